//
// Generated by NVIDIA NVVM Compiler
//
// Compiler Build ID: CL-36424714
// Cuda compilation tools, release 13.0, V13.0.88
// Based on NVVM 20.0.0
//

.version 9.0
.target sm_100
.address_size 64

	// .globl	_Z4testIL_Z13load_volatilePKjEL_Z14store_volatilePjjELi256E14single_element9all_lanesEvv
.global .align 4 .b8 buffer[1073741824];

.visible .entry _Z4testIL_Z13load_volatilePKjEL_Z14store_volatilePjjELi256E14single_element9all_lanesEvv()
{
	.reg .b32 	%r<513>;
	.reg .b64 	%rd<514>;

	mov.u64 	%rd513, buffer;
	cvta.global.u64 	%rd1, %rd513;
	// begin inline asm
	ld.volatile.global.u32 %r1, [%rd1];
	// end inline asm
	add.s32 	%r2, %r1, 1;
	// begin inline asm
	st.volatile.global.u32 [%rd1], %r2;
	// end inline asm
	// begin inline asm
	ld.volatile.global.u32 %r3, [%rd1];
	// end inline asm
	add.s32 	%r4, %r3, 1;
	// begin inline asm
	st.volatile.global.u32 [%rd1], %r4;
	// end inline asm
	// begin inline asm
	ld.volatile.global.u32 %r5, [%rd1];
	// end inline asm
	add.s32 	%r6, %r5, 1;
	// begin inline asm
	st.volatile.global.u32 [%rd1], %r6;
	// end inline asm
	// begin inline asm
	ld.volatile.global.u32 %r7, [%rd1];
	// end inline asm
	add.s32 	%r8, %r7, 1;
	// begin inline asm
	st.volatile.global.u32 [%rd1], %r8;
	// end inline asm
	// begin inline asm
	ld.volatile.global.u32 %r9, [%rd1];
	// end inline asm
	add.s32 	%r10, %r9, 1;
	// begin inline asm
	st.volatile.global.u32 [%rd1], %r10;
	// end inline asm
	// begin inline asm
	ld.volatile.global.u32 %r11, [%rd1];
	// end inline asm
	add.s32 	%r12, %r11, 1;
	// begin inline asm
	st.volatile.global.u32 [%rd1], %r12;
	// end inline asm
	// begin inline asm
	ld.volatile.global.u32 %r13, [%rd1];
	// end inline asm
	add.s32 	%r14, %r13, 1;
	// begin inline asm
	st.volatile.global.u32 [%rd1], %r14;
	// end inline asm
	// begin inline asm
	ld.volatile.global.u32 %r15, [%rd1];
	// end inline asm
	add.s32 	%r16, %r15, 1;
	// begin inline asm
	st.volatile.global.u32 [%rd1], %r16;
	// end inline asm
	// begin inline asm
	ld.volatile.global.u32 %r17, [%rd1];
	// end inline asm
	add.s32 	%r18, %r17, 1;
	// begin inline asm
	st.volatile.global.u32 [%rd1], %r18;
	// end inline asm
	// begin inline asm
	ld.volatile.global.u32 %r19, [%rd1];
	// end inline asm
	add.s32 	%r20, %r19, 1;
	// begin inline asm
	st.volatile.global.u32 [%rd1], %r20;
	// end inline asm
	// begin inline asm
	ld.volatile.global.u32 %r21, [%rd1];
	// end inline asm
	add.s32 	%r22, %r21, 1;
	// begin inline asm
	st.volatile.global.u32 [%rd1], %r22;
	// end inline asm
	// begin inline asm
	ld.volatile.global.u32 %r23, [%rd1];
	// end inline asm
	add.s32 	%r24, %r23, 1;
	// begin inline asm
	st.volatile.global.u32 [%rd1], %r24;
	// end inline asm
	// begin inline asm
	ld.volatile.global.u32 %r25, [%rd1];
	// end inline asm
	add.s32 	%r26, %r25, 1;
	// begin inline asm
	st.volatile.global.u32 [%rd1], %r26;
	// end inline asm
	// begin inline asm
	ld.volatile.global.u32 %r27, [%rd1];
	// end inline asm
	add.s32 	%r28, %r27, 1;
	// begin inline asm
	st.volatile.global.u32 [%rd1], %r28;
	// end inline asm
	// begin inline asm
	ld.volatile.global.u32 %r29, [%rd1];
	// end inline asm
	add.s32 	%r30, %r29, 1;
	// begin inline asm
	st.volatile.global.u32 [%rd1], %r30;
	// end inline asm
	// begin inline asm
	ld.volatile.global.u32 %r31, [%rd1];
	// end inline asm
	add.s32 	%r32, %r31, 1;
	// begin inline asm
	st.volatile.global.u32 [%rd1], %r32;
	// end inline asm
	// begin inline asm
	ld.volatile.global.u32 %r33, [%rd1];
	// end inline asm
	add.s32 	%r34, %r33, 1;
	// begin inline asm
	st.volatile.global.u32 [%rd1], %r34;
	// end inline asm
	// begin inline asm
	ld.volatile.global.u32 %r35, [%rd1];
	// end inline asm
	add.s32 	%r36, %r35, 1;
	// begin inline asm
	st.volatile.global.u32 [%rd1], %r36;
	// end inline asm
	// begin inline asm
	ld.volatile.global.u32 %r37, [%rd1];
	// end inline asm
	add.s32 	%r38, %r37, 1;
	// begin inline asm
	st.volatile.global.u32 [%rd1], %r38;
	// end inline asm
	// begin inline asm
	ld.volatile.global.u32 %r39, [%rd1];
	// end inline asm
	add.s32 	%r40, %r39, 1;
	// begin inline asm
	st.volatile.global.u32 [%rd1], %r40;
	// end inline asm
	// begin inline asm
	ld.volatile.global.u32 %r41, [%rd1];
	// end inline asm
	add.s32 	%r42, %r41, 1;
	// begin inline asm
	st.volatile.global.u32 [%rd1], %r42;
	// end inline asm
	// begin inline asm
	ld.volatile.global.u32 %r43, [%rd1];
	// end inline asm
	add.s32 	%r44, %r43, 1;
	// begin inline asm
	st.volatile.global.u32 [%rd1], %r44;
	// end inline asm
	// begin inline asm
	ld.volatile.global.u32 %r45, [%rd1];
	// end inline asm
	add.s32 	%r46, %r45, 1;
	// begin inline asm
	st.volatile.global.u32 [%rd1], %r46;
	// end inline asm
	// begin inline asm
	ld.volatile.global.u32 %r47, [%rd1];
	// end inline asm
	add.s32 	%r48, %r47, 1;
	// begin inline asm
	st.volatile.global.u32 [%rd1], %r48;
	// end inline asm
	// begin inline asm
	ld.volatile.global.u32 %r49, [%rd1];
	// end inline asm
	add.s32 	%r50, %r49, 1;
	// begin inline asm
	st.volatile.global.u32 [%rd1], %r50;
	// end inline asm
	// begin inline asm
	ld.volatile.global.u32 %r51, [%rd1];
	// end inline asm
	add.s32 	%r52, %r51, 1;
	// begin inline asm
	st.volatile.global.u32 [%rd1], %r52;
	// end inline asm
	// begin inline asm
	ld.volatile.global.u32 %r53, [%rd1];
	// end inline asm
	add.s32 	%r54, %r53, 1;
	// begin inline asm
	st.volatile.global.u32 [%rd1], %r54;
	// end inline asm
	// begin inline asm
	ld.volatile.global.u32 %r55, [%rd1];
	// end inline asm
	add.s32 	%r56, %r55, 1;
	// begin inline asm
	st.volatile.global.u32 [%rd1], %r56;
	// end inline asm
	// begin inline asm
	ld.volatile.global.u32 %r57, [%rd1];
	// end inline asm
	add.s32 	%r58, %r57, 1;
	// begin inline asm
	st.volatile.global.u32 [%rd1], %r58;
	// end inline asm
	// begin inline asm
	ld.volatile.global.u32 %r59, [%rd1];
	// end inline asm
	add.s32 	%r60, %r59, 1;
	// begin inline asm
	st.volatile.global.u32 [%rd1], %r60;
	// end inline asm
	// begin inline asm
	ld.volatile.global.u32 %r61, [%rd1];
	// end inline asm
	add.s32 	%r62, %r61, 1;
	// begin inline asm
	st.volatile.global.u32 [%rd1], %r62;
	// end inline asm
	// begin inline asm
	ld.volatile.global.u32 %r63, [%rd1];
	// end inline asm
	add.s32 	%r64, %r63, 1;
	// begin inline asm
	st.volatile.global.u32 [%rd1], %r64;
	// end inline asm
	// begin inline asm
	ld.volatile.global.u32 %r65, [%rd1];
	// end inline asm
	add.s32 	%r66, %r65, 1;
	// begin inline asm
	st.volatile.global.u32 [%rd1], %r66;
	// end inline asm
	// begin inline asm
	ld.volatile.global.u32 %r67, [%rd1];
	// end inline asm
	add.s32 	%r68, %r67, 1;
	// begin inline asm
	st.volatile.global.u32 [%rd1], %r68;
	// end inline asm
	// begin inline asm
	ld.volatile.global.u32 %r69, [%rd1];
	// end inline asm
	add.s32 	%r70, %r69, 1;
	// begin inline asm
	st.volatile.global.u32 [%rd1], %r70;
	// end inline asm
	// begin inline asm
	ld.volatile.global.u32 %r71, [%rd1];
	// end inline asm
	add.s32 	%r72, %r71, 1;
	// begin inline asm
	st.volatile.global.u32 [%rd1], %r72;
	// end inline asm
	// begin inline asm
	ld.volatile.global.u32 %r73, [%rd1];
	// end inline asm
	add.s32 	%r74, %r73, 1;
	// begin inline asm
	st.volatile.global.u32 [%rd1], %r74;
	// end inline asm
	// begin inline asm
	ld.volatile.global.u32 %r75, [%rd1];
	// end inline asm
	add.s32 	%r76, %r75, 1;
	// begin inline asm
	st.volatile.global.u32 [%rd1], %r76;
	// end inline asm
	// begin inline asm
	ld.volatile.global.u32 %r77, [%rd1];
	// end inline asm
	add.s32 	%r78, %r77, 1;
	// begin inline asm
	st.volatile.global.u32 [%rd1], %r78;
	// end inline asm
	// begin inline asm
	ld.volatile.global.u32 %r79, [%rd1];
	// end inline asm
	add.s32 	%r80, %r79, 1;
	// begin inline asm
	st.volatile.global.u32 [%rd1], %r80;
	// end inline asm
	// begin inline asm
	ld.volatile.global.u32 %r81, [%rd1];
	// end inline asm
	add.s32 	%r82, %r81, 1;
	// begin inline asm
	st.volatile.global.u32 [%rd1], %r82;
	// end inline asm
	// begin inline asm
	ld.volatile.global.u32 %r83, [%rd1];
	// end inline asm
	add.s32 	%r84, %r83, 1;
	// begin inline asm
	st.volatile.global.u32 [%rd1], %r84;
	// end inline asm
	// begin inline asm
	ld.volatile.global.u32 %r85, [%rd1];
	// end inline asm
	add.s32 	%r86, %r85, 1;
	// begin inline asm
	st.volatile.global.u32 [%rd1], %r86;
	// end inline asm
	// begin inline asm
	ld.volatile.global.u32 %r87, [%rd1];
	// end inline asm
	add.s32 	%r88, %r87, 1;
	// begin inline asm
	st.volatile.global.u32 [%rd1], %r88;
	// end inline asm
	// begin inline asm
	ld.volatile.global.u32 %r89, [%rd1];
	// end inline asm
	add.s32 	%r90, %r89, 1;
	// begin inline asm
	st.volatile.global.u32 [%rd1], %r90;
	// end inline asm
	// begin inline asm
	ld.volatile.global.u32 %r91, [%rd1];
	// end inline asm
	add.s32 	%r92, %r91, 1;
	// begin inline asm
	st.volatile.global.u32 [%rd1], %r92;
	// end inline asm
	// begin inline asm
	ld.volatile.global.u32 %r93, [%rd1];
	// end inline asm
	add.s32 	%r94, %r93, 1;
	// begin inline asm
	st.volatile.global.u32 [%rd1], %r94;
	// end inline asm
	// begin inline asm
	ld.volatile.global.u32 %r95, [%rd1];
	// end inline asm
	add.s32 	%r96, %r95, 1;
	// begin inline asm
	st.volatile.global.u32 [%rd1], %r96;
	// end inline asm
	// begin inline asm
	ld.volatile.global.u32 %r97, [%rd1];
	// end inline asm
	add.s32 	%r98, %r97, 1;
	// begin inline asm
	st.volatile.global.u32 [%rd1], %r98;
	// end inline asm
	// begin inline asm
	ld.volatile.global.u32 %r99, [%rd1];
	// end inline asm
	add.s32 	%r100, %r99, 1;
	// begin inline asm
	st.volatile.global.u32 [%rd1], %r100;
	// end inline asm
	// begin inline asm
	ld.volatile.global.u32 %r101, [%rd1];
	// end inline asm
	add.s32 	%r102, %r101, 1;
	// begin inline asm
	st.volatile.global.u32 [%rd1], %r102;
	// end inline asm
	// begin inline asm
	ld.volatile.global.u32 %r103, [%rd1];
	// end inline asm
	add.s32 	%r104, %r103, 1;
	// begin inline asm
	st.volatile.global.u32 [%rd1], %r104;
	// end inline asm
	// begin inline asm
	ld.volatile.global.u32 %r105, [%rd1];
	// end inline asm
	add.s32 	%r106, %r105, 1;
	// begin inline asm
	st.volatile.global.u32 [%rd1], %r106;
	// end inline asm
	// begin inline asm
	ld.volatile.global.u32 %r107, [%rd1];
	// end inline asm
	add.s32 	%r108, %r107, 1;
	// begin inline asm
	st.volatile.global.u32 [%rd1], %r108;
	// end inline asm
	// begin inline asm
	ld.volatile.global.u32 %r109, [%rd1];
	// end inline asm
	add.s32 	%r110, %r109, 1;
	// begin inline asm
	st.volatile.global.u32 [%rd1], %r110;
	// end inline asm
	// begin inline asm
	ld.volatile.global.u32 %r111, [%rd1];
	// end inline asm
	add.s32 	%r112, %r111, 1;
	// begin inline asm
	st.volatile.global.u32 [%rd1], %r112;
	// end inline asm
	// begin inline asm
	ld.volatile.global.u32 %r113, [%rd1];
	// end inline asm
	add.s32 	%r114, %r113, 1;
	// begin inline asm
	st.volatile.global.u32 [%rd1], %r114;
	// end inline asm
	// begin inline asm
	ld.volatile.global.u32 %r115, [%rd1];
	// end inline asm
	add.s32 	%r116, %r115, 1;
	// begin inline asm
	st.volatile.global.u32 [%rd1], %r116;
	// end inline asm
	// begin inline asm
	ld.volatile.global.u32 %r117, [%rd1];
	// end inline asm
	add.s32 	%r118, %r117, 1;
	// begin inline asm
	st.volatile.global.u32 [%rd1], %r118;
	// end inline asm
	// begin inline asm
	ld.volatile.global.u32 %r119, [%rd1];
	// end inline asm
	add.s32 	%r120, %r119, 1;
	// begin inline asm
	st.volatile.global.u32 [%rd1], %r120;
	// end inline asm
	// begin inline asm
	ld.volatile.global.u32 %r121, [%rd1];
	// end inline asm
	add.s32 	%r122, %r121, 1;
	// begin inline asm
	st.volatile.global.u32 [%rd1], %r122;
	// end inline asm
	// begin inline asm
	ld.volatile.global.u32 %r123, [%rd1];
	// end inline asm
	add.s32 	%r124, %r123, 1;
	// begin inline asm
	st.volatile.global.u32 [%rd1], %r124;
	// end inline asm
	// begin inline asm
	ld.volatile.global.u32 %r125, [%rd1];
	// end inline asm
	add.s32 	%r126, %r125, 1;
	// begin inline asm
	st.volatile.global.u32 [%rd1], %r126;
	// end inline asm
	// begin inline asm
	ld.volatile.global.u32 %r127, [%rd1];
	// end inline asm
	add.s32 	%r128, %r127, 1;
	// begin inline asm
	st.volatile.global.u32 [%rd1], %r128;
	// end inline asm
	// begin inline asm
	ld.volatile.global.u32 %r129, [%rd1];
	// end inline asm
	add.s32 	%r130, %r129, 1;
	// begin inline asm
	st.volatile.global.u32 [%rd1], %r130;
	// end inline asm
	// begin inline asm
	ld.volatile.global.u32 %r131, [%rd1];
	// end inline asm
	add.s32 	%r132, %r131, 1;
	// begin inline asm
	st.volatile.global.u32 [%rd1], %r132;
	// end inline asm
	// begin inline asm
	ld.volatile.global.u32 %r133, [%rd1];
	// end inline asm
	add.s32 	%r134, %r133, 1;
	// begin inline asm
	st.volatile.global.u32 [%rd1], %r134;
	// end inline asm
	// begin inline asm
	ld.volatile.global.u32 %r135, [%rd1];
	// end inline asm
	add.s32 	%r136, %r135, 1;
	// begin inline asm
	st.volatile.global.u32 [%rd1], %r136;
	// end inline asm
	// begin inline asm
	ld.volatile.global.u32 %r137, [%rd1];
	// end inline asm
	add.s32 	%r138, %r137, 1;
	// begin inline asm
	st.volatile.global.u32 [%rd1], %r138;
	// end inline asm
	// begin inline asm
	ld.volatile.global.u32 %r139, [%rd1];
	// end inline asm
	add.s32 	%r140, %r139, 1;
	// begin inline asm
	st.volatile.global.u32 [%rd1], %r140;
	// end inline asm
	// begin inline asm
	ld.volatile.global.u32 %r141, [%rd1];
	// end inline asm
	add.s32 	%r142, %r141, 1;
	// begin inline asm
	st.volatile.global.u32 [%rd1], %r142;
	// end inline asm
	// begin inline asm
	ld.volatile.global.u32 %r143, [%rd1];
	// end inline asm
	add.s32 	%r144, %r143, 1;
	// begin inline asm
	st.volatile.global.u32 [%rd1], %r144;
	// end inline asm
	// begin inline asm
	ld.volatile.global.u32 %r145, [%rd1];
	// end inline asm
	add.s32 	%r146, %r145, 1;
	// begin inline asm
	st.volatile.global.u32 [%rd1], %r146;
	// end inline asm
	// begin inline asm
	ld.volatile.global.u32 %r147, [%rd1];
	// end inline asm
	add.s32 	%r148, %r147, 1;
	// begin inline asm
	st.volatile.global.u32 [%rd1], %r148;
	// end inline asm
	// begin inline asm
	ld.volatile.global.u32 %r149, [%rd1];
	// end inline asm
	add.s32 	%r150, %r149, 1;
	// begin inline asm
	st.volatile.global.u32 [%rd1], %r150;
	// end inline asm
	// begin inline asm
	ld.volatile.global.u32 %r151, [%rd1];
	// end inline asm
	add.s32 	%r152, %r151, 1;
	// begin inline asm
	st.volatile.global.u32 [%rd1], %r152;
	// end inline asm
	// begin inline asm
	ld.volatile.global.u32 %r153, [%rd1];
	// end inline asm
	add.s32 	%r154, %r153, 1;
	// begin inline asm
	st.volatile.global.u32 [%rd1], %r154;
	// end inline asm
	// begin inline asm
	ld.volatile.global.u32 %r155, [%rd1];
	// end inline asm
	add.s32 	%r156, %r155, 1;
	// begin inline asm
	st.volatile.global.u32 [%rd1], %r156;
	// end inline asm
	// begin inline asm
	ld.volatile.global.u32 %r157, [%rd1];
	// end inline asm
	add.s32 	%r158, %r157, 1;
	// begin inline asm
	st.volatile.global.u32 [%rd1], %r158;
	// end inline asm
	// begin inline asm
	ld.volatile.global.u32 %r159, [%rd1];
	// end inline asm
	add.s32 	%r160, %r159, 1;
	// begin inline asm
	st.volatile.global.u32 [%rd1], %r160;
	// end inline asm
	// begin inline asm
	ld.volatile.global.u32 %r161, [%rd1];
	// end inline asm
	add.s32 	%r162, %r161, 1;
	// begin inline asm
	st.volatile.global.u32 [%rd1], %r162;
	// end inline asm
	// begin inline asm
	ld.volatile.global.u32 %r163, [%rd1];
	// end inline asm
	add.s32 	%r164, %r163, 1;
	// begin inline asm
	st.volatile.global.u32 [%rd1], %r164;
	// end inline asm
	// begin inline asm
	ld.volatile.global.u32 %r165, [%rd1];
	// end inline asm
	add.s32 	%r166, %r165, 1;
	// begin inline asm
	st.volatile.global.u32 [%rd1], %r166;
	// end inline asm
	// begin inline asm
	ld.volatile.global.u32 %r167, [%rd1];
	// end inline asm
	add.s32 	%r168, %r167, 1;
	// begin inline asm
	st.volatile.global.u32 [%rd1], %r168;
	// end inline asm
	// begin inline asm
	ld.volatile.global.u32 %r169, [%rd1];
	// end inline asm
	add.s32 	%r170, %r169, 1;
	// begin inline asm
	st.volatile.global.u32 [%rd1], %r170;
	// end inline asm
	// begin inline asm
	ld.volatile.global.u32 %r171, [%rd1];
	// end inline asm
	add.s32 	%r172, %r171, 1;
	// begin inline asm
	st.volatile.global.u32 [%rd1], %r172;
	// end inline asm
	// begin inline asm
	ld.volatile.global.u32 %r173, [%rd1];
	// end inline asm
	add.s32 	%r174, %r173, 1;
	// begin inline asm
	st.volatile.global.u32 [%rd1], %r174;
	// end inline asm
	// begin inline asm
	ld.volatile.global.u32 %r175, [%rd1];
	// end inline asm
	add.s32 	%r176, %r175, 1;
	// begin inline asm
	st.volatile.global.u32 [%rd1], %r176;
	// end inline asm
	// begin inline asm
	ld.volatile.global.u32 %r177, [%rd1];
	// end inline asm
	add.s32 	%r178, %r177, 1;
	// begin inline asm
	st.volatile.global.u32 [%rd1], %r178;
	// end inline asm
	// begin inline asm
	ld.volatile.global.u32 %r179, [%rd1];
	// end inline asm
	add.s32 	%r180, %r179, 1;
	// begin inline asm
	st.volatile.global.u32 [%rd1], %r180;
	// end inline asm
	// begin inline asm
	ld.volatile.global.u32 %r181, [%rd1];
	// end inline asm
	add.s32 	%r182, %r181, 1;
	// begin inline asm
	st.volatile.global.u32 [%rd1], %r182;
	// end inline asm
	// begin inline asm
	ld.volatile.global.u32 %r183, [%rd1];
	// end inline asm
	add.s32 	%r184, %r183, 1;
	// begin inline asm
	st.volatile.global.u32 [%rd1], %r184;
	// end inline asm
	// begin inline asm
	ld.volatile.global.u32 %r185, [%rd1];
	// end inline asm
	add.s32 	%r186, %r185, 1;
	// begin inline asm
	st.volatile.global.u32 [%rd1], %r186;
	// end inline asm
	// begin inline asm
	ld.volatile.global.u32 %r187, [%rd1];
	// end inline asm
	add.s32 	%r188, %r187, 1;
	// begin inline asm
	st.volatile.global.u32 [%rd1], %r188;
	// end inline asm
	// begin inline asm
	ld.volatile.global.u32 %r189, [%rd1];
	// end inline asm
	add.s32 	%r190, %r189, 1;
	// begin inline asm
	st.volatile.global.u32 [%rd1], %r190;
	// end inline asm
	// begin inline asm
	ld.volatile.global.u32 %r191, [%rd1];
	// end inline asm
	add.s32 	%r192, %r191, 1;
	// begin inline asm
	st.volatile.global.u32 [%rd1], %r192;
	// end inline asm
	// begin inline asm
	ld.volatile.global.u32 %r193, [%rd1];
	// end inline asm
	add.s32 	%r194, %r193, 1;
	// begin inline asm
	st.volatile.global.u32 [%rd1], %r194;
	// end inline asm
	// begin inline asm
	ld.volatile.global.u32 %r195, [%rd1];
	// end inline asm
	add.s32 	%r196, %r195, 1;
	// begin inline asm
	st.volatile.global.u32 [%rd1], %r196;
	// end inline asm
	// begin inline asm
	ld.volatile.global.u32 %r197, [%rd1];
	// end inline asm
	add.s32 	%r198, %r197, 1;
	// begin inline asm
	st.volatile.global.u32 [%rd1], %r198;
	// end inline asm
	// begin inline asm
	ld.volatile.global.u32 %r199, [%rd1];
	// end inline asm
	add.s32 	%r200, %r199, 1;
	// begin inline asm
	st.volatile.global.u32 [%rd1], %r200;
	// end inline asm
	// begin inline asm
	ld.volatile.global.u32 %r201, [%rd1];
	// end inline asm
	add.s32 	%r202, %r201, 1;
	// begin inline asm
	st.volatile.global.u32 [%rd1], %r202;
	// end inline asm
	// begin inline asm
	ld.volatile.global.u32 %r203, [%rd1];
	// end inline asm
	add.s32 	%r204, %r203, 1;
	// begin inline asm
	st.volatile.global.u32 [%rd1], %r204;
	// end inline asm
	// begin inline asm
	ld.volatile.global.u32 %r205, [%rd1];
	// end inline asm
	add.s32 	%r206, %r205, 1;
	// begin inline asm
	st.volatile.global.u32 [%rd1], %r206;
	// end inline asm
	// begin inline asm
	ld.volatile.global.u32 %r207, [%rd1];
	// end inline asm
	add.s32 	%r208, %r207, 1;
	// begin inline asm
	st.volatile.global.u32 [%rd1], %r208;
	// end inline asm
	// begin inline asm
	ld.volatile.global.u32 %r209, [%rd1];
	// end inline asm
	add.s32 	%r210, %r209, 1;
	// begin inline asm
	st.volatile.global.u32 [%rd1], %r210;
	// end inline asm
	// begin inline asm
	ld.volatile.global.u32 %r211, [%rd1];
	// end inline asm
	add.s32 	%r212, %r211, 1;
	// begin inline asm
	st.volatile.global.u32 [%rd1], %r212;
	// end inline asm
	// begin inline asm
	ld.volatile.global.u32 %r213, [%rd1];
	// end inline asm
	add.s32 	%r214, %r213, 1;
	// begin inline asm
	st.volatile.global.u32 [%rd1], %r214;
	// end inline asm
	// begin inline asm
	ld.volatile.global.u32 %r215, [%rd1];
	// end inline asm
	add.s32 	%r216, %r215, 1;
	// begin inline asm
	st.volatile.global.u32 [%rd1], %r216;
	// end inline asm
	// begin inline asm
	ld.volatile.global.u32 %r217, [%rd1];
	// end inline asm
	add.s32 	%r218, %r217, 1;
	// begin inline asm
	st.volatile.global.u32 [%rd1], %r218;
	// end inline asm
	// begin inline asm
	ld.volatile.global.u32 %r219, [%rd1];
	// end inline asm
	add.s32 	%r220, %r219, 1;
	// begin inline asm
	st.volatile.global.u32 [%rd1], %r220;
	// end inline asm
	// begin inline asm
	ld.volatile.global.u32 %r221, [%rd1];
	// end inline asm
	add.s32 	%r222, %r221, 1;
	// begin inline asm
	st.volatile.global.u32 [%rd1], %r222;
	// end inline asm
	// begin inline asm
	ld.volatile.global.u32 %r223, [%rd1];
	// end inline asm
	add.s32 	%r224, %r223, 1;
	// begin inline asm
	st.volatile.global.u32 [%rd1], %r224;
	// end inline asm
	// begin inline asm
	ld.volatile.global.u32 %r225, [%rd1];
	// end inline asm
	add.s32 	%r226, %r225, 1;
	// begin inline asm
	st.volatile.global.u32 [%rd1], %r226;
	// end inline asm
	// begin inline asm
	ld.volatile.global.u32 %r227, [%rd1];
	// end inline asm
	add.s32 	%r228, %r227, 1;
	// begin inline asm
	st.volatile.global.u32 [%rd1], %r228;
	// end inline asm
	// begin inline asm
	ld.volatile.global.u32 %r229, [%rd1];
	// end inline asm
	add.s32 	%r230, %r229, 1;
	// begin inline asm
	st.volatile.global.u32 [%rd1], %r230;
	// end inline asm
	// begin inline asm
	ld.volatile.global.u32 %r231, [%rd1];
	// end inline asm
	add.s32 	%r232, %r231, 1;
	// begin inline asm
	st.volatile.global.u32 [%rd1], %r232;
	// end inline asm
	// begin inline asm
	ld.volatile.global.u32 %r233, [%rd1];
	// end inline asm
	add.s32 	%r234, %r233, 1;
	// begin inline asm
	st.volatile.global.u32 [%rd1], %r234;
	// end inline asm
	// begin inline asm
	ld.volatile.global.u32 %r235, [%rd1];
	// end inline asm
	add.s32 	%r236, %r235, 1;
	// begin inline asm
	st.volatile.global.u32 [%rd1], %r236;
	// end inline asm
	// begin inline asm
	ld.volatile.global.u32 %r237, [%rd1];
	// end inline asm
	add.s32 	%r238, %r237, 1;
	// begin inline asm
	st.volatile.global.u32 [%rd1], %r238;
	// end inline asm
	// begin inline asm
	ld.volatile.global.u32 %r239, [%rd1];
	// end inline asm
	add.s32 	%r240, %r239, 1;
	// begin inline asm
	st.volatile.global.u32 [%rd1], %r240;
	// end inline asm
	// begin inline asm
	ld.volatile.global.u32 %r241, [%rd1];
	// end inline asm
	add.s32 	%r242, %r241, 1;
	// begin inline asm
	st.volatile.global.u32 [%rd1], %r242;
	// end inline asm
	// begin inline asm
	ld.volatile.global.u32 %r243, [%rd1];
	// end inline asm
	add.s32 	%r244, %r243, 1;
	// begin inline asm
	st.volatile.global.u32 [%rd1], %r244;
	// end inline asm
	// begin inline asm
	ld.volatile.global.u32 %r245, [%rd1];
	// end inline asm
	add.s32 	%r246, %r245, 1;
	// begin inline asm
	st.volatile.global.u32 [%rd1], %r246;
	// end inline asm
	// begin inline asm
	ld.volatile.global.u32 %r247, [%rd1];
	// end inline asm
	add.s32 	%r248, %r247, 1;
	// begin inline asm
	st.volatile.global.u32 [%rd1], %r248;
	// end inline asm
	// begin inline asm
	ld.volatile.global.u32 %r249, [%rd1];
	// end inline asm
	add.s32 	%r250, %r249, 1;
	// begin inline asm
	st.volatile.global.u32 [%rd1], %r250;
	// end inline asm
	// begin inline asm
	ld.volatile.global.u32 %r251, [%rd1];
	// end inline asm
	add.s32 	%r252, %r251, 1;
	// begin inline asm
	st.volatile.global.u32 [%rd1], %r252;
	// end inline asm
	// begin inline asm
	ld.volatile.global.u32 %r253, [%rd1];
	// end inline asm
	add.s32 	%r254, %r253, 1;
	// begin inline asm
	st.volatile.global.u32 [%rd1], %r254;
	// end inline asm
	// begin inline asm
	ld.volatile.global.u32 %r255, [%rd1];
	// end inline asm
	add.s32 	%r256, %r255, 1;
	// begin inline asm
	st.volatile.global.u32 [%rd1], %r256;
	// end inline asm
	// begin inline asm
	ld.volatile.global.u32 %r257, [%rd1];
	// end inline asm
	add.s32 	%r258, %r257, 1;
	// begin inline asm
	st.volatile.global.u32 [%rd1], %r258;
	// end inline asm
	// begin inline asm
	ld.volatile.global.u32 %r259, [%rd1];
	// end inline asm
	add.s32 	%r260, %r259, 1;
	// begin inline asm
	st.volatile.global.u32 [%rd1], %r260;
	// end inline asm
	// begin inline asm
	ld.volatile.global.u32 %r261, [%rd1];
	// end inline asm
	add.s32 	%r262, %r261, 1;
	// begin inline asm
	st.volatile.global.u32 [%rd1], %r262;
	// end inline asm
	// begin inline asm
	ld.volatile.global.u32 %r263, [%rd1];
	// end inline asm
	add.s32 	%r264, %r263, 1;
	// begin inline asm
	st.volatile.global.u32 [%rd1], %r264;
	// end inline asm
	// begin inline asm
	ld.volatile.global.u32 %r265, [%rd1];
	// end inline asm
	add.s32 	%r266, %r265, 1;
	// begin inline asm
	st.volatile.global.u32 [%rd1], %r266;
	// end inline asm
	// begin inline asm
	ld.volatile.global.u32 %r267, [%rd1];
	// end inline asm
	add.s32 	%r268, %r267, 1;
	// begin inline asm
	st.volatile.global.u32 [%rd1], %r268;
	// end inline asm
	// begin inline asm
	ld.volatile.global.u32 %r269, [%rd1];
	// end inline asm
	add.s32 	%r270, %r269, 1;
	// begin inline asm
	st.volatile.global.u32 [%rd1], %r270;
	// end inline asm
	// begin inline asm
	ld.volatile.global.u32 %r271, [%rd1];
	// end inline asm
	add.s32 	%r272, %r271, 1;
	// begin inline asm
	st.volatile.global.u32 [%rd1], %r272;
	// end inline asm
	// begin inline asm
	ld.volatile.global.u32 %r273, [%rd1];
	// end inline asm
	add.s32 	%r274, %r273, 1;
	// begin inline asm
	st.volatile.global.u32 [%rd1], %r274;
	// end inline asm
	// begin inline asm
	ld.volatile.global.u32 %r275, [%rd1];
	// end inline asm
	add.s32 	%r276, %r275, 1;
	// begin inline asm
	st.volatile.global.u32 [%rd1], %r276;
	// end inline asm
	// begin inline asm
	ld.volatile.global.u32 %r277, [%rd1];
	// end inline asm
	add.s32 	%r278, %r277, 1;
	// begin inline asm
	st.volatile.global.u32 [%rd1], %r278;
	// end inline asm
	// begin inline asm
	ld.volatile.global.u32 %r279, [%rd1];
	// end inline asm
	add.s32 	%r280, %r279, 1;
	// begin inline asm
	st.volatile.global.u32 [%rd1], %r280;
	// end inline asm
	// begin inline asm
	ld.volatile.global.u32 %r281, [%rd1];
	// end inline asm
	add.s32 	%r282, %r281, 1;
	// begin inline asm
	st.volatile.global.u32 [%rd1], %r282;
	// end inline asm
	// begin inline asm
	ld.volatile.global.u32 %r283, [%rd1];
	// end inline asm
	add.s32 	%r284, %r283, 1;
	// begin inline asm
	st.volatile.global.u32 [%rd1], %r284;
	// end inline asm
	// begin inline asm
	ld.volatile.global.u32 %r285, [%rd1];
	// end inline asm
	add.s32 	%r286, %r285, 1;
	// begin inline asm
	st.volatile.global.u32 [%rd1], %r286;
	// end inline asm
	// begin inline asm
	ld.volatile.global.u32 %r287, [%rd1];
	// end inline asm
	add.s32 	%r288, %r287, 1;
	// begin inline asm
	st.volatile.global.u32 [%rd1], %r288;
	// end inline asm
	// begin inline asm
	ld.volatile.global.u32 %r289, [%rd1];
	// end inline asm
	add.s32 	%r290, %r289, 1;
	// begin inline asm
	st.volatile.global.u32 [%rd1], %r290;
	// end inline asm
	// begin inline asm
	ld.volatile.global.u32 %r291, [%rd1];
	// end inline asm
	add.s32 	%r292, %r291, 1;
	// begin inline asm
	st.volatile.global.u32 [%rd1], %r292;
	// end inline asm
	// begin inline asm
	ld.volatile.global.u32 %r293, [%rd1];
	// end inline asm
	add.s32 	%r294, %r293, 1;
	// begin inline asm
	st.volatile.global.u32 [%rd1], %r294;
	// end inline asm
	// begin inline asm
	ld.volatile.global.u32 %r295, [%rd1];
	// end inline asm
	add.s32 	%r296, %r295, 1;
	// begin inline asm
	st.volatile.global.u32 [%rd1], %r296;
	// end inline asm
	// begin inline asm
	ld.volatile.global.u32 %r297, [%rd1];
	// end inline asm
	add.s32 	%r298, %r297, 1;
	// begin inline asm
	st.volatile.global.u32 [%rd1], %r298;
	// end inline asm
	// begin inline asm
	ld.volatile.global.u32 %r299, [%rd1];
	// end inline asm
	add.s32 	%r300, %r299, 1;
	// begin inline asm
	st.volatile.global.u32 [%rd1], %r300;
	// end inline asm
	// begin inline asm
	ld.volatile.global.u32 %r301, [%rd1];
	// end inline asm
	add.s32 	%r302, %r301, 1;
	// begin inline asm
	st.volatile.global.u32 [%rd1], %r302;
	// end inline asm
	// begin inline asm
	ld.volatile.global.u32 %r303, [%rd1];
	// end inline asm
	add.s32 	%r304, %r303, 1;
	// begin inline asm
	st.volatile.global.u32 [%rd1], %r304;
	// end inline asm
	// begin inline asm
	ld.volatile.global.u32 %r305, [%rd1];
	// end inline asm
	add.s32 	%r306, %r305, 1;
	// begin inline asm
	st.volatile.global.u32 [%rd1], %r306;
	// end inline asm
	// begin inline asm
	ld.volatile.global.u32 %r307, [%rd1];
	// end inline asm
	add.s32 	%r308, %r307, 1;
	// begin inline asm
	st.volatile.global.u32 [%rd1], %r308;
	// end inline asm
	// begin inline asm
	ld.volatile.global.u32 %r309, [%rd1];
	// end inline asm
	add.s32 	%r310, %r309, 1;
	// begin inline asm
	st.volatile.global.u32 [%rd1], %r310;
	// end inline asm
	// begin inline asm
	ld.volatile.global.u32 %r311, [%rd1];
	// end inline asm
	add.s32 	%r312, %r311, 1;
	// begin inline asm
	st.volatile.global.u32 [%rd1], %r312;
	// end inline asm
	// begin inline asm
	ld.volatile.global.u32 %r313, [%rd1];
	// end inline asm
	add.s32 	%r314, %r313, 1;
	// begin inline asm
	st.volatile.global.u32 [%rd1], %r314;
	// end inline asm
	// begin inline asm
	ld.volatile.global.u32 %r315, [%rd1];
	// end inline asm
	add.s32 	%r316, %r315, 1;
	// begin inline asm
	st.volatile.global.u32 [%rd1], %r316;
	// end inline asm
	// begin inline asm
	ld.volatile.global.u32 %r317, [%rd1];
	// end inline asm
	add.s32 	%r318, %r317, 1;
	// begin inline asm
	st.volatile.global.u32 [%rd1], %r318;
	// end inline asm
	// begin inline asm
	ld.volatile.global.u32 %r319, [%rd1];
	// end inline asm
	add.s32 	%r320, %r319, 1;
	// begin inline asm
	st.volatile.global.u32 [%rd1], %r320;
	// end inline asm
	// begin inline asm
	ld.volatile.global.u32 %r321, [%rd1];
	// end inline asm
	add.s32 	%r322, %r321, 1;
	// begin inline asm
	st.volatile.global.u32 [%rd1], %r322;
	// end inline asm
	// begin inline asm
	ld.volatile.global.u32 %r323, [%rd1];
	// end inline asm
	add.s32 	%r324, %r323, 1;
	// begin inline asm
	st.volatile.global.u32 [%rd1], %r324;
	// end inline asm
	// begin inline asm
	ld.volatile.global.u32 %r325, [%rd1];
	// end inline asm
	add.s32 	%r326, %r325, 1;
	// begin inline asm
	st.volatile.global.u32 [%rd1], %r326;
	// end inline asm
	// begin inline asm
	ld.volatile.global.u32 %r327, [%rd1];
	// end inline asm
	add.s32 	%r328, %r327, 1;
	// begin inline asm
	st.volatile.global.u32 [%rd1], %r328;
	// end inline asm
	// begin inline asm
	ld.volatile.global.u32 %r329, [%rd1];
	// end inline asm
	add.s32 	%r330, %r329, 1;
	// begin inline asm
	st.volatile.global.u32 [%rd1], %r330;
	// end inline asm
	// begin inline asm
	ld.volatile.global.u32 %r331, [%rd1];
	// end inline asm
	add.s32 	%r332, %r331, 1;
	// begin inline asm
	st.volatile.global.u32 [%rd1], %r332;
	// end inline asm
	// begin inline asm
	ld.volatile.global.u32 %r333, [%rd1];
	// end inline asm
	add.s32 	%r334, %r333, 1;
	// begin inline asm
	st.volatile.global.u32 [%rd1], %r334;
	// end inline asm
	// begin inline asm
	ld.volatile.global.u32 %r335, [%rd1];
	// end inline asm
	add.s32 	%r336, %r335, 1;
	// begin inline asm
	st.volatile.global.u32 [%rd1], %r336;
	// end inline asm
	// begin inline asm
	ld.volatile.global.u32 %r337, [%rd1];
	// end inline asm
	add.s32 	%r338, %r337, 1;
	// begin inline asm
	st.volatile.global.u32 [%rd1], %r338;
	// end inline asm
	// begin inline asm
	ld.volatile.global.u32 %r339, [%rd1];
	// end inline asm
	add.s32 	%r340, %r339, 1;
	// begin inline asm
	st.volatile.global.u32 [%rd1], %r340;
	// end inline asm
	// begin inline asm
	ld.volatile.global.u32 %r341, [%rd1];
	// end inline asm
	add.s32 	%r342, %r341, 1;
	// begin inline asm
	st.volatile.global.u32 [%rd1], %r342;
	// end inline asm
	// begin inline asm
	ld.volatile.global.u32 %r343, [%rd1];
	// end inline asm
	add.s32 	%r344, %r343, 1;
	// begin inline asm
	st.volatile.global.u32 [%rd1], %r344;
	// end inline asm
	// begin inline asm
	ld.volatile.global.u32 %r345, [%rd1];
	// end inline asm
	add.s32 	%r346, %r345, 1;
	// begin inline asm
	st.volatile.global.u32 [%rd1], %r346;
	// end inline asm
	// begin inline asm
	ld.volatile.global.u32 %r347, [%rd1];
	// end inline asm
	add.s32 	%r348, %r347, 1;
	// begin inline asm
	st.volatile.global.u32 [%rd1], %r348;
	// end inline asm
	// begin inline asm
	ld.volatile.global.u32 %r349, [%rd1];
	// end inline asm
	add.s32 	%r350, %r349, 1;
	// begin inline asm
	st.volatile.global.u32 [%rd1], %r350;
	// end inline asm
	// begin inline asm
	ld.volatile.global.u32 %r351, [%rd1];
	// end inline asm
	add.s32 	%r352, %r351, 1;
	// begin inline asm
	st.volatile.global.u32 [%rd1], %r352;
	// end inline asm
	// begin inline asm
	ld.volatile.global.u32 %r353, [%rd1];
	// end inline asm
	add.s32 	%r354, %r353, 1;
	// begin inline asm
	st.volatile.global.u32 [%rd1], %r354;
	// end inline asm
	// begin inline asm
	ld.volatile.global.u32 %r355, [%rd1];
	// end inline asm
	add.s32 	%r356, %r355, 1;
	// begin inline asm
	st.volatile.global.u32 [%rd1], %r356;
	// end inline asm
	// begin inline asm
	ld.volatile.global.u32 %r357, [%rd1];
	// end inline asm
	add.s32 	%r358, %r357, 1;
	// begin inline asm
	st.volatile.global.u32 [%rd1], %r358;
	// end inline asm
	// begin inline asm
	ld.volatile.global.u32 %r359, [%rd1];
	// end inline asm
	add.s32 	%r360, %r359, 1;
	// begin inline asm
	st.volatile.global.u32 [%rd1], %r360;
	// end inline asm
	// begin inline asm
	ld.volatile.global.u32 %r361, [%rd1];
	// end inline asm
	add.s32 	%r362, %r361, 1;
	// begin inline asm
	st.volatile.global.u32 [%rd1], %r362;
	// end inline asm
	// begin inline asm
	ld.volatile.global.u32 %r363, [%rd1];
	// end inline asm
	add.s32 	%r364, %r363, 1;
	// begin inline asm
	st.volatile.global.u32 [%rd1], %r364;
	// end inline asm
	// begin inline asm
	ld.volatile.global.u32 %r365, [%rd1];
	// end inline asm
	add.s32 	%r366, %r365, 1;
	// begin inline asm
	st.volatile.global.u32 [%rd1], %r366;
	// end inline asm
	// begin inline asm
	ld.volatile.global.u32 %r367, [%rd1];
	// end inline asm
	add.s32 	%r368, %r367, 1;
	// begin inline asm
	st.volatile.global.u32 [%rd1], %r368;
	// end inline asm
	// begin inline asm
	ld.volatile.global.u32 %r369, [%rd1];
	// end inline asm
	add.s32 	%r370, %r369, 1;
	// begin inline asm
	st.volatile.global.u32 [%rd1], %r370;
	// end inline asm
	// begin inline asm
	ld.volatile.global.u32 %r371, [%rd1];
	// end inline asm
	add.s32 	%r372, %r371, 1;
	// begin inline asm
	st.volatile.global.u32 [%rd1], %r372;
	// end inline asm
	// begin inline asm
	ld.volatile.global.u32 %r373, [%rd1];
	// end inline asm
	add.s32 	%r374, %r373, 1;
	// begin inline asm
	st.volatile.global.u32 [%rd1], %r374;
	// end inline asm
	// begin inline asm
	ld.volatile.global.u32 %r375, [%rd1];
	// end inline asm
	add.s32 	%r376, %r375, 1;
	// begin inline asm
	st.volatile.global.u32 [%rd1], %r376;
	// end inline asm
	// begin inline asm
	ld.volatile.global.u32 %r377, [%rd1];
	// end inline asm
	add.s32 	%r378, %r377, 1;
	// begin inline asm
	st.volatile.global.u32 [%rd1], %r378;
	// end inline asm
	// begin inline asm
	ld.volatile.global.u32 %r379, [%rd1];
	// end inline asm
	add.s32 	%r380, %r379, 1;
	// begin inline asm
	st.volatile.global.u32 [%rd1], %r380;
	// end inline asm
	// begin inline asm
	ld.volatile.global.u32 %r381, [%rd1];
	// end inline asm
	add.s32 	%r382, %r381, 1;
	// begin inline asm
	st.volatile.global.u32 [%rd1], %r382;
	// end inline asm
	// begin inline asm
	ld.volatile.global.u32 %r383, [%rd1];
	// end inline asm
	add.s32 	%r384, %r383, 1;
	// begin inline asm
	st.volatile.global.u32 [%rd1], %r384;
	// end inline asm
	// begin inline asm
	ld.volatile.global.u32 %r385, [%rd1];
	// end inline asm
	add.s32 	%r386, %r385, 1;
	// begin inline asm
	st.volatile.global.u32 [%rd1], %r386;
	// end inline asm
	// begin inline asm
	ld.volatile.global.u32 %r387, [%rd1];
	// end inline asm
	add.s32 	%r388, %r387, 1;
	// begin inline asm
	st.volatile.global.u32 [%rd1], %r388;
	// end inline asm
	// begin inline asm
	ld.volatile.global.u32 %r389, [%rd1];
	// end inline asm
	add.s32 	%r390, %r389, 1;
	// begin inline asm
	st.volatile.global.u32 [%rd1], %r390;
	// end inline asm
	// begin inline asm
	ld.volatile.global.u32 %r391, [%rd1];
	// end inline asm
	add.s32 	%r392, %r391, 1;
	// begin inline asm
	st.volatile.global.u32 [%rd1], %r392;
	// end inline asm
	// begin inline asm
	ld.volatile.global.u32 %r393, [%rd1];
	// end inline asm
	add.s32 	%r394, %r393, 1;
	// begin inline asm
	st.volatile.global.u32 [%rd1], %r394;
	// end inline asm
	// begin inline asm
	ld.volatile.global.u32 %r395, [%rd1];
	// end inline asm
	add.s32 	%r396, %r395, 1;
	// begin inline asm
	st.volatile.global.u32 [%rd1], %r396;
	// end inline asm
	// begin inline asm
	ld.volatile.global.u32 %r397, [%rd1];
	// end inline asm
	add.s32 	%r398, %r397, 1;
	// begin inline asm
	st.volatile.global.u32 [%rd1], %r398;
	// end inline asm
	// begin inline asm
	ld.volatile.global.u32 %r399, [%rd1];
	// end inline asm
	add.s32 	%r400, %r399, 1;
	// begin inline asm
	st.volatile.global.u32 [%rd1], %r400;
	// end inline asm
	// begin inline asm
	ld.volatile.global.u32 %r401, [%rd1];
	// end inline asm
	add.s32 	%r402, %r401, 1;
	// begin inline asm
	st.volatile.global.u32 [%rd1], %r402;
	// end inline asm
	// begin inline asm
	ld.volatile.global.u32 %r403, [%rd1];
	// end inline asm
	add.s32 	%r404, %r403, 1;
	// begin inline asm
	st.volatile.global.u32 [%rd1], %r404;
	// end inline asm
	// begin inline asm
	ld.volatile.global.u32 %r405, [%rd1];
	// end inline asm
	add.s32 	%r406, %r405, 1;
	// begin inline asm
	st.volatile.global.u32 [%rd1], %r406;
	// end inline asm
	// begin inline asm
	ld.volatile.global.u32 %r407, [%rd1];
	// end inline asm
	add.s32 	%r408, %r407, 1;
	// begin inline asm
	st.volatile.global.u32 [%rd1], %r408;
	// end inline asm
	// begin inline asm
	ld.volatile.global.u32 %r409, [%rd1];
	// end inline asm
	add.s32 	%r410, %r409, 1;
	// begin inline asm
	st.volatile.global.u32 [%rd1], %r410;
	// end inline asm
	// begin inline asm
	ld.volatile.global.u32 %r411, [%rd1];
	// end inline asm
	add.s32 	%r412, %r411, 1;
	// begin inline asm
	st.volatile.global.u32 [%rd1], %r412;
	// end inline asm
	// begin inline asm
	ld.volatile.global.u32 %r413, [%rd1];
	// end inline asm
	add.s32 	%r414, %r413, 1;
	// begin inline asm
	st.volatile.global.u32 [%rd1], %r414;
	// end inline asm
	// begin inline asm
	ld.volatile.global.u32 %r415, [%rd1];
	// end inline asm
	add.s32 	%r416, %r415, 1;
	// begin inline asm
	st.volatile.global.u32 [%rd1], %r416;
	// end inline asm
	// begin inline asm
	ld.volatile.global.u32 %r417, [%rd1];
	// end inline asm
	add.s32 	%r418, %r417, 1;
	// begin inline asm
	st.volatile.global.u32 [%rd1], %r418;
	// end inline asm
	// begin inline asm
	ld.volatile.global.u32 %r419, [%rd1];
	// end inline asm
	add.s32 	%r420, %r419, 1;
	// begin inline asm
	st.volatile.global.u32 [%rd1], %r420;
	// end inline asm
	// begin inline asm
	ld.volatile.global.u32 %r421, [%rd1];
	// end inline asm
	add.s32 	%r422, %r421, 1;
	// begin inline asm
	st.volatile.global.u32 [%rd1], %r422;
	// end inline asm
	// begin inline asm
	ld.volatile.global.u32 %r423, [%rd1];
	// end inline asm
	add.s32 	%r424, %r423, 1;
	// begin inline asm
	st.volatile.global.u32 [%rd1], %r424;
	// end inline asm
	// begin inline asm
	ld.volatile.global.u32 %r425, [%rd1];
	// end inline asm
	add.s32 	%r426, %r425, 1;
	// begin inline asm
	st.volatile.global.u32 [%rd1], %r426;
	// end inline asm
	// begin inline asm
	ld.volatile.global.u32 %r427, [%rd1];
	// end inline asm
	add.s32 	%r428, %r427, 1;
	// begin inline asm
	st.volatile.global.u32 [%rd1], %r428;
	// end inline asm
	// begin inline asm
	ld.volatile.global.u32 %r429, [%rd1];
	// end inline asm
	add.s32 	%r430, %r429, 1;
	// begin inline asm
	st.volatile.global.u32 [%rd1], %r430;
	// end inline asm
	// begin inline asm
	ld.volatile.global.u32 %r431, [%rd1];
	// end inline asm
	add.s32 	%r432, %r431, 1;
	// begin inline asm
	st.volatile.global.u32 [%rd1], %r432;
	// end inline asm
	// begin inline asm
	ld.volatile.global.u32 %r433, [%rd1];
	// end inline asm
	add.s32 	%r434, %r433, 1;
	// begin inline asm
	st.volatile.global.u32 [%rd1], %r434;
	// end inline asm
	// begin inline asm
	ld.volatile.global.u32 %r435, [%rd1];
	// end inline asm
	add.s32 	%r436, %r435, 1;
	// begin inline asm
	st.volatile.global.u32 [%rd1], %r436;
	// end inline asm
	// begin inline asm
	ld.volatile.global.u32 %r437, [%rd1];
	// end inline asm
	add.s32 	%r438, %r437, 1;
	// begin inline asm
	st.volatile.global.u32 [%rd1], %r438;
	// end inline asm
	// begin inline asm
	ld.volatile.global.u32 %r439, [%rd1];
	// end inline asm
	add.s32 	%r440, %r439, 1;
	// begin inline asm
	st.volatile.global.u32 [%rd1], %r440;
	// end inline asm
	// begin inline asm
	ld.volatile.global.u32 %r441, [%rd1];
	// end inline asm
	add.s32 	%r442, %r441, 1;
	// begin inline asm
	st.volatile.global.u32 [%rd1], %r442;
	// end inline asm
	// begin inline asm
	ld.volatile.global.u32 %r443, [%rd1];
	// end inline asm
	add.s32 	%r444, %r443, 1;
	// begin inline asm
	st.volatile.global.u32 [%rd1], %r444;
	// end inline asm
	// begin inline asm
	ld.volatile.global.u32 %r445, [%rd1];
	// end inline asm
	add.s32 	%r446, %r445, 1;
	// begin inline asm
	st.volatile.global.u32 [%rd1], %r446;
	// end inline asm
	// begin inline asm
	ld.volatile.global.u32 %r447, [%rd1];
	// end inline asm
	add.s32 	%r448, %r447, 1;
	// begin inline asm
	st.volatile.global.u32 [%rd1], %r448;
	// end inline asm
	// begin inline asm
	ld.volatile.global.u32 %r449, [%rd1];
	// end inline asm
	add.s32 	%r450, %r449, 1;
	// begin inline asm
	st.volatile.global.u32 [%rd1], %r450;
	// end inline asm
	// begin inline asm
	ld.volatile.global.u32 %r451, [%rd1];
	// end inline asm
	add.s32 	%r452, %r451, 1;
	// begin inline asm
	st.volatile.global.u32 [%rd1], %r452;
	// end inline asm
	// begin inline asm
	ld.volatile.global.u32 %r453, [%rd1];
	// end inline asm
	add.s32 	%r454, %r453, 1;
	// begin inline asm
	st.volatile.global.u32 [%rd1], %r454;
	// end inline asm
	// begin inline asm
	ld.volatile.global.u32 %r455, [%rd1];
	// end inline asm
	add.s32 	%r456, %r455, 1;
	// begin inline asm
	st.volatile.global.u32 [%rd1], %r456;
	// end inline asm
	// begin inline asm
	ld.volatile.global.u32 %r457, [%rd1];
	// end inline asm
	add.s32 	%r458, %r457, 1;
	// begin inline asm
	st.volatile.global.u32 [%rd1], %r458;
	// end inline asm
	// begin inline asm
	ld.volatile.global.u32 %r459, [%rd1];
	// end inline asm
	add.s32 	%r460, %r459, 1;
	// begin inline asm
	st.volatile.global.u32 [%rd1], %r460;
	// end inline asm
	// begin inline asm
	ld.volatile.global.u32 %r461, [%rd1];
	// end inline asm
	add.s32 	%r462, %r461, 1;
	// begin inline asm
	st.volatile.global.u32 [%rd1], %r462;
	// end inline asm
	// begin inline asm
	ld.volatile.global.u32 %r463, [%rd1];
	// end inline asm
	add.s32 	%r464, %r463, 1;
	// begin inline asm
	st.volatile.global.u32 [%rd1], %r464;
	// end inline asm
	// begin inline asm
	ld.volatile.global.u32 %r465, [%rd1];
	// end inline asm
	add.s32 	%r466, %r465, 1;
	// begin inline asm
	st.volatile.global.u32 [%rd1], %r466;
	// end inline asm
	// begin inline asm
	ld.volatile.global.u32 %r467, [%rd1];
	// end inline asm
	add.s32 	%r468, %r467, 1;
	// begin inline asm
	st.volatile.global.u32 [%rd1], %r468;
	// end inline asm
	// begin inline asm
	ld.volatile.global.u32 %r469, [%rd1];
	// end inline asm
	add.s32 	%r470, %r469, 1;
	// begin inline asm
	st.volatile.global.u32 [%rd1], %r470;
	// end inline asm
	// begin inline asm
	ld.volatile.global.u32 %r471, [%rd1];
	// end inline asm
	add.s32 	%r472, %r471, 1;
	// begin inline asm
	st.volatile.global.u32 [%rd1], %r472;
	// end inline asm
	// begin inline asm
	ld.volatile.global.u32 %r473, [%rd1];
	// end inline asm
	add.s32 	%r474, %r473, 1;
	// begin inline asm
	st.volatile.global.u32 [%rd1], %r474;
	// end inline asm
	// begin inline asm
	ld.volatile.global.u32 %r475, [%rd1];
	// end inline asm
	add.s32 	%r476, %r475, 1;
	// begin inline asm
	st.volatile.global.u32 [%rd1], %r476;
	// end inline asm
	// begin inline asm
	ld.volatile.global.u32 %r477, [%rd1];
	// end inline asm
	add.s32 	%r478, %r477, 1;
	// begin inline asm
	st.volatile.global.u32 [%rd1], %r478;
	// end inline asm
	// begin inline asm
	ld.volatile.global.u32 %r479, [%rd1];
	// end inline asm
	add.s32 	%r480, %r479, 1;
	// begin inline asm
	st.volatile.global.u32 [%rd1], %r480;
	// end inline asm
	// begin inline asm
	ld.volatile.global.u32 %r481, [%rd1];
	// end inline asm
	add.s32 	%r482, %r481, 1;
	// begin inline asm
	st.volatile.global.u32 [%rd1], %r482;
	// end inline asm
	// begin inline asm
	ld.volatile.global.u32 %r483, [%rd1];
	// end inline asm
	add.s32 	%r484, %r483, 1;
	// begin inline asm
	st.volatile.global.u32 [%rd1], %r484;
	// end inline asm
	// begin inline asm
	ld.volatile.global.u32 %r485, [%rd1];
	// end inline asm
	add.s32 	%r486, %r485, 1;
	// begin inline asm
	st.volatile.global.u32 [%rd1], %r486;
	// end inline asm
	// begin inline asm
	ld.volatile.global.u32 %r487, [%rd1];
	// end inline asm
	add.s32 	%r488, %r487, 1;
	// begin inline asm
	st.volatile.global.u32 [%rd1], %r488;
	// end inline asm
	// begin inline asm
	ld.volatile.global.u32 %r489, [%rd1];
	// end inline asm
	add.s32 	%r490, %r489, 1;
	// begin inline asm
	st.volatile.global.u32 [%rd1], %r490;
	// end inline asm
	// begin inline asm
	ld.volatile.global.u32 %r491, [%rd1];
	// end inline asm
	add.s32 	%r492, %r491, 1;
	// begin inline asm
	st.volatile.global.u32 [%rd1], %r492;
	// end inline asm
	// begin inline asm
	ld.volatile.global.u32 %r493, [%rd1];
	// end inline asm
	add.s32 	%r494, %r493, 1;
	// begin inline asm
	st.volatile.global.u32 [%rd1], %r494;
	// end inline asm
	// begin inline asm
	ld.volatile.global.u32 %r495, [%rd1];
	// end inline asm
	add.s32 	%r496, %r495, 1;
	// begin inline asm
	st.volatile.global.u32 [%rd1], %r496;
	// end inline asm
	// begin inline asm
	ld.volatile.global.u32 %r497, [%rd1];
	// end inline asm
	add.s32 	%r498, %r497, 1;
	// begin inline asm
	st.volatile.global.u32 [%rd1], %r498;
	// end inline asm
	// begin inline asm
	ld.volatile.global.u32 %r499, [%rd1];
	// end inline asm
	add.s32 	%r500, %r499, 1;
	// begin inline asm
	st.volatile.global.u32 [%rd1], %r500;
	// end inline asm
	// begin inline asm
	ld.volatile.global.u32 %r501, [%rd1];
	// end inline asm
	add.s32 	%r502, %r501, 1;
	// begin inline asm
	st.volatile.global.u32 [%rd1], %r502;
	// end inline asm
	// begin inline asm
	ld.volatile.global.u32 %r503, [%rd1];
	// end inline asm
	add.s32 	%r504, %r503, 1;
	// begin inline asm
	st.volatile.global.u32 [%rd1], %r504;
	// end inline asm
	// begin inline asm
	ld.volatile.global.u32 %r505, [%rd1];
	// end inline asm
	add.s32 	%r506, %r505, 1;
	// begin inline asm
	st.volatile.global.u32 [%rd1], %r506;
	// end inline asm
	// begin inline asm
	ld.volatile.global.u32 %r507, [%rd1];
	// end inline asm
	add.s32 	%r508, %r507, 1;
	// begin inline asm
	st.volatile.global.u32 [%rd1], %r508;
	// end inline asm
	// begin inline asm
	ld.volatile.global.u32 %r509, [%rd1];
	// end inline asm
	add.s32 	%r510, %r509, 1;
	// begin inline asm
	st.volatile.global.u32 [%rd1], %r510;
	// end inline asm
	// begin inline asm
	ld.volatile.global.u32 %r511, [%rd1];
	// end inline asm
	add.s32 	%r512, %r511, 1;
	// begin inline asm
	st.volatile.global.u32 [%rd1], %r512;
	// end inline asm
	ret;

}
	// .globl	_Z4testIL_Z13load_volatilePKjEL_Z17store_atomic_exchPjjELi256E14single_element9all_lanesEvv
.visible .entry _Z4testIL_Z13load_volatilePKjEL_Z17store_atomic_exchPjjELi256E14single_element9all_lanesEvv()
{
	.reg .b32 	%r<769>;
	.reg .b64 	%rd<514>;

	mov.u64 	%rd513, buffer;
	cvta.global.u64 	%rd1, %rd513;
	// begin inline asm
	ld.volatile.global.u32 %r1, [%rd1];
	// end inline asm
	add.s32 	%r3, %r1, 1;
	// begin inline asm
	atom.global.exch.b32 %r2, [%rd1], %r3;
	// end inline asm
	// begin inline asm
	ld.volatile.global.u32 %r4, [%rd1];
	// end inline asm
	add.s32 	%r6, %r4, 1;
	// begin inline asm
	atom.global.exch.b32 %r5, [%rd1], %r6;
	// end inline asm
	// begin inline asm
	ld.volatile.global.u32 %r7, [%rd1];
	// end inline asm
	add.s32 	%r9, %r7, 1;
	// begin inline asm
	atom.global.exch.b32 %r8, [%rd1], %r9;
	// end inline asm
	// begin inline asm
	ld.volatile.global.u32 %r10, [%rd1];
	// end inline asm
	add.s32 	%r12, %r10, 1;
	// begin inline asm
	atom.global.exch.b32 %r11, [%rd1], %r12;
	// end inline asm
	// begin inline asm
	ld.volatile.global.u32 %r13, [%rd1];
	// end inline asm
	add.s32 	%r15, %r13, 1;
	// begin inline asm
	atom.global.exch.b32 %r14, [%rd1], %r15;
	// end inline asm
	// begin inline asm
	ld.volatile.global.u32 %r16, [%rd1];
	// end inline asm
	add.s32 	%r18, %r16, 1;
	// begin inline asm
	atom.global.exch.b32 %r17, [%rd1], %r18;
	// end inline asm
	// begin inline asm
	ld.volatile.global.u32 %r19, [%rd1];
	// end inline asm
	add.s32 	%r21, %r19, 1;
	// begin inline asm
	atom.global.exch.b32 %r20, [%rd1], %r21;
	// end inline asm
	// begin inline asm
	ld.volatile.global.u32 %r22, [%rd1];
	// end inline asm
	add.s32 	%r24, %r22, 1;
	// begin inline asm
	atom.global.exch.b32 %r23, [%rd1], %r24;
	// end inline asm
	// begin inline asm
	ld.volatile.global.u32 %r25, [%rd1];
	// end inline asm
	add.s32 	%r27, %r25, 1;
	// begin inline asm
	atom.global.exch.b32 %r26, [%rd1], %r27;
	// end inline asm
	// begin inline asm
	ld.volatile.global.u32 %r28, [%rd1];
	// end inline asm
	add.s32 	%r30, %r28, 1;
	// begin inline asm
	atom.global.exch.b32 %r29, [%rd1], %r30;
	// end inline asm
	// begin inline asm
	ld.volatile.global.u32 %r31, [%rd1];
	// end inline asm
	add.s32 	%r33, %r31, 1;
	// begin inline asm
	atom.global.exch.b32 %r32, [%rd1], %r33;
	// end inline asm
	// begin inline asm
	ld.volatile.global.u32 %r34, [%rd1];
	// end inline asm
	add.s32 	%r36, %r34, 1;
	// begin inline asm
	atom.global.exch.b32 %r35, [%rd1], %r36;
	// end inline asm
	// begin inline asm
	ld.volatile.global.u32 %r37, [%rd1];
	// end inline asm
	add.s32 	%r39, %r37, 1;
	// begin inline asm
	atom.global.exch.b32 %r38, [%rd1], %r39;
	// end inline asm
	// begin inline asm
	ld.volatile.global.u32 %r40, [%rd1];
	// end inline asm
	add.s32 	%r42, %r40, 1;
	// begin inline asm
	atom.global.exch.b32 %r41, [%rd1], %r42;
	// end inline asm
	// begin inline asm
	ld.volatile.global.u32 %r43, [%rd1];
	// end inline asm
	add.s32 	%r45, %r43, 1;
	// begin inline asm
	atom.global.exch.b32 %r44, [%rd1], %r45;
	// end inline asm
	// begin inline asm
	ld.volatile.global.u32 %r46, [%rd1];
	// end inline asm
	add.s32 	%r48, %r46, 1;
	// begin inline asm
	atom.global.exch.b32 %r47, [%rd1], %r48;
	// end inline asm
	// begin inline asm
	ld.volatile.global.u32 %r49, [%rd1];
	// end inline asm
	add.s32 	%r51, %r49, 1;
	// begin inline asm
	atom.global.exch.b32 %r50, [%rd1], %r51;
	// end inline asm
	// begin inline asm
	ld.volatile.global.u32 %r52, [%rd1];
	// end inline asm
	add.s32 	%r54, %r52, 1;
	// begin inline asm
	atom.global.exch.b32 %r53, [%rd1], %r54;
	// end inline asm
	// begin inline asm
	ld.volatile.global.u32 %r55, [%rd1];
	// end inline asm
	add.s32 	%r57, %r55, 1;
	// begin inline asm
	atom.global.exch.b32 %r56, [%rd1], %r57;
	// end inline asm
	// begin inline asm
	ld.volatile.global.u32 %r58, [%rd1];
	// end inline asm
	add.s32 	%r60, %r58, 1;
	// begin inline asm
	atom.global.exch.b32 %r59, [%rd1], %r60;
	// end inline asm
	// begin inline asm
	ld.volatile.global.u32 %r61, [%rd1];
	// end inline asm
	add.s32 	%r63, %r61, 1;
	// begin inline asm
	atom.global.exch.b32 %r62, [%rd1], %r63;
	// end inline asm
	// begin inline asm
	ld.volatile.global.u32 %r64, [%rd1];
	// end inline asm
	add.s32 	%r66, %r64, 1;
	// begin inline asm
	atom.global.exch.b32 %r65, [%rd1], %r66;
	// end inline asm
	// begin inline asm
	ld.volatile.global.u32 %r67, [%rd1];
	// end inline asm
	add.s32 	%r69, %r67, 1;
	// begin inline asm
	atom.global.exch.b32 %r68, [%rd1], %r69;
	// end inline asm
	// begin inline asm
	ld.volatile.global.u32 %r70, [%rd1];
	// end inline asm
	add.s32 	%r72, %r70, 1;
	// begin inline asm
	atom.global.exch.b32 %r71, [%rd1], %r72;
	// end inline asm
	// begin inline asm
	ld.volatile.global.u32 %r73, [%rd1];
	// end inline asm
	add.s32 	%r75, %r73, 1;
	// begin inline asm
	atom.global.exch.b32 %r74, [%rd1], %r75;
	// end inline asm
	// begin inline asm
	ld.volatile.global.u32 %r76, [%rd1];
	// end inline asm
	add.s32 	%r78, %r76, 1;
	// begin inline asm
	atom.global.exch.b32 %r77, [%rd1], %r78;
	// end inline asm
	// begin inline asm
	ld.volatile.global.u32 %r79, [%rd1];
	// end inline asm
	add.s32 	%r81, %r79, 1;
	// begin inline asm
	atom.global.exch.b32 %r80, [%rd1], %r81;
	// end inline asm
	// begin inline asm
	ld.volatile.global.u32 %r82, [%rd1];
	// end inline asm
	add.s32 	%r84, %r82, 1;
	// begin inline asm
	atom.global.exch.b32 %r83, [%rd1], %r84;
	// end inline asm
	// begin inline asm
	ld.volatile.global.u32 %r85, [%rd1];
	// end inline asm
	add.s32 	%r87, %r85, 1;
	// begin inline asm
	atom.global.exch.b32 %r86, [%rd1], %r87;
	// end inline asm
	// begin inline asm
	ld.volatile.global.u32 %r88, [%rd1];
	// end inline asm
	add.s32 	%r90, %r88, 1;
	// begin inline asm
	atom.global.exch.b32 %r89, [%rd1], %r90;
	// end inline asm
	// begin inline asm
	ld.volatile.global.u32 %r91, [%rd1];
	// end inline asm
	add.s32 	%r93, %r91, 1;
	// begin inline asm
	atom.global.exch.b32 %r92, [%rd1], %r93;
	// end inline asm
	// begin inline asm
	ld.volatile.global.u32 %r94, [%rd1];
	// end inline asm
	add.s32 	%r96, %r94, 1;
	// begin inline asm
	atom.global.exch.b32 %r95, [%rd1], %r96;
	// end inline asm
	// begin inline asm
	ld.volatile.global.u32 %r97, [%rd1];
	// end inline asm
	add.s32 	%r99, %r97, 1;
	// begin inline asm
	atom.global.exch.b32 %r98, [%rd1], %r99;
	// end inline asm
	// begin inline asm
	ld.volatile.global.u32 %r100, [%rd1];
	// end inline asm
	add.s32 	%r102, %r100, 1;
	// begin inline asm
	atom.global.exch.b32 %r101, [%rd1], %r102;
	// end inline asm
	// begin inline asm
	ld.volatile.global.u32 %r103, [%rd1];
	// end inline asm
	add.s32 	%r105, %r103, 1;
	// begin inline asm
	atom.global.exch.b32 %r104, [%rd1], %r105;
	// end inline asm
	// begin inline asm
	ld.volatile.global.u32 %r106, [%rd1];
	// end inline asm
	add.s32 	%r108, %r106, 1;
	// begin inline asm
	atom.global.exch.b32 %r107, [%rd1], %r108;
	// end inline asm
	// begin inline asm
	ld.volatile.global.u32 %r109, [%rd1];
	// end inline asm
	add.s32 	%r111, %r109, 1;
	// begin inline asm
	atom.global.exch.b32 %r110, [%rd1], %r111;
	// end inline asm
	// begin inline asm
	ld.volatile.global.u32 %r112, [%rd1];
	// end inline asm
	add.s32 	%r114, %r112, 1;
	// begin inline asm
	atom.global.exch.b32 %r113, [%rd1], %r114;
	// end inline asm
	// begin inline asm
	ld.volatile.global.u32 %r115, [%rd1];
	// end inline asm
	add.s32 	%r117, %r115, 1;
	// begin inline asm
	atom.global.exch.b32 %r116, [%rd1], %r117;
	// end inline asm
	// begin inline asm
	ld.volatile.global.u32 %r118, [%rd1];
	// end inline asm
	add.s32 	%r120, %r118, 1;
	// begin inline asm
	atom.global.exch.b32 %r119, [%rd1], %r120;
	// end inline asm
	// begin inline asm
	ld.volatile.global.u32 %r121, [%rd1];
	// end inline asm
	add.s32 	%r123, %r121, 1;
	// begin inline asm
	atom.global.exch.b32 %r122, [%rd1], %r123;
	// end inline asm
	// begin inline asm
	ld.volatile.global.u32 %r124, [%rd1];
	// end inline asm
	add.s32 	%r126, %r124, 1;
	// begin inline asm
	atom.global.exch.b32 %r125, [%rd1], %r126;
	// end inline asm
	// begin inline asm
	ld.volatile.global.u32 %r127, [%rd1];
	// end inline asm
	add.s32 	%r129, %r127, 1;
	// begin inline asm
	atom.global.exch.b32 %r128, [%rd1], %r129;
	// end inline asm
	// begin inline asm
	ld.volatile.global.u32 %r130, [%rd1];
	// end inline asm
	add.s32 	%r132, %r130, 1;
	// begin inline asm
	atom.global.exch.b32 %r131, [%rd1], %r132;
	// end inline asm
	// begin inline asm
	ld.volatile.global.u32 %r133, [%rd1];
	// end inline asm
	add.s32 	%r135, %r133, 1;
	// begin inline asm
	atom.global.exch.b32 %r134, [%rd1], %r135;
	// end inline asm
	// begin inline asm
	ld.volatile.global.u32 %r136, [%rd1];
	// end inline asm
	add.s32 	%r138, %r136, 1;
	// begin inline asm
	atom.global.exch.b32 %r137, [%rd1], %r138;
	// end inline asm
	// begin inline asm
	ld.volatile.global.u32 %r139, [%rd1];
	// end inline asm
	add.s32 	%r141, %r139, 1;
	// begin inline asm
	atom.global.exch.b32 %r140, [%rd1], %r141;
	// end inline asm
	// begin inline asm
	ld.volatile.global.u32 %r142, [%rd1];
	// end inline asm
	add.s32 	%r144, %r142, 1;
	// begin inline asm
	atom.global.exch.b32 %r143, [%rd1], %r144;
	// end inline asm
	// begin inline asm
	ld.volatile.global.u32 %r145, [%rd1];
	// end inline asm
	add.s32 	%r147, %r145, 1;
	// begin inline asm
	atom.global.exch.b32 %r146, [%rd1], %r147;
	// end inline asm
	// begin inline asm
	ld.volatile.global.u32 %r148, [%rd1];
	// end inline asm
	add.s32 	%r150, %r148, 1;
	// begin inline asm
	atom.global.exch.b32 %r149, [%rd1], %r150;
	// end inline asm
	// begin inline asm
	ld.volatile.global.u32 %r151, [%rd1];
	// end inline asm
	add.s32 	%r153, %r151, 1;
	// begin inline asm
	atom.global.exch.b32 %r152, [%rd1], %r153;
	// end inline asm
	// begin inline asm
	ld.volatile.global.u32 %r154, [%rd1];
	// end inline asm
	add.s32 	%r156, %r154, 1;
	// begin inline asm
	atom.global.exch.b32 %r155, [%rd1], %r156;
	// end inline asm
	// begin inline asm
	ld.volatile.global.u32 %r157, [%rd1];
	// end inline asm
	add.s32 	%r159, %r157, 1;
	// begin inline asm
	atom.global.exch.b32 %r158, [%rd1], %r159;
	// end inline asm
	// begin inline asm
	ld.volatile.global.u32 %r160, [%rd1];
	// end inline asm
	add.s32 	%r162, %r160, 1;
	// begin inline asm
	atom.global.exch.b32 %r161, [%rd1], %r162;
	// end inline asm
	// begin inline asm
	ld.volatile.global.u32 %r163, [%rd1];
	// end inline asm
	add.s32 	%r165, %r163, 1;
	// begin inline asm
	atom.global.exch.b32 %r164, [%rd1], %r165;
	// end inline asm
	// begin inline asm
	ld.volatile.global.u32 %r166, [%rd1];
	// end inline asm
	add.s32 	%r168, %r166, 1;
	// begin inline asm
	atom.global.exch.b32 %r167, [%rd1], %r168;
	// end inline asm
	// begin inline asm
	ld.volatile.global.u32 %r169, [%rd1];
	// end inline asm
	add.s32 	%r171, %r169, 1;
	// begin inline asm
	atom.global.exch.b32 %r170, [%rd1], %r171;
	// end inline asm
	// begin inline asm
	ld.volatile.global.u32 %r172, [%rd1];
	// end inline asm
	add.s32 	%r174, %r172, 1;
	// begin inline asm
	atom.global.exch.b32 %r173, [%rd1], %r174;
	// end inline asm
	// begin inline asm
	ld.volatile.global.u32 %r175, [%rd1];
	// end inline asm
	add.s32 	%r177, %r175, 1;
	// begin inline asm
	atom.global.exch.b32 %r176, [%rd1], %r177;
	// end inline asm
	// begin inline asm
	ld.volatile.global.u32 %r178, [%rd1];
	// end inline asm
	add.s32 	%r180, %r178, 1;
	// begin inline asm
	atom.global.exch.b32 %r179, [%rd1], %r180;
	// end inline asm
	// begin inline asm
	ld.volatile.global.u32 %r181, [%rd1];
	// end inline asm
	add.s32 	%r183, %r181, 1;
	// begin inline asm
	atom.global.exch.b32 %r182, [%rd1], %r183;
	// end inline asm
	// begin inline asm
	ld.volatile.global.u32 %r184, [%rd1];
	// end inline asm
	add.s32 	%r186, %r184, 1;
	// begin inline asm
	atom.global.exch.b32 %r185, [%rd1], %r186;
	// end inline asm
	// begin inline asm
	ld.volatile.global.u32 %r187, [%rd1];
	// end inline asm
	add.s32 	%r189, %r187, 1;
	// begin inline asm
	atom.global.exch.b32 %r188, [%rd1], %r189;
	// end inline asm
	// begin inline asm
	ld.volatile.global.u32 %r190, [%rd1];
	// end inline asm
	add.s32 	%r192, %r190, 1;
	// begin inline asm
	atom.global.exch.b32 %r191, [%rd1], %r192;
	// end inline asm
	// begin inline asm
	ld.volatile.global.u32 %r193, [%rd1];
	// end inline asm
	add.s32 	%r195, %r193, 1;
	// begin inline asm
	atom.global.exch.b32 %r194, [%rd1], %r195;
	// end inline asm
	// begin inline asm
	ld.volatile.global.u32 %r196, [%rd1];
	// end inline asm
	add.s32 	%r198, %r196, 1;
	// begin inline asm
	atom.global.exch.b32 %r197, [%rd1], %r198;
	// end inline asm
	// begin inline asm
	ld.volatile.global.u32 %r199, [%rd1];
	// end inline asm
	add.s32 	%r201, %r199, 1;
	// begin inline asm
	atom.global.exch.b32 %r200, [%rd1], %r201;
	// end inline asm
	// begin inline asm
	ld.volatile.global.u32 %r202, [%rd1];
	// end inline asm
	add.s32 	%r204, %r202, 1;
	// begin inline asm
	atom.global.exch.b32 %r203, [%rd1], %r204;
	// end inline asm
	// begin inline asm
	ld.volatile.global.u32 %r205, [%rd1];
	// end inline asm
	add.s32 	%r207, %r205, 1;
	// begin inline asm
	atom.global.exch.b32 %r206, [%rd1], %r207;
	// end inline asm
	// begin inline asm
	ld.volatile.global.u32 %r208, [%rd1];
	// end inline asm
	add.s32 	%r210, %r208, 1;
	// begin inline asm
	atom.global.exch.b32 %r209, [%rd1], %r210;
	// end inline asm
	// begin inline asm
	ld.volatile.global.u32 %r211, [%rd1];
	// end inline asm
	add.s32 	%r213, %r211, 1;
	// begin inline asm
	atom.global.exch.b32 %r212, [%rd1], %r213;
	// end inline asm
	// begin inline asm
	ld.volatile.global.u32 %r214, [%rd1];
	// end inline asm
	add.s32 	%r216, %r214, 1;
	// begin inline asm
	atom.global.exch.b32 %r215, [%rd1], %r216;
	// end inline asm
	// begin inline asm
	ld.volatile.global.u32 %r217, [%rd1];
	// end inline asm
	add.s32 	%r219, %r217, 1;
	// begin inline asm
	atom.global.exch.b32 %r218, [%rd1], %r219;
	// end inline asm
	// begin inline asm
	ld.volatile.global.u32 %r220, [%rd1];
	// end inline asm
	add.s32 	%r222, %r220, 1;
	// begin inline asm
	atom.global.exch.b32 %r221, [%rd1], %r222;
	// end inline asm
	// begin inline asm
	ld.volatile.global.u32 %r223, [%rd1];
	// end inline asm
	add.s32 	%r225, %r223, 1;
	// begin inline asm
	atom.global.exch.b32 %r224, [%rd1], %r225;
	// end inline asm
	// begin inline asm
	ld.volatile.global.u32 %r226, [%rd1];
	// end inline asm
	add.s32 	%r228, %r226, 1;
	// begin inline asm
	atom.global.exch.b32 %r227, [%rd1], %r228;
	// end inline asm
	// begin inline asm
	ld.volatile.global.u32 %r229, [%rd1];
	// end inline asm
	add.s32 	%r231, %r229, 1;
	// begin inline asm
	atom.global.exch.b32 %r230, [%rd1], %r231;
	// end inline asm
	// begin inline asm
	ld.volatile.global.u32 %r232, [%rd1];
	// end inline asm
	add.s32 	%r234, %r232, 1;
	// begin inline asm
	atom.global.exch.b32 %r233, [%rd1], %r234;
	// end inline asm
	// begin inline asm
	ld.volatile.global.u32 %r235, [%rd1];
	// end inline asm
	add.s32 	%r237, %r235, 1;
	// begin inline asm
	atom.global.exch.b32 %r236, [%rd1], %r237;
	// end inline asm
	// begin inline asm
	ld.volatile.global.u32 %r238, [%rd1];
	// end inline asm
	add.s32 	%r240, %r238, 1;
	// begin inline asm
	atom.global.exch.b32 %r239, [%rd1], %r240;
	// end inline asm
	// begin inline asm
	ld.volatile.global.u32 %r241, [%rd1];
	// end inline asm
	add.s32 	%r243, %r241, 1;
	// begin inline asm
	atom.global.exch.b32 %r242, [%rd1], %r243;
	// end inline asm
	// begin inline asm
	ld.volatile.global.u32 %r244, [%rd1];
	// end inline asm
	add.s32 	%r246, %r244, 1;
	// begin inline asm
	atom.global.exch.b32 %r245, [%rd1], %r246;
	// end inline asm
	// begin inline asm
	ld.volatile.global.u32 %r247, [%rd1];
	// end inline asm
	add.s32 	%r249, %r247, 1;
	// begin inline asm
	atom.global.exch.b32 %r248, [%rd1], %r249;
	// end inline asm
	// begin inline asm
	ld.volatile.global.u32 %r250, [%rd1];
	// end inline asm
	add.s32 	%r252, %r250, 1;
	// begin inline asm
	atom.global.exch.b32 %r251, [%rd1], %r252;
	// end inline asm
	// begin inline asm
	ld.volatile.global.u32 %r253, [%rd1];
	// end inline asm
	add.s32 	%r255, %r253, 1;
	// begin inline asm
	atom.global.exch.b32 %r254, [%rd1], %r255;
	// end inline asm
	// begin inline asm
	ld.volatile.global.u32 %r256, [%rd1];
	// end inline asm
	add.s32 	%r258, %r256, 1;
	// begin inline asm
	atom.global.exch.b32 %r257, [%rd1], %r258;
	// end inline asm
	// begin inline asm
	ld.volatile.global.u32 %r259, [%rd1];
	// end inline asm
	add.s32 	%r261, %r259, 1;
	// begin inline asm
	atom.global.exch.b32 %r260, [%rd1], %r261;
	// end inline asm
	// begin inline asm
	ld.volatile.global.u32 %r262, [%rd1];
	// end inline asm
	add.s32 	%r264, %r262, 1;
	// begin inline asm
	atom.global.exch.b32 %r263, [%rd1], %r264;
	// end inline asm
	// begin inline asm
	ld.volatile.global.u32 %r265, [%rd1];
	// end inline asm
	add.s32 	%r267, %r265, 1;
	// begin inline asm
	atom.global.exch.b32 %r266, [%rd1], %r267;
	// end inline asm
	// begin inline asm
	ld.volatile.global.u32 %r268, [%rd1];
	// end inline asm
	add.s32 	%r270, %r268, 1;
	// begin inline asm
	atom.global.exch.b32 %r269, [%rd1], %r270;
	// end inline asm
	// begin inline asm
	ld.volatile.global.u32 %r271, [%rd1];
	// end inline asm
	add.s32 	%r273, %r271, 1;
	// begin inline asm
	atom.global.exch.b32 %r272, [%rd1], %r273;
	// end inline asm
	// begin inline asm
	ld.volatile.global.u32 %r274, [%rd1];
	// end inline asm
	add.s32 	%r276, %r274, 1;
	// begin inline asm
	atom.global.exch.b32 %r275, [%rd1], %r276;
	// end inline asm
	// begin inline asm
	ld.volatile.global.u32 %r277, [%rd1];
	// end inline asm
	add.s32 	%r279, %r277, 1;
	// begin inline asm
	atom.global.exch.b32 %r278, [%rd1], %r279;
	// end inline asm
	// begin inline asm
	ld.volatile.global.u32 %r280, [%rd1];
	// end inline asm
	add.s32 	%r282, %r280, 1;
	// begin inline asm
	atom.global.exch.b32 %r281, [%rd1], %r282;
	// end inline asm
	// begin inline asm
	ld.volatile.global.u32 %r283, [%rd1];
	// end inline asm
	add.s32 	%r285, %r283, 1;
	// begin inline asm
	atom.global.exch.b32 %r284, [%rd1], %r285;
	// end inline asm
	// begin inline asm
	ld.volatile.global.u32 %r286, [%rd1];
	// end inline asm
	add.s32 	%r288, %r286, 1;
	// begin inline asm
	atom.global.exch.b32 %r287, [%rd1], %r288;
	// end inline asm
	// begin inline asm
	ld.volatile.global.u32 %r289, [%rd1];
	// end inline asm
	add.s32 	%r291, %r289, 1;
	// begin inline asm
	atom.global.exch.b32 %r290, [%rd1], %r291;
	// end inline asm
	// begin inline asm
	ld.volatile.global.u32 %r292, [%rd1];
	// end inline asm
	add.s32 	%r294, %r292, 1;
	// begin inline asm
	atom.global.exch.b32 %r293, [%rd1], %r294;
	// end inline asm
	// begin inline asm
	ld.volatile.global.u32 %r295, [%rd1];
	// end inline asm
	add.s32 	%r297, %r295, 1;
	// begin inline asm
	atom.global.exch.b32 %r296, [%rd1], %r297;
	// end inline asm
	// begin inline asm
	ld.volatile.global.u32 %r298, [%rd1];
	// end inline asm
	add.s32 	%r300, %r298, 1;
	// begin inline asm
	atom.global.exch.b32 %r299, [%rd1], %r300;
	// end inline asm
	// begin inline asm
	ld.volatile.global.u32 %r301, [%rd1];
	// end inline asm
	add.s32 	%r303, %r301, 1;
	// begin inline asm
	atom.global.exch.b32 %r302, [%rd1], %r303;
	// end inline asm
	// begin inline asm
	ld.volatile.global.u32 %r304, [%rd1];
	// end inline asm
	add.s32 	%r306, %r304, 1;
	// begin inline asm
	atom.global.exch.b32 %r305, [%rd1], %r306;
	// end inline asm
	// begin inline asm
	ld.volatile.global.u32 %r307, [%rd1];
	// end inline asm
	add.s32 	%r309, %r307, 1;
	// begin inline asm
	atom.global.exch.b32 %r308, [%rd1], %r309;
	// end inline asm
	// begin inline asm
	ld.volatile.global.u32 %r310, [%rd1];
	// end inline asm
	add.s32 	%r312, %r310, 1;
	// begin inline asm
	atom.global.exch.b32 %r311, [%rd1], %r312;
	// end inline asm
	// begin inline asm
	ld.volatile.global.u32 %r313, [%rd1];
	// end inline asm
	add.s32 	%r315, %r313, 1;
	// begin inline asm
	atom.global.exch.b32 %r314, [%rd1], %r315;
	// end inline asm
	// begin inline asm
	ld.volatile.global.u32 %r316, [%rd1];
	// end inline asm
	add.s32 	%r318, %r316, 1;
	// begin inline asm
	atom.global.exch.b32 %r317, [%rd1], %r318;
	// end inline asm
	// begin inline asm
	ld.volatile.global.u32 %r319, [%rd1];
	// end inline asm
	add.s32 	%r321, %r319, 1;
	// begin inline asm
	atom.global.exch.b32 %r320, [%rd1], %r321;
	// end inline asm
	// begin inline asm
	ld.volatile.global.u32 %r322, [%rd1];
	// end inline asm
	add.s32 	%r324, %r322, 1;
	// begin inline asm
	atom.global.exch.b32 %r323, [%rd1], %r324;
	// end inline asm
	// begin inline asm
	ld.volatile.global.u32 %r325, [%rd1];
	// end inline asm
	add.s32 	%r327, %r325, 1;
	// begin inline asm
	atom.global.exch.b32 %r326, [%rd1], %r327;
	// end inline asm
	// begin inline asm
	ld.volatile.global.u32 %r328, [%rd1];
	// end inline asm
	add.s32 	%r330, %r328, 1;
	// begin inline asm
	atom.global.exch.b32 %r329, [%rd1], %r330;
	// end inline asm
	// begin inline asm
	ld.volatile.global.u32 %r331, [%rd1];
	// end inline asm
	add.s32 	%r333, %r331, 1;
	// begin inline asm
	atom.global.exch.b32 %r332, [%rd1], %r333;
	// end inline asm
	// begin inline asm
	ld.volatile.global.u32 %r334, [%rd1];
	// end inline asm
	add.s32 	%r336, %r334, 1;
	// begin inline asm
	atom.global.exch.b32 %r335, [%rd1], %r336;
	// end inline asm
	// begin inline asm
	ld.volatile.global.u32 %r337, [%rd1];
	// end inline asm
	add.s32 	%r339, %r337, 1;
	// begin inline asm
	atom.global.exch.b32 %r338, [%rd1], %r339;
	// end inline asm
	// begin inline asm
	ld.volatile.global.u32 %r340, [%rd1];
	// end inline asm
	add.s32 	%r342, %r340, 1;
	// begin inline asm
	atom.global.exch.b32 %r341, [%rd1], %r342;
	// end inline asm
	// begin inline asm
	ld.volatile.global.u32 %r343, [%rd1];
	// end inline asm
	add.s32 	%r345, %r343, 1;
	// begin inline asm
	atom.global.exch.b32 %r344, [%rd1], %r345;
	// end inline asm
	// begin inline asm
	ld.volatile.global.u32 %r346, [%rd1];
	// end inline asm
	add.s32 	%r348, %r346, 1;
	// begin inline asm
	atom.global.exch.b32 %r347, [%rd1], %r348;
	// end inline asm
	// begin inline asm
	ld.volatile.global.u32 %r349, [%rd1];
	// end inline asm
	add.s32 	%r351, %r349, 1;
	// begin inline asm
	atom.global.exch.b32 %r350, [%rd1], %r351;
	// end inline asm
	// begin inline asm
	ld.volatile.global.u32 %r352, [%rd1];
	// end inline asm
	add.s32 	%r354, %r352, 1;
	// begin inline asm
	atom.global.exch.b32 %r353, [%rd1], %r354;
	// end inline asm
	// begin inline asm
	ld.volatile.global.u32 %r355, [%rd1];
	// end inline asm
	add.s32 	%r357, %r355, 1;
	// begin inline asm
	atom.global.exch.b32 %r356, [%rd1], %r357;
	// end inline asm
	// begin inline asm
	ld.volatile.global.u32 %r358, [%rd1];
	// end inline asm
	add.s32 	%r360, %r358, 1;
	// begin inline asm
	atom.global.exch.b32 %r359, [%rd1], %r360;
	// end inline asm
	// begin inline asm
	ld.volatile.global.u32 %r361, [%rd1];
	// end inline asm
	add.s32 	%r363, %r361, 1;
	// begin inline asm
	atom.global.exch.b32 %r362, [%rd1], %r363;
	// end inline asm
	// begin inline asm
	ld.volatile.global.u32 %r364, [%rd1];
	// end inline asm
	add.s32 	%r366, %r364, 1;
	// begin inline asm
	atom.global.exch.b32 %r365, [%rd1], %r366;
	// end inline asm
	// begin inline asm
	ld.volatile.global.u32 %r367, [%rd1];
	// end inline asm
	add.s32 	%r369, %r367, 1;
	// begin inline asm
	atom.global.exch.b32 %r368, [%rd1], %r369;
	// end inline asm
	// begin inline asm
	ld.volatile.global.u32 %r370, [%rd1];
	// end inline asm
	add.s32 	%r372, %r370, 1;
	// begin inline asm
	atom.global.exch.b32 %r371, [%rd1], %r372;
	// end inline asm
	// begin inline asm
	ld.volatile.global.u32 %r373, [%rd1];
	// end inline asm
	add.s32 	%r375, %r373, 1;
	// begin inline asm
	atom.global.exch.b32 %r374, [%rd1], %r375;
	// end inline asm
	// begin inline asm
	ld.volatile.global.u32 %r376, [%rd1];
	// end inline asm
	add.s32 	%r378, %r376, 1;
	// begin inline asm
	atom.global.exch.b32 %r377, [%rd1], %r378;
	// end inline asm
	// begin inline asm
	ld.volatile.global.u32 %r379, [%rd1];
	// end inline asm
	add.s32 	%r381, %r379, 1;
	// begin inline asm
	atom.global.exch.b32 %r380, [%rd1], %r381;
	// end inline asm
	// begin inline asm
	ld.volatile.global.u32 %r382, [%rd1];
	// end inline asm
	add.s32 	%r384, %r382, 1;
	// begin inline asm
	atom.global.exch.b32 %r383, [%rd1], %r384;
	// end inline asm
	// begin inline asm
	ld.volatile.global.u32 %r385, [%rd1];
	// end inline asm
	add.s32 	%r387, %r385, 1;
	// begin inline asm
	atom.global.exch.b32 %r386, [%rd1], %r387;
	// end inline asm
	// begin inline asm
	ld.volatile.global.u32 %r388, [%rd1];
	// end inline asm
	add.s32 	%r390, %r388, 1;
	// begin inline asm
	atom.global.exch.b32 %r389, [%rd1], %r390;
	// end inline asm
	// begin inline asm
	ld.volatile.global.u32 %r391, [%rd1];
	// end inline asm
	add.s32 	%r393, %r391, 1;
	// begin inline asm
	atom.global.exch.b32 %r392, [%rd1], %r393;
	// end inline asm
	// begin inline asm
	ld.volatile.global.u32 %r394, [%rd1];
	// end inline asm
	add.s32 	%r396, %r394, 1;
	// begin inline asm
	atom.global.exch.b32 %r395, [%rd1], %r396;
	// end inline asm
	// begin inline asm
	ld.volatile.global.u32 %r397, [%rd1];
	// end inline asm
	add.s32 	%r399, %r397, 1;
	// begin inline asm
	atom.global.exch.b32 %r398, [%rd1], %r399;
	// end inline asm
	// begin inline asm
	ld.volatile.global.u32 %r400, [%rd1];
	// end inline asm
	add.s32 	%r402, %r400, 1;
	// begin inline asm
	atom.global.exch.b32 %r401, [%rd1], %r402;
	// end inline asm
	// begin inline asm
	ld.volatile.global.u32 %r403, [%rd1];
	// end inline asm
	add.s32 	%r405, %r403, 1;
	// begin inline asm
	atom.global.exch.b32 %r404, [%rd1], %r405;
	// end inline asm
	// begin inline asm
	ld.volatile.global.u32 %r406, [%rd1];
	// end inline asm
	add.s32 	%r408, %r406, 1;
	// begin inline asm
	atom.global.exch.b32 %r407, [%rd1], %r408;
	// end inline asm
	// begin inline asm
	ld.volatile.global.u32 %r409, [%rd1];
	// end inline asm
	add.s32 	%r411, %r409, 1;
	// begin inline asm
	atom.global.exch.b32 %r410, [%rd1], %r411;
	// end inline asm
	// begin inline asm
	ld.volatile.global.u32 %r412, [%rd1];
	// end inline asm
	add.s32 	%r414, %r412, 1;
	// begin inline asm
	atom.global.exch.b32 %r413, [%rd1], %r414;
	// end inline asm
	// begin inline asm
	ld.volatile.global.u32 %r415, [%rd1];
	// end inline asm
	add.s32 	%r417, %r415, 1;
	// begin inline asm
	atom.global.exch.b32 %r416, [%rd1], %r417;
	// end inline asm
	// begin inline asm
	ld.volatile.global.u32 %r418, [%rd1];
	// end inline asm
	add.s32 	%r420, %r418, 1;
	// begin inline asm
	atom.global.exch.b32 %r419, [%rd1], %r420;
	// end inline asm
	// begin inline asm
	ld.volatile.global.u32 %r421, [%rd1];
	// end inline asm
	add.s32 	%r423, %r421, 1;
	// begin inline asm
	atom.global.exch.b32 %r422, [%rd1], %r423;
	// end inline asm
	// begin inline asm
	ld.volatile.global.u32 %r424, [%rd1];
	// end inline asm
	add.s32 	%r426, %r424, 1;
	// begin inline asm
	atom.global.exch.b32 %r425, [%rd1], %r426;
	// end inline asm
	// begin inline asm
	ld.volatile.global.u32 %r427, [%rd1];
	// end inline asm
	add.s32 	%r429, %r427, 1;
	// begin inline asm
	atom.global.exch.b32 %r428, [%rd1], %r429;
	// end inline asm
	// begin inline asm
	ld.volatile.global.u32 %r430, [%rd1];
	// end inline asm
	add.s32 	%r432, %r430, 1;
	// begin inline asm
	atom.global.exch.b32 %r431, [%rd1], %r432;
	// end inline asm
	// begin inline asm
	ld.volatile.global.u32 %r433, [%rd1];
	// end inline asm
	add.s32 	%r435, %r433, 1;
	// begin inline asm
	atom.global.exch.b32 %r434, [%rd1], %r435;
	// end inline asm
	// begin inline asm
	ld.volatile.global.u32 %r436, [%rd1];
	// end inline asm
	add.s32 	%r438, %r436, 1;
	// begin inline asm
	atom.global.exch.b32 %r437, [%rd1], %r438;
	// end inline asm
	// begin inline asm
	ld.volatile.global.u32 %r439, [%rd1];
	// end inline asm
	add.s32 	%r441, %r439, 1;
	// begin inline asm
	atom.global.exch.b32 %r440, [%rd1], %r441;
	// end inline asm
	// begin inline asm
	ld.volatile.global.u32 %r442, [%rd1];
	// end inline asm
	add.s32 	%r444, %r442, 1;
	// begin inline asm
	atom.global.exch.b32 %r443, [%rd1], %r444;
	// end inline asm
	// begin inline asm
	ld.volatile.global.u32 %r445, [%rd1];
	// end inline asm
	add.s32 	%r447, %r445, 1;
	// begin inline asm
	atom.global.exch.b32 %r446, [%rd1], %r447;
	// end inline asm
	// begin inline asm
	ld.volatile.global.u32 %r448, [%rd1];
	// end inline asm
	add.s32 	%r450, %r448, 1;
	// begin inline asm
	atom.global.exch.b32 %r449, [%rd1], %r450;
	// end inline asm
	// begin inline asm
	ld.volatile.global.u32 %r451, [%rd1];
	// end inline asm
	add.s32 	%r453, %r451, 1;
	// begin inline asm
	atom.global.exch.b32 %r452, [%rd1], %r453;
	// end inline asm
	// begin inline asm
	ld.volatile.global.u32 %r454, [%rd1];
	// end inline asm
	add.s32 	%r456, %r454, 1;
	// begin inline asm
	atom.global.exch.b32 %r455, [%rd1], %r456;
	// end inline asm
	// begin inline asm
	ld.volatile.global.u32 %r457, [%rd1];
	// end inline asm
	add.s32 	%r459, %r457, 1;
	// begin inline asm
	atom.global.exch.b32 %r458, [%rd1], %r459;
	// end inline asm
	// begin inline asm
	ld.volatile.global.u32 %r460, [%rd1];
	// end inline asm
	add.s32 	%r462, %r460, 1;
	// begin inline asm
	atom.global.exch.b32 %r461, [%rd1], %r462;
	// end inline asm
	// begin inline asm
	ld.volatile.global.u32 %r463, [%rd1];
	// end inline asm
	add.s32 	%r465, %r463, 1;
	// begin inline asm
	atom.global.exch.b32 %r464, [%rd1], %r465;
	// end inline asm
	// begin inline asm
	ld.volatile.global.u32 %r466, [%rd1];
	// end inline asm
	add.s32 	%r468, %r466, 1;
	// begin inline asm
	atom.global.exch.b32 %r467, [%rd1], %r468;
	// end inline asm
	// begin inline asm
	ld.volatile.global.u32 %r469, [%rd1];
	// end inline asm
	add.s32 	%r471, %r469, 1;
	// begin inline asm
	atom.global.exch.b32 %r470, [%rd1], %r471;
	// end inline asm
	// begin inline asm
	ld.volatile.global.u32 %r472, [%rd1];
	// end inline asm
	add.s32 	%r474, %r472, 1;
	// begin inline asm
	atom.global.exch.b32 %r473, [%rd1], %r474;
	// end inline asm
	// begin inline asm
	ld.volatile.global.u32 %r475, [%rd1];
	// end inline asm
	add.s32 	%r477, %r475, 1;
	// begin inline asm
	atom.global.exch.b32 %r476, [%rd1], %r477;
	// end inline asm
	// begin inline asm
	ld.volatile.global.u32 %r478, [%rd1];
	// end inline asm
	add.s32 	%r480, %r478, 1;
	// begin inline asm
	atom.global.exch.b32 %r479, [%rd1], %r480;
	// end inline asm
	// begin inline asm
	ld.volatile.global.u32 %r481, [%rd1];
	// end inline asm
	add.s32 	%r483, %r481, 1;
	// begin inline asm
	atom.global.exch.b32 %r482, [%rd1], %r483;
	// end inline asm
	// begin inline asm
	ld.volatile.global.u32 %r484, [%rd1];
	// end inline asm
	add.s32 	%r486, %r484, 1;
	// begin inline asm
	atom.global.exch.b32 %r485, [%rd1], %r486;
	// end inline asm
	// begin inline asm
	ld.volatile.global.u32 %r487, [%rd1];
	// end inline asm
	add.s32 	%r489, %r487, 1;
	// begin inline asm
	atom.global.exch.b32 %r488, [%rd1], %r489;
	// end inline asm
	// begin inline asm
	ld.volatile.global.u32 %r490, [%rd1];
	// end inline asm
	add.s32 	%r492, %r490, 1;
	// begin inline asm
	atom.global.exch.b32 %r491, [%rd1], %r492;
	// end inline asm
	// begin inline asm
	ld.volatile.global.u32 %r493, [%rd1];
	// end inline asm
	add.s32 	%r495, %r493, 1;
	// begin inline asm
	atom.global.exch.b32 %r494, [%rd1], %r495;
	// end inline asm
	// begin inline asm
	ld.volatile.global.u32 %r496, [%rd1];
	// end inline asm
	add.s32 	%r498, %r496, 1;
	// begin inline asm
	atom.global.exch.b32 %r497, [%rd1], %r498;
	// end inline asm
	// begin inline asm
	ld.volatile.global.u32 %r499, [%rd1];
	// end inline asm
	add.s32 	%r501, %r499, 1;
	// begin inline asm
	atom.global.exch.b32 %r500, [%rd1], %r501;
	// end inline asm
	// begin inline asm
	ld.volatile.global.u32 %r502, [%rd1];
	// end inline asm
	add.s32 	%r504, %r502, 1;
	// begin inline asm
	atom.global.exch.b32 %r503, [%rd1], %r504;
	// end inline asm
	// begin inline asm
	ld.volatile.global.u32 %r505, [%rd1];
	// end inline asm
	add.s32 	%r507, %r505, 1;
	// begin inline asm
	atom.global.exch.b32 %r506, [%rd1], %r507;
	// end inline asm
	// begin inline asm
	ld.volatile.global.u32 %r508, [%rd1];
	// end inline asm
	add.s32 	%r510, %r508, 1;
	// begin inline asm
	atom.global.exch.b32 %r509, [%rd1], %r510;
	// end inline asm
	// begin inline asm
	ld.volatile.global.u32 %r511, [%rd1];
	// end inline asm
	add.s32 	%r513, %r511, 1;
	// begin inline asm
	atom.global.exch.b32 %r512, [%rd1], %r513;
	// end inline asm
	// begin inline asm
	ld.volatile.global.u32 %r514, [%rd1];
	// end inline asm
	add.s32 	%r516, %r514, 1;
	// begin inline asm
	atom.global.exch.b32 %r515, [%rd1], %r516;
	// end inline asm
	// begin inline asm
	ld.volatile.global.u32 %r517, [%rd1];
	// end inline asm
	add.s32 	%r519, %r517, 1;
	// begin inline asm
	atom.global.exch.b32 %r518, [%rd1], %r519;
	// end inline asm
	// begin inline asm
	ld.volatile.global.u32 %r520, [%rd1];
	// end inline asm
	add.s32 	%r522, %r520, 1;
	// begin inline asm
	atom.global.exch.b32 %r521, [%rd1], %r522;
	// end inline asm
	// begin inline asm
	ld.volatile.global.u32 %r523, [%rd1];
	// end inline asm
	add.s32 	%r525, %r523, 1;
	// begin inline asm
	atom.global.exch.b32 %r524, [%rd1], %r525;
	// end inline asm
	// begin inline asm
	ld.volatile.global.u32 %r526, [%rd1];
	// end inline asm
	add.s32 	%r528, %r526, 1;
	// begin inline asm
	atom.global.exch.b32 %r527, [%rd1], %r528;
	// end inline asm
	// begin inline asm
	ld.volatile.global.u32 %r529, [%rd1];
	// end inline asm
	add.s32 	%r531, %r529, 1;
	// begin inline asm
	atom.global.exch.b32 %r530, [%rd1], %r531;
	// end inline asm
	// begin inline asm
	ld.volatile.global.u32 %r532, [%rd1];
	// end inline asm
	add.s32 	%r534, %r532, 1;
	// begin inline asm
	atom.global.exch.b32 %r533, [%rd1], %r534;
	// end inline asm
	// begin inline asm
	ld.volatile.global.u32 %r535, [%rd1];
	// end inline asm
	add.s32 	%r537, %r535, 1;
	// begin inline asm
	atom.global.exch.b32 %r536, [%rd1], %r537;
	// end inline asm
	// begin inline asm
	ld.volatile.global.u32 %r538, [%rd1];
	// end inline asm
	add.s32 	%r540, %r538, 1;
	// begin inline asm
	atom.global.exch.b32 %r539, [%rd1], %r540;
	// end inline asm
	// begin inline asm
	ld.volatile.global.u32 %r541, [%rd1];
	// end inline asm
	add.s32 	%r543, %r541, 1;
	// begin inline asm
	atom.global.exch.b32 %r542, [%rd1], %r543;
	// end inline asm
	// begin inline asm
	ld.volatile.global.u32 %r544, [%rd1];
	// end inline asm
	add.s32 	%r546, %r544, 1;
	// begin inline asm
	atom.global.exch.b32 %r545, [%rd1], %r546;
	// end inline asm
	// begin inline asm
	ld.volatile.global.u32 %r547, [%rd1];
	// end inline asm
	add.s32 	%r549, %r547, 1;
	// begin inline asm
	atom.global.exch.b32 %r548, [%rd1], %r549;
	// end inline asm
	// begin inline asm
	ld.volatile.global.u32 %r550, [%rd1];
	// end inline asm
	add.s32 	%r552, %r550, 1;
	// begin inline asm
	atom.global.exch.b32 %r551, [%rd1], %r552;
	// end inline asm
	// begin inline asm
	ld.volatile.global.u32 %r553, [%rd1];
	// end inline asm
	add.s32 	%r555, %r553, 1;
	// begin inline asm
	atom.global.exch.b32 %r554, [%rd1], %r555;
	// end inline asm
	// begin inline asm
	ld.volatile.global.u32 %r556, [%rd1];
	// end inline asm
	add.s32 	%r558, %r556, 1;
	// begin inline asm
	atom.global.exch.b32 %r557, [%rd1], %r558;
	// end inline asm
	// begin inline asm
	ld.volatile.global.u32 %r559, [%rd1];
	// end inline asm
	add.s32 	%r561, %r559, 1;
	// begin inline asm
	atom.global.exch.b32 %r560, [%rd1], %r561;
	// end inline asm
	// begin inline asm
	ld.volatile.global.u32 %r562, [%rd1];
	// end inline asm
	add.s32 	%r564, %r562, 1;
	// begin inline asm
	atom.global.exch.b32 %r563, [%rd1], %r564;
	// end inline asm
	// begin inline asm
	ld.volatile.global.u32 %r565, [%rd1];
	// end inline asm
	add.s32 	%r567, %r565, 1;
	// begin inline asm
	atom.global.exch.b32 %r566, [%rd1], %r567;
	// end inline asm
	// begin inline asm
	ld.volatile.global.u32 %r568, [%rd1];
	// end inline asm
	add.s32 	%r570, %r568, 1;
	// begin inline asm
	atom.global.exch.b32 %r569, [%rd1], %r570;
	// end inline asm
	// begin inline asm
	ld.volatile.global.u32 %r571, [%rd1];
	// end inline asm
	add.s32 	%r573, %r571, 1;
	// begin inline asm
	atom.global.exch.b32 %r572, [%rd1], %r573;
	// end inline asm
	// begin inline asm
	ld.volatile.global.u32 %r574, [%rd1];
	// end inline asm
	add.s32 	%r576, %r574, 1;
	// begin inline asm
	atom.global.exch.b32 %r575, [%rd1], %r576;
	// end inline asm
	// begin inline asm
	ld.volatile.global.u32 %r577, [%rd1];
	// end inline asm
	add.s32 	%r579, %r577, 1;
	// begin inline asm
	atom.global.exch.b32 %r578, [%rd1], %r579;
	// end inline asm
	// begin inline asm
	ld.volatile.global.u32 %r580, [%rd1];
	// end inline asm
	add.s32 	%r582, %r580, 1;
	// begin inline asm
	atom.global.exch.b32 %r581, [%rd1], %r582;
	// end inline asm
	// begin inline asm
	ld.volatile.global.u32 %r583, [%rd1];
	// end inline asm
	add.s32 	%r585, %r583, 1;
	// begin inline asm
	atom.global.exch.b32 %r584, [%rd1], %r585;
	// end inline asm
	// begin inline asm
	ld.volatile.global.u32 %r586, [%rd1];
	// end inline asm
	add.s32 	%r588, %r586, 1;
	// begin inline asm
	atom.global.exch.b32 %r587, [%rd1], %r588;
	// end inline asm
	// begin inline asm
	ld.volatile.global.u32 %r589, [%rd1];
	// end inline asm
	add.s32 	%r591, %r589, 1;
	// begin inline asm
	atom.global.exch.b32 %r590, [%rd1], %r591;
	// end inline asm
	// begin inline asm
	ld.volatile.global.u32 %r592, [%rd1];
	// end inline asm
	add.s32 	%r594, %r592, 1;
	// begin inline asm
	atom.global.exch.b32 %r593, [%rd1], %r594;
	// end inline asm
	// begin inline asm
	ld.volatile.global.u32 %r595, [%rd1];
	// end inline asm
	add.s32 	%r597, %r595, 1;
	// begin inline asm
	atom.global.exch.b32 %r596, [%rd1], %r597;
	// end inline asm
	// begin inline asm
	ld.volatile.global.u32 %r598, [%rd1];
	// end inline asm
	add.s32 	%r600, %r598, 1;
	// begin inline asm
	atom.global.exch.b32 %r599, [%rd1], %r600;
	// end inline asm
	// begin inline asm
	ld.volatile.global.u32 %r601, [%rd1];
	// end inline asm
	add.s32 	%r603, %r601, 1;
	// begin inline asm
	atom.global.exch.b32 %r602, [%rd1], %r603;
	// end inline asm
	// begin inline asm
	ld.volatile.global.u32 %r604, [%rd1];
	// end inline asm
	add.s32 	%r606, %r604, 1;
	// begin inline asm
	atom.global.exch.b32 %r605, [%rd1], %r606;
	// end inline asm
	// begin inline asm
	ld.volatile.global.u32 %r607, [%rd1];
	// end inline asm
	add.s32 	%r609, %r607, 1;
	// begin inline asm
	atom.global.exch.b32 %r608, [%rd1], %r609;
	// end inline asm
	// begin inline asm
	ld.volatile.global.u32 %r610, [%rd1];
	// end inline asm
	add.s32 	%r612, %r610, 1;
	// begin inline asm
	atom.global.exch.b32 %r611, [%rd1], %r612;
	// end inline asm
	// begin inline asm
	ld.volatile.global.u32 %r613, [%rd1];
	// end inline asm
	add.s32 	%r615, %r613, 1;
	// begin inline asm
	atom.global.exch.b32 %r614, [%rd1], %r615;
	// end inline asm
	// begin inline asm
	ld.volatile.global.u32 %r616, [%rd1];
	// end inline asm
	add.s32 	%r618, %r616, 1;
	// begin inline asm
	atom.global.exch.b32 %r617, [%rd1], %r618;
	// end inline asm
	// begin inline asm
	ld.volatile.global.u32 %r619, [%rd1];
	// end inline asm
	add.s32 	%r621, %r619, 1;
	// begin inline asm
	atom.global.exch.b32 %r620, [%rd1], %r621;
	// end inline asm
	// begin inline asm
	ld.volatile.global.u32 %r622, [%rd1];
	// end inline asm
	add.s32 	%r624, %r622, 1;
	// begin inline asm
	atom.global.exch.b32 %r623, [%rd1], %r624;
	// end inline asm
	// begin inline asm
	ld.volatile.global.u32 %r625, [%rd1];
	// end inline asm
	add.s32 	%r627, %r625, 1;
	// begin inline asm
	atom.global.exch.b32 %r626, [%rd1], %r627;
	// end inline asm
	// begin inline asm
	ld.volatile.global.u32 %r628, [%rd1];
	// end inline asm
	add.s32 	%r630, %r628, 1;
	// begin inline asm
	atom.global.exch.b32 %r629, [%rd1], %r630;
	// end inline asm
	// begin inline asm
	ld.volatile.global.u32 %r631, [%rd1];
	// end inline asm
	add.s32 	%r633, %r631, 1;
	// begin inline asm
	atom.global.exch.b32 %r632, [%rd1], %r633;
	// end inline asm
	// begin inline asm
	ld.volatile.global.u32 %r634, [%rd1];
	// end inline asm
	add.s32 	%r636, %r634, 1;
	// begin inline asm
	atom.global.exch.b32 %r635, [%rd1], %r636;
	// end inline asm
	// begin inline asm
	ld.volatile.global.u32 %r637, [%rd1];
	// end inline asm
	add.s32 	%r639, %r637, 1;
	// begin inline asm
	atom.global.exch.b32 %r638, [%rd1], %r639;
	// end inline asm
	// begin inline asm
	ld.volatile.global.u32 %r640, [%rd1];
	// end inline asm
	add.s32 	%r642, %r640, 1;
	// begin inline asm
	atom.global.exch.b32 %r641, [%rd1], %r642;
	// end inline asm
	// begin inline asm
	ld.volatile.global.u32 %r643, [%rd1];
	// end inline asm
	add.s32 	%r645, %r643, 1;
	// begin inline asm
	atom.global.exch.b32 %r644, [%rd1], %r645;
	// end inline asm
	// begin inline asm
	ld.volatile.global.u32 %r646, [%rd1];
	// end inline asm
	add.s32 	%r648, %r646, 1;
	// begin inline asm
	atom.global.exch.b32 %r647, [%rd1], %r648;
	// end inline asm
	// begin inline asm
	ld.volatile.global.u32 %r649, [%rd1];
	// end inline asm
	add.s32 	%r651, %r649, 1;
	// begin inline asm
	atom.global.exch.b32 %r650, [%rd1], %r651;
	// end inline asm
	// begin inline asm
	ld.volatile.global.u32 %r652, [%rd1];
	// end inline asm
	add.s32 	%r654, %r652, 1;
	// begin inline asm
	atom.global.exch.b32 %r653, [%rd1], %r654;
	// end inline asm
	// begin inline asm
	ld.volatile.global.u32 %r655, [%rd1];
	// end inline asm
	add.s32 	%r657, %r655, 1;
	// begin inline asm
	atom.global.exch.b32 %r656, [%rd1], %r657;
	// end inline asm
	// begin inline asm
	ld.volatile.global.u32 %r658, [%rd1];
	// end inline asm
	add.s32 	%r660, %r658, 1;
	// begin inline asm
	atom.global.exch.b32 %r659, [%rd1], %r660;
	// end inline asm
	// begin inline asm
	ld.volatile.global.u32 %r661, [%rd1];
	// end inline asm
	add.s32 	%r663, %r661, 1;
	// begin inline asm
	atom.global.exch.b32 %r662, [%rd1], %r663;
	// end inline asm
	// begin inline asm
	ld.volatile.global.u32 %r664, [%rd1];
	// end inline asm
	add.s32 	%r666, %r664, 1;
	// begin inline asm
	atom.global.exch.b32 %r665, [%rd1], %r666;
	// end inline asm
	// begin inline asm
	ld.volatile.global.u32 %r667, [%rd1];
	// end inline asm
	add.s32 	%r669, %r667, 1;
	// begin inline asm
	atom.global.exch.b32 %r668, [%rd1], %r669;
	// end inline asm
	// begin inline asm
	ld.volatile.global.u32 %r670, [%rd1];
	// end inline asm
	add.s32 	%r672, %r670, 1;
	// begin inline asm
	atom.global.exch.b32 %r671, [%rd1], %r672;
	// end inline asm
	// begin inline asm
	ld.volatile.global.u32 %r673, [%rd1];
	// end inline asm
	add.s32 	%r675, %r673, 1;
	// begin inline asm
	atom.global.exch.b32 %r674, [%rd1], %r675;
	// end inline asm
	// begin inline asm
	ld.volatile.global.u32 %r676, [%rd1];
	// end inline asm
	add.s32 	%r678, %r676, 1;
	// begin inline asm
	atom.global.exch.b32 %r677, [%rd1], %r678;
	// end inline asm
	// begin inline asm
	ld.volatile.global.u32 %r679, [%rd1];
	// end inline asm
	add.s32 	%r681, %r679, 1;
	// begin inline asm
	atom.global.exch.b32 %r680, [%rd1], %r681;
	// end inline asm
	// begin inline asm
	ld.volatile.global.u32 %r682, [%rd1];
	// end inline asm
	add.s32 	%r684, %r682, 1;
	// begin inline asm
	atom.global.exch.b32 %r683, [%rd1], %r684;
	// end inline asm
	// begin inline asm
	ld.volatile.global.u32 %r685, [%rd1];
	// end inline asm
	add.s32 	%r687, %r685, 1;
	// begin inline asm
	atom.global.exch.b32 %r686, [%rd1], %r687;
	// end inline asm
	// begin inline asm
	ld.volatile.global.u32 %r688, [%rd1];
	// end inline asm
	add.s32 	%r690, %r688, 1;
	// begin inline asm
	atom.global.exch.b32 %r689, [%rd1], %r690;
	// end inline asm
	// begin inline asm
	ld.volatile.global.u32 %r691, [%rd1];
	// end inline asm
	add.s32 	%r693, %r691, 1;
	// begin inline asm
	atom.global.exch.b32 %r692, [%rd1], %r693;
	// end inline asm
	// begin inline asm
	ld.volatile.global.u32 %r694, [%rd1];
	// end inline asm
	add.s32 	%r696, %r694, 1;
	// begin inline asm
	atom.global.exch.b32 %r695, [%rd1], %r696;
	// end inline asm
	// begin inline asm
	ld.volatile.global.u32 %r697, [%rd1];
	// end inline asm
	add.s32 	%r699, %r697, 1;
	// begin inline asm
	atom.global.exch.b32 %r698, [%rd1], %r699;
	// end inline asm
	// begin inline asm
	ld.volatile.global.u32 %r700, [%rd1];
	// end inline asm
	add.s32 	%r702, %r700, 1;
	// begin inline asm
	atom.global.exch.b32 %r701, [%rd1], %r702;
	// end inline asm
	// begin inline asm
	ld.volatile.global.u32 %r703, [%rd1];
	// end inline asm
	add.s32 	%r705, %r703, 1;
	// begin inline asm
	atom.global.exch.b32 %r704, [%rd1], %r705;
	// end inline asm
	// begin inline asm
	ld.volatile.global.u32 %r706, [%rd1];
	// end inline asm
	add.s32 	%r708, %r706, 1;
	// begin inline asm
	atom.global.exch.b32 %r707, [%rd1], %r708;
	// end inline asm
	// begin inline asm
	ld.volatile.global.u32 %r709, [%rd1];
	// end inline asm
	add.s32 	%r711, %r709, 1;
	// begin inline asm
	atom.global.exch.b32 %r710, [%rd1], %r711;
	// end inline asm
	// begin inline asm
	ld.volatile.global.u32 %r712, [%rd1];
	// end inline asm
	add.s32 	%r714, %r712, 1;
	// begin inline asm
	atom.global.exch.b32 %r713, [%rd1], %r714;
	// end inline asm
	// begin inline asm
	ld.volatile.global.u32 %r715, [%rd1];
	// end inline asm
	add.s32 	%r717, %r715, 1;
	// begin inline asm
	atom.global.exch.b32 %r716, [%rd1], %r717;
	// end inline asm
	// begin inline asm
	ld.volatile.global.u32 %r718, [%rd1];
	// end inline asm
	add.s32 	%r720, %r718, 1;
	// begin inline asm
	atom.global.exch.b32 %r719, [%rd1], %r720;
	// end inline asm
	// begin inline asm
	ld.volatile.global.u32 %r721, [%rd1];
	// end inline asm
	add.s32 	%r723, %r721, 1;
	// begin inline asm
	atom.global.exch.b32 %r722, [%rd1], %r723;
	// end inline asm
	// begin inline asm
	ld.volatile.global.u32 %r724, [%rd1];
	// end inline asm
	add.s32 	%r726, %r724, 1;
	// begin inline asm
	atom.global.exch.b32 %r725, [%rd1], %r726;
	// end inline asm
	// begin inline asm
	ld.volatile.global.u32 %r727, [%rd1];
	// end inline asm
	add.s32 	%r729, %r727, 1;
	// begin inline asm
	atom.global.exch.b32 %r728, [%rd1], %r729;
	// end inline asm
	// begin inline asm
	ld.volatile.global.u32 %r730, [%rd1];
	// end inline asm
	add.s32 	%r732, %r730, 1;
	// begin inline asm
	atom.global.exch.b32 %r731, [%rd1], %r732;
	// end inline asm
	// begin inline asm
	ld.volatile.global.u32 %r733, [%rd1];
	// end inline asm
	add.s32 	%r735, %r733, 1;
	// begin inline asm
	atom.global.exch.b32 %r734, [%rd1], %r735;
	// end inline asm
	// begin inline asm
	ld.volatile.global.u32 %r736, [%rd1];
	// end inline asm
	add.s32 	%r738, %r736, 1;
	// begin inline asm
	atom.global.exch.b32 %r737, [%rd1], %r738;
	// end inline asm
	// begin inline asm
	ld.volatile.global.u32 %r739, [%rd1];
	// end inline asm
	add.s32 	%r741, %r739, 1;
	// begin inline asm
	atom.global.exch.b32 %r740, [%rd1], %r741;
	// end inline asm
	// begin inline asm
	ld.volatile.global.u32 %r742, [%rd1];
	// end inline asm
	add.s32 	%r744, %r742, 1;
	// begin inline asm
	atom.global.exch.b32 %r743, [%rd1], %r744;
	// end inline asm
	// begin inline asm
	ld.volatile.global.u32 %r745, [%rd1];
	// end inline asm
	add.s32 	%r747, %r745, 1;
	// begin inline asm
	atom.global.exch.b32 %r746, [%rd1], %r747;
	// end inline asm
	// begin inline asm
	ld.volatile.global.u32 %r748, [%rd1];
	// end inline asm
	add.s32 	%r750, %r748, 1;
	// begin inline asm
	atom.global.exch.b32 %r749, [%rd1], %r750;
	// end inline asm
	// begin inline asm
	ld.volatile.global.u32 %r751, [%rd1];
	// end inline asm
	add.s32 	%r753, %r751, 1;
	// begin inline asm
	atom.global.exch.b32 %r752, [%rd1], %r753;
	// end inline asm
	// begin inline asm
	ld.volatile.global.u32 %r754, [%rd1];
	// end inline asm
	add.s32 	%r756, %r754, 1;
	// begin inline asm
	atom.global.exch.b32 %r755, [%rd1], %r756;
	// end inline asm
	// begin inline asm
	ld.volatile.global.u32 %r757, [%rd1];
	// end inline asm
	add.s32 	%r759, %r757, 1;
	// begin inline asm
	atom.global.exch.b32 %r758, [%rd1], %r759;
	// end inline asm
	// begin inline asm
	ld.volatile.global.u32 %r760, [%rd1];
	// end inline asm
	add.s32 	%r762, %r760, 1;
	// begin inline asm
	atom.global.exch.b32 %r761, [%rd1], %r762;
	// end inline asm
	// begin inline asm
	ld.volatile.global.u32 %r763, [%rd1];
	// end inline asm
	add.s32 	%r765, %r763, 1;
	// begin inline asm
	atom.global.exch.b32 %r764, [%rd1], %r765;
	// end inline asm
	// begin inline asm
	ld.volatile.global.u32 %r766, [%rd1];
	// end inline asm
	add.s32 	%r768, %r766, 1;
	// begin inline asm
	atom.global.exch.b32 %r767, [%rd1], %r768;
	// end inline asm
	ret;

}
	// .globl	_Z4testIL_Z15load_atomic_addPKjEL_Z14store_volatilePjjELi256E14single_element9all_lanesEvv
.visible .entry _Z4testIL_Z15load_atomic_addPKjEL_Z14store_volatilePjjELi256E14single_element9all_lanesEvv()
{
	.reg .b32 	%r<513>;
	.reg .b64 	%rd<514>;

	mov.u64 	%rd513, buffer;
	cvta.global.u64 	%rd1, %rd513;
	// begin inline asm
	atom.global.add.u32 %r1, [%rd1], 0;
	// end inline asm
	add.s32 	%r2, %r1, 1;
	// begin inline asm
	st.volatile.global.u32 [%rd1], %r2;
	// end inline asm
	// begin inline asm
	atom.global.add.u32 %r3, [%rd1], 0;
	// end inline asm
	add.s32 	%r4, %r3, 1;
	// begin inline asm
	st.volatile.global.u32 [%rd1], %r4;
	// end inline asm
	// begin inline asm
	atom.global.add.u32 %r5, [%rd1], 0;
	// end inline asm
	add.s32 	%r6, %r5, 1;
	// begin inline asm
	st.volatile.global.u32 [%rd1], %r6;
	// end inline asm
	// begin inline asm
	atom.global.add.u32 %r7, [%rd1], 0;
	// end inline asm
	add.s32 	%r8, %r7, 1;
	// begin inline asm
	st.volatile.global.u32 [%rd1], %r8;
	// end inline asm
	// begin inline asm
	atom.global.add.u32 %r9, [%rd1], 0;
	// end inline asm
	add.s32 	%r10, %r9, 1;
	// begin inline asm
	st.volatile.global.u32 [%rd1], %r10;
	// end inline asm
	// begin inline asm
	atom.global.add.u32 %r11, [%rd1], 0;
	// end inline asm
	add.s32 	%r12, %r11, 1;
	// begin inline asm
	st.volatile.global.u32 [%rd1], %r12;
	// end inline asm
	// begin inline asm
	atom.global.add.u32 %r13, [%rd1], 0;
	// end inline asm
	add.s32 	%r14, %r13, 1;
	// begin inline asm
	st.volatile.global.u32 [%rd1], %r14;
	// end inline asm
	// begin inline asm
	atom.global.add.u32 %r15, [%rd1], 0;
	// end inline asm
	add.s32 	%r16, %r15, 1;
	// begin inline asm
	st.volatile.global.u32 [%rd1], %r16;
	// end inline asm
	// begin inline asm
	atom.global.add.u32 %r17, [%rd1], 0;
	// end inline asm
	add.s32 	%r18, %r17, 1;
	// begin inline asm
	st.volatile.global.u32 [%rd1], %r18;
	// end inline asm
	// begin inline asm
	atom.global.add.u32 %r19, [%rd1], 0;
	// end inline asm
	add.s32 	%r20, %r19, 1;
	// begin inline asm
	st.volatile.global.u32 [%rd1], %r20;
	// end inline asm
	// begin inline asm
	atom.global.add.u32 %r21, [%rd1], 0;
	// end inline asm
	add.s32 	%r22, %r21, 1;
	// begin inline asm
	st.volatile.global.u32 [%rd1], %r22;
	// end inline asm
	// begin inline asm
	atom.global.add.u32 %r23, [%rd1], 0;
	// end inline asm
	add.s32 	%r24, %r23, 1;
	// begin inline asm
	st.volatile.global.u32 [%rd1], %r24;
	// end inline asm
	// begin inline asm
	atom.global.add.u32 %r25, [%rd1], 0;
	// end inline asm
	add.s32 	%r26, %r25, 1;
	// begin inline asm
	st.volatile.global.u32 [%rd1], %r26;
	// end inline asm
	// begin inline asm
	atom.global.add.u32 %r27, [%rd1], 0;
	// end inline asm
	add.s32 	%r28, %r27, 1;
	// begin inline asm
	st.volatile.global.u32 [%rd1], %r28;
	// end inline asm
	// begin inline asm
	atom.global.add.u32 %r29, [%rd1], 0;
	// end inline asm
	add.s32 	%r30, %r29, 1;
	// begin inline asm
	st.volatile.global.u32 [%rd1], %r30;
	// end inline asm
	// begin inline asm
	atom.global.add.u32 %r31, [%rd1], 0;
	// end inline asm
	add.s32 	%r32, %r31, 1;
	// begin inline asm
	st.volatile.global.u32 [%rd1], %r32;
	// end inline asm
	// begin inline asm
	atom.global.add.u32 %r33, [%rd1], 0;
	// end inline asm
	add.s32 	%r34, %r33, 1;
	// begin inline asm
	st.volatile.global.u32 [%rd1], %r34;
	// end inline asm
	// begin inline asm
	atom.global.add.u32 %r35, [%rd1], 0;
	// end inline asm
	add.s32 	%r36, %r35, 1;
	// begin inline asm
	st.volatile.global.u32 [%rd1], %r36;
	// end inline asm
	// begin inline asm
	atom.global.add.u32 %r37, [%rd1], 0;
	// end inline asm
	add.s32 	%r38, %r37, 1;
	// begin inline asm
	st.volatile.global.u32 [%rd1], %r38;
	// end inline asm
	// begin inline asm
	atom.global.add.u32 %r39, [%rd1], 0;
	// end inline asm
	add.s32 	%r40, %r39, 1;
	// begin inline asm
	st.volatile.global.u32 [%rd1], %r40;
	// end inline asm
	// begin inline asm
	atom.global.add.u32 %r41, [%rd1], 0;
	// end inline asm
	add.s32 	%r42, %r41, 1;
	// begin inline asm
	st.volatile.global.u32 [%rd1], %r42;
	// end inline asm
	// begin inline asm
	atom.global.add.u32 %r43, [%rd1], 0;
	// end inline asm
	add.s32 	%r44, %r43, 1;
	// begin inline asm
	st.volatile.global.u32 [%rd1], %r44;
	// end inline asm
	// begin inline asm
	atom.global.add.u32 %r45, [%rd1], 0;
	// end inline asm
	add.s32 	%r46, %r45, 1;
	// begin inline asm
	st.volatile.global.u32 [%rd1], %r46;
	// end inline asm
	// begin inline asm
	atom.global.add.u32 %r47, [%rd1], 0;
	// end inline asm
	add.s32 	%r48, %r47, 1;
	// begin inline asm
	st.volatile.global.u32 [%rd1], %r48;
	// end inline asm
	// begin inline asm
	atom.global.add.u32 %r49, [%rd1], 0;
	// end inline asm
	add.s32 	%r50, %r49, 1;
	// begin inline asm
	st.volatile.global.u32 [%rd1], %r50;
	// end inline asm
	// begin inline asm
	atom.global.add.u32 %r51, [%rd1], 0;
	// end inline asm
	add.s32 	%r52, %r51, 1;
	// begin inline asm
	st.volatile.global.u32 [%rd1], %r52;
	// end inline asm
	// begin inline asm
	atom.global.add.u32 %r53, [%rd1], 0;
	// end inline asm
	add.s32 	%r54, %r53, 1;
	// begin inline asm
	st.volatile.global.u32 [%rd1], %r54;
	// end inline asm
	// begin inline asm
	atom.global.add.u32 %r55, [%rd1], 0;
	// end inline asm
	add.s32 	%r56, %r55, 1;
	// begin inline asm
	st.volatile.global.u32 [%rd1], %r56;
	// end inline asm
	// begin inline asm
	atom.global.add.u32 %r57, [%rd1], 0;
	// end inline asm
	add.s32 	%r58, %r57, 1;
	// begin inline asm
	st.volatile.global.u32 [%rd1], %r58;
	// end inline asm
	// begin inline asm
	atom.global.add.u32 %r59, [%rd1], 0;
	// end inline asm
	add.s32 	%r60, %r59, 1;
	// begin inline asm
	st.volatile.global.u32 [%rd1], %r60;
	// end inline asm
	// begin inline asm
	atom.global.add.u32 %r61, [%rd1], 0;
	// end inline asm
	add.s32 	%r62, %r61, 1;
	// begin inline asm
	st.volatile.global.u32 [%rd1], %r62;
	// end inline asm
	// begin inline asm
	atom.global.add.u32 %r63, [%rd1], 0;
	// end inline asm
	add.s32 	%r64, %r63, 1;
	// begin inline asm
	st.volatile.global.u32 [%rd1], %r64;
	// end inline asm
	// begin inline asm
	atom.global.add.u32 %r65, [%rd1], 0;
	// end inline asm
	add.s32 	%r66, %r65, 1;
	// begin inline asm
	st.volatile.global.u32 [%rd1], %r66;
	// end inline asm
	// begin inline asm
	atom.global.add.u32 %r67, [%rd1], 0;
	// end inline asm
	add.s32 	%r68, %r67, 1;
	// begin inline asm
	st.volatile.global.u32 [%rd1], %r68;
	// end inline asm
	// begin inline asm
	atom.global.add.u32 %r69, [%rd1], 0;
	// end inline asm
	add.s32 	%r70, %r69, 1;
	// begin inline asm
	st.volatile.global.u32 [%rd1], %r70;
	// end inline asm
	// begin inline asm
	atom.global.add.u32 %r71, [%rd1], 0;
	// end inline asm
	add.s32 	%r72, %r71, 1;
	// begin inline asm
	st.volatile.global.u32 [%rd1], %r72;
	// end inline asm
	// begin inline asm
	atom.global.add.u32 %r73, [%rd1], 0;
	// end inline asm
	add.s32 	%r74, %r73, 1;
	// begin inline asm
	st.volatile.global.u32 [%rd1], %r74;
	// end inline asm
	// begin inline asm
	atom.global.add.u32 %r75, [%rd1], 0;
	// end inline asm
	add.s32 	%r76, %r75, 1;
	// begin inline asm
	st.volatile.global.u32 [%rd1], %r76;
	// end inline asm
	// begin inline asm
	atom.global.add.u32 %r77, [%rd1], 0;
	// end inline asm
	add.s32 	%r78, %r77, 1;
	// begin inline asm
	st.volatile.global.u32 [%rd1], %r78;
	// end inline asm
	// begin inline asm
	atom.global.add.u32 %r79, [%rd1], 0;
	// end inline asm
	add.s32 	%r80, %r79, 1;
	// begin inline asm
	st.volatile.global.u32 [%rd1], %r80;
	// end inline asm
	// begin inline asm
	atom.global.add.u32 %r81, [%rd1], 0;
	// end inline asm
	add.s32 	%r82, %r81, 1;
	// begin inline asm
	st.volatile.global.u32 [%rd1], %r82;
	// end inline asm
	// begin inline asm
	atom.global.add.u32 %r83, [%rd1], 0;
	// end inline asm
	add.s32 	%r84, %r83, 1;
	// begin inline asm
	st.volatile.global.u32 [%rd1], %r84;
	// end inline asm
	// begin inline asm
	atom.global.add.u32 %r85, [%rd1], 0;
	// end inline asm
	add.s32 	%r86, %r85, 1;
	// begin inline asm
	st.volatile.global.u32 [%rd1], %r86;
	// end inline asm
	// begin inline asm
	atom.global.add.u32 %r87, [%rd1], 0;
	// end inline asm
	add.s32 	%r88, %r87, 1;
	// begin inline asm
	st.volatile.global.u32 [%rd1], %r88;
	// end inline asm
	// begin inline asm
	atom.global.add.u32 %r89, [%rd1], 0;
	// end inline asm
	add.s32 	%r90, %r89, 1;
	// begin inline asm
	st.volatile.global.u32 [%rd1], %r90;
	// end inline asm
	// begin inline asm
	atom.global.add.u32 %r91, [%rd1], 0;
	// end inline asm
	add.s32 	%r92, %r91, 1;
	// begin inline asm
	st.volatile.global.u32 [%rd1], %r92;
	// end inline asm
	// begin inline asm
	atom.global.add.u32 %r93, [%rd1], 0;
	// end inline asm
	add.s32 	%r94, %r93, 1;
	// begin inline asm
	st.volatile.global.u32 [%rd1], %r94;
	// end inline asm
	// begin inline asm
	atom.global.add.u32 %r95, [%rd1], 0;
	// end inline asm
	add.s32 	%r96, %r95, 1;
	// begin inline asm
	st.volatile.global.u32 [%rd1], %r96;
	// end inline asm
	// begin inline asm
	atom.global.add.u32 %r97, [%rd1], 0;
	// end inline asm
	add.s32 	%r98, %r97, 1;
	// begin inline asm
	st.volatile.global.u32 [%rd1], %r98;
	// end inline asm
	// begin inline asm
	atom.global.add.u32 %r99, [%rd1], 0;
	// end inline asm
	add.s32 	%r100, %r99, 1;
	// begin inline asm
	st.volatile.global.u32 [%rd1], %r100;
	// end inline asm
	// begin inline asm
	atom.global.add.u32 %r101, [%rd1], 0;
	// end inline asm
	add.s32 	%r102, %r101, 1;
	// begin inline asm
	st.volatile.global.u32 [%rd1], %r102;
	// end inline asm
	// begin inline asm
	atom.global.add.u32 %r103, [%rd1], 0;
	// end inline asm
	add.s32 	%r104, %r103, 1;
	// begin inline asm
	st.volatile.global.u32 [%rd1], %r104;
	// end inline asm
	// begin inline asm
	atom.global.add.u32 %r105, [%rd1], 0;
	// end inline asm
	add.s32 	%r106, %r105, 1;
	// begin inline asm
	st.volatile.global.u32 [%rd1], %r106;
	// end inline asm
	// begin inline asm
	atom.global.add.u32 %r107, [%rd1], 0;
	// end inline asm
	add.s32 	%r108, %r107, 1;
	// begin inline asm
	st.volatile.global.u32 [%rd1], %r108;
	// end inline asm
	// begin inline asm
	atom.global.add.u32 %r109, [%rd1], 0;
	// end inline asm
	add.s32 	%r110, %r109, 1;
	// begin inline asm
	st.volatile.global.u32 [%rd1], %r110;
	// end inline asm
	// begin inline asm
	atom.global.add.u32 %r111, [%rd1], 0;
	// end inline asm
	add.s32 	%r112, %r111, 1;
	// begin inline asm
	st.volatile.global.u32 [%rd1], %r112;
	// end inline asm
	// begin inline asm
	atom.global.add.u32 %r113, [%rd1], 0;
	// end inline asm
	add.s32 	%r114, %r113, 1;
	// begin inline asm
	st.volatile.global.u32 [%rd1], %r114;
	// end inline asm
	// begin inline asm
	atom.global.add.u32 %r115, [%rd1], 0;
	// end inline asm
	add.s32 	%r116, %r115, 1;
	// begin inline asm
	st.volatile.global.u32 [%rd1], %r116;
	// end inline asm
	// begin inline asm
	atom.global.add.u32 %r117, [%rd1], 0;
	// end inline asm
	add.s32 	%r118, %r117, 1;
	// begin inline asm
	st.volatile.global.u32 [%rd1], %r118;
	// end inline asm
	// begin inline asm
	atom.global.add.u32 %r119, [%rd1], 0;
	// end inline asm
	add.s32 	%r120, %r119, 1;
	// begin inline asm
	st.volatile.global.u32 [%rd1], %r120;
	// end inline asm
	// begin inline asm
	atom.global.add.u32 %r121, [%rd1], 0;
	// end inline asm
	add.s32 	%r122, %r121, 1;
	// begin inline asm
	st.volatile.global.u32 [%rd1], %r122;
	// end inline asm
	// begin inline asm
	atom.global.add.u32 %r123, [%rd1], 0;
	// end inline asm
	add.s32 	%r124, %r123, 1;
	// begin inline asm
	st.volatile.global.u32 [%rd1], %r124;
	// end inline asm
	// begin inline asm
	atom.global.add.u32 %r125, [%rd1], 0;
	// end inline asm
	add.s32 	%r126, %r125, 1;
	// begin inline asm
	st.volatile.global.u32 [%rd1], %r126;
	// end inline asm
	// begin inline asm
	atom.global.add.u32 %r127, [%rd1], 0;
	// end inline asm
	add.s32 	%r128, %r127, 1;
	// begin inline asm
	st.volatile.global.u32 [%rd1], %r128;
	// end inline asm
	// begin inline asm
	atom.global.add.u32 %r129, [%rd1], 0;
	// end inline asm
	add.s32 	%r130, %r129, 1;
	// begin inline asm
	st.volatile.global.u32 [%rd1], %r130;
	// end inline asm
	// begin inline asm
	atom.global.add.u32 %r131, [%rd1], 0;
	// end inline asm
	add.s32 	%r132, %r131, 1;
	// begin inline asm
	st.volatile.global.u32 [%rd1], %r132;
	// end inline asm
	// begin inline asm
	atom.global.add.u32 %r133, [%rd1], 0;
	// end inline asm
	add.s32 	%r134, %r133, 1;
	// begin inline asm
	st.volatile.global.u32 [%rd1], %r134;
	// end inline asm
	// begin inline asm
	atom.global.add.u32 %r135, [%rd1], 0;
	// end inline asm
	add.s32 	%r136, %r135, 1;
	// begin inline asm
	st.volatile.global.u32 [%rd1], %r136;
	// end inline asm
	// begin inline asm
	atom.global.add.u32 %r137, [%rd1], 0;
	// end inline asm
	add.s32 	%r138, %r137, 1;
	// begin inline asm
	st.volatile.global.u32 [%rd1], %r138;
	// end inline asm
	// begin inline asm
	atom.global.add.u32 %r139, [%rd1], 0;
	// end inline asm
	add.s32 	%r140, %r139, 1;
	// begin inline asm
	st.volatile.global.u32 [%rd1], %r140;
	// end inline asm
	// begin inline asm
	atom.global.add.u32 %r141, [%rd1], 0;
	// end inline asm
	add.s32 	%r142, %r141, 1;
	// begin inline asm
	st.volatile.global.u32 [%rd1], %r142;
	// end inline asm
	// begin inline asm
	atom.global.add.u32 %r143, [%rd1], 0;
	// end inline asm
	add.s32 	%r144, %r143, 1;
	// begin inline asm
	st.volatile.global.u32 [%rd1], %r144;
	// end inline asm
	// begin inline asm
	atom.global.add.u32 %r145, [%rd1], 0;
	// end inline asm
	add.s32 	%r146, %r145, 1;
	// begin inline asm
	st.volatile.global.u32 [%rd1], %r146;
	// end inline asm
	// begin inline asm
	atom.global.add.u32 %r147, [%rd1], 0;
	// end inline asm
	add.s32 	%r148, %r147, 1;
	// begin inline asm
	st.volatile.global.u32 [%rd1], %r148;
	// end inline asm
	// begin inline asm
	atom.global.add.u32 %r149, [%rd1], 0;
	// end inline asm
	add.s32 	%r150, %r149, 1;
	// begin inline asm
	st.volatile.global.u32 [%rd1], %r150;
	// end inline asm
	// begin inline asm
	atom.global.add.u32 %r151, [%rd1], 0;
	// end inline asm
	add.s32 	%r152, %r151, 1;
	// begin inline asm
	st.volatile.global.u32 [%rd1], %r152;
	// end inline asm
	// begin inline asm
	atom.global.add.u32 %r153, [%rd1], 0;
	// end inline asm
	add.s32 	%r154, %r153, 1;
	// begin inline asm
	st.volatile.global.u32 [%rd1], %r154;
	// end inline asm
	// begin inline asm
	atom.global.add.u32 %r155, [%rd1], 0;
	// end inline asm
	add.s32 	%r156, %r155, 1;
	// begin inline asm
	st.volatile.global.u32 [%rd1], %r156;
	// end inline asm
	// begin inline asm
	atom.global.add.u32 %r157, [%rd1], 0;
	// end inline asm
	add.s32 	%r158, %r157, 1;
	// begin inline asm
	st.volatile.global.u32 [%rd1], %r158;
	// end inline asm
	// begin inline asm
	atom.global.add.u32 %r159, [%rd1], 0;
	// end inline asm
	add.s32 	%r160, %r159, 1;
	// begin inline asm
	st.volatile.global.u32 [%rd1], %r160;
	// end inline asm
	// begin inline asm
	atom.global.add.u32 %r161, [%rd1], 0;
	// end inline asm
	add.s32 	%r162, %r161, 1;
	// begin inline asm
	st.volatile.global.u32 [%rd1], %r162;
	// end inline asm
	// begin inline asm
	atom.global.add.u32 %r163, [%rd1], 0;
	// end inline asm
	add.s32 	%r164, %r163, 1;
	// begin inline asm
	st.volatile.global.u32 [%rd1], %r164;
	// end inline asm
	// begin inline asm
	atom.global.add.u32 %r165, [%rd1], 0;
	// end inline asm
	add.s32 	%r166, %r165, 1;
	// begin inline asm
	st.volatile.global.u32 [%rd1], %r166;
	// end inline asm
	// begin inline asm
	atom.global.add.u32 %r167, [%rd1], 0;
	// end inline asm
	add.s32 	%r168, %r167, 1;
	// begin inline asm
	st.volatile.global.u32 [%rd1], %r168;
	// end inline asm
	// begin inline asm
	atom.global.add.u32 %r169, [%rd1], 0;
	// end inline asm
	add.s32 	%r170, %r169, 1;
	// begin inline asm
	st.volatile.global.u32 [%rd1], %r170;
	// end inline asm
	// begin inline asm
	atom.global.add.u32 %r171, [%rd1], 0;
	// end inline asm
	add.s32 	%r172, %r171, 1;
	// begin inline asm
	st.volatile.global.u32 [%rd1], %r172;
	// end inline asm
	// begin inline asm
	atom.global.add.u32 %r173, [%rd1], 0;
	// end inline asm
	add.s32 	%r174, %r173, 1;
	// begin inline asm
	st.volatile.global.u32 [%rd1], %r174;
	// end inline asm
	// begin inline asm
	atom.global.add.u32 %r175, [%rd1], 0;
	// end inline asm
	add.s32 	%r176, %r175, 1;
	// begin inline asm
	st.volatile.global.u32 [%rd1], %r176;
	// end inline asm
	// begin inline asm
	atom.global.add.u32 %r177, [%rd1], 0;
	// end inline asm
	add.s32 	%r178, %r177, 1;
	// begin inline asm
	st.volatile.global.u32 [%rd1], %r178;
	// end inline asm
	// begin inline asm
	atom.global.add.u32 %r179, [%rd1], 0;
	// end inline asm
	add.s32 	%r180, %r179, 1;
	// begin inline asm
	st.volatile.global.u32 [%rd1], %r180;
	// end inline asm
	// begin inline asm
	atom.global.add.u32 %r181, [%rd1], 0;
	// end inline asm
	add.s32 	%r182, %r181, 1;
	// begin inline asm
	st.volatile.global.u32 [%rd1], %r182;
	// end inline asm
	// begin inline asm
	atom.global.add.u32 %r183, [%rd1], 0;
	// end inline asm
	add.s32 	%r184, %r183, 1;
	// begin inline asm
	st.volatile.global.u32 [%rd1], %r184;
	// end inline asm
	// begin inline asm
	atom.global.add.u32 %r185, [%rd1], 0;
	// end inline asm
	add.s32 	%r186, %r185, 1;
	// begin inline asm
	st.volatile.global.u32 [%rd1], %r186;
	// end inline asm
	// begin inline asm
	atom.global.add.u32 %r187, [%rd1], 0;
	// end inline asm
	add.s32 	%r188, %r187, 1;
	// begin inline asm
	st.volatile.global.u32 [%rd1], %r188;
	// end inline asm
	// begin inline asm
	atom.global.add.u32 %r189, [%rd1], 0;
	// end inline asm
	add.s32 	%r190, %r189, 1;
	// begin inline asm
	st.volatile.global.u32 [%rd1], %r190;
	// end inline asm
	// begin inline asm
	atom.global.add.u32 %r191, [%rd1], 0;
	// end inline asm
	add.s32 	%r192, %r191, 1;
	// begin inline asm
	st.volatile.global.u32 [%rd1], %r192;
	// end inline asm
	// begin inline asm
	atom.global.add.u32 %r193, [%rd1], 0;
	// end inline asm
	add.s32 	%r194, %r193, 1;
	// begin inline asm
	st.volatile.global.u32 [%rd1], %r194;
	// end inline asm
	// begin inline asm
	atom.global.add.u32 %r195, [%rd1], 0;
	// end inline asm
	add.s32 	%r196, %r195, 1;
	// begin inline asm
	st.volatile.global.u32 [%rd1], %r196;
	// end inline asm
	// begin inline asm
	atom.global.add.u32 %r197, [%rd1], 0;
	// end inline asm
	add.s32 	%r198, %r197, 1;
	// begin inline asm
	st.volatile.global.u32 [%rd1], %r198;
	// end inline asm
	// begin inline asm
	atom.global.add.u32 %r199, [%rd1], 0;
	// end inline asm
	add.s32 	%r200, %r199, 1;
	// begin inline asm
	st.volatile.global.u32 [%rd1], %r200;
	// end inline asm
	// begin inline asm
	atom.global.add.u32 %r201, [%rd1], 0;
	// end inline asm
	add.s32 	%r202, %r201, 1;
	// begin inline asm
	st.volatile.global.u32 [%rd1], %r202;
	// end inline asm
	// begin inline asm
	atom.global.add.u32 %r203, [%rd1], 0;
	// end inline asm
	add.s32 	%r204, %r203, 1;
	// begin inline asm
	st.volatile.global.u32 [%rd1], %r204;
	// end inline asm
	// begin inline asm
	atom.global.add.u32 %r205, [%rd1], 0;
	// end inline asm
	add.s32 	%r206, %r205, 1;
	// begin inline asm
	st.volatile.global.u32 [%rd1], %r206;
	// end inline asm
	// begin inline asm
	atom.global.add.u32 %r207, [%rd1], 0;
	// end inline asm
	add.s32 	%r208, %r207, 1;
	// begin inline asm
	st.volatile.global.u32 [%rd1], %r208;
	// end inline asm
	// begin inline asm
	atom.global.add.u32 %r209, [%rd1], 0;
	// end inline asm
	add.s32 	%r210, %r209, 1;
	// begin inline asm
	st.volatile.global.u32 [%rd1], %r210;
	// end inline asm
	// begin inline asm
	atom.global.add.u32 %r211, [%rd1], 0;
	// end inline asm
	add.s32 	%r212, %r211, 1;
	// begin inline asm
	st.volatile.global.u32 [%rd1], %r212;
	// end inline asm
	// begin inline asm
	atom.global.add.u32 %r213, [%rd1], 0;
	// end inline asm
	add.s32 	%r214, %r213, 1;
	// begin inline asm
	st.volatile.global.u32 [%rd1], %r214;
	// end inline asm
	// begin inline asm
	atom.global.add.u32 %r215, [%rd1], 0;
	// end inline asm
	add.s32 	%r216, %r215, 1;
	// begin inline asm
	st.volatile.global.u32 [%rd1], %r216;
	// end inline asm
	// begin inline asm
	atom.global.add.u32 %r217, [%rd1], 0;
	// end inline asm
	add.s32 	%r218, %r217, 1;
	// begin inline asm
	st.volatile.global.u32 [%rd1], %r218;
	// end inline asm
	// begin inline asm
	atom.global.add.u32 %r219, [%rd1], 0;
	// end inline asm
	add.s32 	%r220, %r219, 1;
	// begin inline asm
	st.volatile.global.u32 [%rd1], %r220;
	// end inline asm
	// begin inline asm
	atom.global.add.u32 %r221, [%rd1], 0;
	// end inline asm
	add.s32 	%r222, %r221, 1;
	// begin inline asm
	st.volatile.global.u32 [%rd1], %r222;
	// end inline asm
	// begin inline asm
	atom.global.add.u32 %r223, [%rd1], 0;
	// end inline asm
	add.s32 	%r224, %r223, 1;
	// begin inline asm
	st.volatile.global.u32 [%rd1], %r224;
	// end inline asm
	// begin inline asm
	atom.global.add.u32 %r225, [%rd1], 0;
	// end inline asm
	add.s32 	%r226, %r225, 1;
	// begin inline asm
	st.volatile.global.u32 [%rd1], %r226;
	// end inline asm
	// begin inline asm
	atom.global.add.u32 %r227, [%rd1], 0;
	// end inline asm
	add.s32 	%r228, %r227, 1;
	// begin inline asm
	st.volatile.global.u32 [%rd1], %r228;
	// end inline asm
	// begin inline asm
	atom.global.add.u32 %r229, [%rd1], 0;
	// end inline asm
	add.s32 	%r230, %r229, 1;
	// begin inline asm
	st.volatile.global.u32 [%rd1], %r230;
	// end inline asm
	// begin inline asm
	atom.global.add.u32 %r231, [%rd1], 0;
	// end inline asm
	add.s32 	%r232, %r231, 1;
	// begin inline asm
	st.volatile.global.u32 [%rd1], %r232;
	// end inline asm
	// begin inline asm
	atom.global.add.u32 %r233, [%rd1], 0;
	// end inline asm
	add.s32 	%r234, %r233, 1;
	// begin inline asm
	st.volatile.global.u32 [%rd1], %r234;
	// end inline asm
	// begin inline asm
	atom.global.add.u32 %r235, [%rd1], 0;
	// end inline asm
	add.s32 	%r236, %r235, 1;
	// begin inline asm
	st.volatile.global.u32 [%rd1], %r236;
	// end inline asm
	// begin inline asm
	atom.global.add.u32 %r237, [%rd1], 0;
	// end inline asm
	add.s32 	%r238, %r237, 1;
	// begin inline asm
	st.volatile.global.u32 [%rd1], %r238;
	// end inline asm
	// begin inline asm
	atom.global.add.u32 %r239, [%rd1], 0;
	// end inline asm
	add.s32 	%r240, %r239, 1;
	// begin inline asm
	st.volatile.global.u32 [%rd1], %r240;
	// end inline asm
	// begin inline asm
	atom.global.add.u32 %r241, [%rd1], 0;
	// end inline asm
	add.s32 	%r242, %r241, 1;
	// begin inline asm
	st.volatile.global.u32 [%rd1], %r242;
	// end inline asm
	// begin inline asm
	atom.global.add.u32 %r243, [%rd1], 0;
	// end inline asm
	add.s32 	%r244, %r243, 1;
	// begin inline asm
	st.volatile.global.u32 [%rd1], %r244;
	// end inline asm
	// begin inline asm
	atom.global.add.u32 %r245, [%rd1], 0;
	// end inline asm
	add.s32 	%r246, %r245, 1;
	// begin inline asm
	st.volatile.global.u32 [%rd1], %r246;
	// end inline asm
	// begin inline asm
	atom.global.add.u32 %r247, [%rd1], 0;
	// end inline asm
	add.s32 	%r248, %r247, 1;
	// begin inline asm
	st.volatile.global.u32 [%rd1], %r248;
	// end inline asm
	// begin inline asm
	atom.global.add.u32 %r249, [%rd1], 0;
	// end inline asm
	add.s32 	%r250, %r249, 1;
	// begin inline asm
	st.volatile.global.u32 [%rd1], %r250;
	// end inline asm
	// begin inline asm
	atom.global.add.u32 %r251, [%rd1], 0;
	// end inline asm
	add.s32 	%r252, %r251, 1;
	// begin inline asm
	st.volatile.global.u32 [%rd1], %r252;
	// end inline asm
	// begin inline asm
	atom.global.add.u32 %r253, [%rd1], 0;
	// end inline asm
	add.s32 	%r254, %r253, 1;
	// begin inline asm
	st.volatile.global.u32 [%rd1], %r254;
	// end inline asm
	// begin inline asm
	atom.global.add.u32 %r255, [%rd1], 0;
	// end inline asm
	add.s32 	%r256, %r255, 1;
	// begin inline asm
	st.volatile.global.u32 [%rd1], %r256;
	// end inline asm
	// begin inline asm
	atom.global.add.u32 %r257, [%rd1], 0;
	// end inline asm
	add.s32 	%r258, %r257, 1;
	// begin inline asm
	st.volatile.global.u32 [%rd1], %r258;
	// end inline asm
	// begin inline asm
	atom.global.add.u32 %r259, [%rd1], 0;
	// end inline asm
	add.s32 	%r260, %r259, 1;
	// begin inline asm
	st.volatile.global.u32 [%rd1], %r260;
	// end inline asm
	// begin inline asm
	atom.global.add.u32 %r261, [%rd1], 0;
	// end inline asm
	add.s32 	%r262, %r261, 1;
	// begin inline asm
	st.volatile.global.u32 [%rd1], %r262;
	// end inline asm
	// begin inline asm
	atom.global.add.u32 %r263, [%rd1], 0;
	// end inline asm
	add.s32 	%r264, %r263, 1;
	// begin inline asm
	st.volatile.global.u32 [%rd1], %r264;
	// end inline asm
	// begin inline asm
	atom.global.add.u32 %r265, [%rd1], 0;
	// end inline asm
	add.s32 	%r266, %r265, 1;
	// begin inline asm
	st.volatile.global.u32 [%rd1], %r266;
	// end inline asm
	// begin inline asm
	atom.global.add.u32 %r267, [%rd1], 0;
	// end inline asm
	add.s32 	%r268, %r267, 1;
	// begin inline asm
	st.volatile.global.u32 [%rd1], %r268;
	// end inline asm
	// begin inline asm
	atom.global.add.u32 %r269, [%rd1], 0;
	// end inline asm
	add.s32 	%r270, %r269, 1;
	// begin inline asm
	st.volatile.global.u32 [%rd1], %r270;
	// end inline asm
	// begin inline asm
	atom.global.add.u32 %r271, [%rd1], 0;
	// end inline asm
	add.s32 	%r272, %r271, 1;
	// begin inline asm
	st.volatile.global.u32 [%rd1], %r272;
	// end inline asm
	// begin inline asm
	atom.global.add.u32 %r273, [%rd1], 0;
	// end inline asm
	add.s32 	%r274, %r273, 1;
	// begin inline asm
	st.volatile.global.u32 [%rd1], %r274;
	// end inline asm
	// begin inline asm
	atom.global.add.u32 %r275, [%rd1], 0;
	// end inline asm
	add.s32 	%r276, %r275, 1;
	// begin inline asm
	st.volatile.global.u32 [%rd1], %r276;
	// end inline asm
	// begin inline asm
	atom.global.add.u32 %r277, [%rd1], 0;
	// end inline asm
	add.s32 	%r278, %r277, 1;
	// begin inline asm
	st.volatile.global.u32 [%rd1], %r278;
	// end inline asm
	// begin inline asm
	atom.global.add.u32 %r279, [%rd1], 0;
	// end inline asm
	add.s32 	%r280, %r279, 1;
	// begin inline asm
	st.volatile.global.u32 [%rd1], %r280;
	// end inline asm
	// begin inline asm
	atom.global.add.u32 %r281, [%rd1], 0;
	// end inline asm
	add.s32 	%r282, %r281, 1;
	// begin inline asm
	st.volatile.global.u32 [%rd1], %r282;
	// end inline asm
	// begin inline asm
	atom.global.add.u32 %r283, [%rd1], 0;
	// end inline asm
	add.s32 	%r284, %r283, 1;
	// begin inline asm
	st.volatile.global.u32 [%rd1], %r284;
	// end inline asm
	// begin inline asm
	atom.global.add.u32 %r285, [%rd1], 0;
	// end inline asm
	add.s32 	%r286, %r285, 1;
	// begin inline asm
	st.volatile.global.u32 [%rd1], %r286;
	// end inline asm
	// begin inline asm
	atom.global.add.u32 %r287, [%rd1], 0;
	// end inline asm
	add.s32 	%r288, %r287, 1;
	// begin inline asm
	st.volatile.global.u32 [%rd1], %r288;
	// end inline asm
	// begin inline asm
	atom.global.add.u32 %r289, [%rd1], 0;
	// end inline asm
	add.s32 	%r290, %r289, 1;
	// begin inline asm
	st.volatile.global.u32 [%rd1], %r290;
	// end inline asm
	// begin inline asm
	atom.global.add.u32 %r291, [%rd1], 0;
	// end inline asm
	add.s32 	%r292, %r291, 1;
	// begin inline asm
	st.volatile.global.u32 [%rd1], %r292;
	// end inline asm
	// begin inline asm
	atom.global.add.u32 %r293, [%rd1], 0;
	// end inline asm
	add.s32 	%r294, %r293, 1;
	// begin inline asm
	st.volatile.global.u32 [%rd1], %r294;
	// end inline asm
	// begin inline asm
	atom.global.add.u32 %r295, [%rd1], 0;
	// end inline asm
	add.s32 	%r296, %r295, 1;
	// begin inline asm
	st.volatile.global.u32 [%rd1], %r296;
	// end inline asm
	// begin inline asm
	atom.global.add.u32 %r297, [%rd1], 0;
	// end inline asm
	add.s32 	%r298, %r297, 1;
	// begin inline asm
	st.volatile.global.u32 [%rd1], %r298;
	// end inline asm
	// begin inline asm
	atom.global.add.u32 %r299, [%rd1], 0;
	// end inline asm
	add.s32 	%r300, %r299, 1;
	// begin inline asm
	st.volatile.global.u32 [%rd1], %r300;
	// end inline asm
	// begin inline asm
	atom.global.add.u32 %r301, [%rd1], 0;
	// end inline asm
	add.s32 	%r302, %r301, 1;
	// begin inline asm
	st.volatile.global.u32 [%rd1], %r302;
	// end inline asm
	// begin inline asm
	atom.global.add.u32 %r303, [%rd1], 0;
	// end inline asm
	add.s32 	%r304, %r303, 1;
	// begin inline asm
	st.volatile.global.u32 [%rd1], %r304;
	// end inline asm
	// begin inline asm
	atom.global.add.u32 %r305, [%rd1], 0;
	// end inline asm
	add.s32 	%r306, %r305, 1;
	// begin inline asm
	st.volatile.global.u32 [%rd1], %r306;
	// end inline asm
	// begin inline asm
	atom.global.add.u32 %r307, [%rd1], 0;
	// end inline asm
	add.s32 	%r308, %r307, 1;
	// begin inline asm
	st.volatile.global.u32 [%rd1], %r308;
	// end inline asm
	// begin inline asm
	atom.global.add.u32 %r309, [%rd1], 0;
	// end inline asm
	add.s32 	%r310, %r309, 1;
	// begin inline asm
	st.volatile.global.u32 [%rd1], %r310;
	// end inline asm
	// begin inline asm
	atom.global.add.u32 %r311, [%rd1], 0;
	// end inline asm
	add.s32 	%r312, %r311, 1;
	// begin inline asm
	st.volatile.global.u32 [%rd1], %r312;
	// end inline asm
	// begin inline asm
	atom.global.add.u32 %r313, [%rd1], 0;
	// end inline asm
	add.s32 	%r314, %r313, 1;
	// begin inline asm
	st.volatile.global.u32 [%rd1], %r314;
	// end inline asm
	// begin inline asm
	atom.global.add.u32 %r315, [%rd1], 0;
	// end inline asm
	add.s32 	%r316, %r315, 1;
	// begin inline asm
	st.volatile.global.u32 [%rd1], %r316;
	// end inline asm
	// begin inline asm
	atom.global.add.u32 %r317, [%rd1], 0;
	// end inline asm
	add.s32 	%r318, %r317, 1;
	// begin inline asm
	st.volatile.global.u32 [%rd1], %r318;
	// end inline asm
	// begin inline asm
	atom.global.add.u32 %r319, [%rd1], 0;
	// end inline asm
	add.s32 	%r320, %r319, 1;
	// begin inline asm
	st.volatile.global.u32 [%rd1], %r320;
	// end inline asm
	// begin inline asm
	atom.global.add.u32 %r321, [%rd1], 0;
	// end inline asm
	add.s32 	%r322, %r321, 1;
	// begin inline asm
	st.volatile.global.u32 [%rd1], %r322;
	// end inline asm
	// begin inline asm
	atom.global.add.u32 %r323, [%rd1], 0;
	// end inline asm
	add.s32 	%r324, %r323, 1;
	// begin inline asm
	st.volatile.global.u32 [%rd1], %r324;
	// end inline asm
	// begin inline asm
	atom.global.add.u32 %r325, [%rd1], 0;
	// end inline asm
	add.s32 	%r326, %r325, 1;
	// begin inline asm
	st.volatile.global.u32 [%rd1], %r326;
	// end inline asm
	// begin inline asm
	atom.global.add.u32 %r327, [%rd1], 0;
	// end inline asm
	add.s32 	%r328, %r327, 1;
	// begin inline asm
	st.volatile.global.u32 [%rd1], %r328;
	// end inline asm
	// begin inline asm
	atom.global.add.u32 %r329, [%rd1], 0;
	// end inline asm
	add.s32 	%r330, %r329, 1;
	// begin inline asm
	st.volatile.global.u32 [%rd1], %r330;
	// end inline asm
	// begin inline asm
	atom.global.add.u32 %r331, [%rd1], 0;
	// end inline asm
	add.s32 	%r332, %r331, 1;
	// begin inline asm
	st.volatile.global.u32 [%rd1], %r332;
	// end inline asm
	// begin inline asm
	atom.global.add.u32 %r333, [%rd1], 0;
	// end inline asm
	add.s32 	%r334, %r333, 1;
	// begin inline asm
	st.volatile.global.u32 [%rd1], %r334;
	// end inline asm
	// begin inline asm
	atom.global.add.u32 %r335, [%rd1], 0;
	// end inline asm
	add.s32 	%r336, %r335, 1;
	// begin inline asm
	st.volatile.global.u32 [%rd1], %r336;
	// end inline asm
	// begin inline asm
	atom.global.add.u32 %r337, [%rd1], 0;
	// end inline asm
	add.s32 	%r338, %r337, 1;
	// begin inline asm
	st.volatile.global.u32 [%rd1], %r338;
	// end inline asm
	// begin inline asm
	atom.global.add.u32 %r339, [%rd1], 0;
	// end inline asm
	add.s32 	%r340, %r339, 1;
	// begin inline asm
	st.volatile.global.u32 [%rd1], %r340;
	// end inline asm
	// begin inline asm
	atom.global.add.u32 %r341, [%rd1], 0;
	// end inline asm
	add.s32 	%r342, %r341, 1;
	// begin inline asm
	st.volatile.global.u32 [%rd1], %r342;
	// end inline asm
	// begin inline asm
	atom.global.add.u32 %r343, [%rd1], 0;
	// end inline asm
	add.s32 	%r344, %r343, 1;
	// begin inline asm
	st.volatile.global.u32 [%rd1], %r344;
	// end inline asm
	// begin inline asm
	atom.global.add.u32 %r345, [%rd1], 0;
	// end inline asm
	add.s32 	%r346, %r345, 1;
	// begin inline asm
	st.volatile.global.u32 [%rd1], %r346;
	// end inline asm
	// begin inline asm
	atom.global.add.u32 %r347, [%rd1], 0;
	// end inline asm
	add.s32 	%r348, %r347, 1;
	// begin inline asm
	st.volatile.global.u32 [%rd1], %r348;
	// end inline asm
	// begin inline asm
	atom.global.add.u32 %r349, [%rd1], 0;
	// end inline asm
	add.s32 	%r350, %r349, 1;
	// begin inline asm
	st.volatile.global.u32 [%rd1], %r350;
	// end inline asm
	// begin inline asm
	atom.global.add.u32 %r351, [%rd1], 0;
	// end inline asm
	add.s32 	%r352, %r351, 1;
	// begin inline asm
	st.volatile.global.u32 [%rd1], %r352;
	// end inline asm
	// begin inline asm
	atom.global.add.u32 %r353, [%rd1], 0;
	// end inline asm
	add.s32 	%r354, %r353, 1;
	// begin inline asm
	st.volatile.global.u32 [%rd1], %r354;
	// end inline asm
	// begin inline asm
	atom.global.add.u32 %r355, [%rd1], 0;
	// end inline asm
	add.s32 	%r356, %r355, 1;
	// begin inline asm
	st.volatile.global.u32 [%rd1], %r356;
	// end inline asm
	// begin inline asm
	atom.global.add.u32 %r357, [%rd1], 0;
	// end inline asm
	add.s32 	%r358, %r357, 1;
	// begin inline asm
	st.volatile.global.u32 [%rd1], %r358;
	// end inline asm
	// begin inline asm
	atom.global.add.u32 %r359, [%rd1], 0;
	// end inline asm
	add.s32 	%r360, %r359, 1;
	// begin inline asm
	st.volatile.global.u32 [%rd1], %r360;
	// end inline asm
	// begin inline asm
	atom.global.add.u32 %r361, [%rd1], 0;
	// end inline asm
	add.s32 	%r362, %r361, 1;
	// begin inline asm
	st.volatile.global.u32 [%rd1], %r362;
	// end inline asm
	// begin inline asm
	atom.global.add.u32 %r363, [%rd1], 0;
	// end inline asm
	add.s32 	%r364, %r363, 1;
	// begin inline asm
	st.volatile.global.u32 [%rd1], %r364;
	// end inline asm
	// begin inline asm
	atom.global.add.u32 %r365, [%rd1], 0;
	// end inline asm
	add.s32 	%r366, %r365, 1;
	// begin inline asm
	st.volatile.global.u32 [%rd1], %r366;
	// end inline asm
	// begin inline asm
	atom.global.add.u32 %r367, [%rd1], 0;
	// end inline asm
	add.s32 	%r368, %r367, 1;
	// begin inline asm
	st.volatile.global.u32 [%rd1], %r368;
	// end inline asm
	// begin inline asm
	atom.global.add.u32 %r369, [%rd1], 0;
	// end inline asm
	add.s32 	%r370, %r369, 1;
	// begin inline asm
	st.volatile.global.u32 [%rd1], %r370;
	// end inline asm
	// begin inline asm
	atom.global.add.u32 %r371, [%rd1], 0;
	// end inline asm
	add.s32 	%r372, %r371, 1;
	// begin inline asm
	st.volatile.global.u32 [%rd1], %r372;
	// end inline asm
	// begin inline asm
	atom.global.add.u32 %r373, [%rd1], 0;
	// end inline asm
	add.s32 	%r374, %r373, 1;
	// begin inline asm
	st.volatile.global.u32 [%rd1], %r374;
	// end inline asm
	// begin inline asm
	atom.global.add.u32 %r375, [%rd1], 0;
	// end inline asm
	add.s32 	%r376, %r375, 1;
	// begin inline asm
	st.volatile.global.u32 [%rd1], %r376;
	// end inline asm
	// begin inline asm
	atom.global.add.u32 %r377, [%rd1], 0;
	// end inline asm
	add.s32 	%r378, %r377, 1;
	// begin inline asm
	st.volatile.global.u32 [%rd1], %r378;
	// end inline asm
	// begin inline asm
	atom.global.add.u32 %r379, [%rd1], 0;
	// end inline asm
	add.s32 	%r380, %r379, 1;
	// begin inline asm
	st.volatile.global.u32 [%rd1], %r380;
	// end inline asm
	// begin inline asm
	atom.global.add.u32 %r381, [%rd1], 0;
	// end inline asm
	add.s32 	%r382, %r381, 1;
	// begin inline asm
	st.volatile.global.u32 [%rd1], %r382;
	// end inline asm
	// begin inline asm
	atom.global.add.u32 %r383, [%rd1], 0;
	// end inline asm
	add.s32 	%r384, %r383, 1;
	// begin inline asm
	st.volatile.global.u32 [%rd1], %r384;
	// end inline asm
	// begin inline asm
	atom.global.add.u32 %r385, [%rd1], 0;
	// end inline asm
	add.s32 	%r386, %r385, 1;
	// begin inline asm
	st.volatile.global.u32 [%rd1], %r386;
	// end inline asm
	// begin inline asm
	atom.global.add.u32 %r387, [%rd1], 0;
	// end inline asm
	add.s32 	%r388, %r387, 1;
	// begin inline asm
	st.volatile.global.u32 [%rd1], %r388;
	// end inline asm
	// begin inline asm
	atom.global.add.u32 %r389, [%rd1], 0;
	// end inline asm
	add.s32 	%r390, %r389, 1;
	// begin inline asm
	st.volatile.global.u32 [%rd1], %r390;
	// end inline asm
	// begin inline asm
	atom.global.add.u32 %r391, [%rd1], 0;
	// end inline asm
	add.s32 	%r392, %r391, 1;
	// begin inline asm
	st.volatile.global.u32 [%rd1], %r392;
	// end inline asm
	// begin inline asm
	atom.global.add.u32 %r393, [%rd1], 0;
	// end inline asm
	add.s32 	%r394, %r393, 1;
	// begin inline asm
	st.volatile.global.u32 [%rd1], %r394;
	// end inline asm
	// begin inline asm
	atom.global.add.u32 %r395, [%rd1], 0;
	// end inline asm
	add.s32 	%r396, %r395, 1;
	// begin inline asm
	st.volatile.global.u32 [%rd1], %r396;
	// end inline asm
	// begin inline asm
	atom.global.add.u32 %r397, [%rd1], 0;
	// end inline asm
	add.s32 	%r398, %r397, 1;
	// begin inline asm
	st.volatile.global.u32 [%rd1], %r398;
	// end inline asm
	// begin inline asm
	atom.global.add.u32 %r399, [%rd1], 0;
	// end inline asm
	add.s32 	%r400, %r399, 1;
	// begin inline asm
	st.volatile.global.u32 [%rd1], %r400;
	// end inline asm
	// begin inline asm
	atom.global.add.u32 %r401, [%rd1], 0;
	// end inline asm
	add.s32 	%r402, %r401, 1;
	// begin inline asm
	st.volatile.global.u32 [%rd1], %r402;
	// end inline asm
	// begin inline asm
	atom.global.add.u32 %r403, [%rd1], 0;
	// end inline asm
	add.s32 	%r404, %r403, 1;
	// begin inline asm
	st.volatile.global.u32 [%rd1], %r404;
	// end inline asm
	// begin inline asm
	atom.global.add.u32 %r405, [%rd1], 0;
	// end inline asm
	add.s32 	%r406, %r405, 1;
	// begin inline asm
	st.volatile.global.u32 [%rd1], %r406;
	// end inline asm
	// begin inline asm
	atom.global.add.u32 %r407, [%rd1], 0;
	// end inline asm
	add.s32 	%r408, %r407, 1;
	// begin inline asm
	st.volatile.global.u32 [%rd1], %r408;
	// end inline asm
	// begin inline asm
	atom.global.add.u32 %r409, [%rd1], 0;
	// end inline asm
	add.s32 	%r410, %r409, 1;
	// begin inline asm
	st.volatile.global.u32 [%rd1], %r410;
	// end inline asm
	// begin inline asm
	atom.global.add.u32 %r411, [%rd1], 0;
	// end inline asm
	add.s32 	%r412, %r411, 1;
	// begin inline asm
	st.volatile.global.u32 [%rd1], %r412;
	// end inline asm
	// begin inline asm
	atom.global.add.u32 %r413, [%rd1], 0;
	// end inline asm
	add.s32 	%r414, %r413, 1;
	// begin inline asm
	st.volatile.global.u32 [%rd1], %r414;
	// end inline asm
	// begin inline asm
	atom.global.add.u32 %r415, [%rd1], 0;
	// end inline asm
	add.s32 	%r416, %r415, 1;
	// begin inline asm
	st.volatile.global.u32 [%rd1], %r416;
	// end inline asm
	// begin inline asm
	atom.global.add.u32 %r417, [%rd1], 0;
	// end inline asm
	add.s32 	%r418, %r417, 1;
	// begin inline asm
	st.volatile.global.u32 [%rd1], %r418;
	// end inline asm
	// begin inline asm
	atom.global.add.u32 %r419, [%rd1], 0;
	// end inline asm
	add.s32 	%r420, %r419, 1;
	// begin inline asm
	st.volatile.global.u32 [%rd1], %r420;
	// end inline asm
	// begin inline asm
	atom.global.add.u32 %r421, [%rd1], 0;
	// end inline asm
	add.s32 	%r422, %r421, 1;
	// begin inline asm
	st.volatile.global.u32 [%rd1], %r422;
	// end inline asm
	// begin inline asm
	atom.global.add.u32 %r423, [%rd1], 0;
	// end inline asm
	add.s32 	%r424, %r423, 1;
	// begin inline asm
	st.volatile.global.u32 [%rd1], %r424;
	// end inline asm
	// begin inline asm
	atom.global.add.u32 %r425, [%rd1], 0;
	// end inline asm
	add.s32 	%r426, %r425, 1;
	// begin inline asm
	st.volatile.global.u32 [%rd1], %r426;
	// end inline asm
	// begin inline asm
	atom.global.add.u32 %r427, [%rd1], 0;
	// end inline asm
	add.s32 	%r428, %r427, 1;
	// begin inline asm
	st.volatile.global.u32 [%rd1], %r428;
	// end inline asm
	// begin inline asm
	atom.global.add.u32 %r429, [%rd1], 0;
	// end inline asm
	add.s32 	%r430, %r429, 1;
	// begin inline asm
	st.volatile.global.u32 [%rd1], %r430;
	// end inline asm
	// begin inline asm
	atom.global.add.u32 %r431, [%rd1], 0;
	// end inline asm
	add.s32 	%r432, %r431, 1;
	// begin inline asm
	st.volatile.global.u32 [%rd1], %r432;
	// end inline asm
	// begin inline asm
	atom.global.add.u32 %r433, [%rd1], 0;
	// end inline asm
	add.s32 	%r434, %r433, 1;
	// begin inline asm
	st.volatile.global.u32 [%rd1], %r434;
	// end inline asm
	// begin inline asm
	atom.global.add.u32 %r435, [%rd1], 0;
	// end inline asm
	add.s32 	%r436, %r435, 1;
	// begin inline asm
	st.volatile.global.u32 [%rd1], %r436;
	// end inline asm
	// begin inline asm
	atom.global.add.u32 %r437, [%rd1], 0;
	// end inline asm
	add.s32 	%r438, %r437, 1;
	// begin inline asm
	st.volatile.global.u32 [%rd1], %r438;
	// end inline asm
	// begin inline asm
	atom.global.add.u32 %r439, [%rd1], 0;
	// end inline asm
	add.s32 	%r440, %r439, 1;
	// begin inline asm
	st.volatile.global.u32 [%rd1], %r440;
	// end inline asm
	// begin inline asm
	atom.global.add.u32 %r441, [%rd1], 0;
	// end inline asm
	add.s32 	%r442, %r441, 1;
	// begin inline asm
	st.volatile.global.u32 [%rd1], %r442;
	// end inline asm
	// begin inline asm
	atom.global.add.u32 %r443, [%rd1], 0;
	// end inline asm
	add.s32 	%r444, %r443, 1;
	// begin inline asm
	st.volatile.global.u32 [%rd1], %r444;
	// end inline asm
	// begin inline asm
	atom.global.add.u32 %r445, [%rd1], 0;
	// end inline asm
	add.s32 	%r446, %r445, 1;
	// begin inline asm
	st.volatile.global.u32 [%rd1], %r446;
	// end inline asm
	// begin inline asm
	atom.global.add.u32 %r447, [%rd1], 0;
	// end inline asm
	add.s32 	%r448, %r447, 1;
	// begin inline asm
	st.volatile.global.u32 [%rd1], %r448;
	// end inline asm
	// begin inline asm
	atom.global.add.u32 %r449, [%rd1], 0;
	// end inline asm
	add.s32 	%r450, %r449, 1;
	// begin inline asm
	st.volatile.global.u32 [%rd1], %r450;
	// end inline asm
	// begin inline asm
	atom.global.add.u32 %r451, [%rd1], 0;
	// end inline asm
	add.s32 	%r452, %r451, 1;
	// begin inline asm
	st.volatile.global.u32 [%rd1], %r452;
	// end inline asm
	// begin inline asm
	atom.global.add.u32 %r453, [%rd1], 0;
	// end inline asm
	add.s32 	%r454, %r453, 1;
	// begin inline asm
	st.volatile.global.u32 [%rd1], %r454;
	// end inline asm
	// begin inline asm
	atom.global.add.u32 %r455, [%rd1], 0;
	// end inline asm
	add.s32 	%r456, %r455, 1;
	// begin inline asm
	st.volatile.global.u32 [%rd1], %r456;
	// end inline asm
	// begin inline asm
	atom.global.add.u32 %r457, [%rd1], 0;
	// end inline asm
	add.s32 	%r458, %r457, 1;
	// begin inline asm
	st.volatile.global.u32 [%rd1], %r458;
	// end inline asm
	// begin inline asm
	atom.global.add.u32 %r459, [%rd1], 0;
	// end inline asm
	add.s32 	%r460, %r459, 1;
	// begin inline asm
	st.volatile.global.u32 [%rd1], %r460;
	// end inline asm
	// begin inline asm
	atom.global.add.u32 %r461, [%rd1], 0;
	// end inline asm
	add.s32 	%r462, %r461, 1;
	// begin inline asm
	st.volatile.global.u32 [%rd1], %r462;
	// end inline asm
	// begin inline asm
	atom.global.add.u32 %r463, [%rd1], 0;
	// end inline asm
	add.s32 	%r464, %r463, 1;
	// begin inline asm
	st.volatile.global.u32 [%rd1], %r464;
	// end inline asm
	// begin inline asm
	atom.global.add.u32 %r465, [%rd1], 0;
	// end inline asm
	add.s32 	%r466, %r465, 1;
	// begin inline asm
	st.volatile.global.u32 [%rd1], %r466;
	// end inline asm
	// begin inline asm
	atom.global.add.u32 %r467, [%rd1], 0;
	// end inline asm
	add.s32 	%r468, %r467, 1;
	// begin inline asm
	st.volatile.global.u32 [%rd1], %r468;
	// end inline asm
	// begin inline asm
	atom.global.add.u32 %r469, [%rd1], 0;
	// end inline asm
	add.s32 	%r470, %r469, 1;
	// begin inline asm
	st.volatile.global.u32 [%rd1], %r470;
	// end inline asm
	// begin inline asm
	atom.global.add.u32 %r471, [%rd1], 0;
	// end inline asm
	add.s32 	%r472, %r471, 1;
	// begin inline asm
	st.volatile.global.u32 [%rd1], %r472;
	// end inline asm
	// begin inline asm
	atom.global.add.u32 %r473, [%rd1], 0;
	// end inline asm
	add.s32 	%r474, %r473, 1;
	// begin inline asm
	st.volatile.global.u32 [%rd1], %r474;
	// end inline asm
	// begin inline asm
	atom.global.add.u32 %r475, [%rd1], 0;
	// end inline asm
	add.s32 	%r476, %r475, 1;
	// begin inline asm
	st.volatile.global.u32 [%rd1], %r476;
	// end inline asm
	// begin inline asm
	atom.global.add.u32 %r477, [%rd1], 0;
	// end inline asm
	add.s32 	%r478, %r477, 1;
	// begin inline asm
	st.volatile.global.u32 [%rd1], %r478;
	// end inline asm
	// begin inline asm
	atom.global.add.u32 %r479, [%rd1], 0;
	// end inline asm
	add.s32 	%r480, %r479, 1;
	// begin inline asm
	st.volatile.global.u32 [%rd1], %r480;
	// end inline asm
	// begin inline asm
	atom.global.add.u32 %r481, [%rd1], 0;
	// end inline asm
	add.s32 	%r482, %r481, 1;
	// begin inline asm
	st.volatile.global.u32 [%rd1], %r482;
	// end inline asm
	// begin inline asm
	atom.global.add.u32 %r483, [%rd1], 0;
	// end inline asm
	add.s32 	%r484, %r483, 1;
	// begin inline asm
	st.volatile.global.u32 [%rd1], %r484;
	// end inline asm
	// begin inline asm
	atom.global.add.u32 %r485, [%rd1], 0;
	// end inline asm
	add.s32 	%r486, %r485, 1;
	// begin inline asm
	st.volatile.global.u32 [%rd1], %r486;
	// end inline asm
	// begin inline asm
	atom.global.add.u32 %r487, [%rd1], 0;
	// end inline asm
	add.s32 	%r488, %r487, 1;
	// begin inline asm
	st.volatile.global.u32 [%rd1], %r488;
	// end inline asm
	// begin inline asm
	atom.global.add.u32 %r489, [%rd1], 0;
	// end inline asm
	add.s32 	%r490, %r489, 1;
	// begin inline asm
	st.volatile.global.u32 [%rd1], %r490;
	// end inline asm
	// begin inline asm
	atom.global.add.u32 %r491, [%rd1], 0;
	// end inline asm
	add.s32 	%r492, %r491, 1;
	// begin inline asm
	st.volatile.global.u32 [%rd1], %r492;
	// end inline asm
	// begin inline asm
	atom.global.add.u32 %r493, [%rd1], 0;
	// end inline asm
	add.s32 	%r494, %r493, 1;
	// begin inline asm
	st.volatile.global.u32 [%rd1], %r494;
	// end inline asm
	// begin inline asm
	atom.global.add.u32 %r495, [%rd1], 0;
	// end inline asm
	add.s32 	%r496, %r495, 1;
	// begin inline asm
	st.volatile.global.u32 [%rd1], %r496;
	// end inline asm
	// begin inline asm
	atom.global.add.u32 %r497, [%rd1], 0;
	// end inline asm
	add.s32 	%r498, %r497, 1;
	// begin inline asm
	st.volatile.global.u32 [%rd1], %r498;
	// end inline asm
	// begin inline asm
	atom.global.add.u32 %r499, [%rd1], 0;
	// end inline asm
	add.s32 	%r500, %r499, 1;
	// begin inline asm
	st.volatile.global.u32 [%rd1], %r500;
	// end inline asm
	// begin inline asm
	atom.global.add.u32 %r501, [%rd1], 0;
	// end inline asm
	add.s32 	%r502, %r501, 1;
	// begin inline asm
	st.volatile.global.u32 [%rd1], %r502;
	// end inline asm
	// begin inline asm
	atom.global.add.u32 %r503, [%rd1], 0;
	// end inline asm
	add.s32 	%r504, %r503, 1;
	// begin inline asm
	st.volatile.global.u32 [%rd1], %r504;
	// end inline asm
	// begin inline asm
	atom.global.add.u32 %r505, [%rd1], 0;
	// end inline asm
	add.s32 	%r506, %r505, 1;
	// begin inline asm
	st.volatile.global.u32 [%rd1], %r506;
	// end inline asm
	// begin inline asm
	atom.global.add.u32 %r507, [%rd1], 0;
	// end inline asm
	add.s32 	%r508, %r507, 1;
	// begin inline asm
	st.volatile.global.u32 [%rd1], %r508;
	// end inline asm
	// begin inline asm
	atom.global.add.u32 %r509, [%rd1], 0;
	// end inline asm
	add.s32 	%r510, %r509, 1;
	// begin inline asm
	st.volatile.global.u32 [%rd1], %r510;
	// end inline asm
	// begin inline asm
	atom.global.add.u32 %r511, [%rd1], 0;
	// end inline asm
	add.s32 	%r512, %r511, 1;
	// begin inline asm
	st.volatile.global.u32 [%rd1], %r512;
	// end inline asm
	ret;

}
	// .globl	_Z4testIL_Z15load_atomic_addPKjEL_Z17store_atomic_exchPjjELi256E14single_element9all_lanesEvv
.visible .entry _Z4testIL_Z15load_atomic_addPKjEL_Z17store_atomic_exchPjjELi256E14single_element9all_lanesEvv()
{
	.reg .b32 	%r<769>;
	.reg .b64 	%rd<514>;

	mov.u64 	%rd513, buffer;
	cvta.global.u64 	%rd1, %rd513;
	// begin inline asm
	atom.global.add.u32 %r1, [%rd1], 0;
	// end inline asm
	add.s32 	%r3, %r1, 1;
	// begin inline asm
	atom.global.exch.b32 %r2, [%rd1], %r3;
	// end inline asm
	// begin inline asm
	atom.global.add.u32 %r4, [%rd1], 0;
	// end inline asm
	add.s32 	%r6, %r4, 1;
	// begin inline asm
	atom.global.exch.b32 %r5, [%rd1], %r6;
	// end inline asm
	// begin inline asm
	atom.global.add.u32 %r7, [%rd1], 0;
	// end inline asm
	add.s32 	%r9, %r7, 1;
	// begin inline asm
	atom.global.exch.b32 %r8, [%rd1], %r9;
	// end inline asm
	// begin inline asm
	atom.global.add.u32 %r10, [%rd1], 0;
	// end inline asm
	add.s32 	%r12, %r10, 1;
	// begin inline asm
	atom.global.exch.b32 %r11, [%rd1], %r12;
	// end inline asm
	// begin inline asm
	atom.global.add.u32 %r13, [%rd1], 0;
	// end inline asm
	add.s32 	%r15, %r13, 1;
	// begin inline asm
	atom.global.exch.b32 %r14, [%rd1], %r15;
	// end inline asm
	// begin inline asm
	atom.global.add.u32 %r16, [%rd1], 0;
	// end inline asm
	add.s32 	%r18, %r16, 1;
	// begin inline asm
	atom.global.exch.b32 %r17, [%rd1], %r18;
	// end inline asm
	// begin inline asm
	atom.global.add.u32 %r19, [%rd1], 0;
	// end inline asm
	add.s32 	%r21, %r19, 1;
	// begin inline asm
	atom.global.exch.b32 %r20, [%rd1], %r21;
	// end inline asm
	// begin inline asm
	atom.global.add.u32 %r22, [%rd1], 0;
	// end inline asm
	add.s32 	%r24, %r22, 1;
	// begin inline asm
	atom.global.exch.b32 %r23, [%rd1], %r24;
	// end inline asm
	// begin inline asm
	atom.global.add.u32 %r25, [%rd1], 0;
	// end inline asm
	add.s32 	%r27, %r25, 1;
	// begin inline asm
	atom.global.exch.b32 %r26, [%rd1], %r27;
	// end inline asm
	// begin inline asm
	atom.global.add.u32 %r28, [%rd1], 0;
	// end inline asm
	add.s32 	%r30, %r28, 1;
	// begin inline asm
	atom.global.exch.b32 %r29, [%rd1], %r30;
	// end inline asm
	// begin inline asm
	atom.global.add.u32 %r31, [%rd1], 0;
	// end inline asm
	add.s32 	%r33, %r31, 1;
	// begin inline asm
	atom.global.exch.b32 %r32, [%rd1], %r33;
	// end inline asm
	// begin inline asm
	atom.global.add.u32 %r34, [%rd1], 0;
	// end inline asm
	add.s32 	%r36, %r34, 1;
	// begin inline asm
	atom.global.exch.b32 %r35, [%rd1], %r36;
	// end inline asm
	// begin inline asm
	atom.global.add.u32 %r37, [%rd1], 0;
	// end inline asm
	add.s32 	%r39, %r37, 1;
	// begin inline asm
	atom.global.exch.b32 %r38, [%rd1], %r39;
	// end inline asm
	// begin inline asm
	atom.global.add.u32 %r40, [%rd1], 0;
	// end inline asm
	add.s32 	%r42, %r40, 1;
	// begin inline asm
	atom.global.exch.b32 %r41, [%rd1], %r42;
	// end inline asm
	// begin inline asm
	atom.global.add.u32 %r43, [%rd1], 0;
	// end inline asm
	add.s32 	%r45, %r43, 1;
	// begin inline asm
	atom.global.exch.b32 %r44, [%rd1], %r45;
	// end inline asm
	// begin inline asm
	atom.global.add.u32 %r46, [%rd1], 0;
	// end inline asm
	add.s32 	%r48, %r46, 1;
	// begin inline asm
	atom.global.exch.b32 %r47, [%rd1], %r48;
	// end inline asm
	// begin inline asm
	atom.global.add.u32 %r49, [%rd1], 0;
	// end inline asm
	add.s32 	%r51, %r49, 1;
	// begin inline asm
	atom.global.exch.b32 %r50, [%rd1], %r51;
	// end inline asm
	// begin inline asm
	atom.global.add.u32 %r52, [%rd1], 0;
	// end inline asm
	add.s32 	%r54, %r52, 1;
	// begin inline asm
	atom.global.exch.b32 %r53, [%rd1], %r54;
	// end inline asm
	// begin inline asm
	atom.global.add.u32 %r55, [%rd1], 0;
	// end inline asm
	add.s32 	%r57, %r55, 1;
	// begin inline asm
	atom.global.exch.b32 %r56, [%rd1], %r57;
	// end inline asm
	// begin inline asm
	atom.global.add.u32 %r58, [%rd1], 0;
	// end inline asm
	add.s32 	%r60, %r58, 1;
	// begin inline asm
	atom.global.exch.b32 %r59, [%rd1], %r60;
	// end inline asm
	// begin inline asm
	atom.global.add.u32 %r61, [%rd1], 0;
	// end inline asm
	add.s32 	%r63, %r61, 1;
	// begin inline asm
	atom.global.exch.b32 %r62, [%rd1], %r63;
	// end inline asm
	// begin inline asm
	atom.global.add.u32 %r64, [%rd1], 0;
	// end inline asm
	add.s32 	%r66, %r64, 1;
	// begin inline asm
	atom.global.exch.b32 %r65, [%rd1], %r66;
	// end inline asm
	// begin inline asm
	atom.global.add.u32 %r67, [%rd1], 0;
	// end inline asm
	add.s32 	%r69, %r67, 1;
	// begin inline asm
	atom.global.exch.b32 %r68, [%rd1], %r69;
	// end inline asm
	// begin inline asm
	atom.global.add.u32 %r70, [%rd1], 0;
	// end inline asm
	add.s32 	%r72, %r70, 1;
	// begin inline asm
	atom.global.exch.b32 %r71, [%rd1], %r72;
	// end inline asm
	// begin inline asm
	atom.global.add.u32 %r73, [%rd1], 0;
	// end inline asm
	add.s32 	%r75, %r73, 1;
	// begin inline asm
	atom.global.exch.b32 %r74, [%rd1], %r75;
	// end inline asm
	// begin inline asm
	atom.global.add.u32 %r76, [%rd1], 0;
	// end inline asm
	add.s32 	%r78, %r76, 1;
	// begin inline asm
	atom.global.exch.b32 %r77, [%rd1], %r78;
	// end inline asm
	// begin inline asm
	atom.global.add.u32 %r79, [%rd1], 0;
	// end inline asm
	add.s32 	%r81, %r79, 1;
	// begin inline asm
	atom.global.exch.b32 %r80, [%rd1], %r81;
	// end inline asm
	// begin inline asm
	atom.global.add.u32 %r82, [%rd1], 0;
	// end inline asm
	add.s32 	%r84, %r82, 1;
	// begin inline asm
	atom.global.exch.b32 %r83, [%rd1], %r84;
	// end inline asm
	// begin inline asm
	atom.global.add.u32 %r85, [%rd1], 0;
	// end inline asm
	add.s32 	%r87, %r85, 1;
	// begin inline asm
	atom.global.exch.b32 %r86, [%rd1], %r87;
	// end inline asm
	// begin inline asm
	atom.global.add.u32 %r88, [%rd1], 0;
	// end inline asm
	add.s32 	%r90, %r88, 1;
	// begin inline asm
	atom.global.exch.b32 %r89, [%rd1], %r90;
	// end inline asm
	// begin inline asm
	atom.global.add.u32 %r91, [%rd1], 0;
	// end inline asm
	add.s32 	%r93, %r91, 1;
	// begin inline asm
	atom.global.exch.b32 %r92, [%rd1], %r93;
	// end inline asm
	// begin inline asm
	atom.global.add.u32 %r94, [%rd1], 0;
	// end inline asm
	add.s32 	%r96, %r94, 1;
	// begin inline asm
	atom.global.exch.b32 %r95, [%rd1], %r96;
	// end inline asm
	// begin inline asm
	atom.global.add.u32 %r97, [%rd1], 0;
	// end inline asm
	add.s32 	%r99, %r97, 1;
	// begin inline asm
	atom.global.exch.b32 %r98, [%rd1], %r99;
	// end inline asm
	// begin inline asm
	atom.global.add.u32 %r100, [%rd1], 0;
	// end inline asm
	add.s32 	%r102, %r100, 1;
	// begin inline asm
	atom.global.exch.b32 %r101, [%rd1], %r102;
	// end inline asm
	// begin inline asm
	atom.global.add.u32 %r103, [%rd1], 0;
	// end inline asm
	add.s32 	%r105, %r103, 1;
	// begin inline asm
	atom.global.exch.b32 %r104, [%rd1], %r105;
	// end inline asm
	// begin inline asm
	atom.global.add.u32 %r106, [%rd1], 0;
	// end inline asm
	add.s32 	%r108, %r106, 1;
	// begin inline asm
	atom.global.exch.b32 %r107, [%rd1], %r108;
	// end inline asm
	// begin inline asm
	atom.global.add.u32 %r109, [%rd1], 0;
	// end inline asm
	add.s32 	%r111, %r109, 1;
	// begin inline asm
	atom.global.exch.b32 %r110, [%rd1], %r111;
	// end inline asm
	// begin inline asm
	atom.global.add.u32 %r112, [%rd1], 0;
	// end inline asm
	add.s32 	%r114, %r112, 1;
	// begin inline asm
	atom.global.exch.b32 %r113, [%rd1], %r114;
	// end inline asm
	// begin inline asm
	atom.global.add.u32 %r115, [%rd1], 0;
	// end inline asm
	add.s32 	%r117, %r115, 1;
	// begin inline asm
	atom.global.exch.b32 %r116, [%rd1], %r117;
	// end inline asm
	// begin inline asm
	atom.global.add.u32 %r118, [%rd1], 0;
	// end inline asm
	add.s32 	%r120, %r118, 1;
	// begin inline asm
	atom.global.exch.b32 %r119, [%rd1], %r120;
	// end inline asm
	// begin inline asm
	atom.global.add.u32 %r121, [%rd1], 0;
	// end inline asm
	add.s32 	%r123, %r121, 1;
	// begin inline asm
	atom.global.exch.b32 %r122, [%rd1], %r123;
	// end inline asm
	// begin inline asm
	atom.global.add.u32 %r124, [%rd1], 0;
	// end inline asm
	add.s32 	%r126, %r124, 1;
	// begin inline asm
	atom.global.exch.b32 %r125, [%rd1], %r126;
	// end inline asm
	// begin inline asm
	atom.global.add.u32 %r127, [%rd1], 0;
	// end inline asm
	add.s32 	%r129, %r127, 1;
	// begin inline asm
	atom.global.exch.b32 %r128, [%rd1], %r129;
	// end inline asm
	// begin inline asm
	atom.global.add.u32 %r130, [%rd1], 0;
	// end inline asm
	add.s32 	%r132, %r130, 1;
	// begin inline asm
	atom.global.exch.b32 %r131, [%rd1], %r132;
	// end inline asm
	// begin inline asm
	atom.global.add.u32 %r133, [%rd1], 0;
	// end inline asm
	add.s32 	%r135, %r133, 1;
	// begin inline asm
	atom.global.exch.b32 %r134, [%rd1], %r135;
	// end inline asm
	// begin inline asm
	atom.global.add.u32 %r136, [%rd1], 0;
	// end inline asm
	add.s32 	%r138, %r136, 1;
	// begin inline asm
	atom.global.exch.b32 %r137, [%rd1], %r138;
	// end inline asm
	// begin inline asm
	atom.global.add.u32 %r139, [%rd1], 0;
	// end inline asm
	add.s32 	%r141, %r139, 1;
	// begin inline asm
	atom.global.exch.b32 %r140, [%rd1], %r141;
	// end inline asm
	// begin inline asm
	atom.global.add.u32 %r142, [%rd1], 0;
	// end inline asm
	add.s32 	%r144, %r142, 1;
	// begin inline asm
	atom.global.exch.b32 %r143, [%rd1], %r144;
	// end inline asm
	// begin inline asm
	atom.global.add.u32 %r145, [%rd1], 0;
	// end inline asm
	add.s32 	%r147, %r145, 1;
	// begin inline asm
	atom.global.exch.b32 %r146, [%rd1], %r147;
	// end inline asm
	// begin inline asm
	atom.global.add.u32 %r148, [%rd1], 0;
	// end inline asm
	add.s32 	%r150, %r148, 1;
	// begin inline asm
	atom.global.exch.b32 %r149, [%rd1], %r150;
	// end inline asm
	// begin inline asm
	atom.global.add.u32 %r151, [%rd1], 0;
	// end inline asm
	add.s32 	%r153, %r151, 1;
	// begin inline asm
	atom.global.exch.b32 %r152, [%rd1], %r153;
	// end inline asm
	// begin inline asm
	atom.global.add.u32 %r154, [%rd1], 0;
	// end inline asm
	add.s32 	%r156, %r154, 1;
	// begin inline asm
	atom.global.exch.b32 %r155, [%rd1], %r156;
	// end inline asm
	// begin inline asm
	atom.global.add.u32 %r157, [%rd1], 0;
	// end inline asm
	add.s32 	%r159, %r157, 1;
	// begin inline asm
	atom.global.exch.b32 %r158, [%rd1], %r159;
	// end inline asm
	// begin inline asm
	atom.global.add.u32 %r160, [%rd1], 0;
	// end inline asm
	add.s32 	%r162, %r160, 1;
	// begin inline asm
	atom.global.exch.b32 %r161, [%rd1], %r162;
	// end inline asm
	// begin inline asm
	atom.global.add.u32 %r163, [%rd1], 0;
	// end inline asm
	add.s32 	%r165, %r163, 1;
	// begin inline asm
	atom.global.exch.b32 %r164, [%rd1], %r165;
	// end inline asm
	// begin inline asm
	atom.global.add.u32 %r166, [%rd1], 0;
	// end inline asm
	add.s32 	%r168, %r166, 1;
	// begin inline asm
	atom.global.exch.b32 %r167, [%rd1], %r168;
	// end inline asm
	// begin inline asm
	atom.global.add.u32 %r169, [%rd1], 0;
	// end inline asm
	add.s32 	%r171, %r169, 1;
	// begin inline asm
	atom.global.exch.b32 %r170, [%rd1], %r171;
	// end inline asm
	// begin inline asm
	atom.global.add.u32 %r172, [%rd1], 0;
	// end inline asm
	add.s32 	%r174, %r172, 1;
	// begin inline asm
	atom.global.exch.b32 %r173, [%rd1], %r174;
	// end inline asm
	// begin inline asm
	atom.global.add.u32 %r175, [%rd1], 0;
	// end inline asm
	add.s32 	%r177, %r175, 1;
	// begin inline asm
	atom.global.exch.b32 %r176, [%rd1], %r177;
	// end inline asm
	// begin inline asm
	atom.global.add.u32 %r178, [%rd1], 0;
	// end inline asm
	add.s32 	%r180, %r178, 1;
	// begin inline asm
	atom.global.exch.b32 %r179, [%rd1], %r180;
	// end inline asm
	// begin inline asm
	atom.global.add.u32 %r181, [%rd1], 0;
	// end inline asm
	add.s32 	%r183, %r181, 1;
	// begin inline asm
	atom.global.exch.b32 %r182, [%rd1], %r183;
	// end inline asm
	// begin inline asm
	atom.global.add.u32 %r184, [%rd1], 0;
	// end inline asm
	add.s32 	%r186, %r184, 1;
	// begin inline asm
	atom.global.exch.b32 %r185, [%rd1], %r186;
	// end inline asm
	// begin inline asm
	atom.global.add.u32 %r187, [%rd1], 0;
	// end inline asm
	add.s32 	%r189, %r187, 1;
	// begin inline asm
	atom.global.exch.b32 %r188, [%rd1], %r189;
	// end inline asm
	// begin inline asm
	atom.global.add.u32 %r190, [%rd1], 0;
	// end inline asm
	add.s32 	%r192, %r190, 1;
	// begin inline asm
	atom.global.exch.b32 %r191, [%rd1], %r192;
	// end inline asm
	// begin inline asm
	atom.global.add.u32 %r193, [%rd1], 0;
	// end inline asm
	add.s32 	%r195, %r193, 1;
	// begin inline asm
	atom.global.exch.b32 %r194, [%rd1], %r195;
	// end inline asm
	// begin inline asm
	atom.global.add.u32 %r196, [%rd1], 0;
	// end inline asm
	add.s32 	%r198, %r196, 1;
	// begin inline asm
	atom.global.exch.b32 %r197, [%rd1], %r198;
	// end inline asm
	// begin inline asm
	atom.global.add.u32 %r199, [%rd1], 0;
	// end inline asm
	add.s32 	%r201, %r199, 1;
	// begin inline asm
	atom.global.exch.b32 %r200, [%rd1], %r201;
	// end inline asm
	// begin inline asm
	atom.global.add.u32 %r202, [%rd1], 0;
	// end inline asm
	add.s32 	%r204, %r202, 1;
	// begin inline asm
	atom.global.exch.b32 %r203, [%rd1], %r204;
	// end inline asm
	// begin inline asm
	atom.global.add.u32 %r205, [%rd1], 0;
	// end inline asm
	add.s32 	%r207, %r205, 1;
	// begin inline asm
	atom.global.exch.b32 %r206, [%rd1], %r207;
	// end inline asm
	// begin inline asm
	atom.global.add.u32 %r208, [%rd1], 0;
	// end inline asm
	add.s32 	%r210, %r208, 1;
	// begin inline asm
	atom.global.exch.b32 %r209, [%rd1], %r210;
	// end inline asm
	// begin inline asm
	atom.global.add.u32 %r211, [%rd1], 0;
	// end inline asm
	add.s32 	%r213, %r211, 1;
	// begin inline asm
	atom.global.exch.b32 %r212, [%rd1], %r213;
	// end inline asm
	// begin inline asm
	atom.global.add.u32 %r214, [%rd1], 0;
	// end inline asm
	add.s32 	%r216, %r214, 1;
	// begin inline asm
	atom.global.exch.b32 %r215, [%rd1], %r216;
	// end inline asm
	// begin inline asm
	atom.global.add.u32 %r217, [%rd1], 0;
	// end inline asm
	add.s32 	%r219, %r217, 1;
	// begin inline asm
	atom.global.exch.b32 %r218, [%rd1], %r219;
	// end inline asm
	// begin inline asm
	atom.global.add.u32 %r220, [%rd1], 0;
	// end inline asm
	add.s32 	%r222, %r220, 1;
	// begin inline asm
	atom.global.exch.b32 %r221, [%rd1], %r222;
	// end inline asm
	// begin inline asm
	atom.global.add.u32 %r223, [%rd1], 0;
	// end inline asm
	add.s32 	%r225, %r223, 1;
	// begin inline asm
	atom.global.exch.b32 %r224, [%rd1], %r225;
	// end inline asm
	// begin inline asm
	atom.global.add.u32 %r226, [%rd1], 0;
	// end inline asm
	add.s32 	%r228, %r226, 1;
	// begin inline asm
	atom.global.exch.b32 %r227, [%rd1], %r228;
	// end inline asm
	// begin inline asm
	atom.global.add.u32 %r229, [%rd1], 0;
	// end inline asm
	add.s32 	%r231, %r229, 1;
	// begin inline asm
	atom.global.exch.b32 %r230, [%rd1], %r231;
	// end inline asm
	// begin inline asm
	atom.global.add.u32 %r232, [%rd1], 0;
	// end inline asm
	add.s32 	%r234, %r232, 1;
	// begin inline asm
	atom.global.exch.b32 %r233, [%rd1], %r234;
	// end inline asm
	// begin inline asm
	atom.global.add.u32 %r235, [%rd1], 0;
	// end inline asm
	add.s32 	%r237, %r235, 1;
	// begin inline asm
	atom.global.exch.b32 %r236, [%rd1], %r237;
	// end inline asm
	// begin inline asm
	atom.global.add.u32 %r238, [%rd1], 0;
	// end inline asm
	add.s32 	%r240, %r238, 1;
	// begin inline asm
	atom.global.exch.b32 %r239, [%rd1], %r240;
	// end inline asm
	// begin inline asm
	atom.global.add.u32 %r241, [%rd1], 0;
	// end inline asm
	add.s32 	%r243, %r241, 1;
	// begin inline asm
	atom.global.exch.b32 %r242, [%rd1], %r243;
	// end inline asm
	// begin inline asm
	atom.global.add.u32 %r244, [%rd1], 0;
	// end inline asm
	add.s32 	%r246, %r244, 1;
	// begin inline asm
	atom.global.exch.b32 %r245, [%rd1], %r246;
	// end inline asm
	// begin inline asm
	atom.global.add.u32 %r247, [%rd1], 0;
	// end inline asm
	add.s32 	%r249, %r247, 1;
	// begin inline asm
	atom.global.exch.b32 %r248, [%rd1], %r249;
	// end inline asm
	// begin inline asm
	atom.global.add.u32 %r250, [%rd1], 0;
	// end inline asm
	add.s32 	%r252, %r250, 1;
	// begin inline asm
	atom.global.exch.b32 %r251, [%rd1], %r252;
	// end inline asm
	// begin inline asm
	atom.global.add.u32 %r253, [%rd1], 0;
	// end inline asm
	add.s32 	%r255, %r253, 1;
	// begin inline asm
	atom.global.exch.b32 %r254, [%rd1], %r255;
	// end inline asm
	// begin inline asm
	atom.global.add.u32 %r256, [%rd1], 0;
	// end inline asm
	add.s32 	%r258, %r256, 1;
	// begin inline asm
	atom.global.exch.b32 %r257, [%rd1], %r258;
	// end inline asm
	// begin inline asm
	atom.global.add.u32 %r259, [%rd1], 0;
	// end inline asm
	add.s32 	%r261, %r259, 1;
	// begin inline asm
	atom.global.exch.b32 %r260, [%rd1], %r261;
	// end inline asm
	// begin inline asm
	atom.global.add.u32 %r262, [%rd1], 0;
	// end inline asm
	add.s32 	%r264, %r262, 1;
	// begin inline asm
	atom.global.exch.b32 %r263, [%rd1], %r264;
	// end inline asm
	// begin inline asm
	atom.global.add.u32 %r265, [%rd1], 0;
	// end inline asm
	add.s32 	%r267, %r265, 1;
	// begin inline asm
	atom.global.exch.b32 %r266, [%rd1], %r267;
	// end inline asm
	// begin inline asm
	atom.global.add.u32 %r268, [%rd1], 0;
	// end inline asm
	add.s32 	%r270, %r268, 1;
	// begin inline asm
	atom.global.exch.b32 %r269, [%rd1], %r270;
	// end inline asm
	// begin inline asm
	atom.global.add.u32 %r271, [%rd1], 0;
	// end inline asm
	add.s32 	%r273, %r271, 1;
	// begin inline asm
	atom.global.exch.b32 %r272, [%rd1], %r273;
	// end inline asm
	// begin inline asm
	atom.global.add.u32 %r274, [%rd1], 0;
	// end inline asm
	add.s32 	%r276, %r274, 1;
	// begin inline asm
	atom.global.exch.b32 %r275, [%rd1], %r276;
	// end inline asm
	// begin inline asm
	atom.global.add.u32 %r277, [%rd1], 0;
	// end inline asm
	add.s32 	%r279, %r277, 1;
	// begin inline asm
	atom.global.exch.b32 %r278, [%rd1], %r279;
	// end inline asm
	// begin inline asm
	atom.global.add.u32 %r280, [%rd1], 0;
	// end inline asm
	add.s32 	%r282, %r280, 1;
	// begin inline asm
	atom.global.exch.b32 %r281, [%rd1], %r282;
	// end inline asm
	// begin inline asm
	atom.global.add.u32 %r283, [%rd1], 0;
	// end inline asm
	add.s32 	%r285, %r283, 1;
	// begin inline asm
	atom.global.exch.b32 %r284, [%rd1], %r285;
	// end inline asm
	// begin inline asm
	atom.global.add.u32 %r286, [%rd1], 0;
	// end inline asm
	add.s32 	%r288, %r286, 1;
	// begin inline asm
	atom.global.exch.b32 %r287, [%rd1], %r288;
	// end inline asm
	// begin inline asm
	atom.global.add.u32 %r289, [%rd1], 0;
	// end inline asm
	add.s32 	%r291, %r289, 1;
	// begin inline asm
	atom.global.exch.b32 %r290, [%rd1], %r291;
	// end inline asm
	// begin inline asm
	atom.global.add.u32 %r292, [%rd1], 0;
	// end inline asm
	add.s32 	%r294, %r292, 1;
	// begin inline asm
	atom.global.exch.b32 %r293, [%rd1], %r294;
	// end inline asm
	// begin inline asm
	atom.global.add.u32 %r295, [%rd1], 0;
	// end inline asm
	add.s32 	%r297, %r295, 1;
	// begin inline asm
	atom.global.exch.b32 %r296, [%rd1], %r297;
	// end inline asm
	// begin inline asm
	atom.global.add.u32 %r298, [%rd1], 0;
	// end inline asm
	add.s32 	%r300, %r298, 1;
	// begin inline asm
	atom.global.exch.b32 %r299, [%rd1], %r300;
	// end inline asm
	// begin inline asm
	atom.global.add.u32 %r301, [%rd1], 0;
	// end inline asm
	add.s32 	%r303, %r301, 1;
	// begin inline asm
	atom.global.exch.b32 %r302, [%rd1], %r303;
	// end inline asm
	// begin inline asm
	atom.global.add.u32 %r304, [%rd1], 0;
	// end inline asm
	add.s32 	%r306, %r304, 1;
	// begin inline asm
	atom.global.exch.b32 %r305, [%rd1], %r306;
	// end inline asm
	// begin inline asm
	atom.global.add.u32 %r307, [%rd1], 0;
	// end inline asm
	add.s32 	%r309, %r307, 1;
	// begin inline asm
	atom.global.exch.b32 %r308, [%rd1], %r309;
	// end inline asm
	// begin inline asm
	atom.global.add.u32 %r310, [%rd1], 0;
	// end inline asm
	add.s32 	%r312, %r310, 1;
	// begin inline asm
	atom.global.exch.b32 %r311, [%rd1], %r312;
	// end inline asm
	// begin inline asm
	atom.global.add.u32 %r313, [%rd1], 0;
	// end inline asm
	add.s32 	%r315, %r313, 1;
	// begin inline asm
	atom.global.exch.b32 %r314, [%rd1], %r315;
	// end inline asm
	// begin inline asm
	atom.global.add.u32 %r316, [%rd1], 0;
	// end inline asm
	add.s32 	%r318, %r316, 1;
	// begin inline asm
	atom.global.exch.b32 %r317, [%rd1], %r318;
	// end inline asm
	// begin inline asm
	atom.global.add.u32 %r319, [%rd1], 0;
	// end inline asm
	add.s32 	%r321, %r319, 1;
	// begin inline asm
	atom.global.exch.b32 %r320, [%rd1], %r321;
	// end inline asm
	// begin inline asm
	atom.global.add.u32 %r322, [%rd1], 0;
	// end inline asm
	add.s32 	%r324, %r322, 1;
	// begin inline asm
	atom.global.exch.b32 %r323, [%rd1], %r324;
	// end inline asm
	// begin inline asm
	atom.global.add.u32 %r325, [%rd1], 0;
	// end inline asm
	add.s32 	%r327, %r325, 1;
	// begin inline asm
	atom.global.exch.b32 %r326, [%rd1], %r327;
	// end inline asm
	// begin inline asm
	atom.global.add.u32 %r328, [%rd1], 0;
	// end inline asm
	add.s32 	%r330, %r328, 1;
	// begin inline asm
	atom.global.exch.b32 %r329, [%rd1], %r330;
	// end inline asm
	// begin inline asm
	atom.global.add.u32 %r331, [%rd1], 0;
	// end inline asm
	add.s32 	%r333, %r331, 1;
	// begin inline asm
	atom.global.exch.b32 %r332, [%rd1], %r333;
	// end inline asm
	// begin inline asm
	atom.global.add.u32 %r334, [%rd1], 0;
	// end inline asm
	add.s32 	%r336, %r334, 1;
	// begin inline asm
	atom.global.exch.b32 %r335, [%rd1], %r336;
	// end inline asm
	// begin inline asm
	atom.global.add.u32 %r337, [%rd1], 0;
	// end inline asm
	add.s32 	%r339, %r337, 1;
	// begin inline asm
	atom.global.exch.b32 %r338, [%rd1], %r339;
	// end inline asm
	// begin inline asm
	atom.global.add.u32 %r340, [%rd1], 0;
	// end inline asm
	add.s32 	%r342, %r340, 1;
	// begin inline asm
	atom.global.exch.b32 %r341, [%rd1], %r342;
	// end inline asm
	// begin inline asm
	atom.global.add.u32 %r343, [%rd1], 0;
	// end inline asm
	add.s32 	%r345, %r343, 1;
	// begin inline asm
	atom.global.exch.b32 %r344, [%rd1], %r345;
	// end inline asm
	// begin inline asm
	atom.global.add.u32 %r346, [%rd1], 0;
	// end inline asm
	add.s32 	%r348, %r346, 1;
	// begin inline asm
	atom.global.exch.b32 %r347, [%rd1], %r348;
	// end inline asm
	// begin inline asm
	atom.global.add.u32 %r349, [%rd1], 0;
	// end inline asm
	add.s32 	%r351, %r349, 1;
	// begin inline asm
	atom.global.exch.b32 %r350, [%rd1], %r351;
	// end inline asm
	// begin inline asm
	atom.global.add.u32 %r352, [%rd1], 0;
	// end inline asm
	add.s32 	%r354, %r352, 1;
	// begin inline asm
	atom.global.exch.b32 %r353, [%rd1], %r354;
	// end inline asm
	// begin inline asm
	atom.global.add.u32 %r355, [%rd1], 0;
	// end inline asm
	add.s32 	%r357, %r355, 1;
	// begin inline asm
	atom.global.exch.b32 %r356, [%rd1], %r357;
	// end inline asm
	// begin inline asm
	atom.global.add.u32 %r358, [%rd1], 0;
	// end inline asm
	add.s32 	%r360, %r358, 1;
	// begin inline asm
	atom.global.exch.b32 %r359, [%rd1], %r360;
	// end inline asm
	// begin inline asm
	atom.global.add.u32 %r361, [%rd1], 0;
	// end inline asm
	add.s32 	%r363, %r361, 1;
	// begin inline asm
	atom.global.exch.b32 %r362, [%rd1], %r363;
	// end inline asm
	// begin inline asm
	atom.global.add.u32 %r364, [%rd1], 0;
	// end inline asm
	add.s32 	%r366, %r364, 1;
	// begin inline asm
	atom.global.exch.b32 %r365, [%rd1], %r366;
	// end inline asm
	// begin inline asm
	atom.global.add.u32 %r367, [%rd1], 0;
	// end inline asm
	add.s32 	%r369, %r367, 1;
	// begin inline asm
	atom.global.exch.b32 %r368, [%rd1], %r369;
	// end inline asm
	// begin inline asm
	atom.global.add.u32 %r370, [%rd1], 0;
	// end inline asm
	add.s32 	%r372, %r370, 1;
	// begin inline asm
	atom.global.exch.b32 %r371, [%rd1], %r372;
	// end inline asm
	// begin inline asm
	atom.global.add.u32 %r373, [%rd1], 0;
	// end inline asm
	add.s32 	%r375, %r373, 1;
	// begin inline asm
	atom.global.exch.b32 %r374, [%rd1], %r375;
	// end inline asm
	// begin inline asm
	atom.global.add.u32 %r376, [%rd1], 0;
	// end inline asm
	add.s32 	%r378, %r376, 1;
	// begin inline asm
	atom.global.exch.b32 %r377, [%rd1], %r378;
	// end inline asm
	// begin inline asm
	atom.global.add.u32 %r379, [%rd1], 0;
	// end inline asm
	add.s32 	%r381, %r379, 1;
	// begin inline asm
	atom.global.exch.b32 %r380, [%rd1], %r381;
	// end inline asm
	// begin inline asm
	atom.global.add.u32 %r382, [%rd1], 0;
	// end inline asm
	add.s32 	%r384, %r382, 1;
	// begin inline asm
	atom.global.exch.b32 %r383, [%rd1], %r384;
	// end inline asm
	// begin inline asm
	atom.global.add.u32 %r385, [%rd1], 0;
	// end inline asm
	add.s32 	%r387, %r385, 1;
	// begin inline asm
	atom.global.exch.b32 %r386, [%rd1], %r387;
	// end inline asm
	// begin inline asm
	atom.global.add.u32 %r388, [%rd1], 0;
	// end inline asm
	add.s32 	%r390, %r388, 1;
	// begin inline asm
	atom.global.exch.b32 %r389, [%rd1], %r390;
	// end inline asm
	// begin inline asm
	atom.global.add.u32 %r391, [%rd1], 0;
	// end inline asm
	add.s32 	%r393, %r391, 1;
	// begin inline asm
	atom.global.exch.b32 %r392, [%rd1], %r393;
	// end inline asm
	// begin inline asm
	atom.global.add.u32 %r394, [%rd1], 0;
	// end inline asm
	add.s32 	%r396, %r394, 1;
	// begin inline asm
	atom.global.exch.b32 %r395, [%rd1], %r396;
	// end inline asm
	// begin inline asm
	atom.global.add.u32 %r397, [%rd1], 0;
	// end inline asm
	add.s32 	%r399, %r397, 1;
	// begin inline asm
	atom.global.exch.b32 %r398, [%rd1], %r399;
	// end inline asm
	// begin inline asm
	atom.global.add.u32 %r400, [%rd1], 0;
	// end inline asm
	add.s32 	%r402, %r400, 1;
	// begin inline asm
	atom.global.exch.b32 %r401, [%rd1], %r402;
	// end inline asm
	// begin inline asm
	atom.global.add.u32 %r403, [%rd1], 0;
	// end inline asm
	add.s32 	%r405, %r403, 1;
	// begin inline asm
	atom.global.exch.b32 %r404, [%rd1], %r405;
	// end inline asm
	// begin inline asm
	atom.global.add.u32 %r406, [%rd1], 0;
	// end inline asm
	add.s32 	%r408, %r406, 1;
	// begin inline asm
	atom.global.exch.b32 %r407, [%rd1], %r408;
	// end inline asm
	// begin inline asm
	atom.global.add.u32 %r409, [%rd1], 0;
	// end inline asm
	add.s32 	%r411, %r409, 1;
	// begin inline asm
	atom.global.exch.b32 %r410, [%rd1], %r411;
	// end inline asm
	// begin inline asm
	atom.global.add.u32 %r412, [%rd1], 0;
	// end inline asm
	add.s32 	%r414, %r412, 1;
	// begin inline asm
	atom.global.exch.b32 %r413, [%rd1], %r414;
	// end inline asm
	// begin inline asm
	atom.global.add.u32 %r415, [%rd1], 0;
	// end inline asm
	add.s32 	%r417, %r415, 1;
	// begin inline asm
	atom.global.exch.b32 %r416, [%rd1], %r417;
	// end inline asm
	// begin inline asm
	atom.global.add.u32 %r418, [%rd1], 0;
	// end inline asm
	add.s32 	%r420, %r418, 1;
	// begin inline asm
	atom.global.exch.b32 %r419, [%rd1], %r420;
	// end inline asm
	// begin inline asm
	atom.global.add.u32 %r421, [%rd1], 0;
	// end inline asm
	add.s32 	%r423, %r421, 1;
	// begin inline asm
	atom.global.exch.b32 %r422, [%rd1], %r423;
	// end inline asm
	// begin inline asm
	atom.global.add.u32 %r424, [%rd1], 0;
	// end inline asm
	add.s32 	%r426, %r424, 1;
	// begin inline asm
	atom.global.exch.b32 %r425, [%rd1], %r426;
	// end inline asm
	// begin inline asm
	atom.global.add.u32 %r427, [%rd1], 0;
	// end inline asm
	add.s32 	%r429, %r427, 1;
	// begin inline asm
	atom.global.exch.b32 %r428, [%rd1], %r429;
	// end inline asm
	// begin inline asm
	atom.global.add.u32 %r430, [%rd1], 0;
	// end inline asm
	add.s32 	%r432, %r430, 1;
	// begin inline asm
	atom.global.exch.b32 %r431, [%rd1], %r432;
	// end inline asm
	// begin inline asm
	atom.global.add.u32 %r433, [%rd1], 0;
	// end inline asm
	add.s32 	%r435, %r433, 1;
	// begin inline asm
	atom.global.exch.b32 %r434, [%rd1], %r435;
	// end inline asm
	// begin inline asm
	atom.global.add.u32 %r436, [%rd1], 0;
	// end inline asm
	add.s32 	%r438, %r436, 1;
	// begin inline asm
	atom.global.exch.b32 %r437, [%rd1], %r438;
	// end inline asm
	// begin inline asm
	atom.global.add.u32 %r439, [%rd1], 0;
	// end inline asm
	add.s32 	%r441, %r439, 1;
	// begin inline asm
	atom.global.exch.b32 %r440, [%rd1], %r441;
	// end inline asm
	// begin inline asm
	atom.global.add.u32 %r442, [%rd1], 0;
	// end inline asm
	add.s32 	%r444, %r442, 1;
	// begin inline asm
	atom.global.exch.b32 %r443, [%rd1], %r444;
	// end inline asm
	// begin inline asm
	atom.global.add.u32 %r445, [%rd1], 0;
	// end inline asm
	add.s32 	%r447, %r445, 1;
	// begin inline asm
	atom.global.exch.b32 %r446, [%rd1], %r447;
	// end inline asm
	// begin inline asm
	atom.global.add.u32 %r448, [%rd1], 0;
	// end inline asm
	add.s32 	%r450, %r448, 1;
	// begin inline asm
	atom.global.exch.b32 %r449, [%rd1], %r450;
	// end inline asm
	// begin inline asm
	atom.global.add.u32 %r451, [%rd1], 0;
	// end inline asm
	add.s32 	%r453, %r451, 1;
	// begin inline asm
	atom.global.exch.b32 %r452, [%rd1], %r453;
	// end inline asm
	// begin inline asm
	atom.global.add.u32 %r454, [%rd1], 0;
	// end inline asm
	add.s32 	%r456, %r454, 1;
	// begin inline asm
	atom.global.exch.b32 %r455, [%rd1], %r456;
	// end inline asm
	// begin inline asm
	atom.global.add.u32 %r457, [%rd1], 0;
	// end inline asm
	add.s32 	%r459, %r457, 1;
	// begin inline asm
	atom.global.exch.b32 %r458, [%rd1], %r459;
	// end inline asm
	// begin inline asm
	atom.global.add.u32 %r460, [%rd1], 0;
	// end inline asm
	add.s32 	%r462, %r460, 1;
	// begin inline asm
	atom.global.exch.b32 %r461, [%rd1], %r462;
	// end inline asm
	// begin inline asm
	atom.global.add.u32 %r463, [%rd1], 0;
	// end inline asm
	add.s32 	%r465, %r463, 1;
	// begin inline asm
	atom.global.exch.b32 %r464, [%rd1], %r465;
	// end inline asm
	// begin inline asm
	atom.global.add.u32 %r466, [%rd1], 0;
	// end inline asm
	add.s32 	%r468, %r466, 1;
	// begin inline asm
	atom.global.exch.b32 %r467, [%rd1], %r468;
	// end inline asm
	// begin inline asm
	atom.global.add.u32 %r469, [%rd1], 0;
	// end inline asm
	add.s32 	%r471, %r469, 1;
	// begin inline asm
	atom.global.exch.b32 %r470, [%rd1], %r471;
	// end inline asm
	// begin inline asm
	atom.global.add.u32 %r472, [%rd1], 0;
	// end inline asm
	add.s32 	%r474, %r472, 1;
	// begin inline asm
	atom.global.exch.b32 %r473, [%rd1], %r474;
	// end inline asm
	// begin inline asm
	atom.global.add.u32 %r475, [%rd1], 0;
	// end inline asm
	add.s32 	%r477, %r475, 1;
	// begin inline asm
	atom.global.exch.b32 %r476, [%rd1], %r477;
	// end inline asm
	// begin inline asm
	atom.global.add.u32 %r478, [%rd1], 0;
	// end inline asm
	add.s32 	%r480, %r478, 1;
	// begin inline asm
	atom.global.exch.b32 %r479, [%rd1], %r480;
	// end inline asm
	// begin inline asm
	atom.global.add.u32 %r481, [%rd1], 0;
	// end inline asm
	add.s32 	%r483, %r481, 1;
	// begin inline asm
	atom.global.exch.b32 %r482, [%rd1], %r483;
	// end inline asm
	// begin inline asm
	atom.global.add.u32 %r484, [%rd1], 0;
	// end inline asm
	add.s32 	%r486, %r484, 1;
	// begin inline asm
	atom.global.exch.b32 %r485, [%rd1], %r486;
	// end inline asm
	// begin inline asm
	atom.global.add.u32 %r487, [%rd1], 0;
	// end inline asm
	add.s32 	%r489, %r487, 1;
	// begin inline asm
	atom.global.exch.b32 %r488, [%rd1], %r489;
	// end inline asm
	// begin inline asm
	atom.global.add.u32 %r490, [%rd1], 0;
	// end inline asm
	add.s32 	%r492, %r490, 1;
	// begin inline asm
	atom.global.exch.b32 %r491, [%rd1], %r492;
	// end inline asm
	// begin inline asm
	atom.global.add.u32 %r493, [%rd1], 0;
	// end inline asm
	add.s32 	%r495, %r493, 1;
	// begin inline asm
	atom.global.exch.b32 %r494, [%rd1], %r495;
	// end inline asm
	// begin inline asm
	atom.global.add.u32 %r496, [%rd1], 0;
	// end inline asm
	add.s32 	%r498, %r496, 1;
	// begin inline asm
	atom.global.exch.b32 %r497, [%rd1], %r498;
	// end inline asm
	// begin inline asm
	atom.global.add.u32 %r499, [%rd1], 0;
	// end inline asm
	add.s32 	%r501, %r499, 1;
	// begin inline asm
	atom.global.exch.b32 %r500, [%rd1], %r501;
	// end inline asm
	// begin inline asm
	atom.global.add.u32 %r502, [%rd1], 0;
	// end inline asm
	add.s32 	%r504, %r502, 1;
	// begin inline asm
	atom.global.exch.b32 %r503, [%rd1], %r504;
	// end inline asm
	// begin inline asm
	atom.global.add.u32 %r505, [%rd1], 0;
	// end inline asm
	add.s32 	%r507, %r505, 1;
	// begin inline asm
	atom.global.exch.b32 %r506, [%rd1], %r507;
	// end inline asm
	// begin inline asm
	atom.global.add.u32 %r508, [%rd1], 0;
	// end inline asm
	add.s32 	%r510, %r508, 1;
	// begin inline asm
	atom.global.exch.b32 %r509, [%rd1], %r510;
	// end inline asm
	// begin inline asm
	atom.global.add.u32 %r511, [%rd1], 0;
	// end inline asm
	add.s32 	%r513, %r511, 1;
	// begin inline asm
	atom.global.exch.b32 %r512, [%rd1], %r513;
	// end inline asm
	// begin inline asm
	atom.global.add.u32 %r514, [%rd1], 0;
	// end inline asm
	add.s32 	%r516, %r514, 1;
	// begin inline asm
	atom.global.exch.b32 %r515, [%rd1], %r516;
	// end inline asm
	// begin inline asm
	atom.global.add.u32 %r517, [%rd1], 0;
	// end inline asm
	add.s32 	%r519, %r517, 1;
	// begin inline asm
	atom.global.exch.b32 %r518, [%rd1], %r519;
	// end inline asm
	// begin inline asm
	atom.global.add.u32 %r520, [%rd1], 0;
	// end inline asm
	add.s32 	%r522, %r520, 1;
	// begin inline asm
	atom.global.exch.b32 %r521, [%rd1], %r522;
	// end inline asm
	// begin inline asm
	atom.global.add.u32 %r523, [%rd1], 0;
	// end inline asm
	add.s32 	%r525, %r523, 1;
	// begin inline asm
	atom.global.exch.b32 %r524, [%rd1], %r525;
	// end inline asm
	// begin inline asm
	atom.global.add.u32 %r526, [%rd1], 0;
	// end inline asm
	add.s32 	%r528, %r526, 1;
	// begin inline asm
	atom.global.exch.b32 %r527, [%rd1], %r528;
	// end inline asm
	// begin inline asm
	atom.global.add.u32 %r529, [%rd1], 0;
	// end inline asm
	add.s32 	%r531, %r529, 1;
	// begin inline asm
	atom.global.exch.b32 %r530, [%rd1], %r531;
	// end inline asm
	// begin inline asm
	atom.global.add.u32 %r532, [%rd1], 0;
	// end inline asm
	add.s32 	%r534, %r532, 1;
	// begin inline asm
	atom.global.exch.b32 %r533, [%rd1], %r534;
	// end inline asm
	// begin inline asm
	atom.global.add.u32 %r535, [%rd1], 0;
	// end inline asm
	add.s32 	%r537, %r535, 1;
	// begin inline asm
	atom.global.exch.b32 %r536, [%rd1], %r537;
	// end inline asm
	// begin inline asm
	atom.global.add.u32 %r538, [%rd1], 0;
	// end inline asm
	add.s32 	%r540, %r538, 1;
	// begin inline asm
	atom.global.exch.b32 %r539, [%rd1], %r540;
	// end inline asm
	// begin inline asm
	atom.global.add.u32 %r541, [%rd1], 0;
	// end inline asm
	add.s32 	%r543, %r541, 1;
	// begin inline asm
	atom.global.exch.b32 %r542, [%rd1], %r543;
	// end inline asm
	// begin inline asm
	atom.global.add.u32 %r544, [%rd1], 0;
	// end inline asm
	add.s32 	%r546, %r544, 1;
	// begin inline asm
	atom.global.exch.b32 %r545, [%rd1], %r546;
	// end inline asm
	// begin inline asm
	atom.global.add.u32 %r547, [%rd1], 0;
	// end inline asm
	add.s32 	%r549, %r547, 1;
	// begin inline asm
	atom.global.exch.b32 %r548, [%rd1], %r549;
	// end inline asm
	// begin inline asm
	atom.global.add.u32 %r550, [%rd1], 0;
	// end inline asm
	add.s32 	%r552, %r550, 1;
	// begin inline asm
	atom.global.exch.b32 %r551, [%rd1], %r552;
	// end inline asm
	// begin inline asm
	atom.global.add.u32 %r553, [%rd1], 0;
	// end inline asm
	add.s32 	%r555, %r553, 1;
	// begin inline asm
	atom.global.exch.b32 %r554, [%rd1], %r555;
	// end inline asm
	// begin inline asm
	atom.global.add.u32 %r556, [%rd1], 0;
	// end inline asm
	add.s32 	%r558, %r556, 1;
	// begin inline asm
	atom.global.exch.b32 %r557, [%rd1], %r558;
	// end inline asm
	// begin inline asm
	atom.global.add.u32 %r559, [%rd1], 0;
	// end inline asm
	add.s32 	%r561, %r559, 1;
	// begin inline asm
	atom.global.exch.b32 %r560, [%rd1], %r561;
	// end inline asm
	// begin inline asm
	atom.global.add.u32 %r562, [%rd1], 0;
	// end inline asm
	add.s32 	%r564, %r562, 1;
	// begin inline asm
	atom.global.exch.b32 %r563, [%rd1], %r564;
	// end inline asm
	// begin inline asm
	atom.global.add.u32 %r565, [%rd1], 0;
	// end inline asm
	add.s32 	%r567, %r565, 1;
	// begin inline asm
	atom.global.exch.b32 %r566, [%rd1], %r567;
	// end inline asm
	// begin inline asm
	atom.global.add.u32 %r568, [%rd1], 0;
	// end inline asm
	add.s32 	%r570, %r568, 1;
	// begin inline asm
	atom.global.exch.b32 %r569, [%rd1], %r570;
	// end inline asm
	// begin inline asm
	atom.global.add.u32 %r571, [%rd1], 0;
	// end inline asm
	add.s32 	%r573, %r571, 1;
	// begin inline asm
	atom.global.exch.b32 %r572, [%rd1], %r573;
	// end inline asm
	// begin inline asm
	atom.global.add.u32 %r574, [%rd1], 0;
	// end inline asm
	add.s32 	%r576, %r574, 1;
	// begin inline asm
	atom.global.exch.b32 %r575, [%rd1], %r576;
	// end inline asm
	// begin inline asm
	atom.global.add.u32 %r577, [%rd1], 0;
	// end inline asm
	add.s32 	%r579, %r577, 1;
	// begin inline asm
	atom.global.exch.b32 %r578, [%rd1], %r579;
	// end inline asm
	// begin inline asm
	atom.global.add.u32 %r580, [%rd1], 0;
	// end inline asm
	add.s32 	%r582, %r580, 1;
	// begin inline asm
	atom.global.exch.b32 %r581, [%rd1], %r582;
	// end inline asm
	// begin inline asm
	atom.global.add.u32 %r583, [%rd1], 0;
	// end inline asm
	add.s32 	%r585, %r583, 1;
	// begin inline asm
	atom.global.exch.b32 %r584, [%rd1], %r585;
	// end inline asm
	// begin inline asm
	atom.global.add.u32 %r586, [%rd1], 0;
	// end inline asm
	add.s32 	%r588, %r586, 1;
	// begin inline asm
	atom.global.exch.b32 %r587, [%rd1], %r588;
	// end inline asm
	// begin inline asm
	atom.global.add.u32 %r589, [%rd1], 0;
	// end inline asm
	add.s32 	%r591, %r589, 1;
	// begin inline asm
	atom.global.exch.b32 %r590, [%rd1], %r591;
	// end inline asm
	// begin inline asm
	atom.global.add.u32 %r592, [%rd1], 0;
	// end inline asm
	add.s32 	%r594, %r592, 1;
	// begin inline asm
	atom.global.exch.b32 %r593, [%rd1], %r594;
	// end inline asm
	// begin inline asm
	atom.global.add.u32 %r595, [%rd1], 0;
	// end inline asm
	add.s32 	%r597, %r595, 1;
	// begin inline asm
	atom.global.exch.b32 %r596, [%rd1], %r597;
	// end inline asm
	// begin inline asm
	atom.global.add.u32 %r598, [%rd1], 0;
	// end inline asm
	add.s32 	%r600, %r598, 1;
	// begin inline asm
	atom.global.exch.b32 %r599, [%rd1], %r600;
	// end inline asm
	// begin inline asm
	atom.global.add.u32 %r601, [%rd1], 0;
	// end inline asm
	add.s32 	%r603, %r601, 1;
	// begin inline asm
	atom.global.exch.b32 %r602, [%rd1], %r603;
	// end inline asm
	// begin inline asm
	atom.global.add.u32 %r604, [%rd1], 0;
	// end inline asm
	add.s32 	%r606, %r604, 1;
	// begin inline asm
	atom.global.exch.b32 %r605, [%rd1], %r606;
	// end inline asm
	// begin inline asm
	atom.global.add.u32 %r607, [%rd1], 0;
	// end inline asm
	add.s32 	%r609, %r607, 1;
	// begin inline asm
	atom.global.exch.b32 %r608, [%rd1], %r609;
	// end inline asm
	// begin inline asm
	atom.global.add.u32 %r610, [%rd1], 0;
	// end inline asm
	add.s32 	%r612, %r610, 1;
	// begin inline asm
	atom.global.exch.b32 %r611, [%rd1], %r612;
	// end inline asm
	// begin inline asm
	atom.global.add.u32 %r613, [%rd1], 0;
	// end inline asm
	add.s32 	%r615, %r613, 1;
	// begin inline asm
	atom.global.exch.b32 %r614, [%rd1], %r615;
	// end inline asm
	// begin inline asm
	atom.global.add.u32 %r616, [%rd1], 0;
	// end inline asm
	add.s32 	%r618, %r616, 1;
	// begin inline asm
	atom.global.exch.b32 %r617, [%rd1], %r618;
	// end inline asm
	// begin inline asm
	atom.global.add.u32 %r619, [%rd1], 0;
	// end inline asm
	add.s32 	%r621, %r619, 1;
	// begin inline asm
	atom.global.exch.b32 %r620, [%rd1], %r621;
	// end inline asm
	// begin inline asm
	atom.global.add.u32 %r622, [%rd1], 0;
	// end inline asm
	add.s32 	%r624, %r622, 1;
	// begin inline asm
	atom.global.exch.b32 %r623, [%rd1], %r624;
	// end inline asm
	// begin inline asm
	atom.global.add.u32 %r625, [%rd1], 0;
	// end inline asm
	add.s32 	%r627, %r625, 1;
	// begin inline asm
	atom.global.exch.b32 %r626, [%rd1], %r627;
	// end inline asm
	// begin inline asm
	atom.global.add.u32 %r628, [%rd1], 0;
	// end inline asm
	add.s32 	%r630, %r628, 1;
	// begin inline asm
	atom.global.exch.b32 %r629, [%rd1], %r630;
	// end inline asm
	// begin inline asm
	atom.global.add.u32 %r631, [%rd1], 0;
	// end inline asm
	add.s32 	%r633, %r631, 1;
	// begin inline asm
	atom.global.exch.b32 %r632, [%rd1], %r633;
	// end inline asm
	// begin inline asm
	atom.global.add.u32 %r634, [%rd1], 0;
	// end inline asm
	add.s32 	%r636, %r634, 1;
	// begin inline asm
	atom.global.exch.b32 %r635, [%rd1], %r636;
	// end inline asm
	// begin inline asm
	atom.global.add.u32 %r637, [%rd1], 0;
	// end inline asm
	add.s32 	%r639, %r637, 1;
	// begin inline asm
	atom.global.exch.b32 %r638, [%rd1], %r639;
	// end inline asm
	// begin inline asm
	atom.global.add.u32 %r640, [%rd1], 0;
	// end inline asm
	add.s32 	%r642, %r640, 1;
	// begin inline asm
	atom.global.exch.b32 %r641, [%rd1], %r642;
	// end inline asm
	// begin inline asm
	atom.global.add.u32 %r643, [%rd1], 0;
	// end inline asm
	add.s32 	%r645, %r643, 1;
	// begin inline asm
	atom.global.exch.b32 %r644, [%rd1], %r645;
	// end inline asm
	// begin inline asm
	atom.global.add.u32 %r646, [%rd1], 0;
	// end inline asm
	add.s32 	%r648, %r646, 1;
	// begin inline asm
	atom.global.exch.b32 %r647, [%rd1], %r648;
	// end inline asm
	// begin inline asm
	atom.global.add.u32 %r649, [%rd1], 0;
	// end inline asm
	add.s32 	%r651, %r649, 1;
	// begin inline asm
	atom.global.exch.b32 %r650, [%rd1], %r651;
	// end inline asm
	// begin inline asm
	atom.global.add.u32 %r652, [%rd1], 0;
	// end inline asm
	add.s32 	%r654, %r652, 1;
	// begin inline asm
	atom.global.exch.b32 %r653, [%rd1], %r654;
	// end inline asm
	// begin inline asm
	atom.global.add.u32 %r655, [%rd1], 0;
	// end inline asm
	add.s32 	%r657, %r655, 1;
	// begin inline asm
	atom.global.exch.b32 %r656, [%rd1], %r657;
	// end inline asm
	// begin inline asm
	atom.global.add.u32 %r658, [%rd1], 0;
	// end inline asm
	add.s32 	%r660, %r658, 1;
	// begin inline asm
	atom.global.exch.b32 %r659, [%rd1], %r660;
	// end inline asm
	// begin inline asm
	atom.global.add.u32 %r661, [%rd1], 0;
	// end inline asm
	add.s32 	%r663, %r661, 1;
	// begin inline asm
	atom.global.exch.b32 %r662, [%rd1], %r663;
	// end inline asm
	// begin inline asm
	atom.global.add.u32 %r664, [%rd1], 0;
	// end inline asm
	add.s32 	%r666, %r664, 1;
	// begin inline asm
	atom.global.exch.b32 %r665, [%rd1], %r666;
	// end inline asm
	// begin inline asm
	atom.global.add.u32 %r667, [%rd1], 0;
	// end inline asm
	add.s32 	%r669, %r667, 1;
	// begin inline asm
	atom.global.exch.b32 %r668, [%rd1], %r669;
	// end inline asm
	// begin inline asm
	atom.global.add.u32 %r670, [%rd1], 0;
	// end inline asm
	add.s32 	%r672, %r670, 1;
	// begin inline asm
	atom.global.exch.b32 %r671, [%rd1], %r672;
	// end inline asm
	// begin inline asm
	atom.global.add.u32 %r673, [%rd1], 0;
	// end inline asm
	add.s32 	%r675, %r673, 1;
	// begin inline asm
	atom.global.exch.b32 %r674, [%rd1], %r675;
	// end inline asm
	// begin inline asm
	atom.global.add.u32 %r676, [%rd1], 0;
	// end inline asm
	add.s32 	%r678, %r676, 1;
	// begin inline asm
	atom.global.exch.b32 %r677, [%rd1], %r678;
	// end inline asm
	// begin inline asm
	atom.global.add.u32 %r679, [%rd1], 0;
	// end inline asm
	add.s32 	%r681, %r679, 1;
	// begin inline asm
	atom.global.exch.b32 %r680, [%rd1], %r681;
	// end inline asm
	// begin inline asm
	atom.global.add.u32 %r682, [%rd1], 0;
	// end inline asm
	add.s32 	%r684, %r682, 1;
	// begin inline asm
	atom.global.exch.b32 %r683, [%rd1], %r684;
	// end inline asm
	// begin inline asm
	atom.global.add.u32 %r685, [%rd1], 0;
	// end inline asm
	add.s32 	%r687, %r685, 1;
	// begin inline asm
	atom.global.exch.b32 %r686, [%rd1], %r687;
	// end inline asm
	// begin inline asm
	atom.global.add.u32 %r688, [%rd1], 0;
	// end inline asm
	add.s32 	%r690, %r688, 1;
	// begin inline asm
	atom.global.exch.b32 %r689, [%rd1], %r690;
	// end inline asm
	// begin inline asm
	atom.global.add.u32 %r691, [%rd1], 0;
	// end inline asm
	add.s32 	%r693, %r691, 1;
	// begin inline asm
	atom.global.exch.b32 %r692, [%rd1], %r693;
	// end inline asm
	// begin inline asm
	atom.global.add.u32 %r694, [%rd1], 0;
	// end inline asm
	add.s32 	%r696, %r694, 1;
	// begin inline asm
	atom.global.exch.b32 %r695, [%rd1], %r696;
	// end inline asm
	// begin inline asm
	atom.global.add.u32 %r697, [%rd1], 0;
	// end inline asm
	add.s32 	%r699, %r697, 1;
	// begin inline asm
	atom.global.exch.b32 %r698, [%rd1], %r699;
	// end inline asm
	// begin inline asm
	atom.global.add.u32 %r700, [%rd1], 0;
	// end inline asm
	add.s32 	%r702, %r700, 1;
	// begin inline asm
	atom.global.exch.b32 %r701, [%rd1], %r702;
	// end inline asm
	// begin inline asm
	atom.global.add.u32 %r703, [%rd1], 0;
	// end inline asm
	add.s32 	%r705, %r703, 1;
	// begin inline asm
	atom.global.exch.b32 %r704, [%rd1], %r705;
	// end inline asm
	// begin inline asm
	atom.global.add.u32 %r706, [%rd1], 0;
	// end inline asm
	add.s32 	%r708, %r706, 1;
	// begin inline asm
	atom.global.exch.b32 %r707, [%rd1], %r708;
	// end inline asm
	// begin inline asm
	atom.global.add.u32 %r709, [%rd1], 0;
	// end inline asm
	add.s32 	%r711, %r709, 1;
	// begin inline asm
	atom.global.exch.b32 %r710, [%rd1], %r711;
	// end inline asm
	// begin inline asm
	atom.global.add.u32 %r712, [%rd1], 0;
	// end inline asm
	add.s32 	%r714, %r712, 1;
	// begin inline asm
	atom.global.exch.b32 %r713, [%rd1], %r714;
	// end inline asm
	// begin inline asm
	atom.global.add.u32 %r715, [%rd1], 0;
	// end inline asm
	add.s32 	%r717, %r715, 1;
	// begin inline asm
	atom.global.exch.b32 %r716, [%rd1], %r717;
	// end inline asm
	// begin inline asm
	atom.global.add.u32 %r718, [%rd1], 0;
	// end inline asm
	add.s32 	%r720, %r718, 1;
	// begin inline asm
	atom.global.exch.b32 %r719, [%rd1], %r720;
	// end inline asm
	// begin inline asm
	atom.global.add.u32 %r721, [%rd1], 0;
	// end inline asm
	add.s32 	%r723, %r721, 1;
	// begin inline asm
	atom.global.exch.b32 %r722, [%rd1], %r723;
	// end inline asm
	// begin inline asm
	atom.global.add.u32 %r724, [%rd1], 0;
	// end inline asm
	add.s32 	%r726, %r724, 1;
	// begin inline asm
	atom.global.exch.b32 %r725, [%rd1], %r726;
	// end inline asm
	// begin inline asm
	atom.global.add.u32 %r727, [%rd1], 0;
	// end inline asm
	add.s32 	%r729, %r727, 1;
	// begin inline asm
	atom.global.exch.b32 %r728, [%rd1], %r729;
	// end inline asm
	// begin inline asm
	atom.global.add.u32 %r730, [%rd1], 0;
	// end inline asm
	add.s32 	%r732, %r730, 1;
	// begin inline asm
	atom.global.exch.b32 %r731, [%rd1], %r732;
	// end inline asm
	// begin inline asm
	atom.global.add.u32 %r733, [%rd1], 0;
	// end inline asm
	add.s32 	%r735, %r733, 1;
	// begin inline asm
	atom.global.exch.b32 %r734, [%rd1], %r735;
	// end inline asm
	// begin inline asm
	atom.global.add.u32 %r736, [%rd1], 0;
	// end inline asm
	add.s32 	%r738, %r736, 1;
	// begin inline asm
	atom.global.exch.b32 %r737, [%rd1], %r738;
	// end inline asm
	// begin inline asm
	atom.global.add.u32 %r739, [%rd1], 0;
	// end inline asm
	add.s32 	%r741, %r739, 1;
	// begin inline asm
	atom.global.exch.b32 %r740, [%rd1], %r741;
	// end inline asm
	// begin inline asm
	atom.global.add.u32 %r742, [%rd1], 0;
	// end inline asm
	add.s32 	%r744, %r742, 1;
	// begin inline asm
	atom.global.exch.b32 %r743, [%rd1], %r744;
	// end inline asm
	// begin inline asm
	atom.global.add.u32 %r745, [%rd1], 0;
	// end inline asm
	add.s32 	%r747, %r745, 1;
	// begin inline asm
	atom.global.exch.b32 %r746, [%rd1], %r747;
	// end inline asm
	// begin inline asm
	atom.global.add.u32 %r748, [%rd1], 0;
	// end inline asm
	add.s32 	%r750, %r748, 1;
	// begin inline asm
	atom.global.exch.b32 %r749, [%rd1], %r750;
	// end inline asm
	// begin inline asm
	atom.global.add.u32 %r751, [%rd1], 0;
	// end inline asm
	add.s32 	%r753, %r751, 1;
	// begin inline asm
	atom.global.exch.b32 %r752, [%rd1], %r753;
	// end inline asm
	// begin inline asm
	atom.global.add.u32 %r754, [%rd1], 0;
	// end inline asm
	add.s32 	%r756, %r754, 1;
	// begin inline asm
	atom.global.exch.b32 %r755, [%rd1], %r756;
	// end inline asm
	// begin inline asm
	atom.global.add.u32 %r757, [%rd1], 0;
	// end inline asm
	add.s32 	%r759, %r757, 1;
	// begin inline asm
	atom.global.exch.b32 %r758, [%rd1], %r759;
	// end inline asm
	// begin inline asm
	atom.global.add.u32 %r760, [%rd1], 0;
	// end inline asm
	add.s32 	%r762, %r760, 1;
	// begin inline asm
	atom.global.exch.b32 %r761, [%rd1], %r762;
	// end inline asm
	// begin inline asm
	atom.global.add.u32 %r763, [%rd1], 0;
	// end inline asm
	add.s32 	%r765, %r763, 1;
	// begin inline asm
	atom.global.exch.b32 %r764, [%rd1], %r765;
	// end inline asm
	// begin inline asm
	atom.global.add.u32 %r766, [%rd1], 0;
	// end inline asm
	add.s32 	%r768, %r766, 1;
	// begin inline asm
	atom.global.exch.b32 %r767, [%rd1], %r768;
	// end inline asm
	ret;

}
	// .globl	_Z4testIL_Z12load_relaxedPKjEL_Z13store_relaxedPjjELi256E14single_element9all_lanesEvv
.visible .entry _Z4testIL_Z12load_relaxedPKjEL_Z13store_relaxedPjjELi256E14single_element9all_lanesEvv()
{
	.reg .b32 	%r<513>;
	.reg .b64 	%rd<514>;

	mov.u64 	%rd513, buffer;
	cvta.global.u64 	%rd1, %rd513;
	// begin inline asm
	ld.relaxed.gpu.u32 %r1, [%rd1];
	// end inline asm
	add.s32 	%r2, %r1, 1;
	// begin inline asm
	st.relaxed.gpu.u32 [%rd1], %r2;
	// end inline asm
	// begin inline asm
	ld.relaxed.gpu.u32 %r3, [%rd1];
	// end inline asm
	add.s32 	%r4, %r3, 1;
	// begin inline asm
	st.relaxed.gpu.u32 [%rd1], %r4;
	// end inline asm
	// begin inline asm
	ld.relaxed.gpu.u32 %r5, [%rd1];
	// end inline asm
	add.s32 	%r6, %r5, 1;
	// begin inline asm
	st.relaxed.gpu.u32 [%rd1], %r6;
	// end inline asm
	// begin inline asm
	ld.relaxed.gpu.u32 %r7, [%rd1];
	// end inline asm
	add.s32 	%r8, %r7, 1;
	// begin inline asm
	st.relaxed.gpu.u32 [%rd1], %r8;
	// end inline asm
	// begin inline asm
	ld.relaxed.gpu.u32 %r9, [%rd1];
	// end inline asm
	add.s32 	%r10, %r9, 1;
	// begin inline asm
	st.relaxed.gpu.u32 [%rd1], %r10;
	// end inline asm
	// begin inline asm
	ld.relaxed.gpu.u32 %r11, [%rd1];
	// end inline asm
	add.s32 	%r12, %r11, 1;
	// begin inline asm
	st.relaxed.gpu.u32 [%rd1], %r12;
	// end inline asm
	// begin inline asm
	ld.relaxed.gpu.u32 %r13, [%rd1];
	// end inline asm
	add.s32 	%r14, %r13, 1;
	// begin inline asm
	st.relaxed.gpu.u32 [%rd1], %r14;
	// end inline asm
	// begin inline asm
	ld.relaxed.gpu.u32 %r15, [%rd1];
	// end inline asm
	add.s32 	%r16, %r15, 1;
	// begin inline asm
	st.relaxed.gpu.u32 [%rd1], %r16;
	// end inline asm
	// begin inline asm
	ld.relaxed.gpu.u32 %r17, [%rd1];
	// end inline asm
	add.s32 	%r18, %r17, 1;
	// begin inline asm
	st.relaxed.gpu.u32 [%rd1], %r18;
	// end inline asm
	// begin inline asm
	ld.relaxed.gpu.u32 %r19, [%rd1];
	// end inline asm
	add.s32 	%r20, %r19, 1;
	// begin inline asm
	st.relaxed.gpu.u32 [%rd1], %r20;
	// end inline asm
	// begin inline asm
	ld.relaxed.gpu.u32 %r21, [%rd1];
	// end inline asm
	add.s32 	%r22, %r21, 1;
	// begin inline asm
	st.relaxed.gpu.u32 [%rd1], %r22;
	// end inline asm
	// begin inline asm
	ld.relaxed.gpu.u32 %r23, [%rd1];
	// end inline asm
	add.s32 	%r24, %r23, 1;
	// begin inline asm
	st.relaxed.gpu.u32 [%rd1], %r24;
	// end inline asm
	// begin inline asm
	ld.relaxed.gpu.u32 %r25, [%rd1];
	// end inline asm
	add.s32 	%r26, %r25, 1;
	// begin inline asm
	st.relaxed.gpu.u32 [%rd1], %r26;
	// end inline asm
	// begin inline asm
	ld.relaxed.gpu.u32 %r27, [%rd1];
	// end inline asm
	add.s32 	%r28, %r27, 1;
	// begin inline asm
	st.relaxed.gpu.u32 [%rd1], %r28;
	// end inline asm
	// begin inline asm
	ld.relaxed.gpu.u32 %r29, [%rd1];
	// end inline asm
	add.s32 	%r30, %r29, 1;
	// begin inline asm
	st.relaxed.gpu.u32 [%rd1], %r30;
	// end inline asm
	// begin inline asm
	ld.relaxed.gpu.u32 %r31, [%rd1];
	// end inline asm
	add.s32 	%r32, %r31, 1;
	// begin inline asm
	st.relaxed.gpu.u32 [%rd1], %r32;
	// end inline asm
	// begin inline asm
	ld.relaxed.gpu.u32 %r33, [%rd1];
	// end inline asm
	add.s32 	%r34, %r33, 1;
	// begin inline asm
	st.relaxed.gpu.u32 [%rd1], %r34;
	// end inline asm
	// begin inline asm
	ld.relaxed.gpu.u32 %r35, [%rd1];
	// end inline asm
	add.s32 	%r36, %r35, 1;
	// begin inline asm
	st.relaxed.gpu.u32 [%rd1], %r36;
	// end inline asm
	// begin inline asm
	ld.relaxed.gpu.u32 %r37, [%rd1];
	// end inline asm
	add.s32 	%r38, %r37, 1;
	// begin inline asm
	st.relaxed.gpu.u32 [%rd1], %r38;
	// end inline asm
	// begin inline asm
	ld.relaxed.gpu.u32 %r39, [%rd1];
	// end inline asm
	add.s32 	%r40, %r39, 1;
	// begin inline asm
	st.relaxed.gpu.u32 [%rd1], %r40;
	// end inline asm
	// begin inline asm
	ld.relaxed.gpu.u32 %r41, [%rd1];
	// end inline asm
	add.s32 	%r42, %r41, 1;
	// begin inline asm
	st.relaxed.gpu.u32 [%rd1], %r42;
	// end inline asm
	// begin inline asm
	ld.relaxed.gpu.u32 %r43, [%rd1];
	// end inline asm
	add.s32 	%r44, %r43, 1;
	// begin inline asm
	st.relaxed.gpu.u32 [%rd1], %r44;
	// end inline asm
	// begin inline asm
	ld.relaxed.gpu.u32 %r45, [%rd1];
	// end inline asm
	add.s32 	%r46, %r45, 1;
	// begin inline asm
	st.relaxed.gpu.u32 [%rd1], %r46;
	// end inline asm
	// begin inline asm
	ld.relaxed.gpu.u32 %r47, [%rd1];
	// end inline asm
	add.s32 	%r48, %r47, 1;
	// begin inline asm
	st.relaxed.gpu.u32 [%rd1], %r48;
	// end inline asm
	// begin inline asm
	ld.relaxed.gpu.u32 %r49, [%rd1];
	// end inline asm
	add.s32 	%r50, %r49, 1;
	// begin inline asm
	st.relaxed.gpu.u32 [%rd1], %r50;
	// end inline asm
	// begin inline asm
	ld.relaxed.gpu.u32 %r51, [%rd1];
	// end inline asm
	add.s32 	%r52, %r51, 1;
	// begin inline asm
	st.relaxed.gpu.u32 [%rd1], %r52;
	// end inline asm
	// begin inline asm
	ld.relaxed.gpu.u32 %r53, [%rd1];
	// end inline asm
	add.s32 	%r54, %r53, 1;
	// begin inline asm
	st.relaxed.gpu.u32 [%rd1], %r54;
	// end inline asm
	// begin inline asm
	ld.relaxed.gpu.u32 %r55, [%rd1];
	// end inline asm
	add.s32 	%r56, %r55, 1;
	// begin inline asm
	st.relaxed.gpu.u32 [%rd1], %r56;
	// end inline asm
	// begin inline asm
	ld.relaxed.gpu.u32 %r57, [%rd1];
	// end inline asm
	add.s32 	%r58, %r57, 1;
	// begin inline asm
	st.relaxed.gpu.u32 [%rd1], %r58;
	// end inline asm
	// begin inline asm
	ld.relaxed.gpu.u32 %r59, [%rd1];
	// end inline asm
	add.s32 	%r60, %r59, 1;
	// begin inline asm
	st.relaxed.gpu.u32 [%rd1], %r60;
	// end inline asm
	// begin inline asm
	ld.relaxed.gpu.u32 %r61, [%rd1];
	// end inline asm
	add.s32 	%r62, %r61, 1;
	// begin inline asm
	st.relaxed.gpu.u32 [%rd1], %r62;
	// end inline asm
	// begin inline asm
	ld.relaxed.gpu.u32 %r63, [%rd1];
	// end inline asm
	add.s32 	%r64, %r63, 1;
	// begin inline asm
	st.relaxed.gpu.u32 [%rd1], %r64;
	// end inline asm
	// begin inline asm
	ld.relaxed.gpu.u32 %r65, [%rd1];
	// end inline asm
	add.s32 	%r66, %r65, 1;
	// begin inline asm
	st.relaxed.gpu.u32 [%rd1], %r66;
	// end inline asm
	// begin inline asm
	ld.relaxed.gpu.u32 %r67, [%rd1];
	// end inline asm
	add.s32 	%r68, %r67, 1;
	// begin inline asm
	st.relaxed.gpu.u32 [%rd1], %r68;
	// end inline asm
	// begin inline asm
	ld.relaxed.gpu.u32 %r69, [%rd1];
	// end inline asm
	add.s32 	%r70, %r69, 1;
	// begin inline asm
	st.relaxed.gpu.u32 [%rd1], %r70;
	// end inline asm
	// begin inline asm
	ld.relaxed.gpu.u32 %r71, [%rd1];
	// end inline asm
	add.s32 	%r72, %r71, 1;
	// begin inline asm
	st.relaxed.gpu.u32 [%rd1], %r72;
	// end inline asm
	// begin inline asm
	ld.relaxed.gpu.u32 %r73, [%rd1];
	// end inline asm
	add.s32 	%r74, %r73, 1;
	// begin inline asm
	st.relaxed.gpu.u32 [%rd1], %r74;
	// end inline asm
	// begin inline asm
	ld.relaxed.gpu.u32 %r75, [%rd1];
	// end inline asm
	add.s32 	%r76, %r75, 1;
	// begin inline asm
	st.relaxed.gpu.u32 [%rd1], %r76;
	// end inline asm
	// begin inline asm
	ld.relaxed.gpu.u32 %r77, [%rd1];
	// end inline asm
	add.s32 	%r78, %r77, 1;
	// begin inline asm
	st.relaxed.gpu.u32 [%rd1], %r78;
	// end inline asm
	// begin inline asm
	ld.relaxed.gpu.u32 %r79, [%rd1];
	// end inline asm
	add.s32 	%r80, %r79, 1;
	// begin inline asm
	st.relaxed.gpu.u32 [%rd1], %r80;
	// end inline asm
	// begin inline asm
	ld.relaxed.gpu.u32 %r81, [%rd1];
	// end inline asm
	add.s32 	%r82, %r81, 1;
	// begin inline asm
	st.relaxed.gpu.u32 [%rd1], %r82;
	// end inline asm
	// begin inline asm
	ld.relaxed.gpu.u32 %r83, [%rd1];
	// end inline asm
	add.s32 	%r84, %r83, 1;
	// begin inline asm
	st.relaxed.gpu.u32 [%rd1], %r84;
	// end inline asm
	// begin inline asm
	ld.relaxed.gpu.u32 %r85, [%rd1];
	// end inline asm
	add.s32 	%r86, %r85, 1;
	// begin inline asm
	st.relaxed.gpu.u32 [%rd1], %r86;
	// end inline asm
	// begin inline asm
	ld.relaxed.gpu.u32 %r87, [%rd1];
	// end inline asm
	add.s32 	%r88, %r87, 1;
	// begin inline asm
	st.relaxed.gpu.u32 [%rd1], %r88;
	// end inline asm
	// begin inline asm
	ld.relaxed.gpu.u32 %r89, [%rd1];
	// end inline asm
	add.s32 	%r90, %r89, 1;
	// begin inline asm
	st.relaxed.gpu.u32 [%rd1], %r90;
	// end inline asm
	// begin inline asm
	ld.relaxed.gpu.u32 %r91, [%rd1];
	// end inline asm
	add.s32 	%r92, %r91, 1;
	// begin inline asm
	st.relaxed.gpu.u32 [%rd1], %r92;
	// end inline asm
	// begin inline asm
	ld.relaxed.gpu.u32 %r93, [%rd1];
	// end inline asm
	add.s32 	%r94, %r93, 1;
	// begin inline asm
	st.relaxed.gpu.u32 [%rd1], %r94;
	// end inline asm
	// begin inline asm
	ld.relaxed.gpu.u32 %r95, [%rd1];
	// end inline asm
	add.s32 	%r96, %r95, 1;
	// begin inline asm
	st.relaxed.gpu.u32 [%rd1], %r96;
	// end inline asm
	// begin inline asm
	ld.relaxed.gpu.u32 %r97, [%rd1];
	// end inline asm
	add.s32 	%r98, %r97, 1;
	// begin inline asm
	st.relaxed.gpu.u32 [%rd1], %r98;
	// end inline asm
	// begin inline asm
	ld.relaxed.gpu.u32 %r99, [%rd1];
	// end inline asm
	add.s32 	%r100, %r99, 1;
	// begin inline asm
	st.relaxed.gpu.u32 [%rd1], %r100;
	// end inline asm
	// begin inline asm
	ld.relaxed.gpu.u32 %r101, [%rd1];
	// end inline asm
	add.s32 	%r102, %r101, 1;
	// begin inline asm
	st.relaxed.gpu.u32 [%rd1], %r102;
	// end inline asm
	// begin inline asm
	ld.relaxed.gpu.u32 %r103, [%rd1];
	// end inline asm
	add.s32 	%r104, %r103, 1;
	// begin inline asm
	st.relaxed.gpu.u32 [%rd1], %r104;
	// end inline asm
	// begin inline asm
	ld.relaxed.gpu.u32 %r105, [%rd1];
	// end inline asm
	add.s32 	%r106, %r105, 1;
	// begin inline asm
	st.relaxed.gpu.u32 [%rd1], %r106;
	// end inline asm
	// begin inline asm
	ld.relaxed.gpu.u32 %r107, [%rd1];
	// end inline asm
	add.s32 	%r108, %r107, 1;
	// begin inline asm
	st.relaxed.gpu.u32 [%rd1], %r108;
	// end inline asm
	// begin inline asm
	ld.relaxed.gpu.u32 %r109, [%rd1];
	// end inline asm
	add.s32 	%r110, %r109, 1;
	// begin inline asm
	st.relaxed.gpu.u32 [%rd1], %r110;
	// end inline asm
	// begin inline asm
	ld.relaxed.gpu.u32 %r111, [%rd1];
	// end inline asm
	add.s32 	%r112, %r111, 1;
	// begin inline asm
	st.relaxed.gpu.u32 [%rd1], %r112;
	// end inline asm
	// begin inline asm
	ld.relaxed.gpu.u32 %r113, [%rd1];
	// end inline asm
	add.s32 	%r114, %r113, 1;
	// begin inline asm
	st.relaxed.gpu.u32 [%rd1], %r114;
	// end inline asm
	// begin inline asm
	ld.relaxed.gpu.u32 %r115, [%rd1];
	// end inline asm
	add.s32 	%r116, %r115, 1;
	// begin inline asm
	st.relaxed.gpu.u32 [%rd1], %r116;
	// end inline asm
	// begin inline asm
	ld.relaxed.gpu.u32 %r117, [%rd1];
	// end inline asm
	add.s32 	%r118, %r117, 1;
	// begin inline asm
	st.relaxed.gpu.u32 [%rd1], %r118;
	// end inline asm
	// begin inline asm
	ld.relaxed.gpu.u32 %r119, [%rd1];
	// end inline asm
	add.s32 	%r120, %r119, 1;
	// begin inline asm
	st.relaxed.gpu.u32 [%rd1], %r120;
	// end inline asm
	// begin inline asm
	ld.relaxed.gpu.u32 %r121, [%rd1];
	// end inline asm
	add.s32 	%r122, %r121, 1;
	// begin inline asm
	st.relaxed.gpu.u32 [%rd1], %r122;
	// end inline asm
	// begin inline asm
	ld.relaxed.gpu.u32 %r123, [%rd1];
	// end inline asm
	add.s32 	%r124, %r123, 1;
	// begin inline asm
	st.relaxed.gpu.u32 [%rd1], %r124;
	// end inline asm
	// begin inline asm
	ld.relaxed.gpu.u32 %r125, [%rd1];
	// end inline asm
	add.s32 	%r126, %r125, 1;
	// begin inline asm
	st.relaxed.gpu.u32 [%rd1], %r126;
	// end inline asm
	// begin inline asm
	ld.relaxed.gpu.u32 %r127, [%rd1];
	// end inline asm
	add.s32 	%r128, %r127, 1;
	// begin inline asm
	st.relaxed.gpu.u32 [%rd1], %r128;
	// end inline asm
	// begin inline asm
	ld.relaxed.gpu.u32 %r129, [%rd1];
	// end inline asm
	add.s32 	%r130, %r129, 1;
	// begin inline asm
	st.relaxed.gpu.u32 [%rd1], %r130;
	// end inline asm
	// begin inline asm
	ld.relaxed.gpu.u32 %r131, [%rd1];
	// end inline asm
	add.s32 	%r132, %r131, 1;
	// begin inline asm
	st.relaxed.gpu.u32 [%rd1], %r132;
	// end inline asm
	// begin inline asm
	ld.relaxed.gpu.u32 %r133, [%rd1];
	// end inline asm
	add.s32 	%r134, %r133, 1;
	// begin inline asm
	st.relaxed.gpu.u32 [%rd1], %r134;
	// end inline asm
	// begin inline asm
	ld.relaxed.gpu.u32 %r135, [%rd1];
	// end inline asm
	add.s32 	%r136, %r135, 1;
	// begin inline asm
	st.relaxed.gpu.u32 [%rd1], %r136;
	// end inline asm
	// begin inline asm
	ld.relaxed.gpu.u32 %r137, [%rd1];
	// end inline asm
	add.s32 	%r138, %r137, 1;
	// begin inline asm
	st.relaxed.gpu.u32 [%rd1], %r138;
	// end inline asm
	// begin inline asm
	ld.relaxed.gpu.u32 %r139, [%rd1];
	// end inline asm
	add.s32 	%r140, %r139, 1;
	// begin inline asm
	st.relaxed.gpu.u32 [%rd1], %r140;
	// end inline asm
	// begin inline asm
	ld.relaxed.gpu.u32 %r141, [%rd1];
	// end inline asm
	add.s32 	%r142, %r141, 1;
	// begin inline asm
	st.relaxed.gpu.u32 [%rd1], %r142;
	// end inline asm
	// begin inline asm
	ld.relaxed.gpu.u32 %r143, [%rd1];
	// end inline asm
	add.s32 	%r144, %r143, 1;
	// begin inline asm
	st.relaxed.gpu.u32 [%rd1], %r144;
	// end inline asm
	// begin inline asm
	ld.relaxed.gpu.u32 %r145, [%rd1];
	// end inline asm
	add.s32 	%r146, %r145, 1;
	// begin inline asm
	st.relaxed.gpu.u32 [%rd1], %r146;
	// end inline asm
	// begin inline asm
	ld.relaxed.gpu.u32 %r147, [%rd1];
	// end inline asm
	add.s32 	%r148, %r147, 1;
	// begin inline asm
	st.relaxed.gpu.u32 [%rd1], %r148;
	// end inline asm
	// begin inline asm
	ld.relaxed.gpu.u32 %r149, [%rd1];
	// end inline asm
	add.s32 	%r150, %r149, 1;
	// begin inline asm
	st.relaxed.gpu.u32 [%rd1], %r150;
	// end inline asm
	// begin inline asm
	ld.relaxed.gpu.u32 %r151, [%rd1];
	// end inline asm
	add.s32 	%r152, %r151, 1;
	// begin inline asm
	st.relaxed.gpu.u32 [%rd1], %r152;
	// end inline asm
	// begin inline asm
	ld.relaxed.gpu.u32 %r153, [%rd1];
	// end inline asm
	add.s32 	%r154, %r153, 1;
	// begin inline asm
	st.relaxed.gpu.u32 [%rd1], %r154;
	// end inline asm
	// begin inline asm
	ld.relaxed.gpu.u32 %r155, [%rd1];
	// end inline asm
	add.s32 	%r156, %r155, 1;
	// begin inline asm
	st.relaxed.gpu.u32 [%rd1], %r156;
	// end inline asm
	// begin inline asm
	ld.relaxed.gpu.u32 %r157, [%rd1];
	// end inline asm
	add.s32 	%r158, %r157, 1;
	// begin inline asm
	st.relaxed.gpu.u32 [%rd1], %r158;
	// end inline asm
	// begin inline asm
	ld.relaxed.gpu.u32 %r159, [%rd1];
	// end inline asm
	add.s32 	%r160, %r159, 1;
	// begin inline asm
	st.relaxed.gpu.u32 [%rd1], %r160;
	// end inline asm
	// begin inline asm
	ld.relaxed.gpu.u32 %r161, [%rd1];
	// end inline asm
	add.s32 	%r162, %r161, 1;
	// begin inline asm
	st.relaxed.gpu.u32 [%rd1], %r162;
	// end inline asm
	// begin inline asm
	ld.relaxed.gpu.u32 %r163, [%rd1];
	// end inline asm
	add.s32 	%r164, %r163, 1;
	// begin inline asm
	st.relaxed.gpu.u32 [%rd1], %r164;
	// end inline asm
	// begin inline asm
	ld.relaxed.gpu.u32 %r165, [%rd1];
	// end inline asm
	add.s32 	%r166, %r165, 1;
	// begin inline asm
	st.relaxed.gpu.u32 [%rd1], %r166;
	// end inline asm
	// begin inline asm
	ld.relaxed.gpu.u32 %r167, [%rd1];
	// end inline asm
	add.s32 	%r168, %r167, 1;
	// begin inline asm
	st.relaxed.gpu.u32 [%rd1], %r168;
	// end inline asm
	// begin inline asm
	ld.relaxed.gpu.u32 %r169, [%rd1];
	// end inline asm
	add.s32 	%r170, %r169, 1;
	// begin inline asm
	st.relaxed.gpu.u32 [%rd1], %r170;
	// end inline asm
	// begin inline asm
	ld.relaxed.gpu.u32 %r171, [%rd1];
	// end inline asm
	add.s32 	%r172, %r171, 1;
	// begin inline asm
	st.relaxed.gpu.u32 [%rd1], %r172;
	// end inline asm
	// begin inline asm
	ld.relaxed.gpu.u32 %r173, [%rd1];
	// end inline asm
	add.s32 	%r174, %r173, 1;
	// begin inline asm
	st.relaxed.gpu.u32 [%rd1], %r174;
	// end inline asm
	// begin inline asm
	ld.relaxed.gpu.u32 %r175, [%rd1];
	// end inline asm
	add.s32 	%r176, %r175, 1;
	// begin inline asm
	st.relaxed.gpu.u32 [%rd1], %r176;
	// end inline asm
	// begin inline asm
	ld.relaxed.gpu.u32 %r177, [%rd1];
	// end inline asm
	add.s32 	%r178, %r177, 1;
	// begin inline asm
	st.relaxed.gpu.u32 [%rd1], %r178;
	// end inline asm
	// begin inline asm
	ld.relaxed.gpu.u32 %r179, [%rd1];
	// end inline asm
	add.s32 	%r180, %r179, 1;
	// begin inline asm
	st.relaxed.gpu.u32 [%rd1], %r180;
	// end inline asm
	// begin inline asm
	ld.relaxed.gpu.u32 %r181, [%rd1];
	// end inline asm
	add.s32 	%r182, %r181, 1;
	// begin inline asm
	st.relaxed.gpu.u32 [%rd1], %r182;
	// end inline asm
	// begin inline asm
	ld.relaxed.gpu.u32 %r183, [%rd1];
	// end inline asm
	add.s32 	%r184, %r183, 1;
	// begin inline asm
	st.relaxed.gpu.u32 [%rd1], %r184;
	// end inline asm
	// begin inline asm
	ld.relaxed.gpu.u32 %r185, [%rd1];
	// end inline asm
	add.s32 	%r186, %r185, 1;
	// begin inline asm
	st.relaxed.gpu.u32 [%rd1], %r186;
	// end inline asm
	// begin inline asm
	ld.relaxed.gpu.u32 %r187, [%rd1];
	// end inline asm
	add.s32 	%r188, %r187, 1;
	// begin inline asm
	st.relaxed.gpu.u32 [%rd1], %r188;
	// end inline asm
	// begin inline asm
	ld.relaxed.gpu.u32 %r189, [%rd1];
	// end inline asm
	add.s32 	%r190, %r189, 1;
	// begin inline asm
	st.relaxed.gpu.u32 [%rd1], %r190;
	// end inline asm
	// begin inline asm
	ld.relaxed.gpu.u32 %r191, [%rd1];
	// end inline asm
	add.s32 	%r192, %r191, 1;
	// begin inline asm
	st.relaxed.gpu.u32 [%rd1], %r192;
	// end inline asm
	// begin inline asm
	ld.relaxed.gpu.u32 %r193, [%rd1];
	// end inline asm
	add.s32 	%r194, %r193, 1;
	// begin inline asm
	st.relaxed.gpu.u32 [%rd1], %r194;
	// end inline asm
	// begin inline asm
	ld.relaxed.gpu.u32 %r195, [%rd1];
	// end inline asm
	add.s32 	%r196, %r195, 1;
	// begin inline asm
	st.relaxed.gpu.u32 [%rd1], %r196;
	// end inline asm
	// begin inline asm
	ld.relaxed.gpu.u32 %r197, [%rd1];
	// end inline asm
	add.s32 	%r198, %r197, 1;
	// begin inline asm
	st.relaxed.gpu.u32 [%rd1], %r198;
	// end inline asm
	// begin inline asm
	ld.relaxed.gpu.u32 %r199, [%rd1];
	// end inline asm
	add.s32 	%r200, %r199, 1;
	// begin inline asm
	st.relaxed.gpu.u32 [%rd1], %r200;
	// end inline asm
	// begin inline asm
	ld.relaxed.gpu.u32 %r201, [%rd1];
	// end inline asm
	add.s32 	%r202, %r201, 1;
	// begin inline asm
	st.relaxed.gpu.u32 [%rd1], %r202;
	// end inline asm
	// begin inline asm
	ld.relaxed.gpu.u32 %r203, [%rd1];
	// end inline asm
	add.s32 	%r204, %r203, 1;
	// begin inline asm
	st.relaxed.gpu.u32 [%rd1], %r204;
	// end inline asm
	// begin inline asm
	ld.relaxed.gpu.u32 %r205, [%rd1];
	// end inline asm
	add.s32 	%r206, %r205, 1;
	// begin inline asm
	st.relaxed.gpu.u32 [%rd1], %r206;
	// end inline asm
	// begin inline asm
	ld.relaxed.gpu.u32 %r207, [%rd1];
	// end inline asm
	add.s32 	%r208, %r207, 1;
	// begin inline asm
	st.relaxed.gpu.u32 [%rd1], %r208;
	// end inline asm
	// begin inline asm
	ld.relaxed.gpu.u32 %r209, [%rd1];
	// end inline asm
	add.s32 	%r210, %r209, 1;
	// begin inline asm
	st.relaxed.gpu.u32 [%rd1], %r210;
	// end inline asm
	// begin inline asm
	ld.relaxed.gpu.u32 %r211, [%rd1];
	// end inline asm
	add.s32 	%r212, %r211, 1;
	// begin inline asm
	st.relaxed.gpu.u32 [%rd1], %r212;
	// end inline asm
	// begin inline asm
	ld.relaxed.gpu.u32 %r213, [%rd1];
	// end inline asm
	add.s32 	%r214, %r213, 1;
	// begin inline asm
	st.relaxed.gpu.u32 [%rd1], %r214;
	// end inline asm
	// begin inline asm
	ld.relaxed.gpu.u32 %r215, [%rd1];
	// end inline asm
	add.s32 	%r216, %r215, 1;
	// begin inline asm
	st.relaxed.gpu.u32 [%rd1], %r216;
	// end inline asm
	// begin inline asm
	ld.relaxed.gpu.u32 %r217, [%rd1];
	// end inline asm
	add.s32 	%r218, %r217, 1;
	// begin inline asm
	st.relaxed.gpu.u32 [%rd1], %r218;
	// end inline asm
	// begin inline asm
	ld.relaxed.gpu.u32 %r219, [%rd1];
	// end inline asm
	add.s32 	%r220, %r219, 1;
	// begin inline asm
	st.relaxed.gpu.u32 [%rd1], %r220;
	// end inline asm
	// begin inline asm
	ld.relaxed.gpu.u32 %r221, [%rd1];
	// end inline asm
	add.s32 	%r222, %r221, 1;
	// begin inline asm
	st.relaxed.gpu.u32 [%rd1], %r222;
	// end inline asm
	// begin inline asm
	ld.relaxed.gpu.u32 %r223, [%rd1];
	// end inline asm
	add.s32 	%r224, %r223, 1;
	// begin inline asm
	st.relaxed.gpu.u32 [%rd1], %r224;
	// end inline asm
	// begin inline asm
	ld.relaxed.gpu.u32 %r225, [%rd1];
	// end inline asm
	add.s32 	%r226, %r225, 1;
	// begin inline asm
	st.relaxed.gpu.u32 [%rd1], %r226;
	// end inline asm
	// begin inline asm
	ld.relaxed.gpu.u32 %r227, [%rd1];
	// end inline asm
	add.s32 	%r228, %r227, 1;
	// begin inline asm
	st.relaxed.gpu.u32 [%rd1], %r228;
	// end inline asm
	// begin inline asm
	ld.relaxed.gpu.u32 %r229, [%rd1];
	// end inline asm
	add.s32 	%r230, %r229, 1;
	// begin inline asm
	st.relaxed.gpu.u32 [%rd1], %r230;
	// end inline asm
	// begin inline asm
	ld.relaxed.gpu.u32 %r231, [%rd1];
	// end inline asm
	add.s32 	%r232, %r231, 1;
	// begin inline asm
	st.relaxed.gpu.u32 [%rd1], %r232;
	// end inline asm
	// begin inline asm
	ld.relaxed.gpu.u32 %r233, [%rd1];
	// end inline asm
	add.s32 	%r234, %r233, 1;
	// begin inline asm
	st.relaxed.gpu.u32 [%rd1], %r234;
	// end inline asm
	// begin inline asm
	ld.relaxed.gpu.u32 %r235, [%rd1];
	// end inline asm
	add.s32 	%r236, %r235, 1;
	// begin inline asm
	st.relaxed.gpu.u32 [%rd1], %r236;
	// end inline asm
	// begin inline asm
	ld.relaxed.gpu.u32 %r237, [%rd1];
	// end inline asm
	add.s32 	%r238, %r237, 1;
	// begin inline asm
	st.relaxed.gpu.u32 [%rd1], %r238;
	// end inline asm
	// begin inline asm
	ld.relaxed.gpu.u32 %r239, [%rd1];
	// end inline asm
	add.s32 	%r240, %r239, 1;
	// begin inline asm
	st.relaxed.gpu.u32 [%rd1], %r240;
	// end inline asm
	// begin inline asm
	ld.relaxed.gpu.u32 %r241, [%rd1];
	// end inline asm
	add.s32 	%r242, %r241, 1;
	// begin inline asm
	st.relaxed.gpu.u32 [%rd1], %r242;
	// end inline asm
	// begin inline asm
	ld.relaxed.gpu.u32 %r243, [%rd1];
	// end inline asm
	add.s32 	%r244, %r243, 1;
	// begin inline asm
	st.relaxed.gpu.u32 [%rd1], %r244;
	// end inline asm
	// begin inline asm
	ld.relaxed.gpu.u32 %r245, [%rd1];
	// end inline asm
	add.s32 	%r246, %r245, 1;
	// begin inline asm
	st.relaxed.gpu.u32 [%rd1], %r246;
	// end inline asm
	// begin inline asm
	ld.relaxed.gpu.u32 %r247, [%rd1];
	// end inline asm
	add.s32 	%r248, %r247, 1;
	// begin inline asm
	st.relaxed.gpu.u32 [%rd1], %r248;
	// end inline asm
	// begin inline asm
	ld.relaxed.gpu.u32 %r249, [%rd1];
	// end inline asm
	add.s32 	%r250, %r249, 1;
	// begin inline asm
	st.relaxed.gpu.u32 [%rd1], %r250;
	// end inline asm
	// begin inline asm
	ld.relaxed.gpu.u32 %r251, [%rd1];
	// end inline asm
	add.s32 	%r252, %r251, 1;
	// begin inline asm
	st.relaxed.gpu.u32 [%rd1], %r252;
	// end inline asm
	// begin inline asm
	ld.relaxed.gpu.u32 %r253, [%rd1];
	// end inline asm
	add.s32 	%r254, %r253, 1;
	// begin inline asm
	st.relaxed.gpu.u32 [%rd1], %r254;
	// end inline asm
	// begin inline asm
	ld.relaxed.gpu.u32 %r255, [%rd1];
	// end inline asm
	add.s32 	%r256, %r255, 1;
	// begin inline asm
	st.relaxed.gpu.u32 [%rd1], %r256;
	// end inline asm
	// begin inline asm
	ld.relaxed.gpu.u32 %r257, [%rd1];
	// end inline asm
	add.s32 	%r258, %r257, 1;
	// begin inline asm
	st.relaxed.gpu.u32 [%rd1], %r258;
	// end inline asm
	// begin inline asm
	ld.relaxed.gpu.u32 %r259, [%rd1];
	// end inline asm
	add.s32 	%r260, %r259, 1;
	// begin inline asm
	st.relaxed.gpu.u32 [%rd1], %r260;
	// end inline asm
	// begin inline asm
	ld.relaxed.gpu.u32 %r261, [%rd1];
	// end inline asm
	add.s32 	%r262, %r261, 1;
	// begin inline asm
	st.relaxed.gpu.u32 [%rd1], %r262;
	// end inline asm
	// begin inline asm
	ld.relaxed.gpu.u32 %r263, [%rd1];
	// end inline asm
	add.s32 	%r264, %r263, 1;
	// begin inline asm
	st.relaxed.gpu.u32 [%rd1], %r264;
	// end inline asm
	// begin inline asm
	ld.relaxed.gpu.u32 %r265, [%rd1];
	// end inline asm
	add.s32 	%r266, %r265, 1;
	// begin inline asm
	st.relaxed.gpu.u32 [%rd1], %r266;
	// end inline asm
	// begin inline asm
	ld.relaxed.gpu.u32 %r267, [%rd1];
	// end inline asm
	add.s32 	%r268, %r267, 1;
	// begin inline asm
	st.relaxed.gpu.u32 [%rd1], %r268;
	// end inline asm
	// begin inline asm
	ld.relaxed.gpu.u32 %r269, [%rd1];
	// end inline asm
	add.s32 	%r270, %r269, 1;
	// begin inline asm
	st.relaxed.gpu.u32 [%rd1], %r270;
	// end inline asm
	// begin inline asm
	ld.relaxed.gpu.u32 %r271, [%rd1];
	// end inline asm
	add.s32 	%r272, %r271, 1;
	// begin inline asm
	st.relaxed.gpu.u32 [%rd1], %r272;
	// end inline asm
	// begin inline asm
	ld.relaxed.gpu.u32 %r273, [%rd1];
	// end inline asm
	add.s32 	%r274, %r273, 1;
	// begin inline asm
	st.relaxed.gpu.u32 [%rd1], %r274;
	// end inline asm
	// begin inline asm
	ld.relaxed.gpu.u32 %r275, [%rd1];
	// end inline asm
	add.s32 	%r276, %r275, 1;
	// begin inline asm
	st.relaxed.gpu.u32 [%rd1], %r276;
	// end inline asm
	// begin inline asm
	ld.relaxed.gpu.u32 %r277, [%rd1];
	// end inline asm
	add.s32 	%r278, %r277, 1;
	// begin inline asm
	st.relaxed.gpu.u32 [%rd1], %r278;
	// end inline asm
	// begin inline asm
	ld.relaxed.gpu.u32 %r279, [%rd1];
	// end inline asm
	add.s32 	%r280, %r279, 1;
	// begin inline asm
	st.relaxed.gpu.u32 [%rd1], %r280;
	// end inline asm
	// begin inline asm
	ld.relaxed.gpu.u32 %r281, [%rd1];
	// end inline asm
	add.s32 	%r282, %r281, 1;
	// begin inline asm
	st.relaxed.gpu.u32 [%rd1], %r282;
	// end inline asm
	// begin inline asm
	ld.relaxed.gpu.u32 %r283, [%rd1];
	// end inline asm
	add.s32 	%r284, %r283, 1;
	// begin inline asm
	st.relaxed.gpu.u32 [%rd1], %r284;
	// end inline asm
	// begin inline asm
	ld.relaxed.gpu.u32 %r285, [%rd1];
	// end inline asm
	add.s32 	%r286, %r285, 1;
	// begin inline asm
	st.relaxed.gpu.u32 [%rd1], %r286;
	// end inline asm
	// begin inline asm
	ld.relaxed.gpu.u32 %r287, [%rd1];
	// end inline asm
	add.s32 	%r288, %r287, 1;
	// begin inline asm
	st.relaxed.gpu.u32 [%rd1], %r288;
	// end inline asm
	// begin inline asm
	ld.relaxed.gpu.u32 %r289, [%rd1];
	// end inline asm
	add.s32 	%r290, %r289, 1;
	// begin inline asm
	st.relaxed.gpu.u32 [%rd1], %r290;
	// end inline asm
	// begin inline asm
	ld.relaxed.gpu.u32 %r291, [%rd1];
	// end inline asm
	add.s32 	%r292, %r291, 1;
	// begin inline asm
	st.relaxed.gpu.u32 [%rd1], %r292;
	// end inline asm
	// begin inline asm
	ld.relaxed.gpu.u32 %r293, [%rd1];
	// end inline asm
	add.s32 	%r294, %r293, 1;
	// begin inline asm
	st.relaxed.gpu.u32 [%rd1], %r294;
	// end inline asm
	// begin inline asm
	ld.relaxed.gpu.u32 %r295, [%rd1];
	// end inline asm
	add.s32 	%r296, %r295, 1;
	// begin inline asm
	st.relaxed.gpu.u32 [%rd1], %r296;
	// end inline asm
	// begin inline asm
	ld.relaxed.gpu.u32 %r297, [%rd1];
	// end inline asm
	add.s32 	%r298, %r297, 1;
	// begin inline asm
	st.relaxed.gpu.u32 [%rd1], %r298;
	// end inline asm
	// begin inline asm
	ld.relaxed.gpu.u32 %r299, [%rd1];
	// end inline asm
	add.s32 	%r300, %r299, 1;
	// begin inline asm
	st.relaxed.gpu.u32 [%rd1], %r300;
	// end inline asm
	// begin inline asm
	ld.relaxed.gpu.u32 %r301, [%rd1];
	// end inline asm
	add.s32 	%r302, %r301, 1;
	// begin inline asm
	st.relaxed.gpu.u32 [%rd1], %r302;
	// end inline asm
	// begin inline asm
	ld.relaxed.gpu.u32 %r303, [%rd1];
	// end inline asm
	add.s32 	%r304, %r303, 1;
	// begin inline asm
	st.relaxed.gpu.u32 [%rd1], %r304;
	// end inline asm
	// begin inline asm
	ld.relaxed.gpu.u32 %r305, [%rd1];
	// end inline asm
	add.s32 	%r306, %r305, 1;
	// begin inline asm
	st.relaxed.gpu.u32 [%rd1], %r306;
	// end inline asm
	// begin inline asm
	ld.relaxed.gpu.u32 %r307, [%rd1];
	// end inline asm
	add.s32 	%r308, %r307, 1;
	// begin inline asm
	st.relaxed.gpu.u32 [%rd1], %r308;
	// end inline asm
	// begin inline asm
	ld.relaxed.gpu.u32 %r309, [%rd1];
	// end inline asm
	add.s32 	%r310, %r309, 1;
	// begin inline asm
	st.relaxed.gpu.u32 [%rd1], %r310;
	// end inline asm
	// begin inline asm
	ld.relaxed.gpu.u32 %r311, [%rd1];
	// end inline asm
	add.s32 	%r312, %r311, 1;
	// begin inline asm
	st.relaxed.gpu.u32 [%rd1], %r312;
	// end inline asm
	// begin inline asm
	ld.relaxed.gpu.u32 %r313, [%rd1];
	// end inline asm
	add.s32 	%r314, %r313, 1;
	// begin inline asm
	st.relaxed.gpu.u32 [%rd1], %r314;
	// end inline asm
	// begin inline asm
	ld.relaxed.gpu.u32 %r315, [%rd1];
	// end inline asm
	add.s32 	%r316, %r315, 1;
	// begin inline asm
	st.relaxed.gpu.u32 [%rd1], %r316;
	// end inline asm
	// begin inline asm
	ld.relaxed.gpu.u32 %r317, [%rd1];
	// end inline asm
	add.s32 	%r318, %r317, 1;
	// begin inline asm
	st.relaxed.gpu.u32 [%rd1], %r318;
	// end inline asm
	// begin inline asm
	ld.relaxed.gpu.u32 %r319, [%rd1];
	// end inline asm
	add.s32 	%r320, %r319, 1;
	// begin inline asm
	st.relaxed.gpu.u32 [%rd1], %r320;
	// end inline asm
	// begin inline asm
	ld.relaxed.gpu.u32 %r321, [%rd1];
	// end inline asm
	add.s32 	%r322, %r321, 1;
	// begin inline asm
	st.relaxed.gpu.u32 [%rd1], %r322;
	// end inline asm
	// begin inline asm
	ld.relaxed.gpu.u32 %r323, [%rd1];
	// end inline asm
	add.s32 	%r324, %r323, 1;
	// begin inline asm
	st.relaxed.gpu.u32 [%rd1], %r324;
	// end inline asm
	// begin inline asm
	ld.relaxed.gpu.u32 %r325, [%rd1];
	// end inline asm
	add.s32 	%r326, %r325, 1;
	// begin inline asm
	st.relaxed.gpu.u32 [%rd1], %r326;
	// end inline asm
	// begin inline asm
	ld.relaxed.gpu.u32 %r327, [%rd1];
	// end inline asm
	add.s32 	%r328, %r327, 1;
	// begin inline asm
	st.relaxed.gpu.u32 [%rd1], %r328;
	// end inline asm
	// begin inline asm
	ld.relaxed.gpu.u32 %r329, [%rd1];
	// end inline asm
	add.s32 	%r330, %r329, 1;
	// begin inline asm
	st.relaxed.gpu.u32 [%rd1], %r330;
	// end inline asm
	// begin inline asm
	ld.relaxed.gpu.u32 %r331, [%rd1];
	// end inline asm
	add.s32 	%r332, %r331, 1;
	// begin inline asm
	st.relaxed.gpu.u32 [%rd1], %r332;
	// end inline asm
	// begin inline asm
	ld.relaxed.gpu.u32 %r333, [%rd1];
	// end inline asm
	add.s32 	%r334, %r333, 1;
	// begin inline asm
	st.relaxed.gpu.u32 [%rd1], %r334;
	// end inline asm
	// begin inline asm
	ld.relaxed.gpu.u32 %r335, [%rd1];
	// end inline asm
	add.s32 	%r336, %r335, 1;
	// begin inline asm
	st.relaxed.gpu.u32 [%rd1], %r336;
	// end inline asm
	// begin inline asm
	ld.relaxed.gpu.u32 %r337, [%rd1];
	// end inline asm
	add.s32 	%r338, %r337, 1;
	// begin inline asm
	st.relaxed.gpu.u32 [%rd1], %r338;
	// end inline asm
	// begin inline asm
	ld.relaxed.gpu.u32 %r339, [%rd1];
	// end inline asm
	add.s32 	%r340, %r339, 1;
	// begin inline asm
	st.relaxed.gpu.u32 [%rd1], %r340;
	// end inline asm
	// begin inline asm
	ld.relaxed.gpu.u32 %r341, [%rd1];
	// end inline asm
	add.s32 	%r342, %r341, 1;
	// begin inline asm
	st.relaxed.gpu.u32 [%rd1], %r342;
	// end inline asm
	// begin inline asm
	ld.relaxed.gpu.u32 %r343, [%rd1];
	// end inline asm
	add.s32 	%r344, %r343, 1;
	// begin inline asm
	st.relaxed.gpu.u32 [%rd1], %r344;
	// end inline asm
	// begin inline asm
	ld.relaxed.gpu.u32 %r345, [%rd1];
	// end inline asm
	add.s32 	%r346, %r345, 1;
	// begin inline asm
	st.relaxed.gpu.u32 [%rd1], %r346;
	// end inline asm
	// begin inline asm
	ld.relaxed.gpu.u32 %r347, [%rd1];
	// end inline asm
	add.s32 	%r348, %r347, 1;
	// begin inline asm
	st.relaxed.gpu.u32 [%rd1], %r348;
	// end inline asm
	// begin inline asm
	ld.relaxed.gpu.u32 %r349, [%rd1];
	// end inline asm
	add.s32 	%r350, %r349, 1;
	// begin inline asm
	st.relaxed.gpu.u32 [%rd1], %r350;
	// end inline asm
	// begin inline asm
	ld.relaxed.gpu.u32 %r351, [%rd1];
	// end inline asm
	add.s32 	%r352, %r351, 1;
	// begin inline asm
	st.relaxed.gpu.u32 [%rd1], %r352;
	// end inline asm
	// begin inline asm
	ld.relaxed.gpu.u32 %r353, [%rd1];
	// end inline asm
	add.s32 	%r354, %r353, 1;
	// begin inline asm
	st.relaxed.gpu.u32 [%rd1], %r354;
	// end inline asm
	// begin inline asm
	ld.relaxed.gpu.u32 %r355, [%rd1];
	// end inline asm
	add.s32 	%r356, %r355, 1;
	// begin inline asm
	st.relaxed.gpu.u32 [%rd1], %r356;
	// end inline asm
	// begin inline asm
	ld.relaxed.gpu.u32 %r357, [%rd1];
	// end inline asm
	add.s32 	%r358, %r357, 1;
	// begin inline asm
	st.relaxed.gpu.u32 [%rd1], %r358;
	// end inline asm
	// begin inline asm
	ld.relaxed.gpu.u32 %r359, [%rd1];
	// end inline asm
	add.s32 	%r360, %r359, 1;
	// begin inline asm
	st.relaxed.gpu.u32 [%rd1], %r360;
	// end inline asm
	// begin inline asm
	ld.relaxed.gpu.u32 %r361, [%rd1];
	// end inline asm
	add.s32 	%r362, %r361, 1;
	// begin inline asm
	st.relaxed.gpu.u32 [%rd1], %r362;
	// end inline asm
	// begin inline asm
	ld.relaxed.gpu.u32 %r363, [%rd1];
	// end inline asm
	add.s32 	%r364, %r363, 1;
	// begin inline asm
	st.relaxed.gpu.u32 [%rd1], %r364;
	// end inline asm
	// begin inline asm
	ld.relaxed.gpu.u32 %r365, [%rd1];
	// end inline asm
	add.s32 	%r366, %r365, 1;
	// begin inline asm
	st.relaxed.gpu.u32 [%rd1], %r366;
	// end inline asm
	// begin inline asm
	ld.relaxed.gpu.u32 %r367, [%rd1];
	// end inline asm
	add.s32 	%r368, %r367, 1;
	// begin inline asm
	st.relaxed.gpu.u32 [%rd1], %r368;
	// end inline asm
	// begin inline asm
	ld.relaxed.gpu.u32 %r369, [%rd1];
	// end inline asm
	add.s32 	%r370, %r369, 1;
	// begin inline asm
	st.relaxed.gpu.u32 [%rd1], %r370;
	// end inline asm
	// begin inline asm
	ld.relaxed.gpu.u32 %r371, [%rd1];
	// end inline asm
	add.s32 	%r372, %r371, 1;
	// begin inline asm
	st.relaxed.gpu.u32 [%rd1], %r372;
	// end inline asm
	// begin inline asm
	ld.relaxed.gpu.u32 %r373, [%rd1];
	// end inline asm
	add.s32 	%r374, %r373, 1;
	// begin inline asm
	st.relaxed.gpu.u32 [%rd1], %r374;
	// end inline asm
	// begin inline asm
	ld.relaxed.gpu.u32 %r375, [%rd1];
	// end inline asm
	add.s32 	%r376, %r375, 1;
	// begin inline asm
	st.relaxed.gpu.u32 [%rd1], %r376;
	// end inline asm
	// begin inline asm
	ld.relaxed.gpu.u32 %r377, [%rd1];
	// end inline asm
	add.s32 	%r378, %r377, 1;
	// begin inline asm
	st.relaxed.gpu.u32 [%rd1], %r378;
	// end inline asm
	// begin inline asm
	ld.relaxed.gpu.u32 %r379, [%rd1];
	// end inline asm
	add.s32 	%r380, %r379, 1;
	// begin inline asm
	st.relaxed.gpu.u32 [%rd1], %r380;
	// end inline asm
	// begin inline asm
	ld.relaxed.gpu.u32 %r381, [%rd1];
	// end inline asm
	add.s32 	%r382, %r381, 1;
	// begin inline asm
	st.relaxed.gpu.u32 [%rd1], %r382;
	// end inline asm
	// begin inline asm
	ld.relaxed.gpu.u32 %r383, [%rd1];
	// end inline asm
	add.s32 	%r384, %r383, 1;
	// begin inline asm
	st.relaxed.gpu.u32 [%rd1], %r384;
	// end inline asm
	// begin inline asm
	ld.relaxed.gpu.u32 %r385, [%rd1];
	// end inline asm
	add.s32 	%r386, %r385, 1;
	// begin inline asm
	st.relaxed.gpu.u32 [%rd1], %r386;
	// end inline asm
	// begin inline asm
	ld.relaxed.gpu.u32 %r387, [%rd1];
	// end inline asm
	add.s32 	%r388, %r387, 1;
	// begin inline asm
	st.relaxed.gpu.u32 [%rd1], %r388;
	// end inline asm
	// begin inline asm
	ld.relaxed.gpu.u32 %r389, [%rd1];
	// end inline asm
	add.s32 	%r390, %r389, 1;
	// begin inline asm
	st.relaxed.gpu.u32 [%rd1], %r390;
	// end inline asm
	// begin inline asm
	ld.relaxed.gpu.u32 %r391, [%rd1];
	// end inline asm
	add.s32 	%r392, %r391, 1;
	// begin inline asm
	st.relaxed.gpu.u32 [%rd1], %r392;
	// end inline asm
	// begin inline asm
	ld.relaxed.gpu.u32 %r393, [%rd1];
	// end inline asm
	add.s32 	%r394, %r393, 1;
	// begin inline asm
	st.relaxed.gpu.u32 [%rd1], %r394;
	// end inline asm
	// begin inline asm
	ld.relaxed.gpu.u32 %r395, [%rd1];
	// end inline asm
	add.s32 	%r396, %r395, 1;
	// begin inline asm
	st.relaxed.gpu.u32 [%rd1], %r396;
	// end inline asm
	// begin inline asm
	ld.relaxed.gpu.u32 %r397, [%rd1];
	// end inline asm
	add.s32 	%r398, %r397, 1;
	// begin inline asm
	st.relaxed.gpu.u32 [%rd1], %r398;
	// end inline asm
	// begin inline asm
	ld.relaxed.gpu.u32 %r399, [%rd1];
	// end inline asm
	add.s32 	%r400, %r399, 1;
	// begin inline asm
	st.relaxed.gpu.u32 [%rd1], %r400;
	// end inline asm
	// begin inline asm
	ld.relaxed.gpu.u32 %r401, [%rd1];
	// end inline asm
	add.s32 	%r402, %r401, 1;
	// begin inline asm
	st.relaxed.gpu.u32 [%rd1], %r402;
	// end inline asm
	// begin inline asm
	ld.relaxed.gpu.u32 %r403, [%rd1];
	// end inline asm
	add.s32 	%r404, %r403, 1;
	// begin inline asm
	st.relaxed.gpu.u32 [%rd1], %r404;
	// end inline asm
	// begin inline asm
	ld.relaxed.gpu.u32 %r405, [%rd1];
	// end inline asm
	add.s32 	%r406, %r405, 1;
	// begin inline asm
	st.relaxed.gpu.u32 [%rd1], %r406;
	// end inline asm
	// begin inline asm
	ld.relaxed.gpu.u32 %r407, [%rd1];
	// end inline asm
	add.s32 	%r408, %r407, 1;
	// begin inline asm
	st.relaxed.gpu.u32 [%rd1], %r408;
	// end inline asm
	// begin inline asm
	ld.relaxed.gpu.u32 %r409, [%rd1];
	// end inline asm
	add.s32 	%r410, %r409, 1;
	// begin inline asm
	st.relaxed.gpu.u32 [%rd1], %r410;
	// end inline asm
	// begin inline asm
	ld.relaxed.gpu.u32 %r411, [%rd1];
	// end inline asm
	add.s32 	%r412, %r411, 1;
	// begin inline asm
	st.relaxed.gpu.u32 [%rd1], %r412;
	// end inline asm
	// begin inline asm
	ld.relaxed.gpu.u32 %r413, [%rd1];
	// end inline asm
	add.s32 	%r414, %r413, 1;
	// begin inline asm
	st.relaxed.gpu.u32 [%rd1], %r414;
	// end inline asm
	// begin inline asm
	ld.relaxed.gpu.u32 %r415, [%rd1];
	// end inline asm
	add.s32 	%r416, %r415, 1;
	// begin inline asm
	st.relaxed.gpu.u32 [%rd1], %r416;
	// end inline asm
	// begin inline asm
	ld.relaxed.gpu.u32 %r417, [%rd1];
	// end inline asm
	add.s32 	%r418, %r417, 1;
	// begin inline asm
	st.relaxed.gpu.u32 [%rd1], %r418;
	// end inline asm
	// begin inline asm
	ld.relaxed.gpu.u32 %r419, [%rd1];
	// end inline asm
	add.s32 	%r420, %r419, 1;
	// begin inline asm
	st.relaxed.gpu.u32 [%rd1], %r420;
	// end inline asm
	// begin inline asm
	ld.relaxed.gpu.u32 %r421, [%rd1];
	// end inline asm
	add.s32 	%r422, %r421, 1;
	// begin inline asm
	st.relaxed.gpu.u32 [%rd1], %r422;
	// end inline asm
	// begin inline asm
	ld.relaxed.gpu.u32 %r423, [%rd1];
	// end inline asm
	add.s32 	%r424, %r423, 1;
	// begin inline asm
	st.relaxed.gpu.u32 [%rd1], %r424;
	// end inline asm
	// begin inline asm
	ld.relaxed.gpu.u32 %r425, [%rd1];
	// end inline asm
	add.s32 	%r426, %r425, 1;
	// begin inline asm
	st.relaxed.gpu.u32 [%rd1], %r426;
	// end inline asm
	// begin inline asm
	ld.relaxed.gpu.u32 %r427, [%rd1];
	// end inline asm
	add.s32 	%r428, %r427, 1;
	// begin inline asm
	st.relaxed.gpu.u32 [%rd1], %r428;
	// end inline asm
	// begin inline asm
	ld.relaxed.gpu.u32 %r429, [%rd1];
	// end inline asm
	add.s32 	%r430, %r429, 1;
	// begin inline asm
	st.relaxed.gpu.u32 [%rd1], %r430;
	// end inline asm
	// begin inline asm
	ld.relaxed.gpu.u32 %r431, [%rd1];
	// end inline asm
	add.s32 	%r432, %r431, 1;
	// begin inline asm
	st.relaxed.gpu.u32 [%rd1], %r432;
	// end inline asm
	// begin inline asm
	ld.relaxed.gpu.u32 %r433, [%rd1];
	// end inline asm
	add.s32 	%r434, %r433, 1;
	// begin inline asm
	st.relaxed.gpu.u32 [%rd1], %r434;
	// end inline asm
	// begin inline asm
	ld.relaxed.gpu.u32 %r435, [%rd1];
	// end inline asm
	add.s32 	%r436, %r435, 1;
	// begin inline asm
	st.relaxed.gpu.u32 [%rd1], %r436;
	// end inline asm
	// begin inline asm
	ld.relaxed.gpu.u32 %r437, [%rd1];
	// end inline asm
	add.s32 	%r438, %r437, 1;
	// begin inline asm
	st.relaxed.gpu.u32 [%rd1], %r438;
	// end inline asm
	// begin inline asm
	ld.relaxed.gpu.u32 %r439, [%rd1];
	// end inline asm
	add.s32 	%r440, %r439, 1;
	// begin inline asm
	st.relaxed.gpu.u32 [%rd1], %r440;
	// end inline asm
	// begin inline asm
	ld.relaxed.gpu.u32 %r441, [%rd1];
	// end inline asm
	add.s32 	%r442, %r441, 1;
	// begin inline asm
	st.relaxed.gpu.u32 [%rd1], %r442;
	// end inline asm
	// begin inline asm
	ld.relaxed.gpu.u32 %r443, [%rd1];
	// end inline asm
	add.s32 	%r444, %r443, 1;
	// begin inline asm
	st.relaxed.gpu.u32 [%rd1], %r444;
	// end inline asm
	// begin inline asm
	ld.relaxed.gpu.u32 %r445, [%rd1];
	// end inline asm
	add.s32 	%r446, %r445, 1;
	// begin inline asm
	st.relaxed.gpu.u32 [%rd1], %r446;
	// end inline asm
	// begin inline asm
	ld.relaxed.gpu.u32 %r447, [%rd1];
	// end inline asm
	add.s32 	%r448, %r447, 1;
	// begin inline asm
	st.relaxed.gpu.u32 [%rd1], %r448;
	// end inline asm
	// begin inline asm
	ld.relaxed.gpu.u32 %r449, [%rd1];
	// end inline asm
	add.s32 	%r450, %r449, 1;
	// begin inline asm
	st.relaxed.gpu.u32 [%rd1], %r450;
	// end inline asm
	// begin inline asm
	ld.relaxed.gpu.u32 %r451, [%rd1];
	// end inline asm
	add.s32 	%r452, %r451, 1;
	// begin inline asm
	st.relaxed.gpu.u32 [%rd1], %r452;
	// end inline asm
	// begin inline asm
	ld.relaxed.gpu.u32 %r453, [%rd1];
	// end inline asm
	add.s32 	%r454, %r453, 1;
	// begin inline asm
	st.relaxed.gpu.u32 [%rd1], %r454;
	// end inline asm
	// begin inline asm
	ld.relaxed.gpu.u32 %r455, [%rd1];
	// end inline asm
	add.s32 	%r456, %r455, 1;
	// begin inline asm
	st.relaxed.gpu.u32 [%rd1], %r456;
	// end inline asm
	// begin inline asm
	ld.relaxed.gpu.u32 %r457, [%rd1];
	// end inline asm
	add.s32 	%r458, %r457, 1;
	// begin inline asm
	st.relaxed.gpu.u32 [%rd1], %r458;
	// end inline asm
	// begin inline asm
	ld.relaxed.gpu.u32 %r459, [%rd1];
	// end inline asm
	add.s32 	%r460, %r459, 1;
	// begin inline asm
	st.relaxed.gpu.u32 [%rd1], %r460;
	// end inline asm
	// begin inline asm
	ld.relaxed.gpu.u32 %r461, [%rd1];
	// end inline asm
	add.s32 	%r462, %r461, 1;
	// begin inline asm
	st.relaxed.gpu.u32 [%rd1], %r462;
	// end inline asm
	// begin inline asm
	ld.relaxed.gpu.u32 %r463, [%rd1];
	// end inline asm
	add.s32 	%r464, %r463, 1;
	// begin inline asm
	st.relaxed.gpu.u32 [%rd1], %r464;
	// end inline asm
	// begin inline asm
	ld.relaxed.gpu.u32 %r465, [%rd1];
	// end inline asm
	add.s32 	%r466, %r465, 1;
	// begin inline asm
	st.relaxed.gpu.u32 [%rd1], %r466;
	// end inline asm
	// begin inline asm
	ld.relaxed.gpu.u32 %r467, [%rd1];
	// end inline asm
	add.s32 	%r468, %r467, 1;
	// begin inline asm
	st.relaxed.gpu.u32 [%rd1], %r468;
	// end inline asm
	// begin inline asm
	ld.relaxed.gpu.u32 %r469, [%rd1];
	// end inline asm
	add.s32 	%r470, %r469, 1;
	// begin inline asm
	st.relaxed.gpu.u32 [%rd1], %r470;
	// end inline asm
	// begin inline asm
	ld.relaxed.gpu.u32 %r471, [%rd1];
	// end inline asm
	add.s32 	%r472, %r471, 1;
	// begin inline asm
	st.relaxed.gpu.u32 [%rd1], %r472;
	// end inline asm
	// begin inline asm
	ld.relaxed.gpu.u32 %r473, [%rd1];
	// end inline asm
	add.s32 	%r474, %r473, 1;
	// begin inline asm
	st.relaxed.gpu.u32 [%rd1], %r474;
	// end inline asm
	// begin inline asm
	ld.relaxed.gpu.u32 %r475, [%rd1];
	// end inline asm
	add.s32 	%r476, %r475, 1;
	// begin inline asm
	st.relaxed.gpu.u32 [%rd1], %r476;
	// end inline asm
	// begin inline asm
	ld.relaxed.gpu.u32 %r477, [%rd1];
	// end inline asm
	add.s32 	%r478, %r477, 1;
	// begin inline asm
	st.relaxed.gpu.u32 [%rd1], %r478;
	// end inline asm
	// begin inline asm
	ld.relaxed.gpu.u32 %r479, [%rd1];
	// end inline asm
	add.s32 	%r480, %r479, 1;
	// begin inline asm
	st.relaxed.gpu.u32 [%rd1], %r480;
	// end inline asm
	// begin inline asm
	ld.relaxed.gpu.u32 %r481, [%rd1];
	// end inline asm
	add.s32 	%r482, %r481, 1;
	// begin inline asm
	st.relaxed.gpu.u32 [%rd1], %r482;
	// end inline asm
	// begin inline asm
	ld.relaxed.gpu.u32 %r483, [%rd1];
	// end inline asm
	add.s32 	%r484, %r483, 1;
	// begin inline asm
	st.relaxed.gpu.u32 [%rd1], %r484;
	// end inline asm
	// begin inline asm
	ld.relaxed.gpu.u32 %r485, [%rd1];
	// end inline asm
	add.s32 	%r486, %r485, 1;
	// begin inline asm
	st.relaxed.gpu.u32 [%rd1], %r486;
	// end inline asm
	// begin inline asm
	ld.relaxed.gpu.u32 %r487, [%rd1];
	// end inline asm
	add.s32 	%r488, %r487, 1;
	// begin inline asm
	st.relaxed.gpu.u32 [%rd1], %r488;
	// end inline asm
	// begin inline asm
	ld.relaxed.gpu.u32 %r489, [%rd1];
	// end inline asm
	add.s32 	%r490, %r489, 1;
	// begin inline asm
	st.relaxed.gpu.u32 [%rd1], %r490;
	// end inline asm
	// begin inline asm
	ld.relaxed.gpu.u32 %r491, [%rd1];
	// end inline asm
	add.s32 	%r492, %r491, 1;
	// begin inline asm
	st.relaxed.gpu.u32 [%rd1], %r492;
	// end inline asm
	// begin inline asm
	ld.relaxed.gpu.u32 %r493, [%rd1];
	// end inline asm
	add.s32 	%r494, %r493, 1;
	// begin inline asm
	st.relaxed.gpu.u32 [%rd1], %r494;
	// end inline asm
	// begin inline asm
	ld.relaxed.gpu.u32 %r495, [%rd1];
	// end inline asm
	add.s32 	%r496, %r495, 1;
	// begin inline asm
	st.relaxed.gpu.u32 [%rd1], %r496;
	// end inline asm
	// begin inline asm
	ld.relaxed.gpu.u32 %r497, [%rd1];
	// end inline asm
	add.s32 	%r498, %r497, 1;
	// begin inline asm
	st.relaxed.gpu.u32 [%rd1], %r498;
	// end inline asm
	// begin inline asm
	ld.relaxed.gpu.u32 %r499, [%rd1];
	// end inline asm
	add.s32 	%r500, %r499, 1;
	// begin inline asm
	st.relaxed.gpu.u32 [%rd1], %r500;
	// end inline asm
	// begin inline asm
	ld.relaxed.gpu.u32 %r501, [%rd1];
	// end inline asm
	add.s32 	%r502, %r501, 1;
	// begin inline asm
	st.relaxed.gpu.u32 [%rd1], %r502;
	// end inline asm
	// begin inline asm
	ld.relaxed.gpu.u32 %r503, [%rd1];
	// end inline asm
	add.s32 	%r504, %r503, 1;
	// begin inline asm
	st.relaxed.gpu.u32 [%rd1], %r504;
	// end inline asm
	// begin inline asm
	ld.relaxed.gpu.u32 %r505, [%rd1];
	// end inline asm
	add.s32 	%r506, %r505, 1;
	// begin inline asm
	st.relaxed.gpu.u32 [%rd1], %r506;
	// end inline asm
	// begin inline asm
	ld.relaxed.gpu.u32 %r507, [%rd1];
	// end inline asm
	add.s32 	%r508, %r507, 1;
	// begin inline asm
	st.relaxed.gpu.u32 [%rd1], %r508;
	// end inline asm
	// begin inline asm
	ld.relaxed.gpu.u32 %r509, [%rd1];
	// end inline asm
	add.s32 	%r510, %r509, 1;
	// begin inline asm
	st.relaxed.gpu.u32 [%rd1], %r510;
	// end inline asm
	// begin inline asm
	ld.relaxed.gpu.u32 %r511, [%rd1];
	// end inline asm
	add.s32 	%r512, %r511, 1;
	// begin inline asm
	st.relaxed.gpu.u32 [%rd1], %r512;
	// end inline asm
	ret;

}
	// .globl	_Z4testIL_Z13load_volatilePKjEL_Z14store_volatilePjjELi256E14single_element11lower_lanesILj1EEEvv
.visible .entry _Z4testIL_Z13load_volatilePKjEL_Z14store_volatilePjjELi256E14single_element11lower_lanesILj1EEEvv()
{
	.reg .pred 	%p<2>;
	.reg .b32 	%r<514>;
	.reg .b64 	%rd<514>;

	// begin inline asm
	mov.u32 %r1, %laneid;
	// end inline asm
	setp.ne.s32 	%p1, %r1, 0;
	@%p1 bra 	$L__BB5_2;
	mov.u64 	%rd513, buffer;
	cvta.global.u64 	%rd1, %rd513;
	// begin inline asm
	ld.volatile.global.u32 %r2, [%rd1];
	// end inline asm
	add.s32 	%r3, %r2, 1;
	// begin inline asm
	st.volatile.global.u32 [%rd1], %r3;
	// end inline asm
	// begin inline asm
	ld.volatile.global.u32 %r4, [%rd1];
	// end inline asm
	add.s32 	%r5, %r4, 1;
	// begin inline asm
	st.volatile.global.u32 [%rd1], %r5;
	// end inline asm
	// begin inline asm
	ld.volatile.global.u32 %r6, [%rd1];
	// end inline asm
	add.s32 	%r7, %r6, 1;
	// begin inline asm
	st.volatile.global.u32 [%rd1], %r7;
	// end inline asm
	// begin inline asm
	ld.volatile.global.u32 %r8, [%rd1];
	// end inline asm
	add.s32 	%r9, %r8, 1;
	// begin inline asm
	st.volatile.global.u32 [%rd1], %r9;
	// end inline asm
	// begin inline asm
	ld.volatile.global.u32 %r10, [%rd1];
	// end inline asm
	add.s32 	%r11, %r10, 1;
	// begin inline asm
	st.volatile.global.u32 [%rd1], %r11;
	// end inline asm
	// begin inline asm
	ld.volatile.global.u32 %r12, [%rd1];
	// end inline asm
	add.s32 	%r13, %r12, 1;
	// begin inline asm
	st.volatile.global.u32 [%rd1], %r13;
	// end inline asm
	// begin inline asm
	ld.volatile.global.u32 %r14, [%rd1];
	// end inline asm
	add.s32 	%r15, %r14, 1;
	// begin inline asm
	st.volatile.global.u32 [%rd1], %r15;
	// end inline asm
	// begin inline asm
	ld.volatile.global.u32 %r16, [%rd1];
	// end inline asm
	add.s32 	%r17, %r16, 1;
	// begin inline asm
	st.volatile.global.u32 [%rd1], %r17;
	// end inline asm
	// begin inline asm
	ld.volatile.global.u32 %r18, [%rd1];
	// end inline asm
	add.s32 	%r19, %r18, 1;
	// begin inline asm
	st.volatile.global.u32 [%rd1], %r19;
	// end inline asm
	// begin inline asm
	ld.volatile.global.u32 %r20, [%rd1];
	// end inline asm
	add.s32 	%r21, %r20, 1;
	// begin inline asm
	st.volatile.global.u32 [%rd1], %r21;
	// end inline asm
	// begin inline asm
	ld.volatile.global.u32 %r22, [%rd1];
	// end inline asm
	add.s32 	%r23, %r22, 1;
	// begin inline asm
	st.volatile.global.u32 [%rd1], %r23;
	// end inline asm
	// begin inline asm
	ld.volatile.global.u32 %r24, [%rd1];
	// end inline asm
	add.s32 	%r25, %r24, 1;
	// begin inline asm
	st.volatile.global.u32 [%rd1], %r25;
	// end inline asm
	// begin inline asm
	ld.volatile.global.u32 %r26, [%rd1];
	// end inline asm
	add.s32 	%r27, %r26, 1;
	// begin inline asm
	st.volatile.global.u32 [%rd1], %r27;
	// end inline asm
	// begin inline asm
	ld.volatile.global.u32 %r28, [%rd1];
	// end inline asm
	add.s32 	%r29, %r28, 1;
	// begin inline asm
	st.volatile.global.u32 [%rd1], %r29;
	// end inline asm
	// begin inline asm
	ld.volatile.global.u32 %r30, [%rd1];
	// end inline asm
	add.s32 	%r31, %r30, 1;
	// begin inline asm
	st.volatile.global.u32 [%rd1], %r31;
	// end inline asm
	// begin inline asm
	ld.volatile.global.u32 %r32, [%rd1];
	// end inline asm
	add.s32 	%r33, %r32, 1;
	// begin inline asm
	st.volatile.global.u32 [%rd1], %r33;
	// end inline asm
	// begin inline asm
	ld.volatile.global.u32 %r34, [%rd1];
	// end inline asm
	add.s32 	%r35, %r34, 1;
	// begin inline asm
	st.volatile.global.u32 [%rd1], %r35;
	// end inline asm
	// begin inline asm
	ld.volatile.global.u32 %r36, [%rd1];
	// end inline asm
	add.s32 	%r37, %r36, 1;
	// begin inline asm
	st.volatile.global.u32 [%rd1], %r37;
	// end inline asm
	// begin inline asm
	ld.volatile.global.u32 %r38, [%rd1];
	// end inline asm
	add.s32 	%r39, %r38, 1;
	// begin inline asm
	st.volatile.global.u32 [%rd1], %r39;
	// end inline asm
	// begin inline asm
	ld.volatile.global.u32 %r40, [%rd1];
	// end inline asm
	add.s32 	%r41, %r40, 1;
	// begin inline asm
	st.volatile.global.u32 [%rd1], %r41;
	// end inline asm
	// begin inline asm
	ld.volatile.global.u32 %r42, [%rd1];
	// end inline asm
	add.s32 	%r43, %r42, 1;
	// begin inline asm
	st.volatile.global.u32 [%rd1], %r43;
	// end inline asm
	// begin inline asm
	ld.volatile.global.u32 %r44, [%rd1];
	// end inline asm
	add.s32 	%r45, %r44, 1;
	// begin inline asm
	st.volatile.global.u32 [%rd1], %r45;
	// end inline asm
	// begin inline asm
	ld.volatile.global.u32 %r46, [%rd1];
	// end inline asm
	add.s32 	%r47, %r46, 1;
	// begin inline asm
	st.volatile.global.u32 [%rd1], %r47;
	// end inline asm
	// begin inline asm
	ld.volatile.global.u32 %r48, [%rd1];
	// end inline asm
	add.s32 	%r49, %r48, 1;
	// begin inline asm
	st.volatile.global.u32 [%rd1], %r49;
	// end inline asm
	// begin inline asm
	ld.volatile.global.u32 %r50, [%rd1];
	// end inline asm
	add.s32 	%r51, %r50, 1;
	// begin inline asm
	st.volatile.global.u32 [%rd1], %r51;
	// end inline asm
	// begin inline asm
	ld.volatile.global.u32 %r52, [%rd1];
	// end inline asm
	add.s32 	%r53, %r52, 1;
	// begin inline asm
	st.volatile.global.u32 [%rd1], %r53;
	// end inline asm
	// begin inline asm
	ld.volatile.global.u32 %r54, [%rd1];
	// end inline asm
	add.s32 	%r55, %r54, 1;
	// begin inline asm
	st.volatile.global.u32 [%rd1], %r55;
	// end inline asm
	// begin inline asm
	ld.volatile.global.u32 %r56, [%rd1];
	// end inline asm
	add.s32 	%r57, %r56, 1;
	// begin inline asm
	st.volatile.global.u32 [%rd1], %r57;
	// end inline asm
	// begin inline asm
	ld.volatile.global.u32 %r58, [%rd1];
	// end inline asm
	add.s32 	%r59, %r58, 1;
	// begin inline asm
	st.volatile.global.u32 [%rd1], %r59;
	// end inline asm
	// begin inline asm
	ld.volatile.global.u32 %r60, [%rd1];
	// end inline asm
	add.s32 	%r61, %r60, 1;
	// begin inline asm
	st.volatile.global.u32 [%rd1], %r61;
	// end inline asm
	// begin inline asm
	ld.volatile.global.u32 %r62, [%rd1];
	// end inline asm
	add.s32 	%r63, %r62, 1;
	// begin inline asm
	st.volatile.global.u32 [%rd1], %r63;
	// end inline asm
	// begin inline asm
	ld.volatile.global.u32 %r64, [%rd1];
	// end inline asm
	add.s32 	%r65, %r64, 1;
	// begin inline asm
	st.volatile.global.u32 [%rd1], %r65;
	// end inline asm
	// begin inline asm
	ld.volatile.global.u32 %r66, [%rd1];
	// end inline asm
	add.s32 	%r67, %r66, 1;
	// begin inline asm
	st.volatile.global.u32 [%rd1], %r67;
	// end inline asm
	// begin inline asm
	ld.volatile.global.u32 %r68, [%rd1];
	// end inline asm
	add.s32 	%r69, %r68, 1;
	// begin inline asm
	st.volatile.global.u32 [%rd1], %r69;
	// end inline asm
	// begin inline asm
	ld.volatile.global.u32 %r70, [%rd1];
	// end inline asm
	add.s32 	%r71, %r70, 1;
	// begin inline asm
	st.volatile.global.u32 [%rd1], %r71;
	// end inline asm
	// begin inline asm
	ld.volatile.global.u32 %r72, [%rd1];
	// end inline asm
	add.s32 	%r73, %r72, 1;
	// begin inline asm
	st.volatile.global.u32 [%rd1], %r73;
	// end inline asm
	// begin inline asm
	ld.volatile.global.u32 %r74, [%rd1];
	// end inline asm
	add.s32 	%r75, %r74, 1;
	// begin inline asm
	st.volatile.global.u32 [%rd1], %r75;
	// end inline asm
	// begin inline asm
	ld.volatile.global.u32 %r76, [%rd1];
	// end inline asm
	add.s32 	%r77, %r76, 1;
	// begin inline asm
	st.volatile.global.u32 [%rd1], %r77;
	// end inline asm
	// begin inline asm
	ld.volatile.global.u32 %r78, [%rd1];
	// end inline asm
	add.s32 	%r79, %r78, 1;
	// begin inline asm
	st.volatile.global.u32 [%rd1], %r79;
	// end inline asm
	// begin inline asm
	ld.volatile.global.u32 %r80, [%rd1];
	// end inline asm
	add.s32 	%r81, %r80, 1;
	// begin inline asm
	st.volatile.global.u32 [%rd1], %r81;
	// end inline asm
	// begin inline asm
	ld.volatile.global.u32 %r82, [%rd1];
	// end inline asm
	add.s32 	%r83, %r82, 1;
	// begin inline asm
	st.volatile.global.u32 [%rd1], %r83;
	// end inline asm
	// begin inline asm
	ld.volatile.global.u32 %r84, [%rd1];
	// end inline asm
	add.s32 	%r85, %r84, 1;
	// begin inline asm
	st.volatile.global.u32 [%rd1], %r85;
	// end inline asm
	// begin inline asm
	ld.volatile.global.u32 %r86, [%rd1];
	// end inline asm
	add.s32 	%r87, %r86, 1;
	// begin inline asm
	st.volatile.global.u32 [%rd1], %r87;
	// end inline asm
	// begin inline asm
	ld.volatile.global.u32 %r88, [%rd1];
	// end inline asm
	add.s32 	%r89, %r88, 1;
	// begin inline asm
	st.volatile.global.u32 [%rd1], %r89;
	// end inline asm
	// begin inline asm
	ld.volatile.global.u32 %r90, [%rd1];
	// end inline asm
	add.s32 	%r91, %r90, 1;
	// begin inline asm
	st.volatile.global.u32 [%rd1], %r91;
	// end inline asm
	// begin inline asm
	ld.volatile.global.u32 %r92, [%rd1];
	// end inline asm
	add.s32 	%r93, %r92, 1;
	// begin inline asm
	st.volatile.global.u32 [%rd1], %r93;
	// end inline asm
	// begin inline asm
	ld.volatile.global.u32 %r94, [%rd1];
	// end inline asm
	add.s32 	%r95, %r94, 1;
	// begin inline asm
	st.volatile.global.u32 [%rd1], %r95;
	// end inline asm
	// begin inline asm
	ld.volatile.global.u32 %r96, [%rd1];
	// end inline asm
	add.s32 	%r97, %r96, 1;
	// begin inline asm
	st.volatile.global.u32 [%rd1], %r97;
	// end inline asm
	// begin inline asm
	ld.volatile.global.u32 %r98, [%rd1];
	// end inline asm
	add.s32 	%r99, %r98, 1;
	// begin inline asm
	st.volatile.global.u32 [%rd1], %r99;
	// end inline asm
	// begin inline asm
	ld.volatile.global.u32 %r100, [%rd1];
	// end inline asm
	add.s32 	%r101, %r100, 1;
	// begin inline asm
	st.volatile.global.u32 [%rd1], %r101;
	// end inline asm
	// begin inline asm
	ld.volatile.global.u32 %r102, [%rd1];
	// end inline asm
	add.s32 	%r103, %r102, 1;
	// begin inline asm
	st.volatile.global.u32 [%rd1], %r103;
	// end inline asm
	// begin inline asm
	ld.volatile.global.u32 %r104, [%rd1];
	// end inline asm
	add.s32 	%r105, %r104, 1;
	// begin inline asm
	st.volatile.global.u32 [%rd1], %r105;
	// end inline asm
	// begin inline asm
	ld.volatile.global.u32 %r106, [%rd1];
	// end inline asm
	add.s32 	%r107, %r106, 1;
	// begin inline asm
	st.volatile.global.u32 [%rd1], %r107;
	// end inline asm
	// begin inline asm
	ld.volatile.global.u32 %r108, [%rd1];
	// end inline asm
	add.s32 	%r109, %r108, 1;
	// begin inline asm
	st.volatile.global.u32 [%rd1], %r109;
	// end inline asm
	// begin inline asm
	ld.volatile.global.u32 %r110, [%rd1];
	// end inline asm
	add.s32 	%r111, %r110, 1;
	// begin inline asm
	st.volatile.global.u32 [%rd1], %r111;
	// end inline asm
	// begin inline asm
	ld.volatile.global.u32 %r112, [%rd1];
	// end inline asm
	add.s32 	%r113, %r112, 1;
	// begin inline asm
	st.volatile.global.u32 [%rd1], %r113;
	// end inline asm
	// begin inline asm
	ld.volatile.global.u32 %r114, [%rd1];
	// end inline asm
	add.s32 	%r115, %r114, 1;
	// begin inline asm
	st.volatile.global.u32 [%rd1], %r115;
	// end inline asm
	// begin inline asm
	ld.volatile.global.u32 %r116, [%rd1];
	// end inline asm
	add.s32 	%r117, %r116, 1;
	// begin inline asm
	st.volatile.global.u32 [%rd1], %r117;
	// end inline asm
	// begin inline asm
	ld.volatile.global.u32 %r118, [%rd1];
	// end inline asm
	add.s32 	%r119, %r118, 1;
	// begin inline asm
	st.volatile.global.u32 [%rd1], %r119;
	// end inline asm
	// begin inline asm
	ld.volatile.global.u32 %r120, [%rd1];
	// end inline asm
	add.s32 	%r121, %r120, 1;
	// begin inline asm
	st.volatile.global.u32 [%rd1], %r121;
	// end inline asm
	// begin inline asm
	ld.volatile.global.u32 %r122, [%rd1];
	// end inline asm
	add.s32 	%r123, %r122, 1;
	// begin inline asm
	st.volatile.global.u32 [%rd1], %r123;
	// end inline asm
	// begin inline asm
	ld.volatile.global.u32 %r124, [%rd1];
	// end inline asm
	add.s32 	%r125, %r124, 1;
	// begin inline asm
	st.volatile.global.u32 [%rd1], %r125;
	// end inline asm
	// begin inline asm
	ld.volatile.global.u32 %r126, [%rd1];
	// end inline asm
	add.s32 	%r127, %r126, 1;
	// begin inline asm
	st.volatile.global.u32 [%rd1], %r127;
	// end inline asm
	// begin inline asm
	ld.volatile.global.u32 %r128, [%rd1];
	// end inline asm
	add.s32 	%r129, %r128, 1;
	// begin inline asm
	st.volatile.global.u32 [%rd1], %r129;
	// end inline asm
	// begin inline asm
	ld.volatile.global.u32 %r130, [%rd1];
	// end inline asm
	add.s32 	%r131, %r130, 1;
	// begin inline asm
	st.volatile.global.u32 [%rd1], %r131;
	// end inline asm
	// begin inline asm
	ld.volatile.global.u32 %r132, [%rd1];
	// end inline asm
	add.s32 	%r133, %r132, 1;
	// begin inline asm
	st.volatile.global.u32 [%rd1], %r133;
	// end inline asm
	// begin inline asm
	ld.volatile.global.u32 %r134, [%rd1];
	// end inline asm
	add.s32 	%r135, %r134, 1;
	// begin inline asm
	st.volatile.global.u32 [%rd1], %r135;
	// end inline asm
	// begin inline asm
	ld.volatile.global.u32 %r136, [%rd1];
	// end inline asm
	add.s32 	%r137, %r136, 1;
	// begin inline asm
	st.volatile.global.u32 [%rd1], %r137;
	// end inline asm
	// begin inline asm
	ld.volatile.global.u32 %r138, [%rd1];
	// end inline asm
	add.s32 	%r139, %r138, 1;
	// begin inline asm
	st.volatile.global.u32 [%rd1], %r139;
	// end inline asm
	// begin inline asm
	ld.volatile.global.u32 %r140, [%rd1];
	// end inline asm
	add.s32 	%r141, %r140, 1;
	// begin inline asm
	st.volatile.global.u32 [%rd1], %r141;
	// end inline asm
	// begin inline asm
	ld.volatile.global.u32 %r142, [%rd1];
	// end inline asm
	add.s32 	%r143, %r142, 1;
	// begin inline asm
	st.volatile.global.u32 [%rd1], %r143;
	// end inline asm
	// begin inline asm
	ld.volatile.global.u32 %r144, [%rd1];
	// end inline asm
	add.s32 	%r145, %r144, 1;
	// begin inline asm
	st.volatile.global.u32 [%rd1], %r145;
	// end inline asm
	// begin inline asm
	ld.volatile.global.u32 %r146, [%rd1];
	// end inline asm
	add.s32 	%r147, %r146, 1;
	// begin inline asm
	st.volatile.global.u32 [%rd1], %r147;
	// end inline asm
	// begin inline asm
	ld.volatile.global.u32 %r148, [%rd1];
	// end inline asm
	add.s32 	%r149, %r148, 1;
	// begin inline asm
	st.volatile.global.u32 [%rd1], %r149;
	// end inline asm
	// begin inline asm
	ld.volatile.global.u32 %r150, [%rd1];
	// end inline asm
	add.s32 	%r151, %r150, 1;
	// begin inline asm
	st.volatile.global.u32 [%rd1], %r151;
	// end inline asm
	// begin inline asm
	ld.volatile.global.u32 %r152, [%rd1];
	// end inline asm
	add.s32 	%r153, %r152, 1;
	// begin inline asm
	st.volatile.global.u32 [%rd1], %r153;
	// end inline asm
	// begin inline asm
	ld.volatile.global.u32 %r154, [%rd1];
	// end inline asm
	add.s32 	%r155, %r154, 1;
	// begin inline asm
	st.volatile.global.u32 [%rd1], %r155;
	// end inline asm
	// begin inline asm
	ld.volatile.global.u32 %r156, [%rd1];
	// end inline asm
	add.s32 	%r157, %r156, 1;
	// begin inline asm
	st.volatile.global.u32 [%rd1], %r157;
	// end inline asm
	// begin inline asm
	ld.volatile.global.u32 %r158, [%rd1];
	// end inline asm
	add.s32 	%r159, %r158, 1;
	// begin inline asm
	st.volatile.global.u32 [%rd1], %r159;
	// end inline asm
	// begin inline asm
	ld.volatile.global.u32 %r160, [%rd1];
	// end inline asm
	add.s32 	%r161, %r160, 1;
	// begin inline asm
	st.volatile.global.u32 [%rd1], %r161;
	// end inline asm
	// begin inline asm
	ld.volatile.global.u32 %r162, [%rd1];
	// end inline asm
	add.s32 	%r163, %r162, 1;
	// begin inline asm
	st.volatile.global.u32 [%rd1], %r163;
	// end inline asm
	// begin inline asm
	ld.volatile.global.u32 %r164, [%rd1];
	// end inline asm
	add.s32 	%r165, %r164, 1;
	// begin inline asm
	st.volatile.global.u32 [%rd1], %r165;
	// end inline asm
	// begin inline asm
	ld.volatile.global.u32 %r166, [%rd1];
	// end inline asm
	add.s32 	%r167, %r166, 1;
	// begin inline asm
	st.volatile.global.u32 [%rd1], %r167;
	// end inline asm
	// begin inline asm
	ld.volatile.global.u32 %r168, [%rd1];
	// end inline asm
	add.s32 	%r169, %r168, 1;
	// begin inline asm
	st.volatile.global.u32 [%rd1], %r169;
	// end inline asm
	// begin inline asm
	ld.volatile.global.u32 %r170, [%rd1];
	// end inline asm
	add.s32 	%r171, %r170, 1;
	// begin inline asm
	st.volatile.global.u32 [%rd1], %r171;
	// end inline asm
	// begin inline asm
	ld.volatile.global.u32 %r172, [%rd1];
	// end inline asm
	add.s32 	%r173, %r172, 1;
	// begin inline asm
	st.volatile.global.u32 [%rd1], %r173;
	// end inline asm
	// begin inline asm
	ld.volatile.global.u32 %r174, [%rd1];
	// end inline asm
	add.s32 	%r175, %r174, 1;
	// begin inline asm
	st.volatile.global.u32 [%rd1], %r175;
	// end inline asm
	// begin inline asm
	ld.volatile.global.u32 %r176, [%rd1];
	// end inline asm
	add.s32 	%r177, %r176, 1;
	// begin inline asm
	st.volatile.global.u32 [%rd1], %r177;
	// end inline asm
	// begin inline asm
	ld.volatile.global.u32 %r178, [%rd1];
	// end inline asm
	add.s32 	%r179, %r178, 1;
	// begin inline asm
	st.volatile.global.u32 [%rd1], %r179;
	// end inline asm
	// begin inline asm
	ld.volatile.global.u32 %r180, [%rd1];
	// end inline asm
	add.s32 	%r181, %r180, 1;
	// begin inline asm
	st.volatile.global.u32 [%rd1], %r181;
	// end inline asm
	// begin inline asm
	ld.volatile.global.u32 %r182, [%rd1];
	// end inline asm
	add.s32 	%r183, %r182, 1;
	// begin inline asm
	st.volatile.global.u32 [%rd1], %r183;
	// end inline asm
	// begin inline asm
	ld.volatile.global.u32 %r184, [%rd1];
	// end inline asm
	add.s32 	%r185, %r184, 1;
	// begin inline asm
	st.volatile.global.u32 [%rd1], %r185;
	// end inline asm
	// begin inline asm
	ld.volatile.global.u32 %r186, [%rd1];
	// end inline asm
	add.s32 	%r187, %r186, 1;
	// begin inline asm
	st.volatile.global.u32 [%rd1], %r187;
	// end inline asm
	// begin inline asm
	ld.volatile.global.u32 %r188, [%rd1];
	// end inline asm
	add.s32 	%r189, %r188, 1;
	// begin inline asm
	st.volatile.global.u32 [%rd1], %r189;
	// end inline asm
	// begin inline asm
	ld.volatile.global.u32 %r190, [%rd1];
	// end inline asm
	add.s32 	%r191, %r190, 1;
	// begin inline asm
	st.volatile.global.u32 [%rd1], %r191;
	// end inline asm
	// begin inline asm
	ld.volatile.global.u32 %r192, [%rd1];
	// end inline asm
	add.s32 	%r193, %r192, 1;
	// begin inline asm
	st.volatile.global.u32 [%rd1], %r193;
	// end inline asm
	// begin inline asm
	ld.volatile.global.u32 %r194, [%rd1];
	// end inline asm
	add.s32 	%r195, %r194, 1;
	// begin inline asm
	st.volatile.global.u32 [%rd1], %r195;
	// end inline asm
	// begin inline asm
	ld.volatile.global.u32 %r196, [%rd1];
	// end inline asm
	add.s32 	%r197, %r196, 1;
	// begin inline asm
	st.volatile.global.u32 [%rd1], %r197;
	// end inline asm
	// begin inline asm
	ld.volatile.global.u32 %r198, [%rd1];
	// end inline asm
	add.s32 	%r199, %r198, 1;
	// begin inline asm
	st.volatile.global.u32 [%rd1], %r199;
	// end inline asm
	// begin inline asm
	ld.volatile.global.u32 %r200, [%rd1];
	// end inline asm
	add.s32 	%r201, %r200, 1;
	// begin inline asm
	st.volatile.global.u32 [%rd1], %r201;
	// end inline asm
	// begin inline asm
	ld.volatile.global.u32 %r202, [%rd1];
	// end inline asm
	add.s32 	%r203, %r202, 1;
	// begin inline asm
	st.volatile.global.u32 [%rd1], %r203;
	// end inline asm
	// begin inline asm
	ld.volatile.global.u32 %r204, [%rd1];
	// end inline asm
	add.s32 	%r205, %r204, 1;
	// begin inline asm
	st.volatile.global.u32 [%rd1], %r205;
	// end inline asm
	// begin inline asm
	ld.volatile.global.u32 %r206, [%rd1];
	// end inline asm
	add.s32 	%r207, %r206, 1;
	// begin inline asm
	st.volatile.global.u32 [%rd1], %r207;
	// end inline asm
	// begin inline asm
	ld.volatile.global.u32 %r208, [%rd1];
	// end inline asm
	add.s32 	%r209, %r208, 1;
	// begin inline asm
	st.volatile.global.u32 [%rd1], %r209;
	// end inline asm
	// begin inline asm
	ld.volatile.global.u32 %r210, [%rd1];
	// end inline asm
	add.s32 	%r211, %r210, 1;
	// begin inline asm
	st.volatile.global.u32 [%rd1], %r211;
	// end inline asm
	// begin inline asm
	ld.volatile.global.u32 %r212, [%rd1];
	// end inline asm
	add.s32 	%r213, %r212, 1;
	// begin inline asm
	st.volatile.global.u32 [%rd1], %r213;
	// end inline asm
	// begin inline asm
	ld.volatile.global.u32 %r214, [%rd1];
	// end inline asm
	add.s32 	%r215, %r214, 1;
	// begin inline asm
	st.volatile.global.u32 [%rd1], %r215;
	// end inline asm
	// begin inline asm
	ld.volatile.global.u32 %r216, [%rd1];
	// end inline asm
	add.s32 	%r217, %r216, 1;
	// begin inline asm
	st.volatile.global.u32 [%rd1], %r217;
	// end inline asm
	// begin inline asm
	ld.volatile.global.u32 %r218, [%rd1];
	// end inline asm
	add.s32 	%r219, %r218, 1;
	// begin inline asm
	st.volatile.global.u32 [%rd1], %r219;
	// end inline asm
	// begin inline asm
	ld.volatile.global.u32 %r220, [%rd1];
	// end inline asm
	add.s32 	%r221, %r220, 1;
	// begin inline asm
	st.volatile.global.u32 [%rd1], %r221;
	// end inline asm
	// begin inline asm
	ld.volatile.global.u32 %r222, [%rd1];
	// end inline asm
	add.s32 	%r223, %r222, 1;
	// begin inline asm
	st.volatile.global.u32 [%rd1], %r223;
	// end inline asm
	// begin inline asm
	ld.volatile.global.u32 %r224, [%rd1];
	// end inline asm
	add.s32 	%r225, %r224, 1;
	// begin inline asm
	st.volatile.global.u32 [%rd1], %r225;
	// end inline asm
	// begin inline asm
	ld.volatile.global.u32 %r226, [%rd1];
	// end inline asm
	add.s32 	%r227, %r226, 1;
	// begin inline asm
	st.volatile.global.u32 [%rd1], %r227;
	// end inline asm
	// begin inline asm
	ld.volatile.global.u32 %r228, [%rd1];
	// end inline asm
	add.s32 	%r229, %r228, 1;
	// begin inline asm
	st.volatile.global.u32 [%rd1], %r229;
	// end inline asm
	// begin inline asm
	ld.volatile.global.u32 %r230, [%rd1];
	// end inline asm
	add.s32 	%r231, %r230, 1;
	// begin inline asm
	st.volatile.global.u32 [%rd1], %r231;
	// end inline asm
	// begin inline asm
	ld.volatile.global.u32 %r232, [%rd1];
	// end inline asm
	add.s32 	%r233, %r232, 1;
	// begin inline asm
	st.volatile.global.u32 [%rd1], %r233;
	// end inline asm
	// begin inline asm
	ld.volatile.global.u32 %r234, [%rd1];
	// end inline asm
	add.s32 	%r235, %r234, 1;
	// begin inline asm
	st.volatile.global.u32 [%rd1], %r235;
	// end inline asm
	// begin inline asm
	ld.volatile.global.u32 %r236, [%rd1];
	// end inline asm
	add.s32 	%r237, %r236, 1;
	// begin inline asm
	st.volatile.global.u32 [%rd1], %r237;
	// end inline asm
	// begin inline asm
	ld.volatile.global.u32 %r238, [%rd1];
	// end inline asm
	add.s32 	%r239, %r238, 1;
	// begin inline asm
	st.volatile.global.u32 [%rd1], %r239;
	// end inline asm
	// begin inline asm
	ld.volatile.global.u32 %r240, [%rd1];
	// end inline asm
	add.s32 	%r241, %r240, 1;
	// begin inline asm
	st.volatile.global.u32 [%rd1], %r241;
	// end inline asm
	// begin inline asm
	ld.volatile.global.u32 %r242, [%rd1];
	// end inline asm
	add.s32 	%r243, %r242, 1;
	// begin inline asm
	st.volatile.global.u32 [%rd1], %r243;
	// end inline asm
	// begin inline asm
	ld.volatile.global.u32 %r244, [%rd1];
	// end inline asm
	add.s32 	%r245, %r244, 1;
	// begin inline asm
	st.volatile.global.u32 [%rd1], %r245;
	// end inline asm
	// begin inline asm
	ld.volatile.global.u32 %r246, [%rd1];
	// end inline asm
	add.s32 	%r247, %r246, 1;
	// begin inline asm
	st.volatile.global.u32 [%rd1], %r247;
	// end inline asm
	// begin inline asm
	ld.volatile.global.u32 %r248, [%rd1];
	// end inline asm
	add.s32 	%r249, %r248, 1;
	// begin inline asm
	st.volatile.global.u32 [%rd1], %r249;
	// end inline asm
	// begin inline asm
	ld.volatile.global.u32 %r250, [%rd1];
	// end inline asm
	add.s32 	%r251, %r250, 1;
	// begin inline asm
	st.volatile.global.u32 [%rd1], %r251;
	// end inline asm
	// begin inline asm
	ld.volatile.global.u32 %r252, [%rd1];
	// end inline asm
	add.s32 	%r253, %r252, 1;
	// begin inline asm
	st.volatile.global.u32 [%rd1], %r253;
	// end inline asm
	// begin inline asm
	ld.volatile.global.u32 %r254, [%rd1];
	// end inline asm
	add.s32 	%r255, %r254, 1;
	// begin inline asm
	st.volatile.global.u32 [%rd1], %r255;
	// end inline asm
	// begin inline asm
	ld.volatile.global.u32 %r256, [%rd1];
	// end inline asm
	add.s32 	%r257, %r256, 1;
	// begin inline asm
	st.volatile.global.u32 [%rd1], %r257;
	// end inline asm
	// begin inline asm
	ld.volatile.global.u32 %r258, [%rd1];
	// end inline asm
	add.s32 	%r259, %r258, 1;
	// begin inline asm
	st.volatile.global.u32 [%rd1], %r259;
	// end inline asm
	// begin inline asm
	ld.volatile.global.u32 %r260, [%rd1];
	// end inline asm
	add.s32 	%r261, %r260, 1;
	// begin inline asm
	st.volatile.global.u32 [%rd1], %r261;
	// end inline asm
	// begin inline asm
	ld.volatile.global.u32 %r262, [%rd1];
	// end inline asm
	add.s32 	%r263, %r262, 1;
	// begin inline asm
	st.volatile.global.u32 [%rd1], %r263;
	// end inline asm
	// begin inline asm
	ld.volatile.global.u32 %r264, [%rd1];
	// end inline asm
	add.s32 	%r265, %r264, 1;
	// begin inline asm
	st.volatile.global.u32 [%rd1], %r265;
	// end inline asm
	// begin inline asm
	ld.volatile.global.u32 %r266, [%rd1];
	// end inline asm
	add.s32 	%r267, %r266, 1;
	// begin inline asm
	st.volatile.global.u32 [%rd1], %r267;
	// end inline asm
	// begin inline asm
	ld.volatile.global.u32 %r268, [%rd1];
	// end inline asm
	add.s32 	%r269, %r268, 1;
	// begin inline asm
	st.volatile.global.u32 [%rd1], %r269;
	// end inline asm
	// begin inline asm
	ld.volatile.global.u32 %r270, [%rd1];
	// end inline asm
	add.s32 	%r271, %r270, 1;
	// begin inline asm
	st.volatile.global.u32 [%rd1], %r271;
	// end inline asm
	// begin inline asm
	ld.volatile.global.u32 %r272, [%rd1];
	// end inline asm
	add.s32 	%r273, %r272, 1;
	// begin inline asm
	st.volatile.global.u32 [%rd1], %r273;
	// end inline asm
	// begin inline asm
	ld.volatile.global.u32 %r274, [%rd1];
	// end inline asm
	add.s32 	%r275, %r274, 1;
	// begin inline asm
	st.volatile.global.u32 [%rd1], %r275;
	// end inline asm
	// begin inline asm
	ld.volatile.global.u32 %r276, [%rd1];
	// end inline asm
	add.s32 	%r277, %r276, 1;
	// begin inline asm
	st.volatile.global.u32 [%rd1], %r277;
	// end inline asm
	// begin inline asm
	ld.volatile.global.u32 %r278, [%rd1];
	// end inline asm
	add.s32 	%r279, %r278, 1;
	// begin inline asm
	st.volatile.global.u32 [%rd1], %r279;
	// end inline asm
	// begin inline asm
	ld.volatile.global.u32 %r280, [%rd1];
	// end inline asm
	add.s32 	%r281, %r280, 1;
	// begin inline asm
	st.volatile.global.u32 [%rd1], %r281;
	// end inline asm
	// begin inline asm
	ld.volatile.global.u32 %r282, [%rd1];
	// end inline asm
	add.s32 	%r283, %r282, 1;
	// begin inline asm
	st.volatile.global.u32 [%rd1], %r283;
	// end inline asm
	// begin inline asm
	ld.volatile.global.u32 %r284, [%rd1];
	// end inline asm
	add.s32 	%r285, %r284, 1;
	// begin inline asm
	st.volatile.global.u32 [%rd1], %r285;
	// end inline asm
	// begin inline asm
	ld.volatile.global.u32 %r286, [%rd1];
	// end inline asm
	add.s32 	%r287, %r286, 1;
	// begin inline asm
	st.volatile.global.u32 [%rd1], %r287;
	// end inline asm
	// begin inline asm
	ld.volatile.global.u32 %r288, [%rd1];
	// end inline asm
	add.s32 	%r289, %r288, 1;
	// begin inline asm
	st.volatile.global.u32 [%rd1], %r289;
	// end inline asm
	// begin inline asm
	ld.volatile.global.u32 %r290, [%rd1];
	// end inline asm
	add.s32 	%r291, %r290, 1;
	// begin inline asm
	st.volatile.global.u32 [%rd1], %r291;
	// end inline asm
	// begin inline asm
	ld.volatile.global.u32 %r292, [%rd1];
	// end inline asm
	add.s32 	%r293, %r292, 1;
	// begin inline asm
	st.volatile.global.u32 [%rd1], %r293;
	// end inline asm
	// begin inline asm
	ld.volatile.global.u32 %r294, [%rd1];
	// end inline asm
	add.s32 	%r295, %r294, 1;
	// begin inline asm
	st.volatile.global.u32 [%rd1], %r295;
	// end inline asm
	// begin inline asm
	ld.volatile.global.u32 %r296, [%rd1];
	// end inline asm
	add.s32 	%r297, %r296, 1;
	// begin inline asm
	st.volatile.global.u32 [%rd1], %r297;
	// end inline asm
	// begin inline asm
	ld.volatile.global.u32 %r298, [%rd1];
	// end inline asm
	add.s32 	%r299, %r298, 1;
	// begin inline asm
	st.volatile.global.u32 [%rd1], %r299;
	// end inline asm
	// begin inline asm
	ld.volatile.global.u32 %r300, [%rd1];
	// end inline asm
	add.s32 	%r301, %r300, 1;
	// begin inline asm
	st.volatile.global.u32 [%rd1], %r301;
	// end inline asm
	// begin inline asm
	ld.volatile.global.u32 %r302, [%rd1];
	// end inline asm
	add.s32 	%r303, %r302, 1;
	// begin inline asm
	st.volatile.global.u32 [%rd1], %r303;
	// end inline asm
	// begin inline asm
	ld.volatile.global.u32 %r304, [%rd1];
	// end inline asm
	add.s32 	%r305, %r304, 1;
	// begin inline asm
	st.volatile.global.u32 [%rd1], %r305;
	// end inline asm
	// begin inline asm
	ld.volatile.global.u32 %r306, [%rd1];
	// end inline asm
	add.s32 	%r307, %r306, 1;
	// begin inline asm
	st.volatile.global.u32 [%rd1], %r307;
	// end inline asm
	// begin inline asm
	ld.volatile.global.u32 %r308, [%rd1];
	// end inline asm
	add.s32 	%r309, %r308, 1;
	// begin inline asm
	st.volatile.global.u32 [%rd1], %r309;
	// end inline asm
	// begin inline asm
	ld.volatile.global.u32 %r310, [%rd1];
	// end inline asm
	add.s32 	%r311, %r310, 1;
	// begin inline asm
	st.volatile.global.u32 [%rd1], %r311;
	// end inline asm
	// begin inline asm
	ld.volatile.global.u32 %r312, [%rd1];
	// end inline asm
	add.s32 	%r313, %r312, 1;
	// begin inline asm
	st.volatile.global.u32 [%rd1], %r313;
	// end inline asm
	// begin inline asm
	ld.volatile.global.u32 %r314, [%rd1];
	// end inline asm
	add.s32 	%r315, %r314, 1;
	// begin inline asm
	st.volatile.global.u32 [%rd1], %r315;
	// end inline asm
	// begin inline asm
	ld.volatile.global.u32 %r316, [%rd1];
	// end inline asm
	add.s32 	%r317, %r316, 1;
	// begin inline asm
	st.volatile.global.u32 [%rd1], %r317;
	// end inline asm
	// begin inline asm
	ld.volatile.global.u32 %r318, [%rd1];
	// end inline asm
	add.s32 	%r319, %r318, 1;
	// begin inline asm
	st.volatile.global.u32 [%rd1], %r319;
	// end inline asm
	// begin inline asm
	ld.volatile.global.u32 %r320, [%rd1];
	// end inline asm
	add.s32 	%r321, %r320, 1;
	// begin inline asm
	st.volatile.global.u32 [%rd1], %r321;
	// end inline asm
	// begin inline asm
	ld.volatile.global.u32 %r322, [%rd1];
	// end inline asm
	add.s32 	%r323, %r322, 1;
	// begin inline asm
	st.volatile.global.u32 [%rd1], %r323;
	// end inline asm
	// begin inline asm
	ld.volatile.global.u32 %r324, [%rd1];
	// end inline asm
	add.s32 	%r325, %r324, 1;
	// begin inline asm
	st.volatile.global.u32 [%rd1], %r325;
	// end inline asm
	// begin inline asm
	ld.volatile.global.u32 %r326, [%rd1];
	// end inline asm
	add.s32 	%r327, %r326, 1;
	// begin inline asm
	st.volatile.global.u32 [%rd1], %r327;
	// end inline asm
	// begin inline asm
	ld.volatile.global.u32 %r328, [%rd1];
	// end inline asm
	add.s32 	%r329, %r328, 1;
	// begin inline asm
	st.volatile.global.u32 [%rd1], %r329;
	// end inline asm
	// begin inline asm
	ld.volatile.global.u32 %r330, [%rd1];
	// end inline asm
	add.s32 	%r331, %r330, 1;
	// begin inline asm
	st.volatile.global.u32 [%rd1], %r331;
	// end inline asm
	// begin inline asm
	ld.volatile.global.u32 %r332, [%rd1];
	// end inline asm
	add.s32 	%r333, %r332, 1;
	// begin inline asm
	st.volatile.global.u32 [%rd1], %r333;
	// end inline asm
	// begin inline asm
	ld.volatile.global.u32 %r334, [%rd1];
	// end inline asm
	add.s32 	%r335, %r334, 1;
	// begin inline asm
	st.volatile.global.u32 [%rd1], %r335;
	// end inline asm
	// begin inline asm
	ld.volatile.global.u32 %r336, [%rd1];
	// end inline asm
	add.s32 	%r337, %r336, 1;
	// begin inline asm
	st.volatile.global.u32 [%rd1], %r337;
	// end inline asm
	// begin inline asm
	ld.volatile.global.u32 %r338, [%rd1];
	// end inline asm
	add.s32 	%r339, %r338, 1;
	// begin inline asm
	st.volatile.global.u32 [%rd1], %r339;
	// end inline asm
	// begin inline asm
	ld.volatile.global.u32 %r340, [%rd1];
	// end inline asm
	add.s32 	%r341, %r340, 1;
	// begin inline asm
	st.volatile.global.u32 [%rd1], %r341;
	// end inline asm
	// begin inline asm
	ld.volatile.global.u32 %r342, [%rd1];
	// end inline asm
	add.s32 	%r343, %r342, 1;
	// begin inline asm
	st.volatile.global.u32 [%rd1], %r343;
	// end inline asm
	// begin inline asm
	ld.volatile.global.u32 %r344, [%rd1];
	// end inline asm
	add.s32 	%r345, %r344, 1;
	// begin inline asm
	st.volatile.global.u32 [%rd1], %r345;
	// end inline asm
	// begin inline asm
	ld.volatile.global.u32 %r346, [%rd1];
	// end inline asm
	add.s32 	%r347, %r346, 1;
	// begin inline asm
	st.volatile.global.u32 [%rd1], %r347;
	// end inline asm
	// begin inline asm
	ld.volatile.global.u32 %r348, [%rd1];
	// end inline asm
	add.s32 	%r349, %r348, 1;
	// begin inline asm
	st.volatile.global.u32 [%rd1], %r349;
	// end inline asm
	// begin inline asm
	ld.volatile.global.u32 %r350, [%rd1];
	// end inline asm
	add.s32 	%r351, %r350, 1;
	// begin inline asm
	st.volatile.global.u32 [%rd1], %r351;
	// end inline asm
	// begin inline asm
	ld.volatile.global.u32 %r352, [%rd1];
	// end inline asm
	add.s32 	%r353, %r352, 1;
	// begin inline asm
	st.volatile.global.u32 [%rd1], %r353;
	// end inline asm
	// begin inline asm
	ld.volatile.global.u32 %r354, [%rd1];
	// end inline asm
	add.s32 	%r355, %r354, 1;
	// begin inline asm
	st.volatile.global.u32 [%rd1], %r355;
	// end inline asm
	// begin inline asm
	ld.volatile.global.u32 %r356, [%rd1];
	// end inline asm
	add.s32 	%r357, %r356, 1;
	// begin inline asm
	st.volatile.global.u32 [%rd1], %r357;
	// end inline asm
	// begin inline asm
	ld.volatile.global.u32 %r358, [%rd1];
	// end inline asm
	add.s32 	%r359, %r358, 1;
	// begin inline asm
	st.volatile.global.u32 [%rd1], %r359;
	// end inline asm
	// begin inline asm
	ld.volatile.global.u32 %r360, [%rd1];
	// end inline asm
	add.s32 	%r361, %r360, 1;
	// begin inline asm
	st.volatile.global.u32 [%rd1], %r361;
	// end inline asm
	// begin inline asm
	ld.volatile.global.u32 %r362, [%rd1];
	// end inline asm
	add.s32 	%r363, %r362, 1;
	// begin inline asm
	st.volatile.global.u32 [%rd1], %r363;
	// end inline asm
	// begin inline asm
	ld.volatile.global.u32 %r364, [%rd1];
	// end inline asm
	add.s32 	%r365, %r364, 1;
	// begin inline asm
	st.volatile.global.u32 [%rd1], %r365;
	// end inline asm
	// begin inline asm
	ld.volatile.global.u32 %r366, [%rd1];
	// end inline asm
	add.s32 	%r367, %r366, 1;
	// begin inline asm
	st.volatile.global.u32 [%rd1], %r367;
	// end inline asm
	// begin inline asm
	ld.volatile.global.u32 %r368, [%rd1];
	// end inline asm
	add.s32 	%r369, %r368, 1;
	// begin inline asm
	st.volatile.global.u32 [%rd1], %r369;
	// end inline asm
	// begin inline asm
	ld.volatile.global.u32 %r370, [%rd1];
	// end inline asm
	add.s32 	%r371, %r370, 1;
	// begin inline asm
	st.volatile.global.u32 [%rd1], %r371;
	// end inline asm
	// begin inline asm
	ld.volatile.global.u32 %r372, [%rd1];
	// end inline asm
	add.s32 	%r373, %r372, 1;
	// begin inline asm
	st.volatile.global.u32 [%rd1], %r373;
	// end inline asm
	// begin inline asm
	ld.volatile.global.u32 %r374, [%rd1];
	// end inline asm
	add.s32 	%r375, %r374, 1;
	// begin inline asm
	st.volatile.global.u32 [%rd1], %r375;
	// end inline asm
	// begin inline asm
	ld.volatile.global.u32 %r376, [%rd1];
	// end inline asm
	add.s32 	%r377, %r376, 1;
	// begin inline asm
	st.volatile.global.u32 [%rd1], %r377;
	// end inline asm
	// begin inline asm
	ld.volatile.global.u32 %r378, [%rd1];
	// end inline asm
	add.s32 	%r379, %r378, 1;
	// begin inline asm
	st.volatile.global.u32 [%rd1], %r379;
	// end inline asm
	// begin inline asm
	ld.volatile.global.u32 %r380, [%rd1];
	// end inline asm
	add.s32 	%r381, %r380, 1;
	// begin inline asm
	st.volatile.global.u32 [%rd1], %r381;
	// end inline asm
	// begin inline asm
	ld.volatile.global.u32 %r382, [%rd1];
	// end inline asm
	add.s32 	%r383, %r382, 1;
	// begin inline asm
	st.volatile.global.u32 [%rd1], %r383;
	// end inline asm
	// begin inline asm
	ld.volatile.global.u32 %r384, [%rd1];
	// end inline asm
	add.s32 	%r385, %r384, 1;
	// begin inline asm
	st.volatile.global.u32 [%rd1], %r385;
	// end inline asm
	// begin inline asm
	ld.volatile.global.u32 %r386, [%rd1];
	// end inline asm
	add.s32 	%r387, %r386, 1;
	// begin inline asm
	st.volatile.global.u32 [%rd1], %r387;
	// end inline asm
	// begin inline asm
	ld.volatile.global.u32 %r388, [%rd1];
	// end inline asm
	add.s32 	%r389, %r388, 1;
	// begin inline asm
	st.volatile.global.u32 [%rd1], %r389;
	// end inline asm
	// begin inline asm
	ld.volatile.global.u32 %r390, [%rd1];
	// end inline asm
	add.s32 	%r391, %r390, 1;
	// begin inline asm
	st.volatile.global.u32 [%rd1], %r391;
	// end inline asm
	// begin inline asm
	ld.volatile.global.u32 %r392, [%rd1];
	// end inline asm
	add.s32 	%r393, %r392, 1;
	// begin inline asm
	st.volatile.global.u32 [%rd1], %r393;
	// end inline asm
	// begin inline asm
	ld.volatile.global.u32 %r394, [%rd1];
	// end inline asm
	add.s32 	%r395, %r394, 1;
	// begin inline asm
	st.volatile.global.u32 [%rd1], %r395;
	// end inline asm
	// begin inline asm
	ld.volatile.global.u32 %r396, [%rd1];
	// end inline asm
	add.s32 	%r397, %r396, 1;
	// begin inline asm
	st.volatile.global.u32 [%rd1], %r397;
	// end inline asm
	// begin inline asm
	ld.volatile.global.u32 %r398, [%rd1];
	// end inline asm
	add.s32 	%r399, %r398, 1;
	// begin inline asm
	st.volatile.global.u32 [%rd1], %r399;
	// end inline asm
	// begin inline asm
	ld.volatile.global.u32 %r400, [%rd1];
	// end inline asm
	add.s32 	%r401, %r400, 1;
	// begin inline asm
	st.volatile.global.u32 [%rd1], %r401;
	// end inline asm
	// begin inline asm
	ld.volatile.global.u32 %r402, [%rd1];
	// end inline asm
	add.s32 	%r403, %r402, 1;
	// begin inline asm
	st.volatile.global.u32 [%rd1], %r403;
	// end inline asm
	// begin inline asm
	ld.volatile.global.u32 %r404, [%rd1];
	// end inline asm
	add.s32 	%r405, %r404, 1;
	// begin inline asm
	st.volatile.global.u32 [%rd1], %r405;
	// end inline asm
	// begin inline asm
	ld.volatile.global.u32 %r406, [%rd1];
	// end inline asm
	add.s32 	%r407, %r406, 1;
	// begin inline asm
	st.volatile.global.u32 [%rd1], %r407;
	// end inline asm
	// begin inline asm
	ld.volatile.global.u32 %r408, [%rd1];
	// end inline asm
	add.s32 	%r409, %r408, 1;
	// begin inline asm
	st.volatile.global.u32 [%rd1], %r409;
	// end inline asm
	// begin inline asm
	ld.volatile.global.u32 %r410, [%rd1];
	// end inline asm
	add.s32 	%r411, %r410, 1;
	// begin inline asm
	st.volatile.global.u32 [%rd1], %r411;
	// end inline asm
	// begin inline asm
	ld.volatile.global.u32 %r412, [%rd1];
	// end inline asm
	add.s32 	%r413, %r412, 1;
	// begin inline asm
	st.volatile.global.u32 [%rd1], %r413;
	// end inline asm
	// begin inline asm
	ld.volatile.global.u32 %r414, [%rd1];
	// end inline asm
	add.s32 	%r415, %r414, 1;
	// begin inline asm
	st.volatile.global.u32 [%rd1], %r415;
	// end inline asm
	// begin inline asm
	ld.volatile.global.u32 %r416, [%rd1];
	// end inline asm
	add.s32 	%r417, %r416, 1;
	// begin inline asm
	st.volatile.global.u32 [%rd1], %r417;
	// end inline asm
	// begin inline asm
	ld.volatile.global.u32 %r418, [%rd1];
	// end inline asm
	add.s32 	%r419, %r418, 1;
	// begin inline asm
	st.volatile.global.u32 [%rd1], %r419;
	// end inline asm
	// begin inline asm
	ld.volatile.global.u32 %r420, [%rd1];
	// end inline asm
	add.s32 	%r421, %r420, 1;
	// begin inline asm
	st.volatile.global.u32 [%rd1], %r421;
	// end inline asm
	// begin inline asm
	ld.volatile.global.u32 %r422, [%rd1];
	// end inline asm
	add.s32 	%r423, %r422, 1;
	// begin inline asm
	st.volatile.global.u32 [%rd1], %r423;
	// end inline asm
	// begin inline asm
	ld.volatile.global.u32 %r424, [%rd1];
	// end inline asm
	add.s32 	%r425, %r424, 1;
	// begin inline asm
	st.volatile.global.u32 [%rd1], %r425;
	// end inline asm
	// begin inline asm
	ld.volatile.global.u32 %r426, [%rd1];
	// end inline asm
	add.s32 	%r427, %r426, 1;
	// begin inline asm
	st.volatile.global.u32 [%rd1], %r427;
	// end inline asm
	// begin inline asm
	ld.volatile.global.u32 %r428, [%rd1];
	// end inline asm
	add.s32 	%r429, %r428, 1;
	// begin inline asm
	st.volatile.global.u32 [%rd1], %r429;
	// end inline asm
	// begin inline asm
	ld.volatile.global.u32 %r430, [%rd1];
	// end inline asm
	add.s32 	%r431, %r430, 1;
	// begin inline asm
	st.volatile.global.u32 [%rd1], %r431;
	// end inline asm
	// begin inline asm
	ld.volatile.global.u32 %r432, [%rd1];
	// end inline asm
	add.s32 	%r433, %r432, 1;
	// begin inline asm
	st.volatile.global.u32 [%rd1], %r433;
	// end inline asm
	// begin inline asm
	ld.volatile.global.u32 %r434, [%rd1];
	// end inline asm
	add.s32 	%r435, %r434, 1;
	// begin inline asm
	st.volatile.global.u32 [%rd1], %r435;
	// end inline asm
	// begin inline asm
	ld.volatile.global.u32 %r436, [%rd1];
	// end inline asm
	add.s32 	%r437, %r436, 1;
	// begin inline asm
	st.volatile.global.u32 [%rd1], %r437;
	// end inline asm
	// begin inline asm
	ld.volatile.global.u32 %r438, [%rd1];
	// end inline asm
	add.s32 	%r439, %r438, 1;
	// begin inline asm
	st.volatile.global.u32 [%rd1], %r439;
	// end inline asm
	// begin inline asm
	ld.volatile.global.u32 %r440, [%rd1];
	// end inline asm
	add.s32 	%r441, %r440, 1;
	// begin inline asm
	st.volatile.global.u32 [%rd1], %r441;
	// end inline asm
	// begin inline asm
	ld.volatile.global.u32 %r442, [%rd1];
	// end inline asm
	add.s32 	%r443, %r442, 1;
	// begin inline asm
	st.volatile.global.u32 [%rd1], %r443;
	// end inline asm
	// begin inline asm
	ld.volatile.global.u32 %r444, [%rd1];
	// end inline asm
	add.s32 	%r445, %r444, 1;
	// begin inline asm
	st.volatile.global.u32 [%rd1], %r445;
	// end inline asm
	// begin inline asm
	ld.volatile.global.u32 %r446, [%rd1];
	// end inline asm
	add.s32 	%r447, %r446, 1;
	// begin inline asm
	st.volatile.global.u32 [%rd1], %r447;
	// end inline asm
	// begin inline asm
	ld.volatile.global.u32 %r448, [%rd1];
	// end inline asm
	add.s32 	%r449, %r448, 1;
	// begin inline asm
	st.volatile.global.u32 [%rd1], %r449;
	// end inline asm
	// begin inline asm
	ld.volatile.global.u32 %r450, [%rd1];
	// end inline asm
	add.s32 	%r451, %r450, 1;
	// begin inline asm
	st.volatile.global.u32 [%rd1], %r451;
	// end inline asm
	// begin inline asm
	ld.volatile.global.u32 %r452, [%rd1];
	// end inline asm
	add.s32 	%r453, %r452, 1;
	// begin inline asm
	st.volatile.global.u32 [%rd1], %r453;
	// end inline asm
	// begin inline asm
	ld.volatile.global.u32 %r454, [%rd1];
	// end inline asm
	add.s32 	%r455, %r454, 1;
	// begin inline asm
	st.volatile.global.u32 [%rd1], %r455;
	// end inline asm
	// begin inline asm
	ld.volatile.global.u32 %r456, [%rd1];
	// end inline asm
	add.s32 	%r457, %r456, 1;
	// begin inline asm
	st.volatile.global.u32 [%rd1], %r457;
	// end inline asm
	// begin inline asm
	ld.volatile.global.u32 %r458, [%rd1];
	// end inline asm
	add.s32 	%r459, %r458, 1;
	// begin inline asm
	st.volatile.global.u32 [%rd1], %r459;
	// end inline asm
	// begin inline asm
	ld.volatile.global.u32 %r460, [%rd1];
	// end inline asm
	add.s32 	%r461, %r460, 1;
	// begin inline asm
	st.volatile.global.u32 [%rd1], %r461;
	// end inline asm
	// begin inline asm
	ld.volatile.global.u32 %r462, [%rd1];
	// end inline asm
	add.s32 	%r463, %r462, 1;
	// begin inline asm
	st.volatile.global.u32 [%rd1], %r463;
	// end inline asm
	// begin inline asm
	ld.volatile.global.u32 %r464, [%rd1];
	// end inline asm
	add.s32 	%r465, %r464, 1;
	// begin inline asm
	st.volatile.global.u32 [%rd1], %r465;
	// end inline asm
	// begin inline asm
	ld.volatile.global.u32 %r466, [%rd1];
	// end inline asm
	add.s32 	%r467, %r466, 1;
	// begin inline asm
	st.volatile.global.u32 [%rd1], %r467;
	// end inline asm
	// begin inline asm
	ld.volatile.global.u32 %r468, [%rd1];
	// end inline asm
	add.s32 	%r469, %r468, 1;
	// begin inline asm
	st.volatile.global.u32 [%rd1], %r469;
	// end inline asm
	// begin inline asm
	ld.volatile.global.u32 %r470, [%rd1];
	// end inline asm
	add.s32 	%r471, %r470, 1;
	// begin inline asm
	st.volatile.global.u32 [%rd1], %r471;
	// end inline asm
	// begin inline asm
	ld.volatile.global.u32 %r472, [%rd1];
	// end inline asm
	add.s32 	%r473, %r472, 1;
	// begin inline asm
	st.volatile.global.u32 [%rd1], %r473;
	// end inline asm
	// begin inline asm
	ld.volatile.global.u32 %r474, [%rd1];
	// end inline asm
	add.s32 	%r475, %r474, 1;
	// begin inline asm
	st.volatile.global.u32 [%rd1], %r475;
	// end inline asm
	// begin inline asm
	ld.volatile.global.u32 %r476, [%rd1];
	// end inline asm
	add.s32 	%r477, %r476, 1;
	// begin inline asm
	st.volatile.global.u32 [%rd1], %r477;
	// end inline asm
	// begin inline asm
	ld.volatile.global.u32 %r478, [%rd1];
	// end inline asm
	add.s32 	%r479, %r478, 1;
	// begin inline asm
	st.volatile.global.u32 [%rd1], %r479;
	// end inline asm
	// begin inline asm
	ld.volatile.global.u32 %r480, [%rd1];
	// end inline asm
	add.s32 	%r481, %r480, 1;
	// begin inline asm
	st.volatile.global.u32 [%rd1], %r481;
	// end inline asm
	// begin inline asm
	ld.volatile.global.u32 %r482, [%rd1];
	// end inline asm
	add.s32 	%r483, %r482, 1;
	// begin inline asm
	st.volatile.global.u32 [%rd1], %r483;
	// end inline asm
	// begin inline asm
	ld.volatile.global.u32 %r484, [%rd1];
	// end inline asm
	add.s32 	%r485, %r484, 1;
	// begin inline asm
	st.volatile.global.u32 [%rd1], %r485;
	// end inline asm
	// begin inline asm
	ld.volatile.global.u32 %r486, [%rd1];
	// end inline asm
	add.s32 	%r487, %r486, 1;
	// begin inline asm
	st.volatile.global.u32 [%rd1], %r487;
	// end inline asm
	// begin inline asm
	ld.volatile.global.u32 %r488, [%rd1];
	// end inline asm
	add.s32 	%r489, %r488, 1;
	// begin inline asm
	st.volatile.global.u32 [%rd1], %r489;
	// end inline asm
	// begin inline asm
	ld.volatile.global.u32 %r490, [%rd1];
	// end inline asm
	add.s32 	%r491, %r490, 1;
	// begin inline asm
	st.volatile.global.u32 [%rd1], %r491;
	// end inline asm
	// begin inline asm
	ld.volatile.global.u32 %r492, [%rd1];
	// end inline asm
	add.s32 	%r493, %r492, 1;
	// begin inline asm
	st.volatile.global.u32 [%rd1], %r493;
	// end inline asm
	// begin inline asm
	ld.volatile.global.u32 %r494, [%rd1];
	// end inline asm
	add.s32 	%r495, %r494, 1;
	// begin inline asm
	st.volatile.global.u32 [%rd1], %r495;
	// end inline asm
	// begin inline asm
	ld.volatile.global.u32 %r496, [%rd1];
	// end inline asm
	add.s32 	%r497, %r496, 1;
	// begin inline asm
	st.volatile.global.u32 [%rd1], %r497;
	// end inline asm
	// begin inline asm
	ld.volatile.global.u32 %r498, [%rd1];
	// end inline asm
	add.s32 	%r499, %r498, 1;
	// begin inline asm
	st.volatile.global.u32 [%rd1], %r499;
	// end inline asm
	// begin inline asm
	ld.volatile.global.u32 %r500, [%rd1];
	// end inline asm
	add.s32 	%r501, %r500, 1;
	// begin inline asm
	st.volatile.global.u32 [%rd1], %r501;
	// end inline asm
	// begin inline asm
	ld.volatile.global.u32 %r502, [%rd1];
	// end inline asm
	add.s32 	%r503, %r502, 1;
	// begin inline asm
	st.volatile.global.u32 [%rd1], %r503;
	// end inline asm
	// begin inline asm
	ld.volatile.global.u32 %r504, [%rd1];
	// end inline asm
	add.s32 	%r505, %r504, 1;
	// begin inline asm
	st.volatile.global.u32 [%rd1], %r505;
	// end inline asm
	// begin inline asm
	ld.volatile.global.u32 %r506, [%rd1];
	// end inline asm
	add.s32 	%r507, %r506, 1;
	// begin inline asm
	st.volatile.global.u32 [%rd1], %r507;
	// end inline asm
	// begin inline asm
	ld.volatile.global.u32 %r508, [%rd1];
	// end inline asm
	add.s32 	%r509, %r508, 1;
	// begin inline asm
	st.volatile.global.u32 [%rd1], %r509;
	// end inline asm
	// begin inline asm
	ld.volatile.global.u32 %r510, [%rd1];
	// end inline asm
	add.s32 	%r511, %r510, 1;
	// begin inline asm
	st.volatile.global.u32 [%rd1], %r511;
	// end inline asm
	// begin inline asm
	ld.volatile.global.u32 %r512, [%rd1];
	// end inline asm
	add.s32 	%r513, %r512, 1;
	// begin inline asm
	st.volatile.global.u32 [%rd1], %r513;
	// end inline asm
$L__BB5_2:
	ret;

}
	// .globl	_Z4testIL_Z13load_volatilePKjEL_Z17store_atomic_exchPjjELi256E14single_element11lower_lanesILj1EEEvv
.visible .entry _Z4testIL_Z13load_volatilePKjEL_Z17store_atomic_exchPjjELi256E14single_element11lower_lanesILj1EEEvv()
{
	.reg .pred 	%p<2>;
	.reg .b32 	%r<770>;
	.reg .b64 	%rd<514>;

	// begin inline asm
	mov.u32 %r1, %laneid;
	// end inline asm
	setp.ne.s32 	%p1, %r1, 0;
	@%p1 bra 	$L__BB6_2;
	mov.u64 	%rd513, buffer;
	cvta.global.u64 	%rd1, %rd513;
	// begin inline asm
	ld.volatile.global.u32 %r2, [%rd1];
	// end inline asm
	add.s32 	%r4, %r2, 1;
	// begin inline asm
	atom.global.exch.b32 %r3, [%rd1], %r4;
	// end inline asm
	// begin inline asm
	ld.volatile.global.u32 %r5, [%rd1];
	// end inline asm
	add.s32 	%r7, %r5, 1;
	// begin inline asm
	atom.global.exch.b32 %r6, [%rd1], %r7;
	// end inline asm
	// begin inline asm
	ld.volatile.global.u32 %r8, [%rd1];
	// end inline asm
	add.s32 	%r10, %r8, 1;
	// begin inline asm
	atom.global.exch.b32 %r9, [%rd1], %r10;
	// end inline asm
	// begin inline asm
	ld.volatile.global.u32 %r11, [%rd1];
	// end inline asm
	add.s32 	%r13, %r11, 1;
	// begin inline asm
	atom.global.exch.b32 %r12, [%rd1], %r13;
	// end inline asm
	// begin inline asm
	ld.volatile.global.u32 %r14, [%rd1];
	// end inline asm
	add.s32 	%r16, %r14, 1;
	// begin inline asm
	atom.global.exch.b32 %r15, [%rd1], %r16;
	// end inline asm
	// begin inline asm
	ld.volatile.global.u32 %r17, [%rd1];
	// end inline asm
	add.s32 	%r19, %r17, 1;
	// begin inline asm
	atom.global.exch.b32 %r18, [%rd1], %r19;
	// end inline asm
	// begin inline asm
	ld.volatile.global.u32 %r20, [%rd1];
	// end inline asm
	add.s32 	%r22, %r20, 1;
	// begin inline asm
	atom.global.exch.b32 %r21, [%rd1], %r22;
	// end inline asm
	// begin inline asm
	ld.volatile.global.u32 %r23, [%rd1];
	// end inline asm
	add.s32 	%r25, %r23, 1;
	// begin inline asm
	atom.global.exch.b32 %r24, [%rd1], %r25;
	// end inline asm
	// begin inline asm
	ld.volatile.global.u32 %r26, [%rd1];
	// end inline asm
	add.s32 	%r28, %r26, 1;
	// begin inline asm
	atom.global.exch.b32 %r27, [%rd1], %r28;
	// end inline asm
	// begin inline asm
	ld.volatile.global.u32 %r29, [%rd1];
	// end inline asm
	add.s32 	%r31, %r29, 1;
	// begin inline asm
	atom.global.exch.b32 %r30, [%rd1], %r31;
	// end inline asm
	// begin inline asm
	ld.volatile.global.u32 %r32, [%rd1];
	// end inline asm
	add.s32 	%r34, %r32, 1;
	// begin inline asm
	atom.global.exch.b32 %r33, [%rd1], %r34;
	// end inline asm
	// begin inline asm
	ld.volatile.global.u32 %r35, [%rd1];
	// end inline asm
	add.s32 	%r37, %r35, 1;
	// begin inline asm
	atom.global.exch.b32 %r36, [%rd1], %r37;
	// end inline asm
	// begin inline asm
	ld.volatile.global.u32 %r38, [%rd1];
	// end inline asm
	add.s32 	%r40, %r38, 1;
	// begin inline asm
	atom.global.exch.b32 %r39, [%rd1], %r40;
	// end inline asm
	// begin inline asm
	ld.volatile.global.u32 %r41, [%rd1];
	// end inline asm
	add.s32 	%r43, %r41, 1;
	// begin inline asm
	atom.global.exch.b32 %r42, [%rd1], %r43;
	// end inline asm
	// begin inline asm
	ld.volatile.global.u32 %r44, [%rd1];
	// end inline asm
	add.s32 	%r46, %r44, 1;
	// begin inline asm
	atom.global.exch.b32 %r45, [%rd1], %r46;
	// end inline asm
	// begin inline asm
	ld.volatile.global.u32 %r47, [%rd1];
	// end inline asm
	add.s32 	%r49, %r47, 1;
	// begin inline asm
	atom.global.exch.b32 %r48, [%rd1], %r49;
	// end inline asm
	// begin inline asm
	ld.volatile.global.u32 %r50, [%rd1];
	// end inline asm
	add.s32 	%r52, %r50, 1;
	// begin inline asm
	atom.global.exch.b32 %r51, [%rd1], %r52;
	// end inline asm
	// begin inline asm
	ld.volatile.global.u32 %r53, [%rd1];
	// end inline asm
	add.s32 	%r55, %r53, 1;
	// begin inline asm
	atom.global.exch.b32 %r54, [%rd1], %r55;
	// end inline asm
	// begin inline asm
	ld.volatile.global.u32 %r56, [%rd1];
	// end inline asm
	add.s32 	%r58, %r56, 1;
	// begin inline asm
	atom.global.exch.b32 %r57, [%rd1], %r58;
	// end inline asm
	// begin inline asm
	ld.volatile.global.u32 %r59, [%rd1];
	// end inline asm
	add.s32 	%r61, %r59, 1;
	// begin inline asm
	atom.global.exch.b32 %r60, [%rd1], %r61;
	// end inline asm
	// begin inline asm
	ld.volatile.global.u32 %r62, [%rd1];
	// end inline asm
	add.s32 	%r64, %r62, 1;
	// begin inline asm
	atom.global.exch.b32 %r63, [%rd1], %r64;
	// end inline asm
	// begin inline asm
	ld.volatile.global.u32 %r65, [%rd1];
	// end inline asm
	add.s32 	%r67, %r65, 1;
	// begin inline asm
	atom.global.exch.b32 %r66, [%rd1], %r67;
	// end inline asm
	// begin inline asm
	ld.volatile.global.u32 %r68, [%rd1];
	// end inline asm
	add.s32 	%r70, %r68, 1;
	// begin inline asm
	atom.global.exch.b32 %r69, [%rd1], %r70;
	// end inline asm
	// begin inline asm
	ld.volatile.global.u32 %r71, [%rd1];
	// end inline asm
	add.s32 	%r73, %r71, 1;
	// begin inline asm
	atom.global.exch.b32 %r72, [%rd1], %r73;
	// end inline asm
	// begin inline asm
	ld.volatile.global.u32 %r74, [%rd1];
	// end inline asm
	add.s32 	%r76, %r74, 1;
	// begin inline asm
	atom.global.exch.b32 %r75, [%rd1], %r76;
	// end inline asm
	// begin inline asm
	ld.volatile.global.u32 %r77, [%rd1];
	// end inline asm
	add.s32 	%r79, %r77, 1;
	// begin inline asm
	atom.global.exch.b32 %r78, [%rd1], %r79;
	// end inline asm
	// begin inline asm
	ld.volatile.global.u32 %r80, [%rd1];
	// end inline asm
	add.s32 	%r82, %r80, 1;
	// begin inline asm
	atom.global.exch.b32 %r81, [%rd1], %r82;
	// end inline asm
	// begin inline asm
	ld.volatile.global.u32 %r83, [%rd1];
	// end inline asm
	add.s32 	%r85, %r83, 1;
	// begin inline asm
	atom.global.exch.b32 %r84, [%rd1], %r85;
	// end inline asm
	// begin inline asm
	ld.volatile.global.u32 %r86, [%rd1];
	// end inline asm
	add.s32 	%r88, %r86, 1;
	// begin inline asm
	atom.global.exch.b32 %r87, [%rd1], %r88;
	// end inline asm
	// begin inline asm
	ld.volatile.global.u32 %r89, [%rd1];
	// end inline asm
	add.s32 	%r91, %r89, 1;
	// begin inline asm
	atom.global.exch.b32 %r90, [%rd1], %r91;
	// end inline asm
	// begin inline asm
	ld.volatile.global.u32 %r92, [%rd1];
	// end inline asm
	add.s32 	%r94, %r92, 1;
	// begin inline asm
	atom.global.exch.b32 %r93, [%rd1], %r94;
	// end inline asm
	// begin inline asm
	ld.volatile.global.u32 %r95, [%rd1];
	// end inline asm
	add.s32 	%r97, %r95, 1;
	// begin inline asm
	atom.global.exch.b32 %r96, [%rd1], %r97;
	// end inline asm
	// begin inline asm
	ld.volatile.global.u32 %r98, [%rd1];
	// end inline asm
	add.s32 	%r100, %r98, 1;
	// begin inline asm
	atom.global.exch.b32 %r99, [%rd1], %r100;
	// end inline asm
	// begin inline asm
	ld.volatile.global.u32 %r101, [%rd1];
	// end inline asm
	add.s32 	%r103, %r101, 1;
	// begin inline asm
	atom.global.exch.b32 %r102, [%rd1], %r103;
	// end inline asm
	// begin inline asm
	ld.volatile.global.u32 %r104, [%rd1];
	// end inline asm
	add.s32 	%r106, %r104, 1;
	// begin inline asm
	atom.global.exch.b32 %r105, [%rd1], %r106;
	// end inline asm
	// begin inline asm
	ld.volatile.global.u32 %r107, [%rd1];
	// end inline asm
	add.s32 	%r109, %r107, 1;
	// begin inline asm
	atom.global.exch.b32 %r108, [%rd1], %r109;
	// end inline asm
	// begin inline asm
	ld.volatile.global.u32 %r110, [%rd1];
	// end inline asm
	add.s32 	%r112, %r110, 1;
	// begin inline asm
	atom.global.exch.b32 %r111, [%rd1], %r112;
	// end inline asm
	// begin inline asm
	ld.volatile.global.u32 %r113, [%rd1];
	// end inline asm
	add.s32 	%r115, %r113, 1;
	// begin inline asm
	atom.global.exch.b32 %r114, [%rd1], %r115;
	// end inline asm
	// begin inline asm
	ld.volatile.global.u32 %r116, [%rd1];
	// end inline asm
	add.s32 	%r118, %r116, 1;
	// begin inline asm
	atom.global.exch.b32 %r117, [%rd1], %r118;
	// end inline asm
	// begin inline asm
	ld.volatile.global.u32 %r119, [%rd1];
	// end inline asm
	add.s32 	%r121, %r119, 1;
	// begin inline asm
	atom.global.exch.b32 %r120, [%rd1], %r121;
	// end inline asm
	// begin inline asm
	ld.volatile.global.u32 %r122, [%rd1];
	// end inline asm
	add.s32 	%r124, %r122, 1;
	// begin inline asm
	atom.global.exch.b32 %r123, [%rd1], %r124;
	// end inline asm
	// begin inline asm
	ld.volatile.global.u32 %r125, [%rd1];
	// end inline asm
	add.s32 	%r127, %r125, 1;
	// begin inline asm
	atom.global.exch.b32 %r126, [%rd1], %r127;
	// end inline asm
	// begin inline asm
	ld.volatile.global.u32 %r128, [%rd1];
	// end inline asm
	add.s32 	%r130, %r128, 1;
	// begin inline asm
	atom.global.exch.b32 %r129, [%rd1], %r130;
	// end inline asm
	// begin inline asm
	ld.volatile.global.u32 %r131, [%rd1];
	// end inline asm
	add.s32 	%r133, %r131, 1;
	// begin inline asm
	atom.global.exch.b32 %r132, [%rd1], %r133;
	// end inline asm
	// begin inline asm
	ld.volatile.global.u32 %r134, [%rd1];
	// end inline asm
	add.s32 	%r136, %r134, 1;
	// begin inline asm
	atom.global.exch.b32 %r135, [%rd1], %r136;
	// end inline asm
	// begin inline asm
	ld.volatile.global.u32 %r137, [%rd1];
	// end inline asm
	add.s32 	%r139, %r137, 1;
	// begin inline asm
	atom.global.exch.b32 %r138, [%rd1], %r139;
	// end inline asm
	// begin inline asm
	ld.volatile.global.u32 %r140, [%rd1];
	// end inline asm
	add.s32 	%r142, %r140, 1;
	// begin inline asm
	atom.global.exch.b32 %r141, [%rd1], %r142;
	// end inline asm
	// begin inline asm
	ld.volatile.global.u32 %r143, [%rd1];
	// end inline asm
	add.s32 	%r145, %r143, 1;
	// begin inline asm
	atom.global.exch.b32 %r144, [%rd1], %r145;
	// end inline asm
	// begin inline asm
	ld.volatile.global.u32 %r146, [%rd1];
	// end inline asm
	add.s32 	%r148, %r146, 1;
	// begin inline asm
	atom.global.exch.b32 %r147, [%rd1], %r148;
	// end inline asm
	// begin inline asm
	ld.volatile.global.u32 %r149, [%rd1];
	// end inline asm
	add.s32 	%r151, %r149, 1;
	// begin inline asm
	atom.global.exch.b32 %r150, [%rd1], %r151;
	// end inline asm
	// begin inline asm
	ld.volatile.global.u32 %r152, [%rd1];
	// end inline asm
	add.s32 	%r154, %r152, 1;
	// begin inline asm
	atom.global.exch.b32 %r153, [%rd1], %r154;
	// end inline asm
	// begin inline asm
	ld.volatile.global.u32 %r155, [%rd1];
	// end inline asm
	add.s32 	%r157, %r155, 1;
	// begin inline asm
	atom.global.exch.b32 %r156, [%rd1], %r157;
	// end inline asm
	// begin inline asm
	ld.volatile.global.u32 %r158, [%rd1];
	// end inline asm
	add.s32 	%r160, %r158, 1;
	// begin inline asm
	atom.global.exch.b32 %r159, [%rd1], %r160;
	// end inline asm
	// begin inline asm
	ld.volatile.global.u32 %r161, [%rd1];
	// end inline asm
	add.s32 	%r163, %r161, 1;
	// begin inline asm
	atom.global.exch.b32 %r162, [%rd1], %r163;
	// end inline asm
	// begin inline asm
	ld.volatile.global.u32 %r164, [%rd1];
	// end inline asm
	add.s32 	%r166, %r164, 1;
	// begin inline asm
	atom.global.exch.b32 %r165, [%rd1], %r166;
	// end inline asm
	// begin inline asm
	ld.volatile.global.u32 %r167, [%rd1];
	// end inline asm
	add.s32 	%r169, %r167, 1;
	// begin inline asm
	atom.global.exch.b32 %r168, [%rd1], %r169;
	// end inline asm
	// begin inline asm
	ld.volatile.global.u32 %r170, [%rd1];
	// end inline asm
	add.s32 	%r172, %r170, 1;
	// begin inline asm
	atom.global.exch.b32 %r171, [%rd1], %r172;
	// end inline asm
	// begin inline asm
	ld.volatile.global.u32 %r173, [%rd1];
	// end inline asm
	add.s32 	%r175, %r173, 1;
	// begin inline asm
	atom.global.exch.b32 %r174, [%rd1], %r175;
	// end inline asm
	// begin inline asm
	ld.volatile.global.u32 %r176, [%rd1];
	// end inline asm
	add.s32 	%r178, %r176, 1;
	// begin inline asm
	atom.global.exch.b32 %r177, [%rd1], %r178;
	// end inline asm
	// begin inline asm
	ld.volatile.global.u32 %r179, [%rd1];
	// end inline asm
	add.s32 	%r181, %r179, 1;
	// begin inline asm
	atom.global.exch.b32 %r180, [%rd1], %r181;
	// end inline asm
	// begin inline asm
	ld.volatile.global.u32 %r182, [%rd1];
	// end inline asm
	add.s32 	%r184, %r182, 1;
	// begin inline asm
	atom.global.exch.b32 %r183, [%rd1], %r184;
	// end inline asm
	// begin inline asm
	ld.volatile.global.u32 %r185, [%rd1];
	// end inline asm
	add.s32 	%r187, %r185, 1;
	// begin inline asm
	atom.global.exch.b32 %r186, [%rd1], %r187;
	// end inline asm
	// begin inline asm
	ld.volatile.global.u32 %r188, [%rd1];
	// end inline asm
	add.s32 	%r190, %r188, 1;
	// begin inline asm
	atom.global.exch.b32 %r189, [%rd1], %r190;
	// end inline asm
	// begin inline asm
	ld.volatile.global.u32 %r191, [%rd1];
	// end inline asm
	add.s32 	%r193, %r191, 1;
	// begin inline asm
	atom.global.exch.b32 %r192, [%rd1], %r193;
	// end inline asm
	// begin inline asm
	ld.volatile.global.u32 %r194, [%rd1];
	// end inline asm
	add.s32 	%r196, %r194, 1;
	// begin inline asm
	atom.global.exch.b32 %r195, [%rd1], %r196;
	// end inline asm
	// begin inline asm
	ld.volatile.global.u32 %r197, [%rd1];
	// end inline asm
	add.s32 	%r199, %r197, 1;
	// begin inline asm
	atom.global.exch.b32 %r198, [%rd1], %r199;
	// end inline asm
	// begin inline asm
	ld.volatile.global.u32 %r200, [%rd1];
	// end inline asm
	add.s32 	%r202, %r200, 1;
	// begin inline asm
	atom.global.exch.b32 %r201, [%rd1], %r202;
	// end inline asm
	// begin inline asm
	ld.volatile.global.u32 %r203, [%rd1];
	// end inline asm
	add.s32 	%r205, %r203, 1;
	// begin inline asm
	atom.global.exch.b32 %r204, [%rd1], %r205;
	// end inline asm
	// begin inline asm
	ld.volatile.global.u32 %r206, [%rd1];
	// end inline asm
	add.s32 	%r208, %r206, 1;
	// begin inline asm
	atom.global.exch.b32 %r207, [%rd1], %r208;
	// end inline asm
	// begin inline asm
	ld.volatile.global.u32 %r209, [%rd1];
	// end inline asm
	add.s32 	%r211, %r209, 1;
	// begin inline asm
	atom.global.exch.b32 %r210, [%rd1], %r211;
	// end inline asm
	// begin inline asm
	ld.volatile.global.u32 %r212, [%rd1];
	// end inline asm
	add.s32 	%r214, %r212, 1;
	// begin inline asm
	atom.global.exch.b32 %r213, [%rd1], %r214;
	// end inline asm
	// begin inline asm
	ld.volatile.global.u32 %r215, [%rd1];
	// end inline asm
	add.s32 	%r217, %r215, 1;
	// begin inline asm
	atom.global.exch.b32 %r216, [%rd1], %r217;
	// end inline asm
	// begin inline asm
	ld.volatile.global.u32 %r218, [%rd1];
	// end inline asm
	add.s32 	%r220, %r218, 1;
	// begin inline asm
	atom.global.exch.b32 %r219, [%rd1], %r220;
	// end inline asm
	// begin inline asm
	ld.volatile.global.u32 %r221, [%rd1];
	// end inline asm
	add.s32 	%r223, %r221, 1;
	// begin inline asm
	atom.global.exch.b32 %r222, [%rd1], %r223;
	// end inline asm
	// begin inline asm
	ld.volatile.global.u32 %r224, [%rd1];
	// end inline asm
	add.s32 	%r226, %r224, 1;
	// begin inline asm
	atom.global.exch.b32 %r225, [%rd1], %r226;
	// end inline asm
	// begin inline asm
	ld.volatile.global.u32 %r227, [%rd1];
	// end inline asm
	add.s32 	%r229, %r227, 1;
	// begin inline asm
	atom.global.exch.b32 %r228, [%rd1], %r229;
	// end inline asm
	// begin inline asm
	ld.volatile.global.u32 %r230, [%rd1];
	// end inline asm
	add.s32 	%r232, %r230, 1;
	// begin inline asm
	atom.global.exch.b32 %r231, [%rd1], %r232;
	// end inline asm
	// begin inline asm
	ld.volatile.global.u32 %r233, [%rd1];
	// end inline asm
	add.s32 	%r235, %r233, 1;
	// begin inline asm
	atom.global.exch.b32 %r234, [%rd1], %r235;
	// end inline asm
	// begin inline asm
	ld.volatile.global.u32 %r236, [%rd1];
	// end inline asm
	add.s32 	%r238, %r236, 1;
	// begin inline asm
	atom.global.exch.b32 %r237, [%rd1], %r238;
	// end inline asm
	// begin inline asm
	ld.volatile.global.u32 %r239, [%rd1];
	// end inline asm
	add.s32 	%r241, %r239, 1;
	// begin inline asm
	atom.global.exch.b32 %r240, [%rd1], %r241;
	// end inline asm
	// begin inline asm
	ld.volatile.global.u32 %r242, [%rd1];
	// end inline asm
	add.s32 	%r244, %r242, 1;
	// begin inline asm
	atom.global.exch.b32 %r243, [%rd1], %r244;
	// end inline asm
	// begin inline asm
	ld.volatile.global.u32 %r245, [%rd1];
	// end inline asm
	add.s32 	%r247, %r245, 1;
	// begin inline asm
	atom.global.exch.b32 %r246, [%rd1], %r247;
	// end inline asm
	// begin inline asm
	ld.volatile.global.u32 %r248, [%rd1];
	// end inline asm
	add.s32 	%r250, %r248, 1;
	// begin inline asm
	atom.global.exch.b32 %r249, [%rd1], %r250;
	// end inline asm
	// begin inline asm
	ld.volatile.global.u32 %r251, [%rd1];
	// end inline asm
	add.s32 	%r253, %r251, 1;
	// begin inline asm
	atom.global.exch.b32 %r252, [%rd1], %r253;
	// end inline asm
	// begin inline asm
	ld.volatile.global.u32 %r254, [%rd1];
	// end inline asm
	add.s32 	%r256, %r254, 1;
	// begin inline asm
	atom.global.exch.b32 %r255, [%rd1], %r256;
	// end inline asm
	// begin inline asm
	ld.volatile.global.u32 %r257, [%rd1];
	// end inline asm
	add.s32 	%r259, %r257, 1;
	// begin inline asm
	atom.global.exch.b32 %r258, [%rd1], %r259;
	// end inline asm
	// begin inline asm
	ld.volatile.global.u32 %r260, [%rd1];
	// end inline asm
	add.s32 	%r262, %r260, 1;
	// begin inline asm
	atom.global.exch.b32 %r261, [%rd1], %r262;
	// end inline asm
	// begin inline asm
	ld.volatile.global.u32 %r263, [%rd1];
	// end inline asm
	add.s32 	%r265, %r263, 1;
	// begin inline asm
	atom.global.exch.b32 %r264, [%rd1], %r265;
	// end inline asm
	// begin inline asm
	ld.volatile.global.u32 %r266, [%rd1];
	// end inline asm
	add.s32 	%r268, %r266, 1;
	// begin inline asm
	atom.global.exch.b32 %r267, [%rd1], %r268;
	// end inline asm
	// begin inline asm
	ld.volatile.global.u32 %r269, [%rd1];
	// end inline asm
	add.s32 	%r271, %r269, 1;
	// begin inline asm
	atom.global.exch.b32 %r270, [%rd1], %r271;
	// end inline asm
	// begin inline asm
	ld.volatile.global.u32 %r272, [%rd1];
	// end inline asm
	add.s32 	%r274, %r272, 1;
	// begin inline asm
	atom.global.exch.b32 %r273, [%rd1], %r274;
	// end inline asm
	// begin inline asm
	ld.volatile.global.u32 %r275, [%rd1];
	// end inline asm
	add.s32 	%r277, %r275, 1;
	// begin inline asm
	atom.global.exch.b32 %r276, [%rd1], %r277;
	// end inline asm
	// begin inline asm
	ld.volatile.global.u32 %r278, [%rd1];
	// end inline asm
	add.s32 	%r280, %r278, 1;
	// begin inline asm
	atom.global.exch.b32 %r279, [%rd1], %r280;
	// end inline asm
	// begin inline asm
	ld.volatile.global.u32 %r281, [%rd1];
	// end inline asm
	add.s32 	%r283, %r281, 1;
	// begin inline asm
	atom.global.exch.b32 %r282, [%rd1], %r283;
	// end inline asm
	// begin inline asm
	ld.volatile.global.u32 %r284, [%rd1];
	// end inline asm
	add.s32 	%r286, %r284, 1;
	// begin inline asm
	atom.global.exch.b32 %r285, [%rd1], %r286;
	// end inline asm
	// begin inline asm
	ld.volatile.global.u32 %r287, [%rd1];
	// end inline asm
	add.s32 	%r289, %r287, 1;
	// begin inline asm
	atom.global.exch.b32 %r288, [%rd1], %r289;
	// end inline asm
	// begin inline asm
	ld.volatile.global.u32 %r290, [%rd1];
	// end inline asm
	add.s32 	%r292, %r290, 1;
	// begin inline asm
	atom.global.exch.b32 %r291, [%rd1], %r292;
	// end inline asm
	// begin inline asm
	ld.volatile.global.u32 %r293, [%rd1];
	// end inline asm
	add.s32 	%r295, %r293, 1;
	// begin inline asm
	atom.global.exch.b32 %r294, [%rd1], %r295;
	// end inline asm
	// begin inline asm
	ld.volatile.global.u32 %r296, [%rd1];
	// end inline asm
	add.s32 	%r298, %r296, 1;
	// begin inline asm
	atom.global.exch.b32 %r297, [%rd1], %r298;
	// end inline asm
	// begin inline asm
	ld.volatile.global.u32 %r299, [%rd1];
	// end inline asm
	add.s32 	%r301, %r299, 1;
	// begin inline asm
	atom.global.exch.b32 %r300, [%rd1], %r301;
	// end inline asm
	// begin inline asm
	ld.volatile.global.u32 %r302, [%rd1];
	// end inline asm
	add.s32 	%r304, %r302, 1;
	// begin inline asm
	atom.global.exch.b32 %r303, [%rd1], %r304;
	// end inline asm
	// begin inline asm
	ld.volatile.global.u32 %r305, [%rd1];
	// end inline asm
	add.s32 	%r307, %r305, 1;
	// begin inline asm
	atom.global.exch.b32 %r306, [%rd1], %r307;
	// end inline asm
	// begin inline asm
	ld.volatile.global.u32 %r308, [%rd1];
	// end inline asm
	add.s32 	%r310, %r308, 1;
	// begin inline asm
	atom.global.exch.b32 %r309, [%rd1], %r310;
	// end inline asm
	// begin inline asm
	ld.volatile.global.u32 %r311, [%rd1];
	// end inline asm
	add.s32 	%r313, %r311, 1;
	// begin inline asm
	atom.global.exch.b32 %r312, [%rd1], %r313;
	// end inline asm
	// begin inline asm
	ld.volatile.global.u32 %r314, [%rd1];
	// end inline asm
	add.s32 	%r316, %r314, 1;
	// begin inline asm
	atom.global.exch.b32 %r315, [%rd1], %r316;
	// end inline asm
	// begin inline asm
	ld.volatile.global.u32 %r317, [%rd1];
	// end inline asm
	add.s32 	%r319, %r317, 1;
	// begin inline asm
	atom.global.exch.b32 %r318, [%rd1], %r319;
	// end inline asm
	// begin inline asm
	ld.volatile.global.u32 %r320, [%rd1];
	// end inline asm
	add.s32 	%r322, %r320, 1;
	// begin inline asm
	atom.global.exch.b32 %r321, [%rd1], %r322;
	// end inline asm
	// begin inline asm
	ld.volatile.global.u32 %r323, [%rd1];
	// end inline asm
	add.s32 	%r325, %r323, 1;
	// begin inline asm
	atom.global.exch.b32 %r324, [%rd1], %r325;
	// end inline asm
	// begin inline asm
	ld.volatile.global.u32 %r326, [%rd1];
	// end inline asm
	add.s32 	%r328, %r326, 1;
	// begin inline asm
	atom.global.exch.b32 %r327, [%rd1], %r328;
	// end inline asm
	// begin inline asm
	ld.volatile.global.u32 %r329, [%rd1];
	// end inline asm
	add.s32 	%r331, %r329, 1;
	// begin inline asm
	atom.global.exch.b32 %r330, [%rd1], %r331;
	// end inline asm
	// begin inline asm
	ld.volatile.global.u32 %r332, [%rd1];
	// end inline asm
	add.s32 	%r334, %r332, 1;
	// begin inline asm
	atom.global.exch.b32 %r333, [%rd1], %r334;
	// end inline asm
	// begin inline asm
	ld.volatile.global.u32 %r335, [%rd1];
	// end inline asm
	add.s32 	%r337, %r335, 1;
	// begin inline asm
	atom.global.exch.b32 %r336, [%rd1], %r337;
	// end inline asm
	// begin inline asm
	ld.volatile.global.u32 %r338, [%rd1];
	// end inline asm
	add.s32 	%r340, %r338, 1;
	// begin inline asm
	atom.global.exch.b32 %r339, [%rd1], %r340;
	// end inline asm
	// begin inline asm
	ld.volatile.global.u32 %r341, [%rd1];
	// end inline asm
	add.s32 	%r343, %r341, 1;
	// begin inline asm
	atom.global.exch.b32 %r342, [%rd1], %r343;
	// end inline asm
	// begin inline asm
	ld.volatile.global.u32 %r344, [%rd1];
	// end inline asm
	add.s32 	%r346, %r344, 1;
	// begin inline asm
	atom.global.exch.b32 %r345, [%rd1], %r346;
	// end inline asm
	// begin inline asm
	ld.volatile.global.u32 %r347, [%rd1];
	// end inline asm
	add.s32 	%r349, %r347, 1;
	// begin inline asm
	atom.global.exch.b32 %r348, [%rd1], %r349;
	// end inline asm
	// begin inline asm
	ld.volatile.global.u32 %r350, [%rd1];
	// end inline asm
	add.s32 	%r352, %r350, 1;
	// begin inline asm
	atom.global.exch.b32 %r351, [%rd1], %r352;
	// end inline asm
	// begin inline asm
	ld.volatile.global.u32 %r353, [%rd1];
	// end inline asm
	add.s32 	%r355, %r353, 1;
	// begin inline asm
	atom.global.exch.b32 %r354, [%rd1], %r355;
	// end inline asm
	// begin inline asm
	ld.volatile.global.u32 %r356, [%rd1];
	// end inline asm
	add.s32 	%r358, %r356, 1;
	// begin inline asm
	atom.global.exch.b32 %r357, [%rd1], %r358;
	// end inline asm
	// begin inline asm
	ld.volatile.global.u32 %r359, [%rd1];
	// end inline asm
	add.s32 	%r361, %r359, 1;
	// begin inline asm
	atom.global.exch.b32 %r360, [%rd1], %r361;
	// end inline asm
	// begin inline asm
	ld.volatile.global.u32 %r362, [%rd1];
	// end inline asm
	add.s32 	%r364, %r362, 1;
	// begin inline asm
	atom.global.exch.b32 %r363, [%rd1], %r364;
	// end inline asm
	// begin inline asm
	ld.volatile.global.u32 %r365, [%rd1];
	// end inline asm
	add.s32 	%r367, %r365, 1;
	// begin inline asm
	atom.global.exch.b32 %r366, [%rd1], %r367;
	// end inline asm
	// begin inline asm
	ld.volatile.global.u32 %r368, [%rd1];
	// end inline asm
	add.s32 	%r370, %r368, 1;
	// begin inline asm
	atom.global.exch.b32 %r369, [%rd1], %r370;
	// end inline asm
	// begin inline asm
	ld.volatile.global.u32 %r371, [%rd1];
	// end inline asm
	add.s32 	%r373, %r371, 1;
	// begin inline asm
	atom.global.exch.b32 %r372, [%rd1], %r373;
	// end inline asm
	// begin inline asm
	ld.volatile.global.u32 %r374, [%rd1];
	// end inline asm
	add.s32 	%r376, %r374, 1;
	// begin inline asm
	atom.global.exch.b32 %r375, [%rd1], %r376;
	// end inline asm
	// begin inline asm
	ld.volatile.global.u32 %r377, [%rd1];
	// end inline asm
	add.s32 	%r379, %r377, 1;
	// begin inline asm
	atom.global.exch.b32 %r378, [%rd1], %r379;
	// end inline asm
	// begin inline asm
	ld.volatile.global.u32 %r380, [%rd1];
	// end inline asm
	add.s32 	%r382, %r380, 1;
	// begin inline asm
	atom.global.exch.b32 %r381, [%rd1], %r382;
	// end inline asm
	// begin inline asm
	ld.volatile.global.u32 %r383, [%rd1];
	// end inline asm
	add.s32 	%r385, %r383, 1;
	// begin inline asm
	atom.global.exch.b32 %r384, [%rd1], %r385;
	// end inline asm
	// begin inline asm
	ld.volatile.global.u32 %r386, [%rd1];
	// end inline asm
	add.s32 	%r388, %r386, 1;
	// begin inline asm
	atom.global.exch.b32 %r387, [%rd1], %r388;
	// end inline asm
	// begin inline asm
	ld.volatile.global.u32 %r389, [%rd1];
	// end inline asm
	add.s32 	%r391, %r389, 1;
	// begin inline asm
	atom.global.exch.b32 %r390, [%rd1], %r391;
	// end inline asm
	// begin inline asm
	ld.volatile.global.u32 %r392, [%rd1];
	// end inline asm
	add.s32 	%r394, %r392, 1;
	// begin inline asm
	atom.global.exch.b32 %r393, [%rd1], %r394;
	// end inline asm
	// begin inline asm
	ld.volatile.global.u32 %r395, [%rd1];
	// end inline asm
	add.s32 	%r397, %r395, 1;
	// begin inline asm
	atom.global.exch.b32 %r396, [%rd1], %r397;
	// end inline asm
	// begin inline asm
	ld.volatile.global.u32 %r398, [%rd1];
	// end inline asm
	add.s32 	%r400, %r398, 1;
	// begin inline asm
	atom.global.exch.b32 %r399, [%rd1], %r400;
	// end inline asm
	// begin inline asm
	ld.volatile.global.u32 %r401, [%rd1];
	// end inline asm
	add.s32 	%r403, %r401, 1;
	// begin inline asm
	atom.global.exch.b32 %r402, [%rd1], %r403;
	// end inline asm
	// begin inline asm
	ld.volatile.global.u32 %r404, [%rd1];
	// end inline asm
	add.s32 	%r406, %r404, 1;
	// begin inline asm
	atom.global.exch.b32 %r405, [%rd1], %r406;
	// end inline asm
	// begin inline asm
	ld.volatile.global.u32 %r407, [%rd1];
	// end inline asm
	add.s32 	%r409, %r407, 1;
	// begin inline asm
	atom.global.exch.b32 %r408, [%rd1], %r409;
	// end inline asm
	// begin inline asm
	ld.volatile.global.u32 %r410, [%rd1];
	// end inline asm
	add.s32 	%r412, %r410, 1;
	// begin inline asm
	atom.global.exch.b32 %r411, [%rd1], %r412;
	// end inline asm
	// begin inline asm
	ld.volatile.global.u32 %r413, [%rd1];
	// end inline asm
	add.s32 	%r415, %r413, 1;
	// begin inline asm
	atom.global.exch.b32 %r414, [%rd1], %r415;
	// end inline asm
	// begin inline asm
	ld.volatile.global.u32 %r416, [%rd1];
	// end inline asm
	add.s32 	%r418, %r416, 1;
	// begin inline asm
	atom.global.exch.b32 %r417, [%rd1], %r418;
	// end inline asm
	// begin inline asm
	ld.volatile.global.u32 %r419, [%rd1];
	// end inline asm
	add.s32 	%r421, %r419, 1;
	// begin inline asm
	atom.global.exch.b32 %r420, [%rd1], %r421;
	// end inline asm
	// begin inline asm
	ld.volatile.global.u32 %r422, [%rd1];
	// end inline asm
	add.s32 	%r424, %r422, 1;
	// begin inline asm
	atom.global.exch.b32 %r423, [%rd1], %r424;
	// end inline asm
	// begin inline asm
	ld.volatile.global.u32 %r425, [%rd1];
	// end inline asm
	add.s32 	%r427, %r425, 1;
	// begin inline asm
	atom.global.exch.b32 %r426, [%rd1], %r427;
	// end inline asm
	// begin inline asm
	ld.volatile.global.u32 %r428, [%rd1];
	// end inline asm
	add.s32 	%r430, %r428, 1;
	// begin inline asm
	atom.global.exch.b32 %r429, [%rd1], %r430;
	// end inline asm
	// begin inline asm
	ld.volatile.global.u32 %r431, [%rd1];
	// end inline asm
	add.s32 	%r433, %r431, 1;
	// begin inline asm
	atom.global.exch.b32 %r432, [%rd1], %r433;
	// end inline asm
	// begin inline asm
	ld.volatile.global.u32 %r434, [%rd1];
	// end inline asm
	add.s32 	%r436, %r434, 1;
	// begin inline asm
	atom.global.exch.b32 %r435, [%rd1], %r436;
	// end inline asm
	// begin inline asm
	ld.volatile.global.u32 %r437, [%rd1];
	// end inline asm
	add.s32 	%r439, %r437, 1;
	// begin inline asm
	atom.global.exch.b32 %r438, [%rd1], %r439;
	// end inline asm
	// begin inline asm
	ld.volatile.global.u32 %r440, [%rd1];
	// end inline asm
	add.s32 	%r442, %r440, 1;
	// begin inline asm
	atom.global.exch.b32 %r441, [%rd1], %r442;
	// end inline asm
	// begin inline asm
	ld.volatile.global.u32 %r443, [%rd1];
	// end inline asm
	add.s32 	%r445, %r443, 1;
	// begin inline asm
	atom.global.exch.b32 %r444, [%rd1], %r445;
	// end inline asm
	// begin inline asm
	ld.volatile.global.u32 %r446, [%rd1];
	// end inline asm
	add.s32 	%r448, %r446, 1;
	// begin inline asm
	atom.global.exch.b32 %r447, [%rd1], %r448;
	// end inline asm
	// begin inline asm
	ld.volatile.global.u32 %r449, [%rd1];
	// end inline asm
	add.s32 	%r451, %r449, 1;
	// begin inline asm
	atom.global.exch.b32 %r450, [%rd1], %r451;
	// end inline asm
	// begin inline asm
	ld.volatile.global.u32 %r452, [%rd1];
	// end inline asm
	add.s32 	%r454, %r452, 1;
	// begin inline asm
	atom.global.exch.b32 %r453, [%rd1], %r454;
	// end inline asm
	// begin inline asm
	ld.volatile.global.u32 %r455, [%rd1];
	// end inline asm
	add.s32 	%r457, %r455, 1;
	// begin inline asm
	atom.global.exch.b32 %r456, [%rd1], %r457;
	// end inline asm
	// begin inline asm
	ld.volatile.global.u32 %r458, [%rd1];
	// end inline asm
	add.s32 	%r460, %r458, 1;
	// begin inline asm
	atom.global.exch.b32 %r459, [%rd1], %r460;
	// end inline asm
	// begin inline asm
	ld.volatile.global.u32 %r461, [%rd1];
	// end inline asm
	add.s32 	%r463, %r461, 1;
	// begin inline asm
	atom.global.exch.b32 %r462, [%rd1], %r463;
	// end inline asm
	// begin inline asm
	ld.volatile.global.u32 %r464, [%rd1];
	// end inline asm
	add.s32 	%r466, %r464, 1;
	// begin inline asm
	atom.global.exch.b32 %r465, [%rd1], %r466;
	// end inline asm
	// begin inline asm
	ld.volatile.global.u32 %r467, [%rd1];
	// end inline asm
	add.s32 	%r469, %r467, 1;
	// begin inline asm
	atom.global.exch.b32 %r468, [%rd1], %r469;
	// end inline asm
	// begin inline asm
	ld.volatile.global.u32 %r470, [%rd1];
	// end inline asm
	add.s32 	%r472, %r470, 1;
	// begin inline asm
	atom.global.exch.b32 %r471, [%rd1], %r472;
	// end inline asm
	// begin inline asm
	ld.volatile.global.u32 %r473, [%rd1];
	// end inline asm
	add.s32 	%r475, %r473, 1;
	// begin inline asm
	atom.global.exch.b32 %r474, [%rd1], %r475;
	// end inline asm
	// begin inline asm
	ld.volatile.global.u32 %r476, [%rd1];
	// end inline asm
	add.s32 	%r478, %r476, 1;
	// begin inline asm
	atom.global.exch.b32 %r477, [%rd1], %r478;
	// end inline asm
	// begin inline asm
	ld.volatile.global.u32 %r479, [%rd1];
	// end inline asm
	add.s32 	%r481, %r479, 1;
	// begin inline asm
	atom.global.exch.b32 %r480, [%rd1], %r481;
	// end inline asm
	// begin inline asm
	ld.volatile.global.u32 %r482, [%rd1];
	// end inline asm
	add.s32 	%r484, %r482, 1;
	// begin inline asm
	atom.global.exch.b32 %r483, [%rd1], %r484;
	// end inline asm
	// begin inline asm
	ld.volatile.global.u32 %r485, [%rd1];
	// end inline asm
	add.s32 	%r487, %r485, 1;
	// begin inline asm
	atom.global.exch.b32 %r486, [%rd1], %r487;
	// end inline asm
	// begin inline asm
	ld.volatile.global.u32 %r488, [%rd1];
	// end inline asm
	add.s32 	%r490, %r488, 1;
	// begin inline asm
	atom.global.exch.b32 %r489, [%rd1], %r490;
	// end inline asm
	// begin inline asm
	ld.volatile.global.u32 %r491, [%rd1];
	// end inline asm
	add.s32 	%r493, %r491, 1;
	// begin inline asm
	atom.global.exch.b32 %r492, [%rd1], %r493;
	// end inline asm
	// begin inline asm
	ld.volatile.global.u32 %r494, [%rd1];
	// end inline asm
	add.s32 	%r496, %r494, 1;
	// begin inline asm
	atom.global.exch.b32 %r495, [%rd1], %r496;
	// end inline asm
	// begin inline asm
	ld.volatile.global.u32 %r497, [%rd1];
	// end inline asm
	add.s32 	%r499, %r497, 1;
	// begin inline asm
	atom.global.exch.b32 %r498, [%rd1], %r499;
	// end inline asm
	// begin inline asm
	ld.volatile.global.u32 %r500, [%rd1];
	// end inline asm
	add.s32 	%r502, %r500, 1;
	// begin inline asm
	atom.global.exch.b32 %r501, [%rd1], %r502;
	// end inline asm
	// begin inline asm
	ld.volatile.global.u32 %r503, [%rd1];
	// end inline asm
	add.s32 	%r505, %r503, 1;
	// begin inline asm
	atom.global.exch.b32 %r504, [%rd1], %r505;
	// end inline asm
	// begin inline asm
	ld.volatile.global.u32 %r506, [%rd1];
	// end inline asm
	add.s32 	%r508, %r506, 1;
	// begin inline asm
	atom.global.exch.b32 %r507, [%rd1], %r508;
	// end inline asm
	// begin inline asm
	ld.volatile.global.u32 %r509, [%rd1];
	// end inline asm
	add.s32 	%r511, %r509, 1;
	// begin inline asm
	atom.global.exch.b32 %r510, [%rd1], %r511;
	// end inline asm
	// begin inline asm
	ld.volatile.global.u32 %r512, [%rd1];
	// end inline asm
	add.s32 	%r514, %r512, 1;
	// begin inline asm
	atom.global.exch.b32 %r513, [%rd1], %r514;
	// end inline asm
	// begin inline asm
	ld.volatile.global.u32 %r515, [%rd1];
	// end inline asm
	add.s32 	%r517, %r515, 1;
	// begin inline asm
	atom.global.exch.b32 %r516, [%rd1], %r517;
	// end inline asm
	// begin inline asm
	ld.volatile.global.u32 %r518, [%rd1];
	// end inline asm
	add.s32 	%r520, %r518, 1;
	// begin inline asm
	atom.global.exch.b32 %r519, [%rd1], %r520;
	// end inline asm
	// begin inline asm
	ld.volatile.global.u32 %r521, [%rd1];
	// end inline asm
	add.s32 	%r523, %r521, 1;
	// begin inline asm
	atom.global.exch.b32 %r522, [%rd1], %r523;
	// end inline asm
	// begin inline asm
	ld.volatile.global.u32 %r524, [%rd1];
	// end inline asm
	add.s32 	%r526, %r524, 1;
	// begin inline asm
	atom.global.exch.b32 %r525, [%rd1], %r526;
	// end inline asm
	// begin inline asm
	ld.volatile.global.u32 %r527, [%rd1];
	// end inline asm
	add.s32 	%r529, %r527, 1;
	// begin inline asm
	atom.global.exch.b32 %r528, [%rd1], %r529;
	// end inline asm
	// begin inline asm
	ld.volatile.global.u32 %r530, [%rd1];
	// end inline asm
	add.s32 	%r532, %r530, 1;
	// begin inline asm
	atom.global.exch.b32 %r531, [%rd1], %r532;
	// end inline asm
	// begin inline asm
	ld.volatile.global.u32 %r533, [%rd1];
	// end inline asm
	add.s32 	%r535, %r533, 1;
	// begin inline asm
	atom.global.exch.b32 %r534, [%rd1], %r535;
	// end inline asm
	// begin inline asm
	ld.volatile.global.u32 %r536, [%rd1];
	// end inline asm
	add.s32 	%r538, %r536, 1;
	// begin inline asm
	atom.global.exch.b32 %r537, [%rd1], %r538;
	// end inline asm
	// begin inline asm
	ld.volatile.global.u32 %r539, [%rd1];
	// end inline asm
	add.s32 	%r541, %r539, 1;
	// begin inline asm
	atom.global.exch.b32 %r540, [%rd1], %r541;
	// end inline asm
	// begin inline asm
	ld.volatile.global.u32 %r542, [%rd1];
	// end inline asm
	add.s32 	%r544, %r542, 1;
	// begin inline asm
	atom.global.exch.b32 %r543, [%rd1], %r544;
	// end inline asm
	// begin inline asm
	ld.volatile.global.u32 %r545, [%rd1];
	// end inline asm
	add.s32 	%r547, %r545, 1;
	// begin inline asm
	atom.global.exch.b32 %r546, [%rd1], %r547;
	// end inline asm
	// begin inline asm
	ld.volatile.global.u32 %r548, [%rd1];
	// end inline asm
	add.s32 	%r550, %r548, 1;
	// begin inline asm
	atom.global.exch.b32 %r549, [%rd1], %r550;
	// end inline asm
	// begin inline asm
	ld.volatile.global.u32 %r551, [%rd1];
	// end inline asm
	add.s32 	%r553, %r551, 1;
	// begin inline asm
	atom.global.exch.b32 %r552, [%rd1], %r553;
	// end inline asm
	// begin inline asm
	ld.volatile.global.u32 %r554, [%rd1];
	// end inline asm
	add.s32 	%r556, %r554, 1;
	// begin inline asm
	atom.global.exch.b32 %r555, [%rd1], %r556;
	// end inline asm
	// begin inline asm
	ld.volatile.global.u32 %r557, [%rd1];
	// end inline asm
	add.s32 	%r559, %r557, 1;
	// begin inline asm
	atom.global.exch.b32 %r558, [%rd1], %r559;
	// end inline asm
	// begin inline asm
	ld.volatile.global.u32 %r560, [%rd1];
	// end inline asm
	add.s32 	%r562, %r560, 1;
	// begin inline asm
	atom.global.exch.b32 %r561, [%rd1], %r562;
	// end inline asm
	// begin inline asm
	ld.volatile.global.u32 %r563, [%rd1];
	// end inline asm
	add.s32 	%r565, %r563, 1;
	// begin inline asm
	atom.global.exch.b32 %r564, [%rd1], %r565;
	// end inline asm
	// begin inline asm
	ld.volatile.global.u32 %r566, [%rd1];
	// end inline asm
	add.s32 	%r568, %r566, 1;
	// begin inline asm
	atom.global.exch.b32 %r567, [%rd1], %r568;
	// end inline asm
	// begin inline asm
	ld.volatile.global.u32 %r569, [%rd1];
	// end inline asm
	add.s32 	%r571, %r569, 1;
	// begin inline asm
	atom.global.exch.b32 %r570, [%rd1], %r571;
	// end inline asm
	// begin inline asm
	ld.volatile.global.u32 %r572, [%rd1];
	// end inline asm
	add.s32 	%r574, %r572, 1;
	// begin inline asm
	atom.global.exch.b32 %r573, [%rd1], %r574;
	// end inline asm
	// begin inline asm
	ld.volatile.global.u32 %r575, [%rd1];
	// end inline asm
	add.s32 	%r577, %r575, 1;
	// begin inline asm
	atom.global.exch.b32 %r576, [%rd1], %r577;
	// end inline asm
	// begin inline asm
	ld.volatile.global.u32 %r578, [%rd1];
	// end inline asm
	add.s32 	%r580, %r578, 1;
	// begin inline asm
	atom.global.exch.b32 %r579, [%rd1], %r580;
	// end inline asm
	// begin inline asm
	ld.volatile.global.u32 %r581, [%rd1];
	// end inline asm
	add.s32 	%r583, %r581, 1;
	// begin inline asm
	atom.global.exch.b32 %r582, [%rd1], %r583;
	// end inline asm
	// begin inline asm
	ld.volatile.global.u32 %r584, [%rd1];
	// end inline asm
	add.s32 	%r586, %r584, 1;
	// begin inline asm
	atom.global.exch.b32 %r585, [%rd1], %r586;
	// end inline asm
	// begin inline asm
	ld.volatile.global.u32 %r587, [%rd1];
	// end inline asm
	add.s32 	%r589, %r587, 1;
	// begin inline asm
	atom.global.exch.b32 %r588, [%rd1], %r589;
	// end inline asm
	// begin inline asm
	ld.volatile.global.u32 %r590, [%rd1];
	// end inline asm
	add.s32 	%r592, %r590, 1;
	// begin inline asm
	atom.global.exch.b32 %r591, [%rd1], %r592;
	// end inline asm
	// begin inline asm
	ld.volatile.global.u32 %r593, [%rd1];
	// end inline asm
	add.s32 	%r595, %r593, 1;
	// begin inline asm
	atom.global.exch.b32 %r594, [%rd1], %r595;
	// end inline asm
	// begin inline asm
	ld.volatile.global.u32 %r596, [%rd1];
	// end inline asm
	add.s32 	%r598, %r596, 1;
	// begin inline asm
	atom.global.exch.b32 %r597, [%rd1], %r598;
	// end inline asm
	// begin inline asm
	ld.volatile.global.u32 %r599, [%rd1];
	// end inline asm
	add.s32 	%r601, %r599, 1;
	// begin inline asm
	atom.global.exch.b32 %r600, [%rd1], %r601;
	// end inline asm
	// begin inline asm
	ld.volatile.global.u32 %r602, [%rd1];
	// end inline asm
	add.s32 	%r604, %r602, 1;
	// begin inline asm
	atom.global.exch.b32 %r603, [%rd1], %r604;
	// end inline asm
	// begin inline asm
	ld.volatile.global.u32 %r605, [%rd1];
	// end inline asm
	add.s32 	%r607, %r605, 1;
	// begin inline asm
	atom.global.exch.b32 %r606, [%rd1], %r607;
	// end inline asm
	// begin inline asm
	ld.volatile.global.u32 %r608, [%rd1];
	// end inline asm
	add.s32 	%r610, %r608, 1;
	// begin inline asm
	atom.global.exch.b32 %r609, [%rd1], %r610;
	// end inline asm
	// begin inline asm
	ld.volatile.global.u32 %r611, [%rd1];
	// end inline asm
	add.s32 	%r613, %r611, 1;
	// begin inline asm
	atom.global.exch.b32 %r612, [%rd1], %r613;
	// end inline asm
	// begin inline asm
	ld.volatile.global.u32 %r614, [%rd1];
	// end inline asm
	add.s32 	%r616, %r614, 1;
	// begin inline asm
	atom.global.exch.b32 %r615, [%rd1], %r616;
	// end inline asm
	// begin inline asm
	ld.volatile.global.u32 %r617, [%rd1];
	// end inline asm
	add.s32 	%r619, %r617, 1;
	// begin inline asm
	atom.global.exch.b32 %r618, [%rd1], %r619;
	// end inline asm
	// begin inline asm
	ld.volatile.global.u32 %r620, [%rd1];
	// end inline asm
	add.s32 	%r622, %r620, 1;
	// begin inline asm
	atom.global.exch.b32 %r621, [%rd1], %r622;
	// end inline asm
	// begin inline asm
	ld.volatile.global.u32 %r623, [%rd1];
	// end inline asm
	add.s32 	%r625, %r623, 1;
	// begin inline asm
	atom.global.exch.b32 %r624, [%rd1], %r625;
	// end inline asm
	// begin inline asm
	ld.volatile.global.u32 %r626, [%rd1];
	// end inline asm
	add.s32 	%r628, %r626, 1;
	// begin inline asm
	atom.global.exch.b32 %r627, [%rd1], %r628;
	// end inline asm
	// begin inline asm
	ld.volatile.global.u32 %r629, [%rd1];
	// end inline asm
	add.s32 	%r631, %r629, 1;
	// begin inline asm
	atom.global.exch.b32 %r630, [%rd1], %r631;
	// end inline asm
	// begin inline asm
	ld.volatile.global.u32 %r632, [%rd1];
	// end inline asm
	add.s32 	%r634, %r632, 1;
	// begin inline asm
	atom.global.exch.b32 %r633, [%rd1], %r634;
	// end inline asm
	// begin inline asm
	ld.volatile.global.u32 %r635, [%rd1];
	// end inline asm
	add.s32 	%r637, %r635, 1;
	// begin inline asm
	atom.global.exch.b32 %r636, [%rd1], %r637;
	// end inline asm
	// begin inline asm
	ld.volatile.global.u32 %r638, [%rd1];
	// end inline asm
	add.s32 	%r640, %r638, 1;
	// begin inline asm
	atom.global.exch.b32 %r639, [%rd1], %r640;
	// end inline asm
	// begin inline asm
	ld.volatile.global.u32 %r641, [%rd1];
	// end inline asm
	add.s32 	%r643, %r641, 1;
	// begin inline asm
	atom.global.exch.b32 %r642, [%rd1], %r643;
	// end inline asm
	// begin inline asm
	ld.volatile.global.u32 %r644, [%rd1];
	// end inline asm
	add.s32 	%r646, %r644, 1;
	// begin inline asm
	atom.global.exch.b32 %r645, [%rd1], %r646;
	// end inline asm
	// begin inline asm
	ld.volatile.global.u32 %r647, [%rd1];
	// end inline asm
	add.s32 	%r649, %r647, 1;
	// begin inline asm
	atom.global.exch.b32 %r648, [%rd1], %r649;
	// end inline asm
	// begin inline asm
	ld.volatile.global.u32 %r650, [%rd1];
	// end inline asm
	add.s32 	%r652, %r650, 1;
	// begin inline asm
	atom.global.exch.b32 %r651, [%rd1], %r652;
	// end inline asm
	// begin inline asm
	ld.volatile.global.u32 %r653, [%rd1];
	// end inline asm
	add.s32 	%r655, %r653, 1;
	// begin inline asm
	atom.global.exch.b32 %r654, [%rd1], %r655;
	// end inline asm
	// begin inline asm
	ld.volatile.global.u32 %r656, [%rd1];
	// end inline asm
	add.s32 	%r658, %r656, 1;
	// begin inline asm
	atom.global.exch.b32 %r657, [%rd1], %r658;
	// end inline asm
	// begin inline asm
	ld.volatile.global.u32 %r659, [%rd1];
	// end inline asm
	add.s32 	%r661, %r659, 1;
	// begin inline asm
	atom.global.exch.b32 %r660, [%rd1], %r661;
	// end inline asm
	// begin inline asm
	ld.volatile.global.u32 %r662, [%rd1];
	// end inline asm
	add.s32 	%r664, %r662, 1;
	// begin inline asm
	atom.global.exch.b32 %r663, [%rd1], %r664;
	// end inline asm
	// begin inline asm
	ld.volatile.global.u32 %r665, [%rd1];
	// end inline asm
	add.s32 	%r667, %r665, 1;
	// begin inline asm
	atom.global.exch.b32 %r666, [%rd1], %r667;
	// end inline asm
	// begin inline asm
	ld.volatile.global.u32 %r668, [%rd1];
	// end inline asm
	add.s32 	%r670, %r668, 1;
	// begin inline asm
	atom.global.exch.b32 %r669, [%rd1], %r670;
	// end inline asm
	// begin inline asm
	ld.volatile.global.u32 %r671, [%rd1];
	// end inline asm
	add.s32 	%r673, %r671, 1;
	// begin inline asm
	atom.global.exch.b32 %r672, [%rd1], %r673;
	// end inline asm
	// begin inline asm
	ld.volatile.global.u32 %r674, [%rd1];
	// end inline asm
	add.s32 	%r676, %r674, 1;
	// begin inline asm
	atom.global.exch.b32 %r675, [%rd1], %r676;
	// end inline asm
	// begin inline asm
	ld.volatile.global.u32 %r677, [%rd1];
	// end inline asm
	add.s32 	%r679, %r677, 1;
	// begin inline asm
	atom.global.exch.b32 %r678, [%rd1], %r679;
	// end inline asm
	// begin inline asm
	ld.volatile.global.u32 %r680, [%rd1];
	// end inline asm
	add.s32 	%r682, %r680, 1;
	// begin inline asm
	atom.global.exch.b32 %r681, [%rd1], %r682;
	// end inline asm
	// begin inline asm
	ld.volatile.global.u32 %r683, [%rd1];
	// end inline asm
	add.s32 	%r685, %r683, 1;
	// begin inline asm
	atom.global.exch.b32 %r684, [%rd1], %r685;
	// end inline asm
	// begin inline asm
	ld.volatile.global.u32 %r686, [%rd1];
	// end inline asm
	add.s32 	%r688, %r686, 1;
	// begin inline asm
	atom.global.exch.b32 %r687, [%rd1], %r688;
	// end inline asm
	// begin inline asm
	ld.volatile.global.u32 %r689, [%rd1];
	// end inline asm
	add.s32 	%r691, %r689, 1;
	// begin inline asm
	atom.global.exch.b32 %r690, [%rd1], %r691;
	// end inline asm
	// begin inline asm
	ld.volatile.global.u32 %r692, [%rd1];
	// end inline asm
	add.s32 	%r694, %r692, 1;
	// begin inline asm
	atom.global.exch.b32 %r693, [%rd1], %r694;
	// end inline asm
	// begin inline asm
	ld.volatile.global.u32 %r695, [%rd1];
	// end inline asm
	add.s32 	%r697, %r695, 1;
	// begin inline asm
	atom.global.exch.b32 %r696, [%rd1], %r697;
	// end inline asm
	// begin inline asm
	ld.volatile.global.u32 %r698, [%rd1];
	// end inline asm
	add.s32 	%r700, %r698, 1;
	// begin inline asm
	atom.global.exch.b32 %r699, [%rd1], %r700;
	// end inline asm
	// begin inline asm
	ld.volatile.global.u32 %r701, [%rd1];
	// end inline asm
	add.s32 	%r703, %r701, 1;
	// begin inline asm
	atom.global.exch.b32 %r702, [%rd1], %r703;
	// end inline asm
	// begin inline asm
	ld.volatile.global.u32 %r704, [%rd1];
	// end inline asm
	add.s32 	%r706, %r704, 1;
	// begin inline asm
	atom.global.exch.b32 %r705, [%rd1], %r706;
	// end inline asm
	// begin inline asm
	ld.volatile.global.u32 %r707, [%rd1];
	// end inline asm
	add.s32 	%r709, %r707, 1;
	// begin inline asm
	atom.global.exch.b32 %r708, [%rd1], %r709;
	// end inline asm
	// begin inline asm
	ld.volatile.global.u32 %r710, [%rd1];
	// end inline asm
	add.s32 	%r712, %r710, 1;
	// begin inline asm
	atom.global.exch.b32 %r711, [%rd1], %r712;
	// end inline asm
	// begin inline asm
	ld.volatile.global.u32 %r713, [%rd1];
	// end inline asm
	add.s32 	%r715, %r713, 1;
	// begin inline asm
	atom.global.exch.b32 %r714, [%rd1], %r715;
	// end inline asm
	// begin inline asm
	ld.volatile.global.u32 %r716, [%rd1];
	// end inline asm
	add.s32 	%r718, %r716, 1;
	// begin inline asm
	atom.global.exch.b32 %r717, [%rd1], %r718;
	// end inline asm
	// begin inline asm
	ld.volatile.global.u32 %r719, [%rd1];
	// end inline asm
	add.s32 	%r721, %r719, 1;
	// begin inline asm
	atom.global.exch.b32 %r720, [%rd1], %r721;
	// end inline asm
	// begin inline asm
	ld.volatile.global.u32 %r722, [%rd1];
	// end inline asm
	add.s32 	%r724, %r722, 1;
	// begin inline asm
	atom.global.exch.b32 %r723, [%rd1], %r724;
	// end inline asm
	// begin inline asm
	ld.volatile.global.u32 %r725, [%rd1];
	// end inline asm
	add.s32 	%r727, %r725, 1;
	// begin inline asm
	atom.global.exch.b32 %r726, [%rd1], %r727;
	// end inline asm
	// begin inline asm
	ld.volatile.global.u32 %r728, [%rd1];
	// end inline asm
	add.s32 	%r730, %r728, 1;
	// begin inline asm
	atom.global.exch.b32 %r729, [%rd1], %r730;
	// end inline asm
	// begin inline asm
	ld.volatile.global.u32 %r731, [%rd1];
	// end inline asm
	add.s32 	%r733, %r731, 1;
	// begin inline asm
	atom.global.exch.b32 %r732, [%rd1], %r733;
	// end inline asm
	// begin inline asm
	ld.volatile.global.u32 %r734, [%rd1];
	// end inline asm
	add.s32 	%r736, %r734, 1;
	// begin inline asm
	atom.global.exch.b32 %r735, [%rd1], %r736;
	// end inline asm
	// begin inline asm
	ld.volatile.global.u32 %r737, [%rd1];
	// end inline asm
	add.s32 	%r739, %r737, 1;
	// begin inline asm
	atom.global.exch.b32 %r738, [%rd1], %r739;
	// end inline asm
	// begin inline asm
	ld.volatile.global.u32 %r740, [%rd1];
	// end inline asm
	add.s32 	%r742, %r740, 1;
	// begin inline asm
	atom.global.exch.b32 %r741, [%rd1], %r742;
	// end inline asm
	// begin inline asm
	ld.volatile.global.u32 %r743, [%rd1];
	// end inline asm
	add.s32 	%r745, %r743, 1;
	// begin inline asm
	atom.global.exch.b32 %r744, [%rd1], %r745;
	// end inline asm
	// begin inline asm
	ld.volatile.global.u32 %r746, [%rd1];
	// end inline asm
	add.s32 	%r748, %r746, 1;
	// begin inline asm
	atom.global.exch.b32 %r747, [%rd1], %r748;
	// end inline asm
	// begin inline asm
	ld.volatile.global.u32 %r749, [%rd1];
	// end inline asm
	add.s32 	%r751, %r749, 1;
	// begin inline asm
	atom.global.exch.b32 %r750, [%rd1], %r751;
	// end inline asm
	// begin inline asm
	ld.volatile.global.u32 %r752, [%rd1];
	// end inline asm
	add.s32 	%r754, %r752, 1;
	// begin inline asm
	atom.global.exch.b32 %r753, [%rd1], %r754;
	// end inline asm
	// begin inline asm
	ld.volatile.global.u32 %r755, [%rd1];
	// end inline asm
	add.s32 	%r757, %r755, 1;
	// begin inline asm
	atom.global.exch.b32 %r756, [%rd1], %r757;
	// end inline asm
	// begin inline asm
	ld.volatile.global.u32 %r758, [%rd1];
	// end inline asm
	add.s32 	%r760, %r758, 1;
	// begin inline asm
	atom.global.exch.b32 %r759, [%rd1], %r760;
	// end inline asm
	// begin inline asm
	ld.volatile.global.u32 %r761, [%rd1];
	// end inline asm
	add.s32 	%r763, %r761, 1;
	// begin inline asm
	atom.global.exch.b32 %r762, [%rd1], %r763;
	// end inline asm
	// begin inline asm
	ld.volatile.global.u32 %r764, [%rd1];
	// end inline asm
	add.s32 	%r766, %r764, 1;
	// begin inline asm
	atom.global.exch.b32 %r765, [%rd1], %r766;
	// end inline asm
	// begin inline asm
	ld.volatile.global.u32 %r767, [%rd1];
	// end inline asm
	add.s32 	%r769, %r767, 1;
	// begin inline asm
	atom.global.exch.b32 %r768, [%rd1], %r769;
	// end inline asm
$L__BB6_2:
	ret;

}
	// .globl	_Z4testIL_Z15load_atomic_addPKjEL_Z14store_volatilePjjELi256E14single_element11lower_lanesILj1EEEvv
.visible .entry _Z4testIL_Z15load_atomic_addPKjEL_Z14store_volatilePjjELi256E14single_element11lower_lanesILj1EEEvv()
{
	.reg .pred 	%p<2>;
	.reg .b32 	%r<514>;
	.reg .b64 	%rd<514>;

	// begin inline asm
	mov.u32 %r1, %laneid;
	// end inline asm
	setp.ne.s32 	%p1, %r1, 0;
	@%p1 bra 	$L__BB7_2;
	mov.u64 	%rd513, buffer;
	cvta.global.u64 	%rd1, %rd513;
	// begin inline asm
	atom.global.add.u32 %r2, [%rd1], 0;
	// end inline asm
	add.s32 	%r3, %r2, 1;
	// begin inline asm
	st.volatile.global.u32 [%rd1], %r3;
	// end inline asm
	// begin inline asm
	atom.global.add.u32 %r4, [%rd1], 0;
	// end inline asm
	add.s32 	%r5, %r4, 1;
	// begin inline asm
	st.volatile.global.u32 [%rd1], %r5;
	// end inline asm
	// begin inline asm
	atom.global.add.u32 %r6, [%rd1], 0;
	// end inline asm
	add.s32 	%r7, %r6, 1;
	// begin inline asm
	st.volatile.global.u32 [%rd1], %r7;
	// end inline asm
	// begin inline asm
	atom.global.add.u32 %r8, [%rd1], 0;
	// end inline asm
	add.s32 	%r9, %r8, 1;
	// begin inline asm
	st.volatile.global.u32 [%rd1], %r9;
	// end inline asm
	// begin inline asm
	atom.global.add.u32 %r10, [%rd1], 0;
	// end inline asm
	add.s32 	%r11, %r10, 1;
	// begin inline asm
	st.volatile.global.u32 [%rd1], %r11;
	// end inline asm
	// begin inline asm
	atom.global.add.u32 %r12, [%rd1], 0;
	// end inline asm
	add.s32 	%r13, %r12, 1;
	// begin inline asm
	st.volatile.global.u32 [%rd1], %r13;
	// end inline asm
	// begin inline asm
	atom.global.add.u32 %r14, [%rd1], 0;
	// end inline asm
	add.s32 	%r15, %r14, 1;
	// begin inline asm
	st.volatile.global.u32 [%rd1], %r15;
	// end inline asm
	// begin inline asm
	atom.global.add.u32 %r16, [%rd1], 0;
	// end inline asm
	add.s32 	%r17, %r16, 1;
	// begin inline asm
	st.volatile.global.u32 [%rd1], %r17;
	// end inline asm
	// begin inline asm
	atom.global.add.u32 %r18, [%rd1], 0;
	// end inline asm
	add.s32 	%r19, %r18, 1;
	// begin inline asm
	st.volatile.global.u32 [%rd1], %r19;
	// end inline asm
	// begin inline asm
	atom.global.add.u32 %r20, [%rd1], 0;
	// end inline asm
	add.s32 	%r21, %r20, 1;
	// begin inline asm
	st.volatile.global.u32 [%rd1], %r21;
	// end inline asm
	// begin inline asm
	atom.global.add.u32 %r22, [%rd1], 0;
	// end inline asm
	add.s32 	%r23, %r22, 1;
	// begin inline asm
	st.volatile.global.u32 [%rd1], %r23;
	// end inline asm
	// begin inline asm
	atom.global.add.u32 %r24, [%rd1], 0;
	// end inline asm
	add.s32 	%r25, %r24, 1;
	// begin inline asm
	st.volatile.global.u32 [%rd1], %r25;
	// end inline asm
	// begin inline asm
	atom.global.add.u32 %r26, [%rd1], 0;
	// end inline asm
	add.s32 	%r27, %r26, 1;
	// begin inline asm
	st.volatile.global.u32 [%rd1], %r27;
	// end inline asm
	// begin inline asm
	atom.global.add.u32 %r28, [%rd1], 0;
	// end inline asm
	add.s32 	%r29, %r28, 1;
	// begin inline asm
	st.volatile.global.u32 [%rd1], %r29;
	// end inline asm
	// begin inline asm
	atom.global.add.u32 %r30, [%rd1], 0;
	// end inline asm
	add.s32 	%r31, %r30, 1;
	// begin inline asm
	st.volatile.global.u32 [%rd1], %r31;
	// end inline asm
	// begin inline asm
	atom.global.add.u32 %r32, [%rd1], 0;
	// end inline asm
	add.s32 	%r33, %r32, 1;
	// begin inline asm
	st.volatile.global.u32 [%rd1], %r33;
	// end inline asm
	// begin inline asm
	atom.global.add.u32 %r34, [%rd1], 0;
	// end inline asm
	add.s32 	%r35, %r34, 1;
	// begin inline asm
	st.volatile.global.u32 [%rd1], %r35;
	// end inline asm
	// begin inline asm
	atom.global.add.u32 %r36, [%rd1], 0;
	// end inline asm
	add.s32 	%r37, %r36, 1;
	// begin inline asm
	st.volatile.global.u32 [%rd1], %r37;
	// end inline asm
	// begin inline asm
	atom.global.add.u32 %r38, [%rd1], 0;
	// end inline asm
	add.s32 	%r39, %r38, 1;
	// begin inline asm
	st.volatile.global.u32 [%rd1], %r39;
	// end inline asm
	// begin inline asm
	atom.global.add.u32 %r40, [%rd1], 0;
	// end inline asm
	add.s32 	%r41, %r40, 1;
	// begin inline asm
	st.volatile.global.u32 [%rd1], %r41;
	// end inline asm
	// begin inline asm
	atom.global.add.u32 %r42, [%rd1], 0;
	// end inline asm
	add.s32 	%r43, %r42, 1;
	// begin inline asm
	st.volatile.global.u32 [%rd1], %r43;
	// end inline asm
	// begin inline asm
	atom.global.add.u32 %r44, [%rd1], 0;
	// end inline asm
	add.s32 	%r45, %r44, 1;
	// begin inline asm
	st.volatile.global.u32 [%rd1], %r45;
	// end inline asm
	// begin inline asm
	atom.global.add.u32 %r46, [%rd1], 0;
	// end inline asm
	add.s32 	%r47, %r46, 1;
	// begin inline asm
	st.volatile.global.u32 [%rd1], %r47;
	// end inline asm
	// begin inline asm
	atom.global.add.u32 %r48, [%rd1], 0;
	// end inline asm
	add.s32 	%r49, %r48, 1;
	// begin inline asm
	st.volatile.global.u32 [%rd1], %r49;
	// end inline asm
	// begin inline asm
	atom.global.add.u32 %r50, [%rd1], 0;
	// end inline asm
	add.s32 	%r51, %r50, 1;
	// begin inline asm
	st.volatile.global.u32 [%rd1], %r51;
	// end inline asm
	// begin inline asm
	atom.global.add.u32 %r52, [%rd1], 0;
	// end inline asm
	add.s32 	%r53, %r52, 1;
	// begin inline asm
	st.volatile.global.u32 [%rd1], %r53;
	// end inline asm
	// begin inline asm
	atom.global.add.u32 %r54, [%rd1], 0;
	// end inline asm
	add.s32 	%r55, %r54, 1;
	// begin inline asm
	st.volatile.global.u32 [%rd1], %r55;
	// end inline asm
	// begin inline asm
	atom.global.add.u32 %r56, [%rd1], 0;
	// end inline asm
	add.s32 	%r57, %r56, 1;
	// begin inline asm
	st.volatile.global.u32 [%rd1], %r57;
	// end inline asm
	// begin inline asm
	atom.global.add.u32 %r58, [%rd1], 0;
	// end inline asm
	add.s32 	%r59, %r58, 1;
	// begin inline asm
	st.volatile.global.u32 [%rd1], %r59;
	// end inline asm
	// begin inline asm
	atom.global.add.u32 %r60, [%rd1], 0;
	// end inline asm
	add.s32 	%r61, %r60, 1;
	// begin inline asm
	st.volatile.global.u32 [%rd1], %r61;
	// end inline asm
	// begin inline asm
	atom.global.add.u32 %r62, [%rd1], 0;
	// end inline asm
	add.s32 	%r63, %r62, 1;
	// begin inline asm
	st.volatile.global.u32 [%rd1], %r63;
	// end inline asm
	// begin inline asm
	atom.global.add.u32 %r64, [%rd1], 0;
	// end inline asm
	add.s32 	%r65, %r64, 1;
	// begin inline asm
	st.volatile.global.u32 [%rd1], %r65;
	// end inline asm
	// begin inline asm
	atom.global.add.u32 %r66, [%rd1], 0;
	// end inline asm
	add.s32 	%r67, %r66, 1;
	// begin inline asm
	st.volatile.global.u32 [%rd1], %r67;
	// end inline asm
	// begin inline asm
	atom.global.add.u32 %r68, [%rd1], 0;
	// end inline asm
	add.s32 	%r69, %r68, 1;
	// begin inline asm
	st.volatile.global.u32 [%rd1], %r69;
	// end inline asm
	// begin inline asm
	atom.global.add.u32 %r70, [%rd1], 0;
	// end inline asm
	add.s32 	%r71, %r70, 1;
	// begin inline asm
	st.volatile.global.u32 [%rd1], %r71;
	// end inline asm
	// begin inline asm
	atom.global.add.u32 %r72, [%rd1], 0;
	// end inline asm
	add.s32 	%r73, %r72, 1;
	// begin inline asm
	st.volatile.global.u32 [%rd1], %r73;
	// end inline asm
	// begin inline asm
	atom.global.add.u32 %r74, [%rd1], 0;
	// end inline asm
	add.s32 	%r75, %r74, 1;
	// begin inline asm
	st.volatile.global.u32 [%rd1], %r75;
	// end inline asm
	// begin inline asm
	atom.global.add.u32 %r76, [%rd1], 0;
	// end inline asm
	add.s32 	%r77, %r76, 1;
	// begin inline asm
	st.volatile.global.u32 [%rd1], %r77;
	// end inline asm
	// begin inline asm
	atom.global.add.u32 %r78, [%rd1], 0;
	// end inline asm
	add.s32 	%r79, %r78, 1;
	// begin inline asm
	st.volatile.global.u32 [%rd1], %r79;
	// end inline asm
	// begin inline asm
	atom.global.add.u32 %r80, [%rd1], 0;
	// end inline asm
	add.s32 	%r81, %r80, 1;
	// begin inline asm
	st.volatile.global.u32 [%rd1], %r81;
	// end inline asm
	// begin inline asm
	atom.global.add.u32 %r82, [%rd1], 0;
	// end inline asm
	add.s32 	%r83, %r82, 1;
	// begin inline asm
	st.volatile.global.u32 [%rd1], %r83;
	// end inline asm
	// begin inline asm
	atom.global.add.u32 %r84, [%rd1], 0;
	// end inline asm
	add.s32 	%r85, %r84, 1;
	// begin inline asm
	st.volatile.global.u32 [%rd1], %r85;
	// end inline asm
	// begin inline asm
	atom.global.add.u32 %r86, [%rd1], 0;
	// end inline asm
	add.s32 	%r87, %r86, 1;
	// begin inline asm
	st.volatile.global.u32 [%rd1], %r87;
	// end inline asm
	// begin inline asm
	atom.global.add.u32 %r88, [%rd1], 0;
	// end inline asm
	add.s32 	%r89, %r88, 1;
	// begin inline asm
	st.volatile.global.u32 [%rd1], %r89;
	// end inline asm
	// begin inline asm
	atom.global.add.u32 %r90, [%rd1], 0;
	// end inline asm
	add.s32 	%r91, %r90, 1;
	// begin inline asm
	st.volatile.global.u32 [%rd1], %r91;
	// end inline asm
	// begin inline asm
	atom.global.add.u32 %r92, [%rd1], 0;
	// end inline asm
	add.s32 	%r93, %r92, 1;
	// begin inline asm
	st.volatile.global.u32 [%rd1], %r93;
	// end inline asm
	// begin inline asm
	atom.global.add.u32 %r94, [%rd1], 0;
	// end inline asm
	add.s32 	%r95, %r94, 1;
	// begin inline asm
	st.volatile.global.u32 [%rd1], %r95;
	// end inline asm
	// begin inline asm
	atom.global.add.u32 %r96, [%rd1], 0;
	// end inline asm
	add.s32 	%r97, %r96, 1;
	// begin inline asm
	st.volatile.global.u32 [%rd1], %r97;
	// end inline asm
	// begin inline asm
	atom.global.add.u32 %r98, [%rd1], 0;
	// end inline asm
	add.s32 	%r99, %r98, 1;
	// begin inline asm
	st.volatile.global.u32 [%rd1], %r99;
	// end inline asm
	// begin inline asm
	atom.global.add.u32 %r100, [%rd1], 0;
	// end inline asm
	add.s32 	%r101, %r100, 1;
	// begin inline asm
	st.volatile.global.u32 [%rd1], %r101;
	// end inline asm
	// begin inline asm
	atom.global.add.u32 %r102, [%rd1], 0;
	// end inline asm
	add.s32 	%r103, %r102, 1;
	// begin inline asm
	st.volatile.global.u32 [%rd1], %r103;
	// end inline asm
	// begin inline asm
	atom.global.add.u32 %r104, [%rd1], 0;
	// end inline asm
	add.s32 	%r105, %r104, 1;
	// begin inline asm
	st.volatile.global.u32 [%rd1], %r105;
	// end inline asm
	// begin inline asm
	atom.global.add.u32 %r106, [%rd1], 0;
	// end inline asm
	add.s32 	%r107, %r106, 1;
	// begin inline asm
	st.volatile.global.u32 [%rd1], %r107;
	// end inline asm
	// begin inline asm
	atom.global.add.u32 %r108, [%rd1], 0;
	// end inline asm
	add.s32 	%r109, %r108, 1;
	// begin inline asm
	st.volatile.global.u32 [%rd1], %r109;
	// end inline asm
	// begin inline asm
	atom.global.add.u32 %r110, [%rd1], 0;
	// end inline asm
	add.s32 	%r111, %r110, 1;
	// begin inline asm
	st.volatile.global.u32 [%rd1], %r111;
	// end inline asm
	// begin inline asm
	atom.global.add.u32 %r112, [%rd1], 0;
	// end inline asm
	add.s32 	%r113, %r112, 1;
	// begin inline asm
	st.volatile.global.u32 [%rd1], %r113;
	// end inline asm
	// begin inline asm
	atom.global.add.u32 %r114, [%rd1], 0;
	// end inline asm
	add.s32 	%r115, %r114, 1;
	// begin inline asm
	st.volatile.global.u32 [%rd1], %r115;
	// end inline asm
	// begin inline asm
	atom.global.add.u32 %r116, [%rd1], 0;
	// end inline asm
	add.s32 	%r117, %r116, 1;
	// begin inline asm
	st.volatile.global.u32 [%rd1], %r117;
	// end inline asm
	// begin inline asm
	atom.global.add.u32 %r118, [%rd1], 0;
	// end inline asm
	add.s32 	%r119, %r118, 1;
	// begin inline asm
	st.volatile.global.u32 [%rd1], %r119;
	// end inline asm
	// begin inline asm
	atom.global.add.u32 %r120, [%rd1], 0;
	// end inline asm
	add.s32 	%r121, %r120, 1;
	// begin inline asm
	st.volatile.global.u32 [%rd1], %r121;
	// end inline asm
	// begin inline asm
	atom.global.add.u32 %r122, [%rd1], 0;
	// end inline asm
	add.s32 	%r123, %r122, 1;
	// begin inline asm
	st.volatile.global.u32 [%rd1], %r123;
	// end inline asm
	// begin inline asm
	atom.global.add.u32 %r124, [%rd1], 0;
	// end inline asm
	add.s32 	%r125, %r124, 1;
	// begin inline asm
	st.volatile.global.u32 [%rd1], %r125;
	// end inline asm
	// begin inline asm
	atom.global.add.u32 %r126, [%rd1], 0;
	// end inline asm
	add.s32 	%r127, %r126, 1;
	// begin inline asm
	st.volatile.global.u32 [%rd1], %r127;
	// end inline asm
	// begin inline asm
	atom.global.add.u32 %r128, [%rd1], 0;
	// end inline asm
	add.s32 	%r129, %r128, 1;
	// begin inline asm
	st.volatile.global.u32 [%rd1], %r129;
	// end inline asm
	// begin inline asm
	atom.global.add.u32 %r130, [%rd1], 0;
	// end inline asm
	add.s32 	%r131, %r130, 1;
	// begin inline asm
	st.volatile.global.u32 [%rd1], %r131;
	// end inline asm
	// begin inline asm
	atom.global.add.u32 %r132, [%rd1], 0;
	// end inline asm
	add.s32 	%r133, %r132, 1;
	// begin inline asm
	st.volatile.global.u32 [%rd1], %r133;
	// end inline asm
	// begin inline asm
	atom.global.add.u32 %r134, [%rd1], 0;
	// end inline asm
	add.s32 	%r135, %r134, 1;
	// begin inline asm
	st.volatile.global.u32 [%rd1], %r135;
	// end inline asm
	// begin inline asm
	atom.global.add.u32 %r136, [%rd1], 0;
	// end inline asm
	add.s32 	%r137, %r136, 1;
	// begin inline asm
	st.volatile.global.u32 [%rd1], %r137;
	// end inline asm
	// begin inline asm
	atom.global.add.u32 %r138, [%rd1], 0;
	// end inline asm
	add.s32 	%r139, %r138, 1;
	// begin inline asm
	st.volatile.global.u32 [%rd1], %r139;
	// end inline asm
	// begin inline asm
	atom.global.add.u32 %r140, [%rd1], 0;
	// end inline asm
	add.s32 	%r141, %r140, 1;
	// begin inline asm
	st.volatile.global.u32 [%rd1], %r141;
	// end inline asm
	// begin inline asm
	atom.global.add.u32 %r142, [%rd1], 0;
	// end inline asm
	add.s32 	%r143, %r142, 1;
	// begin inline asm
	st.volatile.global.u32 [%rd1], %r143;
	// end inline asm
	// begin inline asm
	atom.global.add.u32 %r144, [%rd1], 0;
	// end inline asm
	add.s32 	%r145, %r144, 1;
	// begin inline asm
	st.volatile.global.u32 [%rd1], %r145;
	// end inline asm
	// begin inline asm
	atom.global.add.u32 %r146, [%rd1], 0;
	// end inline asm
	add.s32 	%r147, %r146, 1;
	// begin inline asm
	st.volatile.global.u32 [%rd1], %r147;
	// end inline asm
	// begin inline asm
	atom.global.add.u32 %r148, [%rd1], 0;
	// end inline asm
	add.s32 	%r149, %r148, 1;
	// begin inline asm
	st.volatile.global.u32 [%rd1], %r149;
	// end inline asm
	// begin inline asm
	atom.global.add.u32 %r150, [%rd1], 0;
	// end inline asm
	add.s32 	%r151, %r150, 1;
	// begin inline asm
	st.volatile.global.u32 [%rd1], %r151;
	// end inline asm
	// begin inline asm
	atom.global.add.u32 %r152, [%rd1], 0;
	// end inline asm
	add.s32 	%r153, %r152, 1;
	// begin inline asm
	st.volatile.global.u32 [%rd1], %r153;
	// end inline asm
	// begin inline asm
	atom.global.add.u32 %r154, [%rd1], 0;
	// end inline asm
	add.s32 	%r155, %r154, 1;
	// begin inline asm
	st.volatile.global.u32 [%rd1], %r155;
	// end inline asm
	// begin inline asm
	atom.global.add.u32 %r156, [%rd1], 0;
	// end inline asm
	add.s32 	%r157, %r156, 1;
	// begin inline asm
	st.volatile.global.u32 [%rd1], %r157;
	// end inline asm
	// begin inline asm
	atom.global.add.u32 %r158, [%rd1], 0;
	// end inline asm
	add.s32 	%r159, %r158, 1;
	// begin inline asm
	st.volatile.global.u32 [%rd1], %r159;
	// end inline asm
	// begin inline asm
	atom.global.add.u32 %r160, [%rd1], 0;
	// end inline asm
	add.s32 	%r161, %r160, 1;
	// begin inline asm
	st.volatile.global.u32 [%rd1], %r161;
	// end inline asm
	// begin inline asm
	atom.global.add.u32 %r162, [%rd1], 0;
	// end inline asm
	add.s32 	%r163, %r162, 1;
	// begin inline asm
	st.volatile.global.u32 [%rd1], %r163;
	// end inline asm
	// begin inline asm
	atom.global.add.u32 %r164, [%rd1], 0;
	// end inline asm
	add.s32 	%r165, %r164, 1;
	// begin inline asm
	st.volatile.global.u32 [%rd1], %r165;
	// end inline asm
	// begin inline asm
	atom.global.add.u32 %r166, [%rd1], 0;
	// end inline asm
	add.s32 	%r167, %r166, 1;
	// begin inline asm
	st.volatile.global.u32 [%rd1], %r167;
	// end inline asm
	// begin inline asm
	atom.global.add.u32 %r168, [%rd1], 0;
	// end inline asm
	add.s32 	%r169, %r168, 1;
	// begin inline asm
	st.volatile.global.u32 [%rd1], %r169;
	// end inline asm
	// begin inline asm
	atom.global.add.u32 %r170, [%rd1], 0;
	// end inline asm
	add.s32 	%r171, %r170, 1;
	// begin inline asm
	st.volatile.global.u32 [%rd1], %r171;
	// end inline asm
	// begin inline asm
	atom.global.add.u32 %r172, [%rd1], 0;
	// end inline asm
	add.s32 	%r173, %r172, 1;
	// begin inline asm
	st.volatile.global.u32 [%rd1], %r173;
	// end inline asm
	// begin inline asm
	atom.global.add.u32 %r174, [%rd1], 0;
	// end inline asm
	add.s32 	%r175, %r174, 1;
	// begin inline asm
	st.volatile.global.u32 [%rd1], %r175;
	// end inline asm
	// begin inline asm
	atom.global.add.u32 %r176, [%rd1], 0;
	// end inline asm
	add.s32 	%r177, %r176, 1;
	// begin inline asm
	st.volatile.global.u32 [%rd1], %r177;
	// end inline asm
	// begin inline asm
	atom.global.add.u32 %r178, [%rd1], 0;
	// end inline asm
	add.s32 	%r179, %r178, 1;
	// begin inline asm
	st.volatile.global.u32 [%rd1], %r179;
	// end inline asm
	// begin inline asm
	atom.global.add.u32 %r180, [%rd1], 0;
	// end inline asm
	add.s32 	%r181, %r180, 1;
	// begin inline asm
	st.volatile.global.u32 [%rd1], %r181;
	// end inline asm
	// begin inline asm
	atom.global.add.u32 %r182, [%rd1], 0;
	// end inline asm
	add.s32 	%r183, %r182, 1;
	// begin inline asm
	st.volatile.global.u32 [%rd1], %r183;
	// end inline asm
	// begin inline asm
	atom.global.add.u32 %r184, [%rd1], 0;
	// end inline asm
	add.s32 	%r185, %r184, 1;
	// begin inline asm
	st.volatile.global.u32 [%rd1], %r185;
	// end inline asm
	// begin inline asm
	atom.global.add.u32 %r186, [%rd1], 0;
	// end inline asm
	add.s32 	%r187, %r186, 1;
	// begin inline asm
	st.volatile.global.u32 [%rd1], %r187;
	// end inline asm
	// begin inline asm
	atom.global.add.u32 %r188, [%rd1], 0;
	// end inline asm
	add.s32 	%r189, %r188, 1;
	// begin inline asm
	st.volatile.global.u32 [%rd1], %r189;
	// end inline asm
	// begin inline asm
	atom.global.add.u32 %r190, [%rd1], 0;
	// end inline asm
	add.s32 	%r191, %r190, 1;
	// begin inline asm
	st.volatile.global.u32 [%rd1], %r191;
	// end inline asm
	// begin inline asm
	atom.global.add.u32 %r192, [%rd1], 0;
	// end inline asm
	add.s32 	%r193, %r192, 1;
	// begin inline asm
	st.volatile.global.u32 [%rd1], %r193;
	// end inline asm
	// begin inline asm
	atom.global.add.u32 %r194, [%rd1], 0;
	// end inline asm
	add.s32 	%r195, %r194, 1;
	// begin inline asm
	st.volatile.global.u32 [%rd1], %r195;
	// end inline asm
	// begin inline asm
	atom.global.add.u32 %r196, [%rd1], 0;
	// end inline asm
	add.s32 	%r197, %r196, 1;
	// begin inline asm
	st.volatile.global.u32 [%rd1], %r197;
	// end inline asm
	// begin inline asm
	atom.global.add.u32 %r198, [%rd1], 0;
	// end inline asm
	add.s32 	%r199, %r198, 1;
	// begin inline asm
	st.volatile.global.u32 [%rd1], %r199;
	// end inline asm
	// begin inline asm
	atom.global.add.u32 %r200, [%rd1], 0;
	// end inline asm
	add.s32 	%r201, %r200, 1;
	// begin inline asm
	st.volatile.global.u32 [%rd1], %r201;
	// end inline asm
	// begin inline asm
	atom.global.add.u32 %r202, [%rd1], 0;
	// end inline asm
	add.s32 	%r203, %r202, 1;
	// begin inline asm
	st.volatile.global.u32 [%rd1], %r203;
	// end inline asm
	// begin inline asm
	atom.global.add.u32 %r204, [%rd1], 0;
	// end inline asm
	add.s32 	%r205, %r204, 1;
	// begin inline asm
	st.volatile.global.u32 [%rd1], %r205;
	// end inline asm
	// begin inline asm
	atom.global.add.u32 %r206, [%rd1], 0;
	// end inline asm
	add.s32 	%r207, %r206, 1;
	// begin inline asm
	st.volatile.global.u32 [%rd1], %r207;
	// end inline asm
	// begin inline asm
	atom.global.add.u32 %r208, [%rd1], 0;
	// end inline asm
	add.s32 	%r209, %r208, 1;
	// begin inline asm
	st.volatile.global.u32 [%rd1], %r209;
	// end inline asm
	// begin inline asm
	atom.global.add.u32 %r210, [%rd1], 0;
	// end inline asm
	add.s32 	%r211, %r210, 1;
	// begin inline asm
	st.volatile.global.u32 [%rd1], %r211;
	// end inline asm
	// begin inline asm
	atom.global.add.u32 %r212, [%rd1], 0;
	// end inline asm
	add.s32 	%r213, %r212, 1;
	// begin inline asm
	st.volatile.global.u32 [%rd1], %r213;
	// end inline asm
	// begin inline asm
	atom.global.add.u32 %r214, [%rd1], 0;
	// end inline asm
	add.s32 	%r215, %r214, 1;
	// begin inline asm
	st.volatile.global.u32 [%rd1], %r215;
	// end inline asm
	// begin inline asm
	atom.global.add.u32 %r216, [%rd1], 0;
	// end inline asm
	add.s32 	%r217, %r216, 1;
	// begin inline asm
	st.volatile.global.u32 [%rd1], %r217;
	// end inline asm
	// begin inline asm
	atom.global.add.u32 %r218, [%rd1], 0;
	// end inline asm
	add.s32 	%r219, %r218, 1;
	// begin inline asm
	st.volatile.global.u32 [%rd1], %r219;
	// end inline asm
	// begin inline asm
	atom.global.add.u32 %r220, [%rd1], 0;
	// end inline asm
	add.s32 	%r221, %r220, 1;
	// begin inline asm
	st.volatile.global.u32 [%rd1], %r221;
	// end inline asm
	// begin inline asm
	atom.global.add.u32 %r222, [%rd1], 0;
	// end inline asm
	add.s32 	%r223, %r222, 1;
	// begin inline asm
	st.volatile.global.u32 [%rd1], %r223;
	// end inline asm
	// begin inline asm
	atom.global.add.u32 %r224, [%rd1], 0;
	// end inline asm
	add.s32 	%r225, %r224, 1;
	// begin inline asm
	st.volatile.global.u32 [%rd1], %r225;
	// end inline asm
	// begin inline asm
	atom.global.add.u32 %r226, [%rd1], 0;
	// end inline asm
	add.s32 	%r227, %r226, 1;
	// begin inline asm
	st.volatile.global.u32 [%rd1], %r227;
	// end inline asm
	// begin inline asm
	atom.global.add.u32 %r228, [%rd1], 0;
	// end inline asm
	add.s32 	%r229, %r228, 1;
	// begin inline asm
	st.volatile.global.u32 [%rd1], %r229;
	// end inline asm
	// begin inline asm
	atom.global.add.u32 %r230, [%rd1], 0;
	// end inline asm
	add.s32 	%r231, %r230, 1;
	// begin inline asm
	st.volatile.global.u32 [%rd1], %r231;
	// end inline asm
	// begin inline asm
	atom.global.add.u32 %r232, [%rd1], 0;
	// end inline asm
	add.s32 	%r233, %r232, 1;
	// begin inline asm
	st.volatile.global.u32 [%rd1], %r233;
	// end inline asm
	// begin inline asm
	atom.global.add.u32 %r234, [%rd1], 0;
	// end inline asm
	add.s32 	%r235, %r234, 1;
	// begin inline asm
	st.volatile.global.u32 [%rd1], %r235;
	// end inline asm
	// begin inline asm
	atom.global.add.u32 %r236, [%rd1], 0;
	// end inline asm
	add.s32 	%r237, %r236, 1;
	// begin inline asm
	st.volatile.global.u32 [%rd1], %r237;
	// end inline asm
	// begin inline asm
	atom.global.add.u32 %r238, [%rd1], 0;
	// end inline asm
	add.s32 	%r239, %r238, 1;
	// begin inline asm
	st.volatile.global.u32 [%rd1], %r239;
	// end inline asm
	// begin inline asm
	atom.global.add.u32 %r240, [%rd1], 0;
	// end inline asm
	add.s32 	%r241, %r240, 1;
	// begin inline asm
	st.volatile.global.u32 [%rd1], %r241;
	// end inline asm
	// begin inline asm
	atom.global.add.u32 %r242, [%rd1], 0;
	// end inline asm
	add.s32 	%r243, %r242, 1;
	// begin inline asm
	st.volatile.global.u32 [%rd1], %r243;
	// end inline asm
	// begin inline asm
	atom.global.add.u32 %r244, [%rd1], 0;
	// end inline asm
	add.s32 	%r245, %r244, 1;
	// begin inline asm
	st.volatile.global.u32 [%rd1], %r245;
	// end inline asm
	// begin inline asm
	atom.global.add.u32 %r246, [%rd1], 0;
	// end inline asm
	add.s32 	%r247, %r246, 1;
	// begin inline asm
	st.volatile.global.u32 [%rd1], %r247;
	// end inline asm
	// begin inline asm
	atom.global.add.u32 %r248, [%rd1], 0;
	// end inline asm
	add.s32 	%r249, %r248, 1;
	// begin inline asm
	st.volatile.global.u32 [%rd1], %r249;
	// end inline asm
	// begin inline asm
	atom.global.add.u32 %r250, [%rd1], 0;
	// end inline asm
	add.s32 	%r251, %r250, 1;
	// begin inline asm
	st.volatile.global.u32 [%rd1], %r251;
	// end inline asm
	// begin inline asm
	atom.global.add.u32 %r252, [%rd1], 0;
	// end inline asm
	add.s32 	%r253, %r252, 1;
	// begin inline asm
	st.volatile.global.u32 [%rd1], %r253;
	// end inline asm
	// begin inline asm
	atom.global.add.u32 %r254, [%rd1], 0;
	// end inline asm
	add.s32 	%r255, %r254, 1;
	// begin inline asm
	st.volatile.global.u32 [%rd1], %r255;
	// end inline asm
	// begin inline asm
	atom.global.add.u32 %r256, [%rd1], 0;
	// end inline asm
	add.s32 	%r257, %r256, 1;
	// begin inline asm
	st.volatile.global.u32 [%rd1], %r257;
	// end inline asm
	// begin inline asm
	atom.global.add.u32 %r258, [%rd1], 0;
	// end inline asm
	add.s32 	%r259, %r258, 1;
	// begin inline asm
	st.volatile.global.u32 [%rd1], %r259;
	// end inline asm
	// begin inline asm
	atom.global.add.u32 %r260, [%rd1], 0;
	// end inline asm
	add.s32 	%r261, %r260, 1;
	// begin inline asm
	st.volatile.global.u32 [%rd1], %r261;
	// end inline asm
	// begin inline asm
	atom.global.add.u32 %r262, [%rd1], 0;
	// end inline asm
	add.s32 	%r263, %r262, 1;
	// begin inline asm
	st.volatile.global.u32 [%rd1], %r263;
	// end inline asm
	// begin inline asm
	atom.global.add.u32 %r264, [%rd1], 0;
	// end inline asm
	add.s32 	%r265, %r264, 1;
	// begin inline asm
	st.volatile.global.u32 [%rd1], %r265;
	// end inline asm
	// begin inline asm
	atom.global.add.u32 %r266, [%rd1], 0;
	// end inline asm
	add.s32 	%r267, %r266, 1;
	// begin inline asm
	st.volatile.global.u32 [%rd1], %r267;
	// end inline asm
	// begin inline asm
	atom.global.add.u32 %r268, [%rd1], 0;
	// end inline asm
	add.s32 	%r269, %r268, 1;
	// begin inline asm
	st.volatile.global.u32 [%rd1], %r269;
	// end inline asm
	// begin inline asm
	atom.global.add.u32 %r270, [%rd1], 0;
	// end inline asm
	add.s32 	%r271, %r270, 1;
	// begin inline asm
	st.volatile.global.u32 [%rd1], %r271;
	// end inline asm
	// begin inline asm
	atom.global.add.u32 %r272, [%rd1], 0;
	// end inline asm
	add.s32 	%r273, %r272, 1;
	// begin inline asm
	st.volatile.global.u32 [%rd1], %r273;
	// end inline asm
	// begin inline asm
	atom.global.add.u32 %r274, [%rd1], 0;
	// end inline asm
	add.s32 	%r275, %r274, 1;
	// begin inline asm
	st.volatile.global.u32 [%rd1], %r275;
	// end inline asm
	// begin inline asm
	atom.global.add.u32 %r276, [%rd1], 0;
	// end inline asm
	add.s32 	%r277, %r276, 1;
	// begin inline asm
	st.volatile.global.u32 [%rd1], %r277;
	// end inline asm
	// begin inline asm
	atom.global.add.u32 %r278, [%rd1], 0;
	// end inline asm
	add.s32 	%r279, %r278, 1;
	// begin inline asm
	st.volatile.global.u32 [%rd1], %r279;
	// end inline asm
	// begin inline asm
	atom.global.add.u32 %r280, [%rd1], 0;
	// end inline asm
	add.s32 	%r281, %r280, 1;
	// begin inline asm
	st.volatile.global.u32 [%rd1], %r281;
	// end inline asm
	// begin inline asm
	atom.global.add.u32 %r282, [%rd1], 0;
	// end inline asm
	add.s32 	%r283, %r282, 1;
	// begin inline asm
	st.volatile.global.u32 [%rd1], %r283;
	// end inline asm
	// begin inline asm
	atom.global.add.u32 %r284, [%rd1], 0;
	// end inline asm
	add.s32 	%r285, %r284, 1;
	// begin inline asm
	st.volatile.global.u32 [%rd1], %r285;
	// end inline asm
	// begin inline asm
	atom.global.add.u32 %r286, [%rd1], 0;
	// end inline asm
	add.s32 	%r287, %r286, 1;
	// begin inline asm
	st.volatile.global.u32 [%rd1], %r287;
	// end inline asm
	// begin inline asm
	atom.global.add.u32 %r288, [%rd1], 0;
	// end inline asm
	add.s32 	%r289, %r288, 1;
	// begin inline asm
	st.volatile.global.u32 [%rd1], %r289;
	// end inline asm
	// begin inline asm
	atom.global.add.u32 %r290, [%rd1], 0;
	// end inline asm
	add.s32 	%r291, %r290, 1;
	// begin inline asm
	st.volatile.global.u32 [%rd1], %r291;
	// end inline asm
	// begin inline asm
	atom.global.add.u32 %r292, [%rd1], 0;
	// end inline asm
	add.s32 	%r293, %r292, 1;
	// begin inline asm
	st.volatile.global.u32 [%rd1], %r293;
	// end inline asm
	// begin inline asm
	atom.global.add.u32 %r294, [%rd1], 0;
	// end inline asm
	add.s32 	%r295, %r294, 1;
	// begin inline asm
	st.volatile.global.u32 [%rd1], %r295;
	// end inline asm
	// begin inline asm
	atom.global.add.u32 %r296, [%rd1], 0;
	// end inline asm
	add.s32 	%r297, %r296, 1;
	// begin inline asm
	st.volatile.global.u32 [%rd1], %r297;
	// end inline asm
	// begin inline asm
	atom.global.add.u32 %r298, [%rd1], 0;
	// end inline asm
	add.s32 	%r299, %r298, 1;
	// begin inline asm
	st.volatile.global.u32 [%rd1], %r299;
	// end inline asm
	// begin inline asm
	atom.global.add.u32 %r300, [%rd1], 0;
	// end inline asm
	add.s32 	%r301, %r300, 1;
	// begin inline asm
	st.volatile.global.u32 [%rd1], %r301;
	// end inline asm
	// begin inline asm
	atom.global.add.u32 %r302, [%rd1], 0;
	// end inline asm
	add.s32 	%r303, %r302, 1;
	// begin inline asm
	st.volatile.global.u32 [%rd1], %r303;
	// end inline asm
	// begin inline asm
	atom.global.add.u32 %r304, [%rd1], 0;
	// end inline asm
	add.s32 	%r305, %r304, 1;
	// begin inline asm
	st.volatile.global.u32 [%rd1], %r305;
	// end inline asm
	// begin inline asm
	atom.global.add.u32 %r306, [%rd1], 0;
	// end inline asm
	add.s32 	%r307, %r306, 1;
	// begin inline asm
	st.volatile.global.u32 [%rd1], %r307;
	// end inline asm
	// begin inline asm
	atom.global.add.u32 %r308, [%rd1], 0;
	// end inline asm
	add.s32 	%r309, %r308, 1;
	// begin inline asm
	st.volatile.global.u32 [%rd1], %r309;
	// end inline asm
	// begin inline asm
	atom.global.add.u32 %r310, [%rd1], 0;
	// end inline asm
	add.s32 	%r311, %r310, 1;
	// begin inline asm
	st.volatile.global.u32 [%rd1], %r311;
	// end inline asm
	// begin inline asm
	atom.global.add.u32 %r312, [%rd1], 0;
	// end inline asm
	add.s32 	%r313, %r312, 1;
	// begin inline asm
	st.volatile.global.u32 [%rd1], %r313;
	// end inline asm
	// begin inline asm
	atom.global.add.u32 %r314, [%rd1], 0;
	// end inline asm
	add.s32 	%r315, %r314, 1;
	// begin inline asm
	st.volatile.global.u32 [%rd1], %r315;
	// end inline asm
	// begin inline asm
	atom.global.add.u32 %r316, [%rd1], 0;
	// end inline asm
	add.s32 	%r317, %r316, 1;
	// begin inline asm
	st.volatile.global.u32 [%rd1], %r317;
	// end inline asm
	// begin inline asm
	atom.global.add.u32 %r318, [%rd1], 0;
	// end inline asm
	add.s32 	%r319, %r318, 1;
	// begin inline asm
	st.volatile.global.u32 [%rd1], %r319;
	// end inline asm
	// begin inline asm
	atom.global.add.u32 %r320, [%rd1], 0;
	// end inline asm
	add.s32 	%r321, %r320, 1;
	// begin inline asm
	st.volatile.global.u32 [%rd1], %r321;
	// end inline asm
	// begin inline asm
	atom.global.add.u32 %r322, [%rd1], 0;
	// end inline asm
	add.s32 	%r323, %r322, 1;
	// begin inline asm
	st.volatile.global.u32 [%rd1], %r323;
	// end inline asm
	// begin inline asm
	atom.global.add.u32 %r324, [%rd1], 0;
	// end inline asm
	add.s32 	%r325, %r324, 1;
	// begin inline asm
	st.volatile.global.u32 [%rd1], %r325;
	// end inline asm
	// begin inline asm
	atom.global.add.u32 %r326, [%rd1], 0;
	// end inline asm
	add.s32 	%r327, %r326, 1;
	// begin inline asm
	st.volatile.global.u32 [%rd1], %r327;
	// end inline asm
	// begin inline asm
	atom.global.add.u32 %r328, [%rd1], 0;
	// end inline asm
	add.s32 	%r329, %r328, 1;
	// begin inline asm
	st.volatile.global.u32 [%rd1], %r329;
	// end inline asm
	// begin inline asm
	atom.global.add.u32 %r330, [%rd1], 0;
	// end inline asm
	add.s32 	%r331, %r330, 1;
	// begin inline asm
	st.volatile.global.u32 [%rd1], %r331;
	// end inline asm
	// begin inline asm
	atom.global.add.u32 %r332, [%rd1], 0;
	// end inline asm
	add.s32 	%r333, %r332, 1;
	// begin inline asm
	st.volatile.global.u32 [%rd1], %r333;
	// end inline asm
	// begin inline asm
	atom.global.add.u32 %r334, [%rd1], 0;
	// end inline asm
	add.s32 	%r335, %r334, 1;
	// begin inline asm
	st.volatile.global.u32 [%rd1], %r335;
	// end inline asm
	// begin inline asm
	atom.global.add.u32 %r336, [%rd1], 0;
	// end inline asm
	add.s32 	%r337, %r336, 1;
	// begin inline asm
	st.volatile.global.u32 [%rd1], %r337;
	// end inline asm
	// begin inline asm
	atom.global.add.u32 %r338, [%rd1], 0;
	// end inline asm
	add.s32 	%r339, %r338, 1;
	// begin inline asm
	st.volatile.global.u32 [%rd1], %r339;
	// end inline asm
	// begin inline asm
	atom.global.add.u32 %r340, [%rd1], 0;
	// end inline asm
	add.s32 	%r341, %r340, 1;
	// begin inline asm
	st.volatile.global.u32 [%rd1], %r341;
	// end inline asm
	// begin inline asm
	atom.global.add.u32 %r342, [%rd1], 0;
	// end inline asm
	add.s32 	%r343, %r342, 1;
	// begin inline asm
	st.volatile.global.u32 [%rd1], %r343;
	// end inline asm
	// begin inline asm
	atom.global.add.u32 %r344, [%rd1], 0;
	// end inline asm
	add.s32 	%r345, %r344, 1;
	// begin inline asm
	st.volatile.global.u32 [%rd1], %r345;
	// end inline asm
	// begin inline asm
	atom.global.add.u32 %r346, [%rd1], 0;
	// end inline asm
	add.s32 	%r347, %r346, 1;
	// begin inline asm
	st.volatile.global.u32 [%rd1], %r347;
	// end inline asm
	// begin inline asm
	atom.global.add.u32 %r348, [%rd1], 0;
	// end inline asm
	add.s32 	%r349, %r348, 1;
	// begin inline asm
	st.volatile.global.u32 [%rd1], %r349;
	// end inline asm
	// begin inline asm
	atom.global.add.u32 %r350, [%rd1], 0;
	// end inline asm
	add.s32 	%r351, %r350, 1;
	// begin inline asm
	st.volatile.global.u32 [%rd1], %r351;
	// end inline asm
	// begin inline asm
	atom.global.add.u32 %r352, [%rd1], 0;
	// end inline asm
	add.s32 	%r353, %r352, 1;
	// begin inline asm
	st.volatile.global.u32 [%rd1], %r353;
	// end inline asm
	// begin inline asm
	atom.global.add.u32 %r354, [%rd1], 0;
	// end inline asm
	add.s32 	%r355, %r354, 1;
	// begin inline asm
	st.volatile.global.u32 [%rd1], %r355;
	// end inline asm
	// begin inline asm
	atom.global.add.u32 %r356, [%rd1], 0;
	// end inline asm
	add.s32 	%r357, %r356, 1;
	// begin inline asm
	st.volatile.global.u32 [%rd1], %r357;
	// end inline asm
	// begin inline asm
	atom.global.add.u32 %r358, [%rd1], 0;
	// end inline asm
	add.s32 	%r359, %r358, 1;
	// begin inline asm
	st.volatile.global.u32 [%rd1], %r359;
	// end inline asm
	// begin inline asm
	atom.global.add.u32 %r360, [%rd1], 0;
	// end inline asm
	add.s32 	%r361, %r360, 1;
	// begin inline asm
	st.volatile.global.u32 [%rd1], %r361;
	// end inline asm
	// begin inline asm
	atom.global.add.u32 %r362, [%rd1], 0;
	// end inline asm
	add.s32 	%r363, %r362, 1;
	// begin inline asm
	st.volatile.global.u32 [%rd1], %r363;
	// end inline asm
	// begin inline asm
	atom.global.add.u32 %r364, [%rd1], 0;
	// end inline asm
	add.s32 	%r365, %r364, 1;
	// begin inline asm
	st.volatile.global.u32 [%rd1], %r365;
	// end inline asm
	// begin inline asm
	atom.global.add.u32 %r366, [%rd1], 0;
	// end inline asm
	add.s32 	%r367, %r366, 1;
	// begin inline asm
	st.volatile.global.u32 [%rd1], %r367;
	// end inline asm
	// begin inline asm
	atom.global.add.u32 %r368, [%rd1], 0;
	// end inline asm
	add.s32 	%r369, %r368, 1;
	// begin inline asm
	st.volatile.global.u32 [%rd1], %r369;
	// end inline asm
	// begin inline asm
	atom.global.add.u32 %r370, [%rd1], 0;
	// end inline asm
	add.s32 	%r371, %r370, 1;
	// begin inline asm
	st.volatile.global.u32 [%rd1], %r371;
	// end inline asm
	// begin inline asm
	atom.global.add.u32 %r372, [%rd1], 0;
	// end inline asm
	add.s32 	%r373, %r372, 1;
	// begin inline asm
	st.volatile.global.u32 [%rd1], %r373;
	// end inline asm
	// begin inline asm
	atom.global.add.u32 %r374, [%rd1], 0;
	// end inline asm
	add.s32 	%r375, %r374, 1;
	// begin inline asm
	st.volatile.global.u32 [%rd1], %r375;
	// end inline asm
	// begin inline asm
	atom.global.add.u32 %r376, [%rd1], 0;
	// end inline asm
	add.s32 	%r377, %r376, 1;
	// begin inline asm
	st.volatile.global.u32 [%rd1], %r377;
	// end inline asm
	// begin inline asm
	atom.global.add.u32 %r378, [%rd1], 0;
	// end inline asm
	add.s32 	%r379, %r378, 1;
	// begin inline asm
	st.volatile.global.u32 [%rd1], %r379;
	// end inline asm
	// begin inline asm
	atom.global.add.u32 %r380, [%rd1], 0;
	// end inline asm
	add.s32 	%r381, %r380, 1;
	// begin inline asm
	st.volatile.global.u32 [%rd1], %r381;
	// end inline asm
	// begin inline asm
	atom.global.add.u32 %r382, [%rd1], 0;
	// end inline asm
	add.s32 	%r383, %r382, 1;
	// begin inline asm
	st.volatile.global.u32 [%rd1], %r383;
	// end inline asm
	// begin inline asm
	atom.global.add.u32 %r384, [%rd1], 0;
	// end inline asm
	add.s32 	%r385, %r384, 1;
	// begin inline asm
	st.volatile.global.u32 [%rd1], %r385;
	// end inline asm
	// begin inline asm
	atom.global.add.u32 %r386, [%rd1], 0;
	// end inline asm
	add.s32 	%r387, %r386, 1;
	// begin inline asm
	st.volatile.global.u32 [%rd1], %r387;
	// end inline asm
	// begin inline asm
	atom.global.add.u32 %r388, [%rd1], 0;
	// end inline asm
	add.s32 	%r389, %r388, 1;
	// begin inline asm
	st.volatile.global.u32 [%rd1], %r389;
	// end inline asm
	// begin inline asm
	atom.global.add.u32 %r390, [%rd1], 0;
	// end inline asm
	add.s32 	%r391, %r390, 1;
	// begin inline asm
	st.volatile.global.u32 [%rd1], %r391;
	// end inline asm
	// begin inline asm
	atom.global.add.u32 %r392, [%rd1], 0;
	// end inline asm
	add.s32 	%r393, %r392, 1;
	// begin inline asm
	st.volatile.global.u32 [%rd1], %r393;
	// end inline asm
	// begin inline asm
	atom.global.add.u32 %r394, [%rd1], 0;
	// end inline asm
	add.s32 	%r395, %r394, 1;
	// begin inline asm
	st.volatile.global.u32 [%rd1], %r395;
	// end inline asm
	// begin inline asm
	atom.global.add.u32 %r396, [%rd1], 0;
	// end inline asm
	add.s32 	%r397, %r396, 1;
	// begin inline asm
	st.volatile.global.u32 [%rd1], %r397;
	// end inline asm
	// begin inline asm
	atom.global.add.u32 %r398, [%rd1], 0;
	// end inline asm
	add.s32 	%r399, %r398, 1;
	// begin inline asm
	st.volatile.global.u32 [%rd1], %r399;
	// end inline asm
	// begin inline asm
	atom.global.add.u32 %r400, [%rd1], 0;
	// end inline asm
	add.s32 	%r401, %r400, 1;
	// begin inline asm
	st.volatile.global.u32 [%rd1], %r401;
	// end inline asm
	// begin inline asm
	atom.global.add.u32 %r402, [%rd1], 0;
	// end inline asm
	add.s32 	%r403, %r402, 1;
	// begin inline asm
	st.volatile.global.u32 [%rd1], %r403;
	// end inline asm
	// begin inline asm
	atom.global.add.u32 %r404, [%rd1], 0;
	// end inline asm
	add.s32 	%r405, %r404, 1;
	// begin inline asm
	st.volatile.global.u32 [%rd1], %r405;
	// end inline asm
	// begin inline asm
	atom.global.add.u32 %r406, [%rd1], 0;
	// end inline asm
	add.s32 	%r407, %r406, 1;
	// begin inline asm
	st.volatile.global.u32 [%rd1], %r407;
	// end inline asm
	// begin inline asm
	atom.global.add.u32 %r408, [%rd1], 0;
	// end inline asm
	add.s32 	%r409, %r408, 1;
	// begin inline asm
	st.volatile.global.u32 [%rd1], %r409;
	// end inline asm
	// begin inline asm
	atom.global.add.u32 %r410, [%rd1], 0;
	// end inline asm
	add.s32 	%r411, %r410, 1;
	// begin inline asm
	st.volatile.global.u32 [%rd1], %r411;
	// end inline asm
	// begin inline asm
	atom.global.add.u32 %r412, [%rd1], 0;
	// end inline asm
	add.s32 	%r413, %r412, 1;
	// begin inline asm
	st.volatile.global.u32 [%rd1], %r413;
	// end inline asm
	// begin inline asm
	atom.global.add.u32 %r414, [%rd1], 0;
	// end inline asm
	add.s32 	%r415, %r414, 1;
	// begin inline asm
	st.volatile.global.u32 [%rd1], %r415;
	// end inline asm
	// begin inline asm
	atom.global.add.u32 %r416, [%rd1], 0;
	// end inline asm
	add.s32 	%r417, %r416, 1;
	// begin inline asm
	st.volatile.global.u32 [%rd1], %r417;
	// end inline asm
	// begin inline asm
	atom.global.add.u32 %r418, [%rd1], 0;
	// end inline asm
	add.s32 	%r419, %r418, 1;
	// begin inline asm
	st.volatile.global.u32 [%rd1], %r419;
	// end inline asm
	// begin inline asm
	atom.global.add.u32 %r420, [%rd1], 0;
	// end inline asm
	add.s32 	%r421, %r420, 1;
	// begin inline asm
	st.volatile.global.u32 [%rd1], %r421;
	// end inline asm
	// begin inline asm
	atom.global.add.u32 %r422, [%rd1], 0;
	// end inline asm
	add.s32 	%r423, %r422, 1;
	// begin inline asm
	st.volatile.global.u32 [%rd1], %r423;
	// end inline asm
	// begin inline asm
	atom.global.add.u32 %r424, [%rd1], 0;
	// end inline asm
	add.s32 	%r425, %r424, 1;
	// begin inline asm
	st.volatile.global.u32 [%rd1], %r425;
	// end inline asm
	// begin inline asm
	atom.global.add.u32 %r426, [%rd1], 0;
	// end inline asm
	add.s32 	%r427, %r426, 1;
	// begin inline asm
	st.volatile.global.u32 [%rd1], %r427;
	// end inline asm
	// begin inline asm
	atom.global.add.u32 %r428, [%rd1], 0;
	// end inline asm
	add.s32 	%r429, %r428, 1;
	// begin inline asm
	st.volatile.global.u32 [%rd1], %r429;
	// end inline asm
	// begin inline asm
	atom.global.add.u32 %r430, [%rd1], 0;
	// end inline asm
	add.s32 	%r431, %r430, 1;
	// begin inline asm
	st.volatile.global.u32 [%rd1], %r431;
	// end inline asm
	// begin inline asm
	atom.global.add.u32 %r432, [%rd1], 0;
	// end inline asm
	add.s32 	%r433, %r432, 1;
	// begin inline asm
	st.volatile.global.u32 [%rd1], %r433;
	// end inline asm
	// begin inline asm
	atom.global.add.u32 %r434, [%rd1], 0;
	// end inline asm
	add.s32 	%r435, %r434, 1;
	// begin inline asm
	st.volatile.global.u32 [%rd1], %r435;
	// end inline asm
	// begin inline asm
	atom.global.add.u32 %r436, [%rd1], 0;
	// end inline asm
	add.s32 	%r437, %r436, 1;
	// begin inline asm
	st.volatile.global.u32 [%rd1], %r437;
	// end inline asm
	// begin inline asm
	atom.global.add.u32 %r438, [%rd1], 0;
	// end inline asm
	add.s32 	%r439, %r438, 1;
	// begin inline asm
	st.volatile.global.u32 [%rd1], %r439;
	// end inline asm
	// begin inline asm
	atom.global.add.u32 %r440, [%rd1], 0;
	// end inline asm
	add.s32 	%r441, %r440, 1;
	// begin inline asm
	st.volatile.global.u32 [%rd1], %r441;
	// end inline asm
	// begin inline asm
	atom.global.add.u32 %r442, [%rd1], 0;
	// end inline asm
	add.s32 	%r443, %r442, 1;
	// begin inline asm
	st.volatile.global.u32 [%rd1], %r443;
	// end inline asm
	// begin inline asm
	atom.global.add.u32 %r444, [%rd1], 0;
	// end inline asm
	add.s32 	%r445, %r444, 1;
	// begin inline asm
	st.volatile.global.u32 [%rd1], %r445;
	// end inline asm
	// begin inline asm
	atom.global.add.u32 %r446, [%rd1], 0;
	// end inline asm
	add.s32 	%r447, %r446, 1;
	// begin inline asm
	st.volatile.global.u32 [%rd1], %r447;
	// end inline asm
	// begin inline asm
	atom.global.add.u32 %r448, [%rd1], 0;
	// end inline asm
	add.s32 	%r449, %r448, 1;
	// begin inline asm
	st.volatile.global.u32 [%rd1], %r449;
	// end inline asm
	// begin inline asm
	atom.global.add.u32 %r450, [%rd1], 0;
	// end inline asm
	add.s32 	%r451, %r450, 1;
	// begin inline asm
	st.volatile.global.u32 [%rd1], %r451;
	// end inline asm
	// begin inline asm
	atom.global.add.u32 %r452, [%rd1], 0;
	// end inline asm
	add.s32 	%r453, %r452, 1;
	// begin inline asm
	st.volatile.global.u32 [%rd1], %r453;
	// end inline asm
	// begin inline asm
	atom.global.add.u32 %r454, [%rd1], 0;
	// end inline asm
	add.s32 	%r455, %r454, 1;
	// begin inline asm
	st.volatile.global.u32 [%rd1], %r455;
	// end inline asm
	// begin inline asm
	atom.global.add.u32 %r456, [%rd1], 0;
	// end inline asm
	add.s32 	%r457, %r456, 1;
	// begin inline asm
	st.volatile.global.u32 [%rd1], %r457;
	// end inline asm
	// begin inline asm
	atom.global.add.u32 %r458, [%rd1], 0;
	// end inline asm
	add.s32 	%r459, %r458, 1;
	// begin inline asm
	st.volatile.global.u32 [%rd1], %r459;
	// end inline asm
	// begin inline asm
	atom.global.add.u32 %r460, [%rd1], 0;
	// end inline asm
	add.s32 	%r461, %r460, 1;
	// begin inline asm
	st.volatile.global.u32 [%rd1], %r461;
	// end inline asm
	// begin inline asm
	atom.global.add.u32 %r462, [%rd1], 0;
	// end inline asm
	add.s32 	%r463, %r462, 1;
	// begin inline asm
	st.volatile.global.u32 [%rd1], %r463;
	// end inline asm
	// begin inline asm
	atom.global.add.u32 %r464, [%rd1], 0;
	// end inline asm
	add.s32 	%r465, %r464, 1;
	// begin inline asm
	st.volatile.global.u32 [%rd1], %r465;
	// end inline asm
	// begin inline asm
	atom.global.add.u32 %r466, [%rd1], 0;
	// end inline asm
	add.s32 	%r467, %r466, 1;
	// begin inline asm
	st.volatile.global.u32 [%rd1], %r467;
	// end inline asm
	// begin inline asm
	atom.global.add.u32 %r468, [%rd1], 0;
	// end inline asm
	add.s32 	%r469, %r468, 1;
	// begin inline asm
	st.volatile.global.u32 [%rd1], %r469;
	// end inline asm
	// begin inline asm
	atom.global.add.u32 %r470, [%rd1], 0;
	// end inline asm
	add.s32 	%r471, %r470, 1;
	// begin inline asm
	st.volatile.global.u32 [%rd1], %r471;
	// end inline asm
	// begin inline asm
	atom.global.add.u32 %r472, [%rd1], 0;
	// end inline asm
	add.s32 	%r473, %r472, 1;
	// begin inline asm
	st.volatile.global.u32 [%rd1], %r473;
	// end inline asm
	// begin inline asm
	atom.global.add.u32 %r474, [%rd1], 0;
	// end inline asm
	add.s32 	%r475, %r474, 1;
	// begin inline asm
	st.volatile.global.u32 [%rd1], %r475;
	// end inline asm
	// begin inline asm
	atom.global.add.u32 %r476, [%rd1], 0;
	// end inline asm
	add.s32 	%r477, %r476, 1;
	// begin inline asm
	st.volatile.global.u32 [%rd1], %r477;
	// end inline asm
	// begin inline asm
	atom.global.add.u32 %r478, [%rd1], 0;
	// end inline asm
	add.s32 	%r479, %r478, 1;
	// begin inline asm
	st.volatile.global.u32 [%rd1], %r479;
	// end inline asm
	// begin inline asm
	atom.global.add.u32 %r480, [%rd1], 0;
	// end inline asm
	add.s32 	%r481, %r480, 1;
	// begin inline asm
	st.volatile.global.u32 [%rd1], %r481;
	// end inline asm
	// begin inline asm
	atom.global.add.u32 %r482, [%rd1], 0;
	// end inline asm
	add.s32 	%r483, %r482, 1;
	// begin inline asm
	st.volatile.global.u32 [%rd1], %r483;
	// end inline asm
	// begin inline asm
	atom.global.add.u32 %r484, [%rd1], 0;
	// end inline asm
	add.s32 	%r485, %r484, 1;
	// begin inline asm
	st.volatile.global.u32 [%rd1], %r485;
	// end inline asm
	// begin inline asm
	atom.global.add.u32 %r486, [%rd1], 0;
	// end inline asm
	add.s32 	%r487, %r486, 1;
	// begin inline asm
	st.volatile.global.u32 [%rd1], %r487;
	// end inline asm
	// begin inline asm
	atom.global.add.u32 %r488, [%rd1], 0;
	// end inline asm
	add.s32 	%r489, %r488, 1;
	// begin inline asm
	st.volatile.global.u32 [%rd1], %r489;
	// end inline asm
	// begin inline asm
	atom.global.add.u32 %r490, [%rd1], 0;
	// end inline asm
	add.s32 	%r491, %r490, 1;
	// begin inline asm
	st.volatile.global.u32 [%rd1], %r491;
	// end inline asm
	// begin inline asm
	atom.global.add.u32 %r492, [%rd1], 0;
	// end inline asm
	add.s32 	%r493, %r492, 1;
	// begin inline asm
	st.volatile.global.u32 [%rd1], %r493;
	// end inline asm
	// begin inline asm
	atom.global.add.u32 %r494, [%rd1], 0;
	// end inline asm
	add.s32 	%r495, %r494, 1;
	// begin inline asm
	st.volatile.global.u32 [%rd1], %r495;
	// end inline asm
	// begin inline asm
	atom.global.add.u32 %r496, [%rd1], 0;
	// end inline asm
	add.s32 	%r497, %r496, 1;
	// begin inline asm
	st.volatile.global.u32 [%rd1], %r497;
	// end inline asm
	// begin inline asm
	atom.global.add.u32 %r498, [%rd1], 0;
	// end inline asm
	add.s32 	%r499, %r498, 1;
	// begin inline asm
	st.volatile.global.u32 [%rd1], %r499;
	// end inline asm
	// begin inline asm
	atom.global.add.u32 %r500, [%rd1], 0;
	// end inline asm
	add.s32 	%r501, %r500, 1;
	// begin inline asm
	st.volatile.global.u32 [%rd1], %r501;
	// end inline asm
	// begin inline asm
	atom.global.add.u32 %r502, [%rd1], 0;
	// end inline asm
	add.s32 	%r503, %r502, 1;
	// begin inline asm
	st.volatile.global.u32 [%rd1], %r503;
	// end inline asm
	// begin inline asm
	atom.global.add.u32 %r504, [%rd1], 0;
	// end inline asm
	add.s32 	%r505, %r504, 1;
	// begin inline asm
	st.volatile.global.u32 [%rd1], %r505;
	// end inline asm
	// begin inline asm
	atom.global.add.u32 %r506, [%rd1], 0;
	// end inline asm
	add.s32 	%r507, %r506, 1;
	// begin inline asm
	st.volatile.global.u32 [%rd1], %r507;
	// end inline asm
	// begin inline asm
	atom.global.add.u32 %r508, [%rd1], 0;
	// end inline asm
	add.s32 	%r509, %r508, 1;
	// begin inline asm
	st.volatile.global.u32 [%rd1], %r509;
	// end inline asm
	// begin inline asm
	atom.global.add.u32 %r510, [%rd1], 0;
	// end inline asm
	add.s32 	%r511, %r510, 1;
	// begin inline asm
	st.volatile.global.u32 [%rd1], %r511;
	// end inline asm
	// begin inline asm
	atom.global.add.u32 %r512, [%rd1], 0;
	// end inline asm
	add.s32 	%r513, %r512, 1;
	// begin inline asm
	st.volatile.global.u32 [%rd1], %r513;
	// end inline asm
$L__BB7_2:
	ret;

}
	// .globl	_Z4testIL_Z15load_atomic_addPKjEL_Z17store_atomic_exchPjjELi256E14single_element11lower_lanesILj1EEEvv
.visible .entry _Z4testIL_Z15load_atomic_addPKjEL_Z17store_atomic_exchPjjELi256E14single_element11lower_lanesILj1EEEvv()
{
	.reg .pred 	%p<2>;
	.reg .b32 	%r<770>;
	.reg .b64 	%rd<514>;

	// begin inline asm
	mov.u32 %r1, %laneid;
	// end inline asm
	setp.ne.s32 	%p1, %r1, 0;
	@%p1 bra 	$L__BB8_2;
	mov.u64 	%rd513, buffer;
	cvta.global.u64 	%rd1, %rd513;
	// begin inline asm
	atom.global.add.u32 %r2, [%rd1], 0;
	// end inline asm
	add.s32 	%r4, %r2, 1;
	// begin inline asm
	atom.global.exch.b32 %r3, [%rd1], %r4;
	// end inline asm
	// begin inline asm
	atom.global.add.u32 %r5, [%rd1], 0;
	// end inline asm
	add.s32 	%r7, %r5, 1;
	// begin inline asm
	atom.global.exch.b32 %r6, [%rd1], %r7;
	// end inline asm
	// begin inline asm
	atom.global.add.u32 %r8, [%rd1], 0;
	// end inline asm
	add.s32 	%r10, %r8, 1;
	// begin inline asm
	atom.global.exch.b32 %r9, [%rd1], %r10;
	// end inline asm
	// begin inline asm
	atom.global.add.u32 %r11, [%rd1], 0;
	// end inline asm
	add.s32 	%r13, %r11, 1;
	// begin inline asm
	atom.global.exch.b32 %r12, [%rd1], %r13;
	// end inline asm
	// begin inline asm
	atom.global.add.u32 %r14, [%rd1], 0;
	// end inline asm
	add.s32 	%r16, %r14, 1;
	// begin inline asm
	atom.global.exch.b32 %r15, [%rd1], %r16;
	// end inline asm
	// begin inline asm
	atom.global.add.u32 %r17, [%rd1], 0;
	// end inline asm
	add.s32 	%r19, %r17, 1;
	// begin inline asm
	atom.global.exch.b32 %r18, [%rd1], %r19;
	// end inline asm
	// begin inline asm
	atom.global.add.u32 %r20, [%rd1], 0;
	// end inline asm
	add.s32 	%r22, %r20, 1;
	// begin inline asm
	atom.global.exch.b32 %r21, [%rd1], %r22;
	// end inline asm
	// begin inline asm
	atom.global.add.u32 %r23, [%rd1], 0;
	// end inline asm
	add.s32 	%r25, %r23, 1;
	// begin inline asm
	atom.global.exch.b32 %r24, [%rd1], %r25;
	// end inline asm
	// begin inline asm
	atom.global.add.u32 %r26, [%rd1], 0;
	// end inline asm
	add.s32 	%r28, %r26, 1;
	// begin inline asm
	atom.global.exch.b32 %r27, [%rd1], %r28;
	// end inline asm
	// begin inline asm
	atom.global.add.u32 %r29, [%rd1], 0;
	// end inline asm
	add.s32 	%r31, %r29, 1;
	// begin inline asm
	atom.global.exch.b32 %r30, [%rd1], %r31;
	// end inline asm
	// begin inline asm
	atom.global.add.u32 %r32, [%rd1], 0;
	// end inline asm
	add.s32 	%r34, %r32, 1;
	// begin inline asm
	atom.global.exch.b32 %r33, [%rd1], %r34;
	// end inline asm
	// begin inline asm
	atom.global.add.u32 %r35, [%rd1], 0;
	// end inline asm
	add.s32 	%r37, %r35, 1;
	// begin inline asm
	atom.global.exch.b32 %r36, [%rd1], %r37;
	// end inline asm
	// begin inline asm
	atom.global.add.u32 %r38, [%rd1], 0;
	// end inline asm
	add.s32 	%r40, %r38, 1;
	// begin inline asm
	atom.global.exch.b32 %r39, [%rd1], %r40;
	// end inline asm
	// begin inline asm
	atom.global.add.u32 %r41, [%rd1], 0;
	// end inline asm
	add.s32 	%r43, %r41, 1;
	// begin inline asm
	atom.global.exch.b32 %r42, [%rd1], %r43;
	// end inline asm
	// begin inline asm
	atom.global.add.u32 %r44, [%rd1], 0;
	// end inline asm
	add.s32 	%r46, %r44, 1;
	// begin inline asm
	atom.global.exch.b32 %r45, [%rd1], %r46;
	// end inline asm
	// begin inline asm
	atom.global.add.u32 %r47, [%rd1], 0;
	// end inline asm
	add.s32 	%r49, %r47, 1;
	// begin inline asm
	atom.global.exch.b32 %r48, [%rd1], %r49;
	// end inline asm
	// begin inline asm
	atom.global.add.u32 %r50, [%rd1], 0;
	// end inline asm
	add.s32 	%r52, %r50, 1;
	// begin inline asm
	atom.global.exch.b32 %r51, [%rd1], %r52;
	// end inline asm
	// begin inline asm
	atom.global.add.u32 %r53, [%rd1], 0;
	// end inline asm
	add.s32 	%r55, %r53, 1;
	// begin inline asm
	atom.global.exch.b32 %r54, [%rd1], %r55;
	// end inline asm
	// begin inline asm
	atom.global.add.u32 %r56, [%rd1], 0;
	// end inline asm
	add.s32 	%r58, %r56, 1;
	// begin inline asm
	atom.global.exch.b32 %r57, [%rd1], %r58;
	// end inline asm
	// begin inline asm
	atom.global.add.u32 %r59, [%rd1], 0;
	// end inline asm
	add.s32 	%r61, %r59, 1;
	// begin inline asm
	atom.global.exch.b32 %r60, [%rd1], %r61;
	// end inline asm
	// begin inline asm
	atom.global.add.u32 %r62, [%rd1], 0;
	// end inline asm
	add.s32 	%r64, %r62, 1;
	// begin inline asm
	atom.global.exch.b32 %r63, [%rd1], %r64;
	// end inline asm
	// begin inline asm
	atom.global.add.u32 %r65, [%rd1], 0;
	// end inline asm
	add.s32 	%r67, %r65, 1;
	// begin inline asm
	atom.global.exch.b32 %r66, [%rd1], %r67;
	// end inline asm
	// begin inline asm
	atom.global.add.u32 %r68, [%rd1], 0;
	// end inline asm
	add.s32 	%r70, %r68, 1;
	// begin inline asm
	atom.global.exch.b32 %r69, [%rd1], %r70;
	// end inline asm
	// begin inline asm
	atom.global.add.u32 %r71, [%rd1], 0;
	// end inline asm
	add.s32 	%r73, %r71, 1;
	// begin inline asm
	atom.global.exch.b32 %r72, [%rd1], %r73;
	// end inline asm
	// begin inline asm
	atom.global.add.u32 %r74, [%rd1], 0;
	// end inline asm
	add.s32 	%r76, %r74, 1;
	// begin inline asm
	atom.global.exch.b32 %r75, [%rd1], %r76;
	// end inline asm
	// begin inline asm
	atom.global.add.u32 %r77, [%rd1], 0;
	// end inline asm
	add.s32 	%r79, %r77, 1;
	// begin inline asm
	atom.global.exch.b32 %r78, [%rd1], %r79;
	// end inline asm
	// begin inline asm
	atom.global.add.u32 %r80, [%rd1], 0;
	// end inline asm
	add.s32 	%r82, %r80, 1;
	// begin inline asm
	atom.global.exch.b32 %r81, [%rd1], %r82;
	// end inline asm
	// begin inline asm
	atom.global.add.u32 %r83, [%rd1], 0;
	// end inline asm
	add.s32 	%r85, %r83, 1;
	// begin inline asm
	atom.global.exch.b32 %r84, [%rd1], %r85;
	// end inline asm
	// begin inline asm
	atom.global.add.u32 %r86, [%rd1], 0;
	// end inline asm
	add.s32 	%r88, %r86, 1;
	// begin inline asm
	atom.global.exch.b32 %r87, [%rd1], %r88;
	// end inline asm
	// begin inline asm
	atom.global.add.u32 %r89, [%rd1], 0;
	// end inline asm
	add.s32 	%r91, %r89, 1;
	// begin inline asm
	atom.global.exch.b32 %r90, [%rd1], %r91;
	// end inline asm
	// begin inline asm
	atom.global.add.u32 %r92, [%rd1], 0;
	// end inline asm
	add.s32 	%r94, %r92, 1;
	// begin inline asm
	atom.global.exch.b32 %r93, [%rd1], %r94;
	// end inline asm
	// begin inline asm
	atom.global.add.u32 %r95, [%rd1], 0;
	// end inline asm
	add.s32 	%r97, %r95, 1;
	// begin inline asm
	atom.global.exch.b32 %r96, [%rd1], %r97;
	// end inline asm
	// begin inline asm
	atom.global.add.u32 %r98, [%rd1], 0;
	// end inline asm
	add.s32 	%r100, %r98, 1;
	// begin inline asm
	atom.global.exch.b32 %r99, [%rd1], %r100;
	// end inline asm
	// begin inline asm
	atom.global.add.u32 %r101, [%rd1], 0;
	// end inline asm
	add.s32 	%r103, %r101, 1;
	// begin inline asm
	atom.global.exch.b32 %r102, [%rd1], %r103;
	// end inline asm
	// begin inline asm
	atom.global.add.u32 %r104, [%rd1], 0;
	// end inline asm
	add.s32 	%r106, %r104, 1;
	// begin inline asm
	atom.global.exch.b32 %r105, [%rd1], %r106;
	// end inline asm
	// begin inline asm
	atom.global.add.u32 %r107, [%rd1], 0;
	// end inline asm
	add.s32 	%r109, %r107, 1;
	// begin inline asm
	atom.global.exch.b32 %r108, [%rd1], %r109;
	// end inline asm
	// begin inline asm
	atom.global.add.u32 %r110, [%rd1], 0;
	// end inline asm
	add.s32 	%r112, %r110, 1;
	// begin inline asm
	atom.global.exch.b32 %r111, [%rd1], %r112;
	// end inline asm
	// begin inline asm
	atom.global.add.u32 %r113, [%rd1], 0;
	// end inline asm
	add.s32 	%r115, %r113, 1;
	// begin inline asm
	atom.global.exch.b32 %r114, [%rd1], %r115;
	// end inline asm
	// begin inline asm
	atom.global.add.u32 %r116, [%rd1], 0;
	// end inline asm
	add.s32 	%r118, %r116, 1;
	// begin inline asm
	atom.global.exch.b32 %r117, [%rd1], %r118;
	// end inline asm
	// begin inline asm
	atom.global.add.u32 %r119, [%rd1], 0;
	// end inline asm
	add.s32 	%r121, %r119, 1;
	// begin inline asm
	atom.global.exch.b32 %r120, [%rd1], %r121;
	// end inline asm
	// begin inline asm
	atom.global.add.u32 %r122, [%rd1], 0;
	// end inline asm
	add.s32 	%r124, %r122, 1;
	// begin inline asm
	atom.global.exch.b32 %r123, [%rd1], %r124;
	// end inline asm
	// begin inline asm
	atom.global.add.u32 %r125, [%rd1], 0;
	// end inline asm
	add.s32 	%r127, %r125, 1;
	// begin inline asm
	atom.global.exch.b32 %r126, [%rd1], %r127;
	// end inline asm
	// begin inline asm
	atom.global.add.u32 %r128, [%rd1], 0;
	// end inline asm
	add.s32 	%r130, %r128, 1;
	// begin inline asm
	atom.global.exch.b32 %r129, [%rd1], %r130;
	// end inline asm
	// begin inline asm
	atom.global.add.u32 %r131, [%rd1], 0;
	// end inline asm
	add.s32 	%r133, %r131, 1;
	// begin inline asm
	atom.global.exch.b32 %r132, [%rd1], %r133;
	// end inline asm
	// begin inline asm
	atom.global.add.u32 %r134, [%rd1], 0;
	// end inline asm
	add.s32 	%r136, %r134, 1;
	// begin inline asm
	atom.global.exch.b32 %r135, [%rd1], %r136;
	// end inline asm
	// begin inline asm
	atom.global.add.u32 %r137, [%rd1], 0;
	// end inline asm
	add.s32 	%r139, %r137, 1;
	// begin inline asm
	atom.global.exch.b32 %r138, [%rd1], %r139;
	// end inline asm
	// begin inline asm
	atom.global.add.u32 %r140, [%rd1], 0;
	// end inline asm
	add.s32 	%r142, %r140, 1;
	// begin inline asm
	atom.global.exch.b32 %r141, [%rd1], %r142;
	// end inline asm
	// begin inline asm
	atom.global.add.u32 %r143, [%rd1], 0;
	// end inline asm
	add.s32 	%r145, %r143, 1;
	// begin inline asm
	atom.global.exch.b32 %r144, [%rd1], %r145;
	// end inline asm
	// begin inline asm
	atom.global.add.u32 %r146, [%rd1], 0;
	// end inline asm
	add.s32 	%r148, %r146, 1;
	// begin inline asm
	atom.global.exch.b32 %r147, [%rd1], %r148;
	// end inline asm
	// begin inline asm
	atom.global.add.u32 %r149, [%rd1], 0;
	// end inline asm
	add.s32 	%r151, %r149, 1;
	// begin inline asm
	atom.global.exch.b32 %r150, [%rd1], %r151;
	// end inline asm
	// begin inline asm
	atom.global.add.u32 %r152, [%rd1], 0;
	// end inline asm
	add.s32 	%r154, %r152, 1;
	// begin inline asm
	atom.global.exch.b32 %r153, [%rd1], %r154;
	// end inline asm
	// begin inline asm
	atom.global.add.u32 %r155, [%rd1], 0;
	// end inline asm
	add.s32 	%r157, %r155, 1;
	// begin inline asm
	atom.global.exch.b32 %r156, [%rd1], %r157;
	// end inline asm
	// begin inline asm
	atom.global.add.u32 %r158, [%rd1], 0;
	// end inline asm
	add.s32 	%r160, %r158, 1;
	// begin inline asm
	atom.global.exch.b32 %r159, [%rd1], %r160;
	// end inline asm
	// begin inline asm
	atom.global.add.u32 %r161, [%rd1], 0;
	// end inline asm
	add.s32 	%r163, %r161, 1;
	// begin inline asm
	atom.global.exch.b32 %r162, [%rd1], %r163;
	// end inline asm
	// begin inline asm
	atom.global.add.u32 %r164, [%rd1], 0;
	// end inline asm
	add.s32 	%r166, %r164, 1;
	// begin inline asm
	atom.global.exch.b32 %r165, [%rd1], %r166;
	// end inline asm
	// begin inline asm
	atom.global.add.u32 %r167, [%rd1], 0;
	// end inline asm
	add.s32 	%r169, %r167, 1;
	// begin inline asm
	atom.global.exch.b32 %r168, [%rd1], %r169;
	// end inline asm
	// begin inline asm
	atom.global.add.u32 %r170, [%rd1], 0;
	// end inline asm
	add.s32 	%r172, %r170, 1;
	// begin inline asm
	atom.global.exch.b32 %r171, [%rd1], %r172;
	// end inline asm
	// begin inline asm
	atom.global.add.u32 %r173, [%rd1], 0;
	// end inline asm
	add.s32 	%r175, %r173, 1;
	// begin inline asm
	atom.global.exch.b32 %r174, [%rd1], %r175;
	// end inline asm
	// begin inline asm
	atom.global.add.u32 %r176, [%rd1], 0;
	// end inline asm
	add.s32 	%r178, %r176, 1;
	// begin inline asm
	atom.global.exch.b32 %r177, [%rd1], %r178;
	// end inline asm
	// begin inline asm
	atom.global.add.u32 %r179, [%rd1], 0;
	// end inline asm
	add.s32 	%r181, %r179, 1;
	// begin inline asm
	atom.global.exch.b32 %r180, [%rd1], %r181;
	// end inline asm
	// begin inline asm
	atom.global.add.u32 %r182, [%rd1], 0;
	// end inline asm
	add.s32 	%r184, %r182, 1;
	// begin inline asm
	atom.global.exch.b32 %r183, [%rd1], %r184;
	// end inline asm
	// begin inline asm
	atom.global.add.u32 %r185, [%rd1], 0;
	// end inline asm
	add.s32 	%r187, %r185, 1;
	// begin inline asm
	atom.global.exch.b32 %r186, [%rd1], %r187;
	// end inline asm
	// begin inline asm
	atom.global.add.u32 %r188, [%rd1], 0;
	// end inline asm
	add.s32 	%r190, %r188, 1;
	// begin inline asm
	atom.global.exch.b32 %r189, [%rd1], %r190;
	// end inline asm
	// begin inline asm
	atom.global.add.u32 %r191, [%rd1], 0;
	// end inline asm
	add.s32 	%r193, %r191, 1;
	// begin inline asm
	atom.global.exch.b32 %r192, [%rd1], %r193;
	// end inline asm
	// begin inline asm
	atom.global.add.u32 %r194, [%rd1], 0;
	// end inline asm
	add.s32 	%r196, %r194, 1;
	// begin inline asm
	atom.global.exch.b32 %r195, [%rd1], %r196;
	// end inline asm
	// begin inline asm
	atom.global.add.u32 %r197, [%rd1], 0;
	// end inline asm
	add.s32 	%r199, %r197, 1;
	// begin inline asm
	atom.global.exch.b32 %r198, [%rd1], %r199;
	// end inline asm
	// begin inline asm
	atom.global.add.u32 %r200, [%rd1], 0;
	// end inline asm
	add.s32 	%r202, %r200, 1;
	// begin inline asm
	atom.global.exch.b32 %r201, [%rd1], %r202;
	// end inline asm
	// begin inline asm
	atom.global.add.u32 %r203, [%rd1], 0;
	// end inline asm
	add.s32 	%r205, %r203, 1;
	// begin inline asm
	atom.global.exch.b32 %r204, [%rd1], %r205;
	// end inline asm
	// begin inline asm
	atom.global.add.u32 %r206, [%rd1], 0;
	// end inline asm
	add.s32 	%r208, %r206, 1;
	// begin inline asm
	atom.global.exch.b32 %r207, [%rd1], %r208;
	// end inline asm
	// begin inline asm
	atom.global.add.u32 %r209, [%rd1], 0;
	// end inline asm
	add.s32 	%r211, %r209, 1;
	// begin inline asm
	atom.global.exch.b32 %r210, [%rd1], %r211;
	// end inline asm
	// begin inline asm
	atom.global.add.u32 %r212, [%rd1], 0;
	// end inline asm
	add.s32 	%r214, %r212, 1;
	// begin inline asm
	atom.global.exch.b32 %r213, [%rd1], %r214;
	// end inline asm
	// begin inline asm
	atom.global.add.u32 %r215, [%rd1], 0;
	// end inline asm
	add.s32 	%r217, %r215, 1;
	// begin inline asm
	atom.global.exch.b32 %r216, [%rd1], %r217;
	// end inline asm
	// begin inline asm
	atom.global.add.u32 %r218, [%rd1], 0;
	// end inline asm
	add.s32 	%r220, %r218, 1;
	// begin inline asm
	atom.global.exch.b32 %r219, [%rd1], %r220;
	// end inline asm
	// begin inline asm
	atom.global.add.u32 %r221, [%rd1], 0;
	// end inline asm
	add.s32 	%r223, %r221, 1;
	// begin inline asm
	atom.global.exch.b32 %r222, [%rd1], %r223;
	// end inline asm
	// begin inline asm
	atom.global.add.u32 %r224, [%rd1], 0;
	// end inline asm
	add.s32 	%r226, %r224, 1;
	// begin inline asm
	atom.global.exch.b32 %r225, [%rd1], %r226;
	// end inline asm
	// begin inline asm
	atom.global.add.u32 %r227, [%rd1], 0;
	// end inline asm
	add.s32 	%r229, %r227, 1;
	// begin inline asm
	atom.global.exch.b32 %r228, [%rd1], %r229;
	// end inline asm
	// begin inline asm
	atom.global.add.u32 %r230, [%rd1], 0;
	// end inline asm
	add.s32 	%r232, %r230, 1;
	// begin inline asm
	atom.global.exch.b32 %r231, [%rd1], %r232;
	// end inline asm
	// begin inline asm
	atom.global.add.u32 %r233, [%rd1], 0;
	// end inline asm
	add.s32 	%r235, %r233, 1;
	// begin inline asm
	atom.global.exch.b32 %r234, [%rd1], %r235;
	// end inline asm
	// begin inline asm
	atom.global.add.u32 %r236, [%rd1], 0;
	// end inline asm
	add.s32 	%r238, %r236, 1;
	// begin inline asm
	atom.global.exch.b32 %r237, [%rd1], %r238;
	// end inline asm
	// begin inline asm
	atom.global.add.u32 %r239, [%rd1], 0;
	// end inline asm
	add.s32 	%r241, %r239, 1;
	// begin inline asm
	atom.global.exch.b32 %r240, [%rd1], %r241;
	// end inline asm
	// begin inline asm
	atom.global.add.u32 %r242, [%rd1], 0;
	// end inline asm
	add.s32 	%r244, %r242, 1;
	// begin inline asm
	atom.global.exch.b32 %r243, [%rd1], %r244;
	// end inline asm
	// begin inline asm
	atom.global.add.u32 %r245, [%rd1], 0;
	// end inline asm
	add.s32 	%r247, %r245, 1;
	// begin inline asm
	atom.global.exch.b32 %r246, [%rd1], %r247;
	// end inline asm
	// begin inline asm
	atom.global.add.u32 %r248, [%rd1], 0;
	// end inline asm
	add.s32 	%r250, %r248, 1;
	// begin inline asm
	atom.global.exch.b32 %r249, [%rd1], %r250;
	// end inline asm
	// begin inline asm
	atom.global.add.u32 %r251, [%rd1], 0;
	// end inline asm
	add.s32 	%r253, %r251, 1;
	// begin inline asm
	atom.global.exch.b32 %r252, [%rd1], %r253;
	// end inline asm
	// begin inline asm
	atom.global.add.u32 %r254, [%rd1], 0;
	// end inline asm
	add.s32 	%r256, %r254, 1;
	// begin inline asm
	atom.global.exch.b32 %r255, [%rd1], %r256;
	// end inline asm
	// begin inline asm
	atom.global.add.u32 %r257, [%rd1], 0;
	// end inline asm
	add.s32 	%r259, %r257, 1;
	// begin inline asm
	atom.global.exch.b32 %r258, [%rd1], %r259;
	// end inline asm
	// begin inline asm
	atom.global.add.u32 %r260, [%rd1], 0;
	// end inline asm
	add.s32 	%r262, %r260, 1;
	// begin inline asm
	atom.global.exch.b32 %r261, [%rd1], %r262;
	// end inline asm
	// begin inline asm
	atom.global.add.u32 %r263, [%rd1], 0;
	// end inline asm
	add.s32 	%r265, %r263, 1;
	// begin inline asm
	atom.global.exch.b32 %r264, [%rd1], %r265;
	// end inline asm
	// begin inline asm
	atom.global.add.u32 %r266, [%rd1], 0;
	// end inline asm
	add.s32 	%r268, %r266, 1;
	// begin inline asm
	atom.global.exch.b32 %r267, [%rd1], %r268;
	// end inline asm
	// begin inline asm
	atom.global.add.u32 %r269, [%rd1], 0;
	// end inline asm
	add.s32 	%r271, %r269, 1;
	// begin inline asm
	atom.global.exch.b32 %r270, [%rd1], %r271;
	// end inline asm
	// begin inline asm
	atom.global.add.u32 %r272, [%rd1], 0;
	// end inline asm
	add.s32 	%r274, %r272, 1;
	// begin inline asm
	atom.global.exch.b32 %r273, [%rd1], %r274;
	// end inline asm
	// begin inline asm
	atom.global.add.u32 %r275, [%rd1], 0;
	// end inline asm
	add.s32 	%r277, %r275, 1;
	// begin inline asm
	atom.global.exch.b32 %r276, [%rd1], %r277;
	// end inline asm
	// begin inline asm
	atom.global.add.u32 %r278, [%rd1], 0;
	// end inline asm
	add.s32 	%r280, %r278, 1;
	// begin inline asm
	atom.global.exch.b32 %r279, [%rd1], %r280;
	// end inline asm
	// begin inline asm
	atom.global.add.u32 %r281, [%rd1], 0;
	// end inline asm
	add.s32 	%r283, %r281, 1;
	// begin inline asm
	atom.global.exch.b32 %r282, [%rd1], %r283;
	// end inline asm
	// begin inline asm
	atom.global.add.u32 %r284, [%rd1], 0;
	// end inline asm
	add.s32 	%r286, %r284, 1;
	// begin inline asm
	atom.global.exch.b32 %r285, [%rd1], %r286;
	// end inline asm
	// begin inline asm
	atom.global.add.u32 %r287, [%rd1], 0;
	// end inline asm
	add.s32 	%r289, %r287, 1;
	// begin inline asm
	atom.global.exch.b32 %r288, [%rd1], %r289;
	// end inline asm
	// begin inline asm
	atom.global.add.u32 %r290, [%rd1], 0;
	// end inline asm
	add.s32 	%r292, %r290, 1;
	// begin inline asm
	atom.global.exch.b32 %r291, [%rd1], %r292;
	// end inline asm
	// begin inline asm
	atom.global.add.u32 %r293, [%rd1], 0;
	// end inline asm
	add.s32 	%r295, %r293, 1;
	// begin inline asm
	atom.global.exch.b32 %r294, [%rd1], %r295;
	// end inline asm
	// begin inline asm
	atom.global.add.u32 %r296, [%rd1], 0;
	// end inline asm
	add.s32 	%r298, %r296, 1;
	// begin inline asm
	atom.global.exch.b32 %r297, [%rd1], %r298;
	// end inline asm
	// begin inline asm
	atom.global.add.u32 %r299, [%rd1], 0;
	// end inline asm
	add.s32 	%r301, %r299, 1;
	// begin inline asm
	atom.global.exch.b32 %r300, [%rd1], %r301;
	// end inline asm
	// begin inline asm
	atom.global.add.u32 %r302, [%rd1], 0;
	// end inline asm
	add.s32 	%r304, %r302, 1;
	// begin inline asm
	atom.global.exch.b32 %r303, [%rd1], %r304;
	// end inline asm
	// begin inline asm
	atom.global.add.u32 %r305, [%rd1], 0;
	// end inline asm
	add.s32 	%r307, %r305, 1;
	// begin inline asm
	atom.global.exch.b32 %r306, [%rd1], %r307;
	// end inline asm
	// begin inline asm
	atom.global.add.u32 %r308, [%rd1], 0;
	// end inline asm
	add.s32 	%r310, %r308, 1;
	// begin inline asm
	atom.global.exch.b32 %r309, [%rd1], %r310;
	// end inline asm
	// begin inline asm
	atom.global.add.u32 %r311, [%rd1], 0;
	// end inline asm
	add.s32 	%r313, %r311, 1;
	// begin inline asm
	atom.global.exch.b32 %r312, [%rd1], %r313;
	// end inline asm
	// begin inline asm
	atom.global.add.u32 %r314, [%rd1], 0;
	// end inline asm
	add.s32 	%r316, %r314, 1;
	// begin inline asm
	atom.global.exch.b32 %r315, [%rd1], %r316;
	// end inline asm
	// begin inline asm
	atom.global.add.u32 %r317, [%rd1], 0;
	// end inline asm
	add.s32 	%r319, %r317, 1;
	// begin inline asm
	atom.global.exch.b32 %r318, [%rd1], %r319;
	// end inline asm
	// begin inline asm
	atom.global.add.u32 %r320, [%rd1], 0;
	// end inline asm
	add.s32 	%r322, %r320, 1;
	// begin inline asm
	atom.global.exch.b32 %r321, [%rd1], %r322;
	// end inline asm
	// begin inline asm
	atom.global.add.u32 %r323, [%rd1], 0;
	// end inline asm
	add.s32 	%r325, %r323, 1;
	// begin inline asm
	atom.global.exch.b32 %r324, [%rd1], %r325;
	// end inline asm
	// begin inline asm
	atom.global.add.u32 %r326, [%rd1], 0;
	// end inline asm
	add.s32 	%r328, %r326, 1;
	// begin inline asm
	atom.global.exch.b32 %r327, [%rd1], %r328;
	// end inline asm
	// begin inline asm
	atom.global.add.u32 %r329, [%rd1], 0;
	// end inline asm
	add.s32 	%r331, %r329, 1;
	// begin inline asm
	atom.global.exch.b32 %r330, [%rd1], %r331;
	// end inline asm
	// begin inline asm
	atom.global.add.u32 %r332, [%rd1], 0;
	// end inline asm
	add.s32 	%r334, %r332, 1;
	// begin inline asm
	atom.global.exch.b32 %r333, [%rd1], %r334;
	// end inline asm
	// begin inline asm
	atom.global.add.u32 %r335, [%rd1], 0;
	// end inline asm
	add.s32 	%r337, %r335, 1;
	// begin inline asm
	atom.global.exch.b32 %r336, [%rd1], %r337;
	// end inline asm
	// begin inline asm
	atom.global.add.u32 %r338, [%rd1], 0;
	// end inline asm
	add.s32 	%r340, %r338, 1;
	// begin inline asm
	atom.global.exch.b32 %r339, [%rd1], %r340;
	// end inline asm
	// begin inline asm
	atom.global.add.u32 %r341, [%rd1], 0;
	// end inline asm
	add.s32 	%r343, %r341, 1;
	// begin inline asm
	atom.global.exch.b32 %r342, [%rd1], %r343;
	// end inline asm
	// begin inline asm
	atom.global.add.u32 %r344, [%rd1], 0;
	// end inline asm
	add.s32 	%r346, %r344, 1;
	// begin inline asm
	atom.global.exch.b32 %r345, [%rd1], %r346;
	// end inline asm
	// begin inline asm
	atom.global.add.u32 %r347, [%rd1], 0;
	// end inline asm
	add.s32 	%r349, %r347, 1;
	// begin inline asm
	atom.global.exch.b32 %r348, [%rd1], %r349;
	// end inline asm
	// begin inline asm
	atom.global.add.u32 %r350, [%rd1], 0;
	// end inline asm
	add.s32 	%r352, %r350, 1;
	// begin inline asm
	atom.global.exch.b32 %r351, [%rd1], %r352;
	// end inline asm
	// begin inline asm
	atom.global.add.u32 %r353, [%rd1], 0;
	// end inline asm
	add.s32 	%r355, %r353, 1;
	// begin inline asm
	atom.global.exch.b32 %r354, [%rd1], %r355;
	// end inline asm
	// begin inline asm
	atom.global.add.u32 %r356, [%rd1], 0;
	// end inline asm
	add.s32 	%r358, %r356, 1;
	// begin inline asm
	atom.global.exch.b32 %r357, [%rd1], %r358;
	// end inline asm
	// begin inline asm
	atom.global.add.u32 %r359, [%rd1], 0;
	// end inline asm
	add.s32 	%r361, %r359, 1;
	// begin inline asm
	atom.global.exch.b32 %r360, [%rd1], %r361;
	// end inline asm
	// begin inline asm
	atom.global.add.u32 %r362, [%rd1], 0;
	// end inline asm
	add.s32 	%r364, %r362, 1;
	// begin inline asm
	atom.global.exch.b32 %r363, [%rd1], %r364;
	// end inline asm
	// begin inline asm
	atom.global.add.u32 %r365, [%rd1], 0;
	// end inline asm
	add.s32 	%r367, %r365, 1;
	// begin inline asm
	atom.global.exch.b32 %r366, [%rd1], %r367;
	// end inline asm
	// begin inline asm
	atom.global.add.u32 %r368, [%rd1], 0;
	// end inline asm
	add.s32 	%r370, %r368, 1;
	// begin inline asm
	atom.global.exch.b32 %r369, [%rd1], %r370;
	// end inline asm
	// begin inline asm
	atom.global.add.u32 %r371, [%rd1], 0;
	// end inline asm
	add.s32 	%r373, %r371, 1;
	// begin inline asm
	atom.global.exch.b32 %r372, [%rd1], %r373;
	// end inline asm
	// begin inline asm
	atom.global.add.u32 %r374, [%rd1], 0;
	// end inline asm
	add.s32 	%r376, %r374, 1;
	// begin inline asm
	atom.global.exch.b32 %r375, [%rd1], %r376;
	// end inline asm
	// begin inline asm
	atom.global.add.u32 %r377, [%rd1], 0;
	// end inline asm
	add.s32 	%r379, %r377, 1;
	// begin inline asm
	atom.global.exch.b32 %r378, [%rd1], %r379;
	// end inline asm
	// begin inline asm
	atom.global.add.u32 %r380, [%rd1], 0;
	// end inline asm
	add.s32 	%r382, %r380, 1;
	// begin inline asm
	atom.global.exch.b32 %r381, [%rd1], %r382;
	// end inline asm
	// begin inline asm
	atom.global.add.u32 %r383, [%rd1], 0;
	// end inline asm
	add.s32 	%r385, %r383, 1;
	// begin inline asm
	atom.global.exch.b32 %r384, [%rd1], %r385;
	// end inline asm
	// begin inline asm
	atom.global.add.u32 %r386, [%rd1], 0;
	// end inline asm
	add.s32 	%r388, %r386, 1;
	// begin inline asm
	atom.global.exch.b32 %r387, [%rd1], %r388;
	// end inline asm
	// begin inline asm
	atom.global.add.u32 %r389, [%rd1], 0;
	// end inline asm
	add.s32 	%r391, %r389, 1;
	// begin inline asm
	atom.global.exch.b32 %r390, [%rd1], %r391;
	// end inline asm
	// begin inline asm
	atom.global.add.u32 %r392, [%rd1], 0;
	// end inline asm
	add.s32 	%r394, %r392, 1;
	// begin inline asm
	atom.global.exch.b32 %r393, [%rd1], %r394;
	// end inline asm
	// begin inline asm
	atom.global.add.u32 %r395, [%rd1], 0;
	// end inline asm
	add.s32 	%r397, %r395, 1;
	// begin inline asm
	atom.global.exch.b32 %r396, [%rd1], %r397;
	// end inline asm
	// begin inline asm
	atom.global.add.u32 %r398, [%rd1], 0;
	// end inline asm
	add.s32 	%r400, %r398, 1;
	// begin inline asm
	atom.global.exch.b32 %r399, [%rd1], %r400;
	// end inline asm
	// begin inline asm
	atom.global.add.u32 %r401, [%rd1], 0;
	// end inline asm
	add.s32 	%r403, %r401, 1;
	// begin inline asm
	atom.global.exch.b32 %r402, [%rd1], %r403;
	// end inline asm
	// begin inline asm
	atom.global.add.u32 %r404, [%rd1], 0;
	// end inline asm
	add.s32 	%r406, %r404, 1;
	// begin inline asm
	atom.global.exch.b32 %r405, [%rd1], %r406;
	// end inline asm
	// begin inline asm
	atom.global.add.u32 %r407, [%rd1], 0;
	// end inline asm
	add.s32 	%r409, %r407, 1;
	// begin inline asm
	atom.global.exch.b32 %r408, [%rd1], %r409;
	// end inline asm
	// begin inline asm
	atom.global.add.u32 %r410, [%rd1], 0;
	// end inline asm
	add.s32 	%r412, %r410, 1;
	// begin inline asm
	atom.global.exch.b32 %r411, [%rd1], %r412;
	// end inline asm
	// begin inline asm
	atom.global.add.u32 %r413, [%rd1], 0;
	// end inline asm
	add.s32 	%r415, %r413, 1;
	// begin inline asm
	atom.global.exch.b32 %r414, [%rd1], %r415;
	// end inline asm
	// begin inline asm
	atom.global.add.u32 %r416, [%rd1], 0;
	// end inline asm
	add.s32 	%r418, %r416, 1;
	// begin inline asm
	atom.global.exch.b32 %r417, [%rd1], %r418;
	// end inline asm
	// begin inline asm
	atom.global.add.u32 %r419, [%rd1], 0;
	// end inline asm
	add.s32 	%r421, %r419, 1;
	// begin inline asm
	atom.global.exch.b32 %r420, [%rd1], %r421;
	// end inline asm
	// begin inline asm
	atom.global.add.u32 %r422, [%rd1], 0;
	// end inline asm
	add.s32 	%r424, %r422, 1;
	// begin inline asm
	atom.global.exch.b32 %r423, [%rd1], %r424;
	// end inline asm
	// begin inline asm
	atom.global.add.u32 %r425, [%rd1], 0;
	// end inline asm
	add.s32 	%r427, %r425, 1;
	// begin inline asm
	atom.global.exch.b32 %r426, [%rd1], %r427;
	// end inline asm
	// begin inline asm
	atom.global.add.u32 %r428, [%rd1], 0;
	// end inline asm
	add.s32 	%r430, %r428, 1;
	// begin inline asm
	atom.global.exch.b32 %r429, [%rd1], %r430;
	// end inline asm
	// begin inline asm
	atom.global.add.u32 %r431, [%rd1], 0;
	// end inline asm
	add.s32 	%r433, %r431, 1;
	// begin inline asm
	atom.global.exch.b32 %r432, [%rd1], %r433;
	// end inline asm
	// begin inline asm
	atom.global.add.u32 %r434, [%rd1], 0;
	// end inline asm
	add.s32 	%r436, %r434, 1;
	// begin inline asm
	atom.global.exch.b32 %r435, [%rd1], %r436;
	// end inline asm
	// begin inline asm
	atom.global.add.u32 %r437, [%rd1], 0;
	// end inline asm
	add.s32 	%r439, %r437, 1;
	// begin inline asm
	atom.global.exch.b32 %r438, [%rd1], %r439;
	// end inline asm
	// begin inline asm
	atom.global.add.u32 %r440, [%rd1], 0;
	// end inline asm
	add.s32 	%r442, %r440, 1;
	// begin inline asm
	atom.global.exch.b32 %r441, [%rd1], %r442;
	// end inline asm
	// begin inline asm
	atom.global.add.u32 %r443, [%rd1], 0;
	// end inline asm
	add.s32 	%r445, %r443, 1;
	// begin inline asm
	atom.global.exch.b32 %r444, [%rd1], %r445;
	// end inline asm
	// begin inline asm
	atom.global.add.u32 %r446, [%rd1], 0;
	// end inline asm
	add.s32 	%r448, %r446, 1;
	// begin inline asm
	atom.global.exch.b32 %r447, [%rd1], %r448;
	// end inline asm
	// begin inline asm
	atom.global.add.u32 %r449, [%rd1], 0;
	// end inline asm
	add.s32 	%r451, %r449, 1;
	// begin inline asm
	atom.global.exch.b32 %r450, [%rd1], %r451;
	// end inline asm
	// begin inline asm
	atom.global.add.u32 %r452, [%rd1], 0;
	// end inline asm
	add.s32 	%r454, %r452, 1;
	// begin inline asm
	atom.global.exch.b32 %r453, [%rd1], %r454;
	// end inline asm
	// begin inline asm
	atom.global.add.u32 %r455, [%rd1], 0;
	// end inline asm
	add.s32 	%r457, %r455, 1;
	// begin inline asm
	atom.global.exch.b32 %r456, [%rd1], %r457;
	// end inline asm
	// begin inline asm
	atom.global.add.u32 %r458, [%rd1], 0;
	// end inline asm
	add.s32 	%r460, %r458, 1;
	// begin inline asm
	atom.global.exch.b32 %r459, [%rd1], %r460;
	// end inline asm
	// begin inline asm
	atom.global.add.u32 %r461, [%rd1], 0;
	// end inline asm
	add.s32 	%r463, %r461, 1;
	// begin inline asm
	atom.global.exch.b32 %r462, [%rd1], %r463;
	// end inline asm
	// begin inline asm
	atom.global.add.u32 %r464, [%rd1], 0;
	// end inline asm
	add.s32 	%r466, %r464, 1;
	// begin inline asm
	atom.global.exch.b32 %r465, [%rd1], %r466;
	// end inline asm
	// begin inline asm
	atom.global.add.u32 %r467, [%rd1], 0;
	// end inline asm
	add.s32 	%r469, %r467, 1;
	// begin inline asm
	atom.global.exch.b32 %r468, [%rd1], %r469;
	// end inline asm
	// begin inline asm
	atom.global.add.u32 %r470, [%rd1], 0;
	// end inline asm
	add.s32 	%r472, %r470, 1;
	// begin inline asm
	atom.global.exch.b32 %r471, [%rd1], %r472;
	// end inline asm
	// begin inline asm
	atom.global.add.u32 %r473, [%rd1], 0;
	// end inline asm
	add.s32 	%r475, %r473, 1;
	// begin inline asm
	atom.global.exch.b32 %r474, [%rd1], %r475;
	// end inline asm
	// begin inline asm
	atom.global.add.u32 %r476, [%rd1], 0;
	// end inline asm
	add.s32 	%r478, %r476, 1;
	// begin inline asm
	atom.global.exch.b32 %r477, [%rd1], %r478;
	// end inline asm
	// begin inline asm
	atom.global.add.u32 %r479, [%rd1], 0;
	// end inline asm
	add.s32 	%r481, %r479, 1;
	// begin inline asm
	atom.global.exch.b32 %r480, [%rd1], %r481;
	// end inline asm
	// begin inline asm
	atom.global.add.u32 %r482, [%rd1], 0;
	// end inline asm
	add.s32 	%r484, %r482, 1;
	// begin inline asm
	atom.global.exch.b32 %r483, [%rd1], %r484;
	// end inline asm
	// begin inline asm
	atom.global.add.u32 %r485, [%rd1], 0;
	// end inline asm
	add.s32 	%r487, %r485, 1;
	// begin inline asm
	atom.global.exch.b32 %r486, [%rd1], %r487;
	// end inline asm
	// begin inline asm
	atom.global.add.u32 %r488, [%rd1], 0;
	// end inline asm
	add.s32 	%r490, %r488, 1;
	// begin inline asm
	atom.global.exch.b32 %r489, [%rd1], %r490;
	// end inline asm
	// begin inline asm
	atom.global.add.u32 %r491, [%rd1], 0;
	// end inline asm
	add.s32 	%r493, %r491, 1;
	// begin inline asm
	atom.global.exch.b32 %r492, [%rd1], %r493;
	// end inline asm
	// begin inline asm
	atom.global.add.u32 %r494, [%rd1], 0;
	// end inline asm
	add.s32 	%r496, %r494, 1;
	// begin inline asm
	atom.global.exch.b32 %r495, [%rd1], %r496;
	// end inline asm
	// begin inline asm
	atom.global.add.u32 %r497, [%rd1], 0;
	// end inline asm
	add.s32 	%r499, %r497, 1;
	// begin inline asm
	atom.global.exch.b32 %r498, [%rd1], %r499;
	// end inline asm
	// begin inline asm
	atom.global.add.u32 %r500, [%rd1], 0;
	// end inline asm
	add.s32 	%r502, %r500, 1;
	// begin inline asm
	atom.global.exch.b32 %r501, [%rd1], %r502;
	// end inline asm
	// begin inline asm
	atom.global.add.u32 %r503, [%rd1], 0;
	// end inline asm
	add.s32 	%r505, %r503, 1;
	// begin inline asm
	atom.global.exch.b32 %r504, [%rd1], %r505;
	// end inline asm
	// begin inline asm
	atom.global.add.u32 %r506, [%rd1], 0;
	// end inline asm
	add.s32 	%r508, %r506, 1;
	// begin inline asm
	atom.global.exch.b32 %r507, [%rd1], %r508;
	// end inline asm
	// begin inline asm
	atom.global.add.u32 %r509, [%rd1], 0;
	// end inline asm
	add.s32 	%r511, %r509, 1;
	// begin inline asm
	atom.global.exch.b32 %r510, [%rd1], %r511;
	// end inline asm
	// begin inline asm
	atom.global.add.u32 %r512, [%rd1], 0;
	// end inline asm
	add.s32 	%r514, %r512, 1;
	// begin inline asm
	atom.global.exch.b32 %r513, [%rd1], %r514;
	// end inline asm
	// begin inline asm
	atom.global.add.u32 %r515, [%rd1], 0;
	// end inline asm
	add.s32 	%r517, %r515, 1;
	// begin inline asm
	atom.global.exch.b32 %r516, [%rd1], %r517;
	// end inline asm
	// begin inline asm
	atom.global.add.u32 %r518, [%rd1], 0;
	// end inline asm
	add.s32 	%r520, %r518, 1;
	// begin inline asm
	atom.global.exch.b32 %r519, [%rd1], %r520;
	// end inline asm
	// begin inline asm
	atom.global.add.u32 %r521, [%rd1], 0;
	// end inline asm
	add.s32 	%r523, %r521, 1;
	// begin inline asm
	atom.global.exch.b32 %r522, [%rd1], %r523;
	// end inline asm
	// begin inline asm
	atom.global.add.u32 %r524, [%rd1], 0;
	// end inline asm
	add.s32 	%r526, %r524, 1;
	// begin inline asm
	atom.global.exch.b32 %r525, [%rd1], %r526;
	// end inline asm
	// begin inline asm
	atom.global.add.u32 %r527, [%rd1], 0;
	// end inline asm
	add.s32 	%r529, %r527, 1;
	// begin inline asm
	atom.global.exch.b32 %r528, [%rd1], %r529;
	// end inline asm
	// begin inline asm
	atom.global.add.u32 %r530, [%rd1], 0;
	// end inline asm
	add.s32 	%r532, %r530, 1;
	// begin inline asm
	atom.global.exch.b32 %r531, [%rd1], %r532;
	// end inline asm
	// begin inline asm
	atom.global.add.u32 %r533, [%rd1], 0;
	// end inline asm
	add.s32 	%r535, %r533, 1;
	// begin inline asm
	atom.global.exch.b32 %r534, [%rd1], %r535;
	// end inline asm
	// begin inline asm
	atom.global.add.u32 %r536, [%rd1], 0;
	// end inline asm
	add.s32 	%r538, %r536, 1;
	// begin inline asm
	atom.global.exch.b32 %r537, [%rd1], %r538;
	// end inline asm
	// begin inline asm
	atom.global.add.u32 %r539, [%rd1], 0;
	// end inline asm
	add.s32 	%r541, %r539, 1;
	// begin inline asm
	atom.global.exch.b32 %r540, [%rd1], %r541;
	// end inline asm
	// begin inline asm
	atom.global.add.u32 %r542, [%rd1], 0;
	// end inline asm
	add.s32 	%r544, %r542, 1;
	// begin inline asm
	atom.global.exch.b32 %r543, [%rd1], %r544;
	// end inline asm
	// begin inline asm
	atom.global.add.u32 %r545, [%rd1], 0;
	// end inline asm
	add.s32 	%r547, %r545, 1;
	// begin inline asm
	atom.global.exch.b32 %r546, [%rd1], %r547;
	// end inline asm
	// begin inline asm
	atom.global.add.u32 %r548, [%rd1], 0;
	// end inline asm
	add.s32 	%r550, %r548, 1;
	// begin inline asm
	atom.global.exch.b32 %r549, [%rd1], %r550;
	// end inline asm
	// begin inline asm
	atom.global.add.u32 %r551, [%rd1], 0;
	// end inline asm
	add.s32 	%r553, %r551, 1;
	// begin inline asm
	atom.global.exch.b32 %r552, [%rd1], %r553;
	// end inline asm
	// begin inline asm
	atom.global.add.u32 %r554, [%rd1], 0;
	// end inline asm
	add.s32 	%r556, %r554, 1;
	// begin inline asm
	atom.global.exch.b32 %r555, [%rd1], %r556;
	// end inline asm
	// begin inline asm
	atom.global.add.u32 %r557, [%rd1], 0;
	// end inline asm
	add.s32 	%r559, %r557, 1;
	// begin inline asm
	atom.global.exch.b32 %r558, [%rd1], %r559;
	// end inline asm
	// begin inline asm
	atom.global.add.u32 %r560, [%rd1], 0;
	// end inline asm
	add.s32 	%r562, %r560, 1;
	// begin inline asm
	atom.global.exch.b32 %r561, [%rd1], %r562;
	// end inline asm
	// begin inline asm
	atom.global.add.u32 %r563, [%rd1], 0;
	// end inline asm
	add.s32 	%r565, %r563, 1;
	// begin inline asm
	atom.global.exch.b32 %r564, [%rd1], %r565;
	// end inline asm
	// begin inline asm
	atom.global.add.u32 %r566, [%rd1], 0;
	// end inline asm
	add.s32 	%r568, %r566, 1;
	// begin inline asm
	atom.global.exch.b32 %r567, [%rd1], %r568;
	// end inline asm
	// begin inline asm
	atom.global.add.u32 %r569, [%rd1], 0;
	// end inline asm
	add.s32 	%r571, %r569, 1;
	// begin inline asm
	atom.global.exch.b32 %r570, [%rd1], %r571;
	// end inline asm
	// begin inline asm
	atom.global.add.u32 %r572, [%rd1], 0;
	// end inline asm
	add.s32 	%r574, %r572, 1;
	// begin inline asm
	atom.global.exch.b32 %r573, [%rd1], %r574;
	// end inline asm
	// begin inline asm
	atom.global.add.u32 %r575, [%rd1], 0;
	// end inline asm
	add.s32 	%r577, %r575, 1;
	// begin inline asm
	atom.global.exch.b32 %r576, [%rd1], %r577;
	// end inline asm
	// begin inline asm
	atom.global.add.u32 %r578, [%rd1], 0;
	// end inline asm
	add.s32 	%r580, %r578, 1;
	// begin inline asm
	atom.global.exch.b32 %r579, [%rd1], %r580;
	// end inline asm
	// begin inline asm
	atom.global.add.u32 %r581, [%rd1], 0;
	// end inline asm
	add.s32 	%r583, %r581, 1;
	// begin inline asm
	atom.global.exch.b32 %r582, [%rd1], %r583;
	// end inline asm
	// begin inline asm
	atom.global.add.u32 %r584, [%rd1], 0;
	// end inline asm
	add.s32 	%r586, %r584, 1;
	// begin inline asm
	atom.global.exch.b32 %r585, [%rd1], %r586;
	// end inline asm
	// begin inline asm
	atom.global.add.u32 %r587, [%rd1], 0;
	// end inline asm
	add.s32 	%r589, %r587, 1;
	// begin inline asm
	atom.global.exch.b32 %r588, [%rd1], %r589;
	// end inline asm
	// begin inline asm
	atom.global.add.u32 %r590, [%rd1], 0;
	// end inline asm
	add.s32 	%r592, %r590, 1;
	// begin inline asm
	atom.global.exch.b32 %r591, [%rd1], %r592;
	// end inline asm
	// begin inline asm
	atom.global.add.u32 %r593, [%rd1], 0;
	// end inline asm
	add.s32 	%r595, %r593, 1;
	// begin inline asm
	atom.global.exch.b32 %r594, [%rd1], %r595;
	// end inline asm
	// begin inline asm
	atom.global.add.u32 %r596, [%rd1], 0;
	// end inline asm
	add.s32 	%r598, %r596, 1;
	// begin inline asm
	atom.global.exch.b32 %r597, [%rd1], %r598;
	// end inline asm
	// begin inline asm
	atom.global.add.u32 %r599, [%rd1], 0;
	// end inline asm
	add.s32 	%r601, %r599, 1;
	// begin inline asm
	atom.global.exch.b32 %r600, [%rd1], %r601;
	// end inline asm
	// begin inline asm
	atom.global.add.u32 %r602, [%rd1], 0;
	// end inline asm
	add.s32 	%r604, %r602, 1;
	// begin inline asm
	atom.global.exch.b32 %r603, [%rd1], %r604;
	// end inline asm
	// begin inline asm
	atom.global.add.u32 %r605, [%rd1], 0;
	// end inline asm
	add.s32 	%r607, %r605, 1;
	// begin inline asm
	atom.global.exch.b32 %r606, [%rd1], %r607;
	// end inline asm
	// begin inline asm
	atom.global.add.u32 %r608, [%rd1], 0;
	// end inline asm
	add.s32 	%r610, %r608, 1;
	// begin inline asm
	atom.global.exch.b32 %r609, [%rd1], %r610;
	// end inline asm
	// begin inline asm
	atom.global.add.u32 %r611, [%rd1], 0;
	// end inline asm
	add.s32 	%r613, %r611, 1;
	// begin inline asm
	atom.global.exch.b32 %r612, [%rd1], %r613;
	// end inline asm
	// begin inline asm
	atom.global.add.u32 %r614, [%rd1], 0;
	// end inline asm
	add.s32 	%r616, %r614, 1;
	// begin inline asm
	atom.global.exch.b32 %r615, [%rd1], %r616;
	// end inline asm
	// begin inline asm
	atom.global.add.u32 %r617, [%rd1], 0;
	// end inline asm
	add.s32 	%r619, %r617, 1;
	// begin inline asm
	atom.global.exch.b32 %r618, [%rd1], %r619;
	// end inline asm
	// begin inline asm
	atom.global.add.u32 %r620, [%rd1], 0;
	// end inline asm
	add.s32 	%r622, %r620, 1;
	// begin inline asm
	atom.global.exch.b32 %r621, [%rd1], %r622;
	// end inline asm
	// begin inline asm
	atom.global.add.u32 %r623, [%rd1], 0;
	// end inline asm
	add.s32 	%r625, %r623, 1;
	// begin inline asm
	atom.global.exch.b32 %r624, [%rd1], %r625;
	// end inline asm
	// begin inline asm
	atom.global.add.u32 %r626, [%rd1], 0;
	// end inline asm
	add.s32 	%r628, %r626, 1;
	// begin inline asm
	atom.global.exch.b32 %r627, [%rd1], %r628;
	// end inline asm
	// begin inline asm
	atom.global.add.u32 %r629, [%rd1], 0;
	// end inline asm
	add.s32 	%r631, %r629, 1;
	// begin inline asm
	atom.global.exch.b32 %r630, [%rd1], %r631;
	// end inline asm
	// begin inline asm
	atom.global.add.u32 %r632, [%rd1], 0;
	// end inline asm
	add.s32 	%r634, %r632, 1;
	// begin inline asm
	atom.global.exch.b32 %r633, [%rd1], %r634;
	// end inline asm
	// begin inline asm
	atom.global.add.u32 %r635, [%rd1], 0;
	// end inline asm
	add.s32 	%r637, %r635, 1;
	// begin inline asm
	atom.global.exch.b32 %r636, [%rd1], %r637;
	// end inline asm
	// begin inline asm
	atom.global.add.u32 %r638, [%rd1], 0;
	// end inline asm
	add.s32 	%r640, %r638, 1;
	// begin inline asm
	atom.global.exch.b32 %r639, [%rd1], %r640;
	// end inline asm
	// begin inline asm
	atom.global.add.u32 %r641, [%rd1], 0;
	// end inline asm
	add.s32 	%r643, %r641, 1;
	// begin inline asm
	atom.global.exch.b32 %r642, [%rd1], %r643;
	// end inline asm
	// begin inline asm
	atom.global.add.u32 %r644, [%rd1], 0;
	// end inline asm
	add.s32 	%r646, %r644, 1;
	// begin inline asm
	atom.global.exch.b32 %r645, [%rd1], %r646;
	// end inline asm
	// begin inline asm
	atom.global.add.u32 %r647, [%rd1], 0;
	// end inline asm
	add.s32 	%r649, %r647, 1;
	// begin inline asm
	atom.global.exch.b32 %r648, [%rd1], %r649;
	// end inline asm
	// begin inline asm
	atom.global.add.u32 %r650, [%rd1], 0;
	// end inline asm
	add.s32 	%r652, %r650, 1;
	// begin inline asm
	atom.global.exch.b32 %r651, [%rd1], %r652;
	// end inline asm
	// begin inline asm
	atom.global.add.u32 %r653, [%rd1], 0;
	// end inline asm
	add.s32 	%r655, %r653, 1;
	// begin inline asm
	atom.global.exch.b32 %r654, [%rd1], %r655;
	// end inline asm
	// begin inline asm
	atom.global.add.u32 %r656, [%rd1], 0;
	// end inline asm
	add.s32 	%r658, %r656, 1;
	// begin inline asm
	atom.global.exch.b32 %r657, [%rd1], %r658;
	// end inline asm
	// begin inline asm
	atom.global.add.u32 %r659, [%rd1], 0;
	// end inline asm
	add.s32 	%r661, %r659, 1;
	// begin inline asm
	atom.global.exch.b32 %r660, [%rd1], %r661;
	// end inline asm
	// begin inline asm
	atom.global.add.u32 %r662, [%rd1], 0;
	// end inline asm
	add.s32 	%r664, %r662, 1;
	// begin inline asm
	atom.global.exch.b32 %r663, [%rd1], %r664;
	// end inline asm
	// begin inline asm
	atom.global.add.u32 %r665, [%rd1], 0;
	// end inline asm
	add.s32 	%r667, %r665, 1;
	// begin inline asm
	atom.global.exch.b32 %r666, [%rd1], %r667;
	// end inline asm
	// begin inline asm
	atom.global.add.u32 %r668, [%rd1], 0;
	// end inline asm
	add.s32 	%r670, %r668, 1;
	// begin inline asm
	atom.global.exch.b32 %r669, [%rd1], %r670;
	// end inline asm
	// begin inline asm
	atom.global.add.u32 %r671, [%rd1], 0;
	// end inline asm
	add.s32 	%r673, %r671, 1;
	// begin inline asm
	atom.global.exch.b32 %r672, [%rd1], %r673;
	// end inline asm
	// begin inline asm
	atom.global.add.u32 %r674, [%rd1], 0;
	// end inline asm
	add.s32 	%r676, %r674, 1;
	// begin inline asm
	atom.global.exch.b32 %r675, [%rd1], %r676;
	// end inline asm
	// begin inline asm
	atom.global.add.u32 %r677, [%rd1], 0;
	// end inline asm
	add.s32 	%r679, %r677, 1;
	// begin inline asm
	atom.global.exch.b32 %r678, [%rd1], %r679;
	// end inline asm
	// begin inline asm
	atom.global.add.u32 %r680, [%rd1], 0;
	// end inline asm
	add.s32 	%r682, %r680, 1;
	// begin inline asm
	atom.global.exch.b32 %r681, [%rd1], %r682;
	// end inline asm
	// begin inline asm
	atom.global.add.u32 %r683, [%rd1], 0;
	// end inline asm
	add.s32 	%r685, %r683, 1;
	// begin inline asm
	atom.global.exch.b32 %r684, [%rd1], %r685;
	// end inline asm
	// begin inline asm
	atom.global.add.u32 %r686, [%rd1], 0;
	// end inline asm
	add.s32 	%r688, %r686, 1;
	// begin inline asm
	atom.global.exch.b32 %r687, [%rd1], %r688;
	// end inline asm
	// begin inline asm
	atom.global.add.u32 %r689, [%rd1], 0;
	// end inline asm
	add.s32 	%r691, %r689, 1;
	// begin inline asm
	atom.global.exch.b32 %r690, [%rd1], %r691;
	// end inline asm
	// begin inline asm
	atom.global.add.u32 %r692, [%rd1], 0;
	// end inline asm
	add.s32 	%r694, %r692, 1;
	// begin inline asm
	atom.global.exch.b32 %r693, [%rd1], %r694;
	// end inline asm
	// begin inline asm
	atom.global.add.u32 %r695, [%rd1], 0;
	// end inline asm
	add.s32 	%r697, %r695, 1;
	// begin inline asm
	atom.global.exch.b32 %r696, [%rd1], %r697;
	// end inline asm
	// begin inline asm
	atom.global.add.u32 %r698, [%rd1], 0;
	// end inline asm
	add.s32 	%r700, %r698, 1;
	// begin inline asm
	atom.global.exch.b32 %r699, [%rd1], %r700;
	// end inline asm
	// begin inline asm
	atom.global.add.u32 %r701, [%rd1], 0;
	// end inline asm
	add.s32 	%r703, %r701, 1;
	// begin inline asm
	atom.global.exch.b32 %r702, [%rd1], %r703;
	// end inline asm
	// begin inline asm
	atom.global.add.u32 %r704, [%rd1], 0;
	// end inline asm
	add.s32 	%r706, %r704, 1;
	// begin inline asm
	atom.global.exch.b32 %r705, [%rd1], %r706;
	// end inline asm
	// begin inline asm
	atom.global.add.u32 %r707, [%rd1], 0;
	// end inline asm
	add.s32 	%r709, %r707, 1;
	// begin inline asm
	atom.global.exch.b32 %r708, [%rd1], %r709;
	// end inline asm
	// begin inline asm
	atom.global.add.u32 %r710, [%rd1], 0;
	// end inline asm
	add.s32 	%r712, %r710, 1;
	// begin inline asm
	atom.global.exch.b32 %r711, [%rd1], %r712;
	// end inline asm
	// begin inline asm
	atom.global.add.u32 %r713, [%rd1], 0;
	// end inline asm
	add.s32 	%r715, %r713, 1;
	// begin inline asm
	atom.global.exch.b32 %r714, [%rd1], %r715;
	// end inline asm
	// begin inline asm
	atom.global.add.u32 %r716, [%rd1], 0;
	// end inline asm
	add.s32 	%r718, %r716, 1;
	// begin inline asm
	atom.global.exch.b32 %r717, [%rd1], %r718;
	// end inline asm
	// begin inline asm
	atom.global.add.u32 %r719, [%rd1], 0;
	// end inline asm
	add.s32 	%r721, %r719, 1;
	// begin inline asm
	atom.global.exch.b32 %r720, [%rd1], %r721;
	// end inline asm
	// begin inline asm
	atom.global.add.u32 %r722, [%rd1], 0;
	// end inline asm
	add.s32 	%r724, %r722, 1;
	// begin inline asm
	atom.global.exch.b32 %r723, [%rd1], %r724;
	// end inline asm
	// begin inline asm
	atom.global.add.u32 %r725, [%rd1], 0;
	// end inline asm
	add.s32 	%r727, %r725, 1;
	// begin inline asm
	atom.global.exch.b32 %r726, [%rd1], %r727;
	// end inline asm
	// begin inline asm
	atom.global.add.u32 %r728, [%rd1], 0;
	// end inline asm
	add.s32 	%r730, %r728, 1;
	// begin inline asm
	atom.global.exch.b32 %r729, [%rd1], %r730;
	// end inline asm
	// begin inline asm
	atom.global.add.u32 %r731, [%rd1], 0;
	// end inline asm
	add.s32 	%r733, %r731, 1;
	// begin inline asm
	atom.global.exch.b32 %r732, [%rd1], %r733;
	// end inline asm
	// begin inline asm
	atom.global.add.u32 %r734, [%rd1], 0;
	// end inline asm
	add.s32 	%r736, %r734, 1;
	// begin inline asm
	atom.global.exch.b32 %r735, [%rd1], %r736;
	// end inline asm
	// begin inline asm
	atom.global.add.u32 %r737, [%rd1], 0;
	// end inline asm
	add.s32 	%r739, %r737, 1;
	// begin inline asm
	atom.global.exch.b32 %r738, [%rd1], %r739;
	// end inline asm
	// begin inline asm
	atom.global.add.u32 %r740, [%rd1], 0;
	// end inline asm
	add.s32 	%r742, %r740, 1;
	// begin inline asm
	atom.global.exch.b32 %r741, [%rd1], %r742;
	// end inline asm
	// begin inline asm
	atom.global.add.u32 %r743, [%rd1], 0;
	// end inline asm
	add.s32 	%r745, %r743, 1;
	// begin inline asm
	atom.global.exch.b32 %r744, [%rd1], %r745;
	// end inline asm
	// begin inline asm
	atom.global.add.u32 %r746, [%rd1], 0;
	// end inline asm
	add.s32 	%r748, %r746, 1;
	// begin inline asm
	atom.global.exch.b32 %r747, [%rd1], %r748;
	// end inline asm
	// begin inline asm
	atom.global.add.u32 %r749, [%rd1], 0;
	// end inline asm
	add.s32 	%r751, %r749, 1;
	// begin inline asm
	atom.global.exch.b32 %r750, [%rd1], %r751;
	// end inline asm
	// begin inline asm
	atom.global.add.u32 %r752, [%rd1], 0;
	// end inline asm
	add.s32 	%r754, %r752, 1;
	// begin inline asm
	atom.global.exch.b32 %r753, [%rd1], %r754;
	// end inline asm
	// begin inline asm
	atom.global.add.u32 %r755, [%rd1], 0;
	// end inline asm
	add.s32 	%r757, %r755, 1;
	// begin inline asm
	atom.global.exch.b32 %r756, [%rd1], %r757;
	// end inline asm
	// begin inline asm
	atom.global.add.u32 %r758, [%rd1], 0;
	// end inline asm
	add.s32 	%r760, %r758, 1;
	// begin inline asm
	atom.global.exch.b32 %r759, [%rd1], %r760;
	// end inline asm
	// begin inline asm
	atom.global.add.u32 %r761, [%rd1], 0;
	// end inline asm
	add.s32 	%r763, %r761, 1;
	// begin inline asm
	atom.global.exch.b32 %r762, [%rd1], %r763;
	// end inline asm
	// begin inline asm
	atom.global.add.u32 %r764, [%rd1], 0;
	// end inline asm
	add.s32 	%r766, %r764, 1;
	// begin inline asm
	atom.global.exch.b32 %r765, [%rd1], %r766;
	// end inline asm
	// begin inline asm
	atom.global.add.u32 %r767, [%rd1], 0;
	// end inline asm
	add.s32 	%r769, %r767, 1;
	// begin inline asm
	atom.global.exch.b32 %r768, [%rd1], %r769;
	// end inline asm
$L__BB8_2:
	ret;

}
	// .globl	_Z4testIL_Z12load_relaxedPKjEL_Z13store_relaxedPjjELi256E14single_element11lower_lanesILj1EEEvv
.visible .entry _Z4testIL_Z12load_relaxedPKjEL_Z13store_relaxedPjjELi256E14single_element11lower_lanesILj1EEEvv()
{
	.reg .pred 	%p<2>;
	.reg .b32 	%r<514>;
	.reg .b64 	%rd<514>;

	// begin inline asm
	mov.u32 %r1, %laneid;
	// end inline asm
	setp.ne.s32 	%p1, %r1, 0;
	@%p1 bra 	$L__BB9_2;
	mov.u64 	%rd513, buffer;
	cvta.global.u64 	%rd1, %rd513;
	// begin inline asm
	ld.relaxed.gpu.u32 %r2, [%rd1];
	// end inline asm
	add.s32 	%r3, %r2, 1;
	// begin inline asm
	st.relaxed.gpu.u32 [%rd1], %r3;
	// end inline asm
	// begin inline asm
	ld.relaxed.gpu.u32 %r4, [%rd1];
	// end inline asm
	add.s32 	%r5, %r4, 1;
	// begin inline asm
	st.relaxed.gpu.u32 [%rd1], %r5;
	// end inline asm
	// begin inline asm
	ld.relaxed.gpu.u32 %r6, [%rd1];
	// end inline asm
	add.s32 	%r7, %r6, 1;
	// begin inline asm
	st.relaxed.gpu.u32 [%rd1], %r7;
	// end inline asm
	// begin inline asm
	ld.relaxed.gpu.u32 %r8, [%rd1];
	// end inline asm
	add.s32 	%r9, %r8, 1;
	// begin inline asm
	st.relaxed.gpu.u32 [%rd1], %r9;
	// end inline asm
	// begin inline asm
	ld.relaxed.gpu.u32 %r10, [%rd1];
	// end inline asm
	add.s32 	%r11, %r10, 1;
	// begin inline asm
	st.relaxed.gpu.u32 [%rd1], %r11;
	// end inline asm
	// begin inline asm
	ld.relaxed.gpu.u32 %r12, [%rd1];
	// end inline asm
	add.s32 	%r13, %r12, 1;
	// begin inline asm
	st.relaxed.gpu.u32 [%rd1], %r13;
	// end inline asm
	// begin inline asm
	ld.relaxed.gpu.u32 %r14, [%rd1];
	// end inline asm
	add.s32 	%r15, %r14, 1;
	// begin inline asm
	st.relaxed.gpu.u32 [%rd1], %r15;
	// end inline asm
	// begin inline asm
	ld.relaxed.gpu.u32 %r16, [%rd1];
	// end inline asm
	add.s32 	%r17, %r16, 1;
	// begin inline asm
	st.relaxed.gpu.u32 [%rd1], %r17;
	// end inline asm
	// begin inline asm
	ld.relaxed.gpu.u32 %r18, [%rd1];
	// end inline asm
	add.s32 	%r19, %r18, 1;
	// begin inline asm
	st.relaxed.gpu.u32 [%rd1], %r19;
	// end inline asm
	// begin inline asm
	ld.relaxed.gpu.u32 %r20, [%rd1];
	// end inline asm
	add.s32 	%r21, %r20, 1;
	// begin inline asm
	st.relaxed.gpu.u32 [%rd1], %r21;
	// end inline asm
	// begin inline asm
	ld.relaxed.gpu.u32 %r22, [%rd1];
	// end inline asm
	add.s32 	%r23, %r22, 1;
	// begin inline asm
	st.relaxed.gpu.u32 [%rd1], %r23;
	// end inline asm
	// begin inline asm
	ld.relaxed.gpu.u32 %r24, [%rd1];
	// end inline asm
	add.s32 	%r25, %r24, 1;
	// begin inline asm
	st.relaxed.gpu.u32 [%rd1], %r25;
	// end inline asm
	// begin inline asm
	ld.relaxed.gpu.u32 %r26, [%rd1];
	// end inline asm
	add.s32 	%r27, %r26, 1;
	// begin inline asm
	st.relaxed.gpu.u32 [%rd1], %r27;
	// end inline asm
	// begin inline asm
	ld.relaxed.gpu.u32 %r28, [%rd1];
	// end inline asm
	add.s32 	%r29, %r28, 1;
	// begin inline asm
	st.relaxed.gpu.u32 [%rd1], %r29;
	// end inline asm
	// begin inline asm
	ld.relaxed.gpu.u32 %r30, [%rd1];
	// end inline asm
	add.s32 	%r31, %r30, 1;
	// begin inline asm
	st.relaxed.gpu.u32 [%rd1], %r31;
	// end inline asm
	// begin inline asm
	ld.relaxed.gpu.u32 %r32, [%rd1];
	// end inline asm
	add.s32 	%r33, %r32, 1;
	// begin inline asm
	st.relaxed.gpu.u32 [%rd1], %r33;
	// end inline asm
	// begin inline asm
	ld.relaxed.gpu.u32 %r34, [%rd1];
	// end inline asm
	add.s32 	%r35, %r34, 1;
	// begin inline asm
	st.relaxed.gpu.u32 [%rd1], %r35;
	// end inline asm
	// begin inline asm
	ld.relaxed.gpu.u32 %r36, [%rd1];
	// end inline asm
	add.s32 	%r37, %r36, 1;
	// begin inline asm
	st.relaxed.gpu.u32 [%rd1], %r37;
	// end inline asm
	// begin inline asm
	ld.relaxed.gpu.u32 %r38, [%rd1];
	// end inline asm
	add.s32 	%r39, %r38, 1;
	// begin inline asm
	st.relaxed.gpu.u32 [%rd1], %r39;
	// end inline asm
	// begin inline asm
	ld.relaxed.gpu.u32 %r40, [%rd1];
	// end inline asm
	add.s32 	%r41, %r40, 1;
	// begin inline asm
	st.relaxed.gpu.u32 [%rd1], %r41;
	// end inline asm
	// begin inline asm
	ld.relaxed.gpu.u32 %r42, [%rd1];
	// end inline asm
	add.s32 	%r43, %r42, 1;
	// begin inline asm
	st.relaxed.gpu.u32 [%rd1], %r43;
	// end inline asm
	// begin inline asm
	ld.relaxed.gpu.u32 %r44, [%rd1];
	// end inline asm
	add.s32 	%r45, %r44, 1;
	// begin inline asm
	st.relaxed.gpu.u32 [%rd1], %r45;
	// end inline asm
	// begin inline asm
	ld.relaxed.gpu.u32 %r46, [%rd1];
	// end inline asm
	add.s32 	%r47, %r46, 1;
	// begin inline asm
	st.relaxed.gpu.u32 [%rd1], %r47;
	// end inline asm
	// begin inline asm
	ld.relaxed.gpu.u32 %r48, [%rd1];
	// end inline asm
	add.s32 	%r49, %r48, 1;
	// begin inline asm
	st.relaxed.gpu.u32 [%rd1], %r49;
	// end inline asm
	// begin inline asm
	ld.relaxed.gpu.u32 %r50, [%rd1];
	// end inline asm
	add.s32 	%r51, %r50, 1;
	// begin inline asm
	st.relaxed.gpu.u32 [%rd1], %r51;
	// end inline asm
	// begin inline asm
	ld.relaxed.gpu.u32 %r52, [%rd1];
	// end inline asm
	add.s32 	%r53, %r52, 1;
	// begin inline asm
	st.relaxed.gpu.u32 [%rd1], %r53;
	// end inline asm
	// begin inline asm
	ld.relaxed.gpu.u32 %r54, [%rd1];
	// end inline asm
	add.s32 	%r55, %r54, 1;
	// begin inline asm
	st.relaxed.gpu.u32 [%rd1], %r55;
	// end inline asm
	// begin inline asm
	ld.relaxed.gpu.u32 %r56, [%rd1];
	// end inline asm
	add.s32 	%r57, %r56, 1;
	// begin inline asm
	st.relaxed.gpu.u32 [%rd1], %r57;
	// end inline asm
	// begin inline asm
	ld.relaxed.gpu.u32 %r58, [%rd1];
	// end inline asm
	add.s32 	%r59, %r58, 1;
	// begin inline asm
	st.relaxed.gpu.u32 [%rd1], %r59;
	// end inline asm
	// begin inline asm
	ld.relaxed.gpu.u32 %r60, [%rd1];
	// end inline asm
	add.s32 	%r61, %r60, 1;
	// begin inline asm
	st.relaxed.gpu.u32 [%rd1], %r61;
	// end inline asm
	// begin inline asm
	ld.relaxed.gpu.u32 %r62, [%rd1];
	// end inline asm
	add.s32 	%r63, %r62, 1;
	// begin inline asm
	st.relaxed.gpu.u32 [%rd1], %r63;
	// end inline asm
	// begin inline asm
	ld.relaxed.gpu.u32 %r64, [%rd1];
	// end inline asm
	add.s32 	%r65, %r64, 1;
	// begin inline asm
	st.relaxed.gpu.u32 [%rd1], %r65;
	// end inline asm
	// begin inline asm
	ld.relaxed.gpu.u32 %r66, [%rd1];
	// end inline asm
	add.s32 	%r67, %r66, 1;
	// begin inline asm
	st.relaxed.gpu.u32 [%rd1], %r67;
	// end inline asm
	// begin inline asm
	ld.relaxed.gpu.u32 %r68, [%rd1];
	// end inline asm
	add.s32 	%r69, %r68, 1;
	// begin inline asm
	st.relaxed.gpu.u32 [%rd1], %r69;
	// end inline asm
	// begin inline asm
	ld.relaxed.gpu.u32 %r70, [%rd1];
	// end inline asm
	add.s32 	%r71, %r70, 1;
	// begin inline asm
	st.relaxed.gpu.u32 [%rd1], %r71;
	// end inline asm
	// begin inline asm
	ld.relaxed.gpu.u32 %r72, [%rd1];
	// end inline asm
	add.s32 	%r73, %r72, 1;
	// begin inline asm
	st.relaxed.gpu.u32 [%rd1], %r73;
	// end inline asm
	// begin inline asm
	ld.relaxed.gpu.u32 %r74, [%rd1];
	// end inline asm
	add.s32 	%r75, %r74, 1;
	// begin inline asm
	st.relaxed.gpu.u32 [%rd1], %r75;
	// end inline asm
	// begin inline asm
	ld.relaxed.gpu.u32 %r76, [%rd1];
	// end inline asm
	add.s32 	%r77, %r76, 1;
	// begin inline asm
	st.relaxed.gpu.u32 [%rd1], %r77;
	// end inline asm
	// begin inline asm
	ld.relaxed.gpu.u32 %r78, [%rd1];
	// end inline asm
	add.s32 	%r79, %r78, 1;
	// begin inline asm
	st.relaxed.gpu.u32 [%rd1], %r79;
	// end inline asm
	// begin inline asm
	ld.relaxed.gpu.u32 %r80, [%rd1];
	// end inline asm
	add.s32 	%r81, %r80, 1;
	// begin inline asm
	st.relaxed.gpu.u32 [%rd1], %r81;
	// end inline asm
	// begin inline asm
	ld.relaxed.gpu.u32 %r82, [%rd1];
	// end inline asm
	add.s32 	%r83, %r82, 1;
	// begin inline asm
	st.relaxed.gpu.u32 [%rd1], %r83;
	// end inline asm
	// begin inline asm
	ld.relaxed.gpu.u32 %r84, [%rd1];
	// end inline asm
	add.s32 	%r85, %r84, 1;
	// begin inline asm
	st.relaxed.gpu.u32 [%rd1], %r85;
	// end inline asm
	// begin inline asm
	ld.relaxed.gpu.u32 %r86, [%rd1];
	// end inline asm
	add.s32 	%r87, %r86, 1;
	// begin inline asm
	st.relaxed.gpu.u32 [%rd1], %r87;
	// end inline asm
	// begin inline asm
	ld.relaxed.gpu.u32 %r88, [%rd1];
	// end inline asm
	add.s32 	%r89, %r88, 1;
	// begin inline asm
	st.relaxed.gpu.u32 [%rd1], %r89;
	// end inline asm
	// begin inline asm
	ld.relaxed.gpu.u32 %r90, [%rd1];
	// end inline asm
	add.s32 	%r91, %r90, 1;
	// begin inline asm
	st.relaxed.gpu.u32 [%rd1], %r91;
	// end inline asm
	// begin inline asm
	ld.relaxed.gpu.u32 %r92, [%rd1];
	// end inline asm
	add.s32 	%r93, %r92, 1;
	// begin inline asm
	st.relaxed.gpu.u32 [%rd1], %r93;
	// end inline asm
	// begin inline asm
	ld.relaxed.gpu.u32 %r94, [%rd1];
	// end inline asm
	add.s32 	%r95, %r94, 1;
	// begin inline asm
	st.relaxed.gpu.u32 [%rd1], %r95;
	// end inline asm
	// begin inline asm
	ld.relaxed.gpu.u32 %r96, [%rd1];
	// end inline asm
	add.s32 	%r97, %r96, 1;
	// begin inline asm
	st.relaxed.gpu.u32 [%rd1], %r97;
	// end inline asm
	// begin inline asm
	ld.relaxed.gpu.u32 %r98, [%rd1];
	// end inline asm
	add.s32 	%r99, %r98, 1;
	// begin inline asm
	st.relaxed.gpu.u32 [%rd1], %r99;
	// end inline asm
	// begin inline asm
	ld.relaxed.gpu.u32 %r100, [%rd1];
	// end inline asm
	add.s32 	%r101, %r100, 1;
	// begin inline asm
	st.relaxed.gpu.u32 [%rd1], %r101;
	// end inline asm
	// begin inline asm
	ld.relaxed.gpu.u32 %r102, [%rd1];
	// end inline asm
	add.s32 	%r103, %r102, 1;
	// begin inline asm
	st.relaxed.gpu.u32 [%rd1], %r103;
	// end inline asm
	// begin inline asm
	ld.relaxed.gpu.u32 %r104, [%rd1];
	// end inline asm
	add.s32 	%r105, %r104, 1;
	// begin inline asm
	st.relaxed.gpu.u32 [%rd1], %r105;
	// end inline asm
	// begin inline asm
	ld.relaxed.gpu.u32 %r106, [%rd1];
	// end inline asm
	add.s32 	%r107, %r106, 1;
	// begin inline asm
	st.relaxed.gpu.u32 [%rd1], %r107;
	// end inline asm
	// begin inline asm
	ld.relaxed.gpu.u32 %r108, [%rd1];
	// end inline asm
	add.s32 	%r109, %r108, 1;
	// begin inline asm
	st.relaxed.gpu.u32 [%rd1], %r109;
	// end inline asm
	// begin inline asm
	ld.relaxed.gpu.u32 %r110, [%rd1];
	// end inline asm
	add.s32 	%r111, %r110, 1;
	// begin inline asm
	st.relaxed.gpu.u32 [%rd1], %r111;
	// end inline asm
	// begin inline asm
	ld.relaxed.gpu.u32 %r112, [%rd1];
	// end inline asm
	add.s32 	%r113, %r112, 1;
	// begin inline asm
	st.relaxed.gpu.u32 [%rd1], %r113;
	// end inline asm
	// begin inline asm
	ld.relaxed.gpu.u32 %r114, [%rd1];
	// end inline asm
	add.s32 	%r115, %r114, 1;
	// begin inline asm
	st.relaxed.gpu.u32 [%rd1], %r115;
	// end inline asm
	// begin inline asm
	ld.relaxed.gpu.u32 %r116, [%rd1];
	// end inline asm
	add.s32 	%r117, %r116, 1;
	// begin inline asm
	st.relaxed.gpu.u32 [%rd1], %r117;
	// end inline asm
	// begin inline asm
	ld.relaxed.gpu.u32 %r118, [%rd1];
	// end inline asm
	add.s32 	%r119, %r118, 1;
	// begin inline asm
	st.relaxed.gpu.u32 [%rd1], %r119;
	// end inline asm
	// begin inline asm
	ld.relaxed.gpu.u32 %r120, [%rd1];
	// end inline asm
	add.s32 	%r121, %r120, 1;
	// begin inline asm
	st.relaxed.gpu.u32 [%rd1], %r121;
	// end inline asm
	// begin inline asm
	ld.relaxed.gpu.u32 %r122, [%rd1];
	// end inline asm
	add.s32 	%r123, %r122, 1;
	// begin inline asm
	st.relaxed.gpu.u32 [%rd1], %r123;
	// end inline asm
	// begin inline asm
	ld.relaxed.gpu.u32 %r124, [%rd1];
	// end inline asm
	add.s32 	%r125, %r124, 1;
	// begin inline asm
	st.relaxed.gpu.u32 [%rd1], %r125;
	// end inline asm
	// begin inline asm
	ld.relaxed.gpu.u32 %r126, [%rd1];
	// end inline asm
	add.s32 	%r127, %r126, 1;
	// begin inline asm
	st.relaxed.gpu.u32 [%rd1], %r127;
	// end inline asm
	// begin inline asm
	ld.relaxed.gpu.u32 %r128, [%rd1];
	// end inline asm
	add.s32 	%r129, %r128, 1;
	// begin inline asm
	st.relaxed.gpu.u32 [%rd1], %r129;
	// end inline asm
	// begin inline asm
	ld.relaxed.gpu.u32 %r130, [%rd1];
	// end inline asm
	add.s32 	%r131, %r130, 1;
	// begin inline asm
	st.relaxed.gpu.u32 [%rd1], %r131;
	// end inline asm
	// begin inline asm
	ld.relaxed.gpu.u32 %r132, [%rd1];
	// end inline asm
	add.s32 	%r133, %r132, 1;
	// begin inline asm
	st.relaxed.gpu.u32 [%rd1], %r133;
	// end inline asm
	// begin inline asm
	ld.relaxed.gpu.u32 %r134, [%rd1];
	// end inline asm
	add.s32 	%r135, %r134, 1;
	// begin inline asm
	st.relaxed.gpu.u32 [%rd1], %r135;
	// end inline asm
	// begin inline asm
	ld.relaxed.gpu.u32 %r136, [%rd1];
	// end inline asm
	add.s32 	%r137, %r136, 1;
	// begin inline asm
	st.relaxed.gpu.u32 [%rd1], %r137;
	// end inline asm
	// begin inline asm
	ld.relaxed.gpu.u32 %r138, [%rd1];
	// end inline asm
	add.s32 	%r139, %r138, 1;
	// begin inline asm
	st.relaxed.gpu.u32 [%rd1], %r139;
	// end inline asm
	// begin inline asm
	ld.relaxed.gpu.u32 %r140, [%rd1];
	// end inline asm
	add.s32 	%r141, %r140, 1;
	// begin inline asm
	st.relaxed.gpu.u32 [%rd1], %r141;
	// end inline asm
	// begin inline asm
	ld.relaxed.gpu.u32 %r142, [%rd1];
	// end inline asm
	add.s32 	%r143, %r142, 1;
	// begin inline asm
	st.relaxed.gpu.u32 [%rd1], %r143;
	// end inline asm
	// begin inline asm
	ld.relaxed.gpu.u32 %r144, [%rd1];
	// end inline asm
	add.s32 	%r145, %r144, 1;
	// begin inline asm
	st.relaxed.gpu.u32 [%rd1], %r145;
	// end inline asm
	// begin inline asm
	ld.relaxed.gpu.u32 %r146, [%rd1];
	// end inline asm
	add.s32 	%r147, %r146, 1;
	// begin inline asm
	st.relaxed.gpu.u32 [%rd1], %r147;
	// end inline asm
	// begin inline asm
	ld.relaxed.gpu.u32 %r148, [%rd1];
	// end inline asm
	add.s32 	%r149, %r148, 1;
	// begin inline asm
	st.relaxed.gpu.u32 [%rd1], %r149;
	// end inline asm
	// begin inline asm
	ld.relaxed.gpu.u32 %r150, [%rd1];
	// end inline asm
	add.s32 	%r151, %r150, 1;
	// begin inline asm
	st.relaxed.gpu.u32 [%rd1], %r151;
	// end inline asm
	// begin inline asm
	ld.relaxed.gpu.u32 %r152, [%rd1];
	// end inline asm
	add.s32 	%r153, %r152, 1;
	// begin inline asm
	st.relaxed.gpu.u32 [%rd1], %r153;
	// end inline asm
	// begin inline asm
	ld.relaxed.gpu.u32 %r154, [%rd1];
	// end inline asm
	add.s32 	%r155, %r154, 1;
	// begin inline asm
	st.relaxed.gpu.u32 [%rd1], %r155;
	// end inline asm
	// begin inline asm
	ld.relaxed.gpu.u32 %r156, [%rd1];
	// end inline asm
	add.s32 	%r157, %r156, 1;
	// begin inline asm
	st.relaxed.gpu.u32 [%rd1], %r157;
	// end inline asm
	// begin inline asm
	ld.relaxed.gpu.u32 %r158, [%rd1];
	// end inline asm
	add.s32 	%r159, %r158, 1;
	// begin inline asm
	st.relaxed.gpu.u32 [%rd1], %r159;
	// end inline asm
	// begin inline asm
	ld.relaxed.gpu.u32 %r160, [%rd1];
	// end inline asm
	add.s32 	%r161, %r160, 1;
	// begin inline asm
	st.relaxed.gpu.u32 [%rd1], %r161;
	// end inline asm
	// begin inline asm
	ld.relaxed.gpu.u32 %r162, [%rd1];
	// end inline asm
	add.s32 	%r163, %r162, 1;
	// begin inline asm
	st.relaxed.gpu.u32 [%rd1], %r163;
	// end inline asm
	// begin inline asm
	ld.relaxed.gpu.u32 %r164, [%rd1];
	// end inline asm
	add.s32 	%r165, %r164, 1;
	// begin inline asm
	st.relaxed.gpu.u32 [%rd1], %r165;
	// end inline asm
	// begin inline asm
	ld.relaxed.gpu.u32 %r166, [%rd1];
	// end inline asm
	add.s32 	%r167, %r166, 1;
	// begin inline asm
	st.relaxed.gpu.u32 [%rd1], %r167;
	// end inline asm
	// begin inline asm
	ld.relaxed.gpu.u32 %r168, [%rd1];
	// end inline asm
	add.s32 	%r169, %r168, 1;
	// begin inline asm
	st.relaxed.gpu.u32 [%rd1], %r169;
	// end inline asm
	// begin inline asm
	ld.relaxed.gpu.u32 %r170, [%rd1];
	// end inline asm
	add.s32 	%r171, %r170, 1;
	// begin inline asm
	st.relaxed.gpu.u32 [%rd1], %r171;
	// end inline asm
	// begin inline asm
	ld.relaxed.gpu.u32 %r172, [%rd1];
	// end inline asm
	add.s32 	%r173, %r172, 1;
	// begin inline asm
	st.relaxed.gpu.u32 [%rd1], %r173;
	// end inline asm
	// begin inline asm
	ld.relaxed.gpu.u32 %r174, [%rd1];
	// end inline asm
	add.s32 	%r175, %r174, 1;
	// begin inline asm
	st.relaxed.gpu.u32 [%rd1], %r175;
	// end inline asm
	// begin inline asm
	ld.relaxed.gpu.u32 %r176, [%rd1];
	// end inline asm
	add.s32 	%r177, %r176, 1;
	// begin inline asm
	st.relaxed.gpu.u32 [%rd1], %r177;
	// end inline asm
	// begin inline asm
	ld.relaxed.gpu.u32 %r178, [%rd1];
	// end inline asm
	add.s32 	%r179, %r178, 1;
	// begin inline asm
	st.relaxed.gpu.u32 [%rd1], %r179;
	// end inline asm
	// begin inline asm
	ld.relaxed.gpu.u32 %r180, [%rd1];
	// end inline asm
	add.s32 	%r181, %r180, 1;
	// begin inline asm
	st.relaxed.gpu.u32 [%rd1], %r181;
	// end inline asm
	// begin inline asm
	ld.relaxed.gpu.u32 %r182, [%rd1];
	// end inline asm
	add.s32 	%r183, %r182, 1;
	// begin inline asm
	st.relaxed.gpu.u32 [%rd1], %r183;
	// end inline asm
	// begin inline asm
	ld.relaxed.gpu.u32 %r184, [%rd1];
	// end inline asm
	add.s32 	%r185, %r184, 1;
	// begin inline asm
	st.relaxed.gpu.u32 [%rd1], %r185;
	// end inline asm
	// begin inline asm
	ld.relaxed.gpu.u32 %r186, [%rd1];
	// end inline asm
	add.s32 	%r187, %r186, 1;
	// begin inline asm
	st.relaxed.gpu.u32 [%rd1], %r187;
	// end inline asm
	// begin inline asm
	ld.relaxed.gpu.u32 %r188, [%rd1];
	// end inline asm
	add.s32 	%r189, %r188, 1;
	// begin inline asm
	st.relaxed.gpu.u32 [%rd1], %r189;
	// end inline asm
	// begin inline asm
	ld.relaxed.gpu.u32 %r190, [%rd1];
	// end inline asm
	add.s32 	%r191, %r190, 1;
	// begin inline asm
	st.relaxed.gpu.u32 [%rd1], %r191;
	// end inline asm
	// begin inline asm
	ld.relaxed.gpu.u32 %r192, [%rd1];
	// end inline asm
	add.s32 	%r193, %r192, 1;
	// begin inline asm
	st.relaxed.gpu.u32 [%rd1], %r193;
	// end inline asm
	// begin inline asm
	ld.relaxed.gpu.u32 %r194, [%rd1];
	// end inline asm
	add.s32 	%r195, %r194, 1;
	// begin inline asm
	st.relaxed.gpu.u32 [%rd1], %r195;
	// end inline asm
	// begin inline asm
	ld.relaxed.gpu.u32 %r196, [%rd1];
	// end inline asm
	add.s32 	%r197, %r196, 1;
	// begin inline asm
	st.relaxed.gpu.u32 [%rd1], %r197;
	// end inline asm
	// begin inline asm
	ld.relaxed.gpu.u32 %r198, [%rd1];
	// end inline asm
	add.s32 	%r199, %r198, 1;
	// begin inline asm
	st.relaxed.gpu.u32 [%rd1], %r199;
	// end inline asm
	// begin inline asm
	ld.relaxed.gpu.u32 %r200, [%rd1];
	// end inline asm
	add.s32 	%r201, %r200, 1;
	// begin inline asm
	st.relaxed.gpu.u32 [%rd1], %r201;
	// end inline asm
	// begin inline asm
	ld.relaxed.gpu.u32 %r202, [%rd1];
	// end inline asm
	add.s32 	%r203, %r202, 1;
	// begin inline asm
	st.relaxed.gpu.u32 [%rd1], %r203;
	// end inline asm
	// begin inline asm
	ld.relaxed.gpu.u32 %r204, [%rd1];
	// end inline asm
	add.s32 	%r205, %r204, 1;
	// begin inline asm
	st.relaxed.gpu.u32 [%rd1], %r205;
	// end inline asm
	// begin inline asm
	ld.relaxed.gpu.u32 %r206, [%rd1];
	// end inline asm
	add.s32 	%r207, %r206, 1;
	// begin inline asm
	st.relaxed.gpu.u32 [%rd1], %r207;
	// end inline asm
	// begin inline asm
	ld.relaxed.gpu.u32 %r208, [%rd1];
	// end inline asm
	add.s32 	%r209, %r208, 1;
	// begin inline asm
	st.relaxed.gpu.u32 [%rd1], %r209;
	// end inline asm
	// begin inline asm
	ld.relaxed.gpu.u32 %r210, [%rd1];
	// end inline asm
	add.s32 	%r211, %r210, 1;
	// begin inline asm
	st.relaxed.gpu.u32 [%rd1], %r211;
	// end inline asm
	// begin inline asm
	ld.relaxed.gpu.u32 %r212, [%rd1];
	// end inline asm
	add.s32 	%r213, %r212, 1;
	// begin inline asm
	st.relaxed.gpu.u32 [%rd1], %r213;
	// end inline asm
	// begin inline asm
	ld.relaxed.gpu.u32 %r214, [%rd1];
	// end inline asm
	add.s32 	%r215, %r214, 1;
	// begin inline asm
	st.relaxed.gpu.u32 [%rd1], %r215;
	// end inline asm
	// begin inline asm
	ld.relaxed.gpu.u32 %r216, [%rd1];
	// end inline asm
	add.s32 	%r217, %r216, 1;
	// begin inline asm
	st.relaxed.gpu.u32 [%rd1], %r217;
	// end inline asm
	// begin inline asm
	ld.relaxed.gpu.u32 %r218, [%rd1];
	// end inline asm
	add.s32 	%r219, %r218, 1;
	// begin inline asm
	st.relaxed.gpu.u32 [%rd1], %r219;
	// end inline asm
	// begin inline asm
	ld.relaxed.gpu.u32 %r220, [%rd1];
	// end inline asm
	add.s32 	%r221, %r220, 1;
	// begin inline asm
	st.relaxed.gpu.u32 [%rd1], %r221;
	// end inline asm
	// begin inline asm
	ld.relaxed.gpu.u32 %r222, [%rd1];
	// end inline asm
	add.s32 	%r223, %r222, 1;
	// begin inline asm
	st.relaxed.gpu.u32 [%rd1], %r223;
	// end inline asm
	// begin inline asm
	ld.relaxed.gpu.u32 %r224, [%rd1];
	// end inline asm
	add.s32 	%r225, %r224, 1;
	// begin inline asm
	st.relaxed.gpu.u32 [%rd1], %r225;
	// end inline asm
	// begin inline asm
	ld.relaxed.gpu.u32 %r226, [%rd1];
	// end inline asm
	add.s32 	%r227, %r226, 1;
	// begin inline asm
	st.relaxed.gpu.u32 [%rd1], %r227;
	// end inline asm
	// begin inline asm
	ld.relaxed.gpu.u32 %r228, [%rd1];
	// end inline asm
	add.s32 	%r229, %r228, 1;
	// begin inline asm
	st.relaxed.gpu.u32 [%rd1], %r229;
	// end inline asm
	// begin inline asm
	ld.relaxed.gpu.u32 %r230, [%rd1];
	// end inline asm
	add.s32 	%r231, %r230, 1;
	// begin inline asm
	st.relaxed.gpu.u32 [%rd1], %r231;
	// end inline asm
	// begin inline asm
	ld.relaxed.gpu.u32 %r232, [%rd1];
	// end inline asm
	add.s32 	%r233, %r232, 1;
	// begin inline asm
	st.relaxed.gpu.u32 [%rd1], %r233;
	// end inline asm
	// begin inline asm
	ld.relaxed.gpu.u32 %r234, [%rd1];
	// end inline asm
	add.s32 	%r235, %r234, 1;
	// begin inline asm
	st.relaxed.gpu.u32 [%rd1], %r235;
	// end inline asm
	// begin inline asm
	ld.relaxed.gpu.u32 %r236, [%rd1];
	// end inline asm
	add.s32 	%r237, %r236, 1;
	// begin inline asm
	st.relaxed.gpu.u32 [%rd1], %r237;
	// end inline asm
	// begin inline asm
	ld.relaxed.gpu.u32 %r238, [%rd1];
	// end inline asm
	add.s32 	%r239, %r238, 1;
	// begin inline asm
	st.relaxed.gpu.u32 [%rd1], %r239;
	// end inline asm
	// begin inline asm
	ld.relaxed.gpu.u32 %r240, [%rd1];
	// end inline asm
	add.s32 	%r241, %r240, 1;
	// begin inline asm
	st.relaxed.gpu.u32 [%rd1], %r241;
	// end inline asm
	// begin inline asm
	ld.relaxed.gpu.u32 %r242, [%rd1];
	// end inline asm
	add.s32 	%r243, %r242, 1;
	// begin inline asm
	st.relaxed.gpu.u32 [%rd1], %r243;
	// end inline asm
	// begin inline asm
	ld.relaxed.gpu.u32 %r244, [%rd1];
	// end inline asm
	add.s32 	%r245, %r244, 1;
	// begin inline asm
	st.relaxed.gpu.u32 [%rd1], %r245;
	// end inline asm
	// begin inline asm
	ld.relaxed.gpu.u32 %r246, [%rd1];
	// end inline asm
	add.s32 	%r247, %r246, 1;
	// begin inline asm
	st.relaxed.gpu.u32 [%rd1], %r247;
	// end inline asm
	// begin inline asm
	ld.relaxed.gpu.u32 %r248, [%rd1];
	// end inline asm
	add.s32 	%r249, %r248, 1;
	// begin inline asm
	st.relaxed.gpu.u32 [%rd1], %r249;
	// end inline asm
	// begin inline asm
	ld.relaxed.gpu.u32 %r250, [%rd1];
	// end inline asm
	add.s32 	%r251, %r250, 1;
	// begin inline asm
	st.relaxed.gpu.u32 [%rd1], %r251;
	// end inline asm
	// begin inline asm
	ld.relaxed.gpu.u32 %r252, [%rd1];
	// end inline asm
	add.s32 	%r253, %r252, 1;
	// begin inline asm
	st.relaxed.gpu.u32 [%rd1], %r253;
	// end inline asm
	// begin inline asm
	ld.relaxed.gpu.u32 %r254, [%rd1];
	// end inline asm
	add.s32 	%r255, %r254, 1;
	// begin inline asm
	st.relaxed.gpu.u32 [%rd1], %r255;
	// end inline asm
	// begin inline asm
	ld.relaxed.gpu.u32 %r256, [%rd1];
	// end inline asm
	add.s32 	%r257, %r256, 1;
	// begin inline asm
	st.relaxed.gpu.u32 [%rd1], %r257;
	// end inline asm
	// begin inline asm
	ld.relaxed.gpu.u32 %r258, [%rd1];
	// end inline asm
	add.s32 	%r259, %r258, 1;
	// begin inline asm
	st.relaxed.gpu.u32 [%rd1], %r259;
	// end inline asm
	// begin inline asm
	ld.relaxed.gpu.u32 %r260, [%rd1];
	// end inline asm
	add.s32 	%r261, %r260, 1;
	// begin inline asm
	st.relaxed.gpu.u32 [%rd1], %r261;
	// end inline asm
	// begin inline asm
	ld.relaxed.gpu.u32 %r262, [%rd1];
	// end inline asm
	add.s32 	%r263, %r262, 1;
	// begin inline asm
	st.relaxed.gpu.u32 [%rd1], %r263;
	// end inline asm
	// begin inline asm
	ld.relaxed.gpu.u32 %r264, [%rd1];
	// end inline asm
	add.s32 	%r265, %r264, 1;
	// begin inline asm
	st.relaxed.gpu.u32 [%rd1], %r265;
	// end inline asm
	// begin inline asm
	ld.relaxed.gpu.u32 %r266, [%rd1];
	// end inline asm
	add.s32 	%r267, %r266, 1;
	// begin inline asm
	st.relaxed.gpu.u32 [%rd1], %r267;
	// end inline asm
	// begin inline asm
	ld.relaxed.gpu.u32 %r268, [%rd1];
	// end inline asm
	add.s32 	%r269, %r268, 1;
	// begin inline asm
	st.relaxed.gpu.u32 [%rd1], %r269;
	// end inline asm
	// begin inline asm
	ld.relaxed.gpu.u32 %r270, [%rd1];
	// end inline asm
	add.s32 	%r271, %r270, 1;
	// begin inline asm
	st.relaxed.gpu.u32 [%rd1], %r271;
	// end inline asm
	// begin inline asm
	ld.relaxed.gpu.u32 %r272, [%rd1];
	// end inline asm
	add.s32 	%r273, %r272, 1;
	// begin inline asm
	st.relaxed.gpu.u32 [%rd1], %r273;
	// end inline asm
	// begin inline asm
	ld.relaxed.gpu.u32 %r274, [%rd1];
	// end inline asm
	add.s32 	%r275, %r274, 1;
	// begin inline asm
	st.relaxed.gpu.u32 [%rd1], %r275;
	// end inline asm
	// begin inline asm
	ld.relaxed.gpu.u32 %r276, [%rd1];
	// end inline asm
	add.s32 	%r277, %r276, 1;
	// begin inline asm
	st.relaxed.gpu.u32 [%rd1], %r277;
	// end inline asm
	// begin inline asm
	ld.relaxed.gpu.u32 %r278, [%rd1];
	// end inline asm
	add.s32 	%r279, %r278, 1;
	// begin inline asm
	st.relaxed.gpu.u32 [%rd1], %r279;
	// end inline asm
	// begin inline asm
	ld.relaxed.gpu.u32 %r280, [%rd1];
	// end inline asm
	add.s32 	%r281, %r280, 1;
	// begin inline asm
	st.relaxed.gpu.u32 [%rd1], %r281;
	// end inline asm
	// begin inline asm
	ld.relaxed.gpu.u32 %r282, [%rd1];
	// end inline asm
	add.s32 	%r283, %r282, 1;
	// begin inline asm
	st.relaxed.gpu.u32 [%rd1], %r283;
	// end inline asm
	// begin inline asm
	ld.relaxed.gpu.u32 %r284, [%rd1];
	// end inline asm
	add.s32 	%r285, %r284, 1;
	// begin inline asm
	st.relaxed.gpu.u32 [%rd1], %r285;
	// end inline asm
	// begin inline asm
	ld.relaxed.gpu.u32 %r286, [%rd1];
	// end inline asm
	add.s32 	%r287, %r286, 1;
	// begin inline asm
	st.relaxed.gpu.u32 [%rd1], %r287;
	// end inline asm
	// begin inline asm
	ld.relaxed.gpu.u32 %r288, [%rd1];
	// end inline asm
	add.s32 	%r289, %r288, 1;
	// begin inline asm
	st.relaxed.gpu.u32 [%rd1], %r289;
	// end inline asm
	// begin inline asm
	ld.relaxed.gpu.u32 %r290, [%rd1];
	// end inline asm
	add.s32 	%r291, %r290, 1;
	// begin inline asm
	st.relaxed.gpu.u32 [%rd1], %r291;
	// end inline asm
	// begin inline asm
	ld.relaxed.gpu.u32 %r292, [%rd1];
	// end inline asm
	add.s32 	%r293, %r292, 1;
	// begin inline asm
	st.relaxed.gpu.u32 [%rd1], %r293;
	// end inline asm
	// begin inline asm
	ld.relaxed.gpu.u32 %r294, [%rd1];
	// end inline asm
	add.s32 	%r295, %r294, 1;
	// begin inline asm
	st.relaxed.gpu.u32 [%rd1], %r295;
	// end inline asm
	// begin inline asm
	ld.relaxed.gpu.u32 %r296, [%rd1];
	// end inline asm
	add.s32 	%r297, %r296, 1;
	// begin inline asm
	st.relaxed.gpu.u32 [%rd1], %r297;
	// end inline asm
	// begin inline asm
	ld.relaxed.gpu.u32 %r298, [%rd1];
	// end inline asm
	add.s32 	%r299, %r298, 1;
	// begin inline asm
	st.relaxed.gpu.u32 [%rd1], %r299;
	// end inline asm
	// begin inline asm
	ld.relaxed.gpu.u32 %r300, [%rd1];
	// end inline asm
	add.s32 	%r301, %r300, 1;
	// begin inline asm
	st.relaxed.gpu.u32 [%rd1], %r301;
	// end inline asm
	// begin inline asm
	ld.relaxed.gpu.u32 %r302, [%rd1];
	// end inline asm
	add.s32 	%r303, %r302, 1;
	// begin inline asm
	st.relaxed.gpu.u32 [%rd1], %r303;
	// end inline asm
	// begin inline asm
	ld.relaxed.gpu.u32 %r304, [%rd1];
	// end inline asm
	add.s32 	%r305, %r304, 1;
	// begin inline asm
	st.relaxed.gpu.u32 [%rd1], %r305;
	// end inline asm
	// begin inline asm
	ld.relaxed.gpu.u32 %r306, [%rd1];
	// end inline asm
	add.s32 	%r307, %r306, 1;
	// begin inline asm
	st.relaxed.gpu.u32 [%rd1], %r307;
	// end inline asm
	// begin inline asm
	ld.relaxed.gpu.u32 %r308, [%rd1];
	// end inline asm
	add.s32 	%r309, %r308, 1;
	// begin inline asm
	st.relaxed.gpu.u32 [%rd1], %r309;
	// end inline asm
	// begin inline asm
	ld.relaxed.gpu.u32 %r310, [%rd1];
	// end inline asm
	add.s32 	%r311, %r310, 1;
	// begin inline asm
	st.relaxed.gpu.u32 [%rd1], %r311;
	// end inline asm
	// begin inline asm
	ld.relaxed.gpu.u32 %r312, [%rd1];
	// end inline asm
	add.s32 	%r313, %r312, 1;
	// begin inline asm
	st.relaxed.gpu.u32 [%rd1], %r313;
	// end inline asm
	// begin inline asm
	ld.relaxed.gpu.u32 %r314, [%rd1];
	// end inline asm
	add.s32 	%r315, %r314, 1;
	// begin inline asm
	st.relaxed.gpu.u32 [%rd1], %r315;
	// end inline asm
	// begin inline asm
	ld.relaxed.gpu.u32 %r316, [%rd1];
	// end inline asm
	add.s32 	%r317, %r316, 1;
	// begin inline asm
	st.relaxed.gpu.u32 [%rd1], %r317;
	// end inline asm
	// begin inline asm
	ld.relaxed.gpu.u32 %r318, [%rd1];
	// end inline asm
	add.s32 	%r319, %r318, 1;
	// begin inline asm
	st.relaxed.gpu.u32 [%rd1], %r319;
	// end inline asm
	// begin inline asm
	ld.relaxed.gpu.u32 %r320, [%rd1];
	// end inline asm
	add.s32 	%r321, %r320, 1;
	// begin inline asm
	st.relaxed.gpu.u32 [%rd1], %r321;
	// end inline asm
	// begin inline asm
	ld.relaxed.gpu.u32 %r322, [%rd1];
	// end inline asm
	add.s32 	%r323, %r322, 1;
	// begin inline asm
	st.relaxed.gpu.u32 [%rd1], %r323;
	// end inline asm
	// begin inline asm
	ld.relaxed.gpu.u32 %r324, [%rd1];
	// end inline asm
	add.s32 	%r325, %r324, 1;
	// begin inline asm
	st.relaxed.gpu.u32 [%rd1], %r325;
	// end inline asm
	// begin inline asm
	ld.relaxed.gpu.u32 %r326, [%rd1];
	// end inline asm
	add.s32 	%r327, %r326, 1;
	// begin inline asm
	st.relaxed.gpu.u32 [%rd1], %r327;
	// end inline asm
	// begin inline asm
	ld.relaxed.gpu.u32 %r328, [%rd1];
	// end inline asm
	add.s32 	%r329, %r328, 1;
	// begin inline asm
	st.relaxed.gpu.u32 [%rd1], %r329;
	// end inline asm
	// begin inline asm
	ld.relaxed.gpu.u32 %r330, [%rd1];
	// end inline asm
	add.s32 	%r331, %r330, 1;
	// begin inline asm
	st.relaxed.gpu.u32 [%rd1], %r331;
	// end inline asm
	// begin inline asm
	ld.relaxed.gpu.u32 %r332, [%rd1];
	// end inline asm
	add.s32 	%r333, %r332, 1;
	// begin inline asm
	st.relaxed.gpu.u32 [%rd1], %r333;
	// end inline asm
	// begin inline asm
	ld.relaxed.gpu.u32 %r334, [%rd1];
	// end inline asm
	add.s32 	%r335, %r334, 1;
	// begin inline asm
	st.relaxed.gpu.u32 [%rd1], %r335;
	// end inline asm
	// begin inline asm
	ld.relaxed.gpu.u32 %r336, [%rd1];
	// end inline asm
	add.s32 	%r337, %r336, 1;
	// begin inline asm
	st.relaxed.gpu.u32 [%rd1], %r337;
	// end inline asm
	// begin inline asm
	ld.relaxed.gpu.u32 %r338, [%rd1];
	// end inline asm
	add.s32 	%r339, %r338, 1;
	// begin inline asm
	st.relaxed.gpu.u32 [%rd1], %r339;
	// end inline asm
	// begin inline asm
	ld.relaxed.gpu.u32 %r340, [%rd1];
	// end inline asm
	add.s32 	%r341, %r340, 1;
	// begin inline asm
	st.relaxed.gpu.u32 [%rd1], %r341;
	// end inline asm
	// begin inline asm
	ld.relaxed.gpu.u32 %r342, [%rd1];
	// end inline asm
	add.s32 	%r343, %r342, 1;
	// begin inline asm
	st.relaxed.gpu.u32 [%rd1], %r343;
	// end inline asm
	// begin inline asm
	ld.relaxed.gpu.u32 %r344, [%rd1];
	// end inline asm
	add.s32 	%r345, %r344, 1;
	// begin inline asm
	st.relaxed.gpu.u32 [%rd1], %r345;
	// end inline asm
	// begin inline asm
	ld.relaxed.gpu.u32 %r346, [%rd1];
	// end inline asm
	add.s32 	%r347, %r346, 1;
	// begin inline asm
	st.relaxed.gpu.u32 [%rd1], %r347;
	// end inline asm
	// begin inline asm
	ld.relaxed.gpu.u32 %r348, [%rd1];
	// end inline asm
	add.s32 	%r349, %r348, 1;
	// begin inline asm
	st.relaxed.gpu.u32 [%rd1], %r349;
	// end inline asm
	// begin inline asm
	ld.relaxed.gpu.u32 %r350, [%rd1];
	// end inline asm
	add.s32 	%r351, %r350, 1;
	// begin inline asm
	st.relaxed.gpu.u32 [%rd1], %r351;
	// end inline asm
	// begin inline asm
	ld.relaxed.gpu.u32 %r352, [%rd1];
	// end inline asm
	add.s32 	%r353, %r352, 1;
	// begin inline asm
	st.relaxed.gpu.u32 [%rd1], %r353;
	// end inline asm
	// begin inline asm
	ld.relaxed.gpu.u32 %r354, [%rd1];
	// end inline asm
	add.s32 	%r355, %r354, 1;
	// begin inline asm
	st.relaxed.gpu.u32 [%rd1], %r355;
	// end inline asm
	// begin inline asm
	ld.relaxed.gpu.u32 %r356, [%rd1];
	// end inline asm
	add.s32 	%r357, %r356, 1;
	// begin inline asm
	st.relaxed.gpu.u32 [%rd1], %r357;
	// end inline asm
	// begin inline asm
	ld.relaxed.gpu.u32 %r358, [%rd1];
	// end inline asm
	add.s32 	%r359, %r358, 1;
	// begin inline asm
	st.relaxed.gpu.u32 [%rd1], %r359;
	// end inline asm
	// begin inline asm
	ld.relaxed.gpu.u32 %r360, [%rd1];
	// end inline asm
	add.s32 	%r361, %r360, 1;
	// begin inline asm
	st.relaxed.gpu.u32 [%rd1], %r361;
	// end inline asm
	// begin inline asm
	ld.relaxed.gpu.u32 %r362, [%rd1];
	// end inline asm
	add.s32 	%r363, %r362, 1;
	// begin inline asm
	st.relaxed.gpu.u32 [%rd1], %r363;
	// end inline asm
	// begin inline asm
	ld.relaxed.gpu.u32 %r364, [%rd1];
	// end inline asm
	add.s32 	%r365, %r364, 1;
	// begin inline asm
	st.relaxed.gpu.u32 [%rd1], %r365;
	// end inline asm
	// begin inline asm
	ld.relaxed.gpu.u32 %r366, [%rd1];
	// end inline asm
	add.s32 	%r367, %r366, 1;
	// begin inline asm
	st.relaxed.gpu.u32 [%rd1], %r367;
	// end inline asm
	// begin inline asm
	ld.relaxed.gpu.u32 %r368, [%rd1];
	// end inline asm
	add.s32 	%r369, %r368, 1;
	// begin inline asm
	st.relaxed.gpu.u32 [%rd1], %r369;
	// end inline asm
	// begin inline asm
	ld.relaxed.gpu.u32 %r370, [%rd1];
	// end inline asm
	add.s32 	%r371, %r370, 1;
	// begin inline asm
	st.relaxed.gpu.u32 [%rd1], %r371;
	// end inline asm
	// begin inline asm
	ld.relaxed.gpu.u32 %r372, [%rd1];
	// end inline asm
	add.s32 	%r373, %r372, 1;
	// begin inline asm
	st.relaxed.gpu.u32 [%rd1], %r373;
	// end inline asm
	// begin inline asm
	ld.relaxed.gpu.u32 %r374, [%rd1];
	// end inline asm
	add.s32 	%r375, %r374, 1;
	// begin inline asm
	st.relaxed.gpu.u32 [%rd1], %r375;
	// end inline asm
	// begin inline asm
	ld.relaxed.gpu.u32 %r376, [%rd1];
	// end inline asm
	add.s32 	%r377, %r376, 1;
	// begin inline asm
	st.relaxed.gpu.u32 [%rd1], %r377;
	// end inline asm
	// begin inline asm
	ld.relaxed.gpu.u32 %r378, [%rd1];
	// end inline asm
	add.s32 	%r379, %r378, 1;
	// begin inline asm
	st.relaxed.gpu.u32 [%rd1], %r379;
	// end inline asm
	// begin inline asm
	ld.relaxed.gpu.u32 %r380, [%rd1];
	// end inline asm
	add.s32 	%r381, %r380, 1;
	// begin inline asm
	st.relaxed.gpu.u32 [%rd1], %r381;
	// end inline asm
	// begin inline asm
	ld.relaxed.gpu.u32 %r382, [%rd1];
	// end inline asm
	add.s32 	%r383, %r382, 1;
	// begin inline asm
	st.relaxed.gpu.u32 [%rd1], %r383;
	// end inline asm
	// begin inline asm
	ld.relaxed.gpu.u32 %r384, [%rd1];
	// end inline asm
	add.s32 	%r385, %r384, 1;
	// begin inline asm
	st.relaxed.gpu.u32 [%rd1], %r385;
	// end inline asm
	// begin inline asm
	ld.relaxed.gpu.u32 %r386, [%rd1];
	// end inline asm
	add.s32 	%r387, %r386, 1;
	// begin inline asm
	st.relaxed.gpu.u32 [%rd1], %r387;
	// end inline asm
	// begin inline asm
	ld.relaxed.gpu.u32 %r388, [%rd1];
	// end inline asm
	add.s32 	%r389, %r388, 1;
	// begin inline asm
	st.relaxed.gpu.u32 [%rd1], %r389;
	// end inline asm
	// begin inline asm
	ld.relaxed.gpu.u32 %r390, [%rd1];
	// end inline asm
	add.s32 	%r391, %r390, 1;
	// begin inline asm
	st.relaxed.gpu.u32 [%rd1], %r391;
	// end inline asm
	// begin inline asm
	ld.relaxed.gpu.u32 %r392, [%rd1];
	// end inline asm
	add.s32 	%r393, %r392, 1;
	// begin inline asm
	st.relaxed.gpu.u32 [%rd1], %r393;
	// end inline asm
	// begin inline asm
	ld.relaxed.gpu.u32 %r394, [%rd1];
	// end inline asm
	add.s32 	%r395, %r394, 1;
	// begin inline asm
	st.relaxed.gpu.u32 [%rd1], %r395;
	// end inline asm
	// begin inline asm
	ld.relaxed.gpu.u32 %r396, [%rd1];
	// end inline asm
	add.s32 	%r397, %r396, 1;
	// begin inline asm
	st.relaxed.gpu.u32 [%rd1], %r397;
	// end inline asm
	// begin inline asm
	ld.relaxed.gpu.u32 %r398, [%rd1];
	// end inline asm
	add.s32 	%r399, %r398, 1;
	// begin inline asm
	st.relaxed.gpu.u32 [%rd1], %r399;
	// end inline asm
	// begin inline asm
	ld.relaxed.gpu.u32 %r400, [%rd1];
	// end inline asm
	add.s32 	%r401, %r400, 1;
	// begin inline asm
	st.relaxed.gpu.u32 [%rd1], %r401;
	// end inline asm
	// begin inline asm
	ld.relaxed.gpu.u32 %r402, [%rd1];
	// end inline asm
	add.s32 	%r403, %r402, 1;
	// begin inline asm
	st.relaxed.gpu.u32 [%rd1], %r403;
	// end inline asm
	// begin inline asm
	ld.relaxed.gpu.u32 %r404, [%rd1];
	// end inline asm
	add.s32 	%r405, %r404, 1;
	// begin inline asm
	st.relaxed.gpu.u32 [%rd1], %r405;
	// end inline asm
	// begin inline asm
	ld.relaxed.gpu.u32 %r406, [%rd1];
	// end inline asm
	add.s32 	%r407, %r406, 1;
	// begin inline asm
	st.relaxed.gpu.u32 [%rd1], %r407;
	// end inline asm
	// begin inline asm
	ld.relaxed.gpu.u32 %r408, [%rd1];
	// end inline asm
	add.s32 	%r409, %r408, 1;
	// begin inline asm
	st.relaxed.gpu.u32 [%rd1], %r409;
	// end inline asm
	// begin inline asm
	ld.relaxed.gpu.u32 %r410, [%rd1];
	// end inline asm
	add.s32 	%r411, %r410, 1;
	// begin inline asm
	st.relaxed.gpu.u32 [%rd1], %r411;
	// end inline asm
	// begin inline asm
	ld.relaxed.gpu.u32 %r412, [%rd1];
	// end inline asm
	add.s32 	%r413, %r412, 1;
	// begin inline asm
	st.relaxed.gpu.u32 [%rd1], %r413;
	// end inline asm
	// begin inline asm
	ld.relaxed.gpu.u32 %r414, [%rd1];
	// end inline asm
	add.s32 	%r415, %r414, 1;
	// begin inline asm
	st.relaxed.gpu.u32 [%rd1], %r415;
	// end inline asm
	// begin inline asm
	ld.relaxed.gpu.u32 %r416, [%rd1];
	// end inline asm
	add.s32 	%r417, %r416, 1;
	// begin inline asm
	st.relaxed.gpu.u32 [%rd1], %r417;
	// end inline asm
	// begin inline asm
	ld.relaxed.gpu.u32 %r418, [%rd1];
	// end inline asm
	add.s32 	%r419, %r418, 1;
	// begin inline asm
	st.relaxed.gpu.u32 [%rd1], %r419;
	// end inline asm
	// begin inline asm
	ld.relaxed.gpu.u32 %r420, [%rd1];
	// end inline asm
	add.s32 	%r421, %r420, 1;
	// begin inline asm
	st.relaxed.gpu.u32 [%rd1], %r421;
	// end inline asm
	// begin inline asm
	ld.relaxed.gpu.u32 %r422, [%rd1];
	// end inline asm
	add.s32 	%r423, %r422, 1;
	// begin inline asm
	st.relaxed.gpu.u32 [%rd1], %r423;
	// end inline asm
	// begin inline asm
	ld.relaxed.gpu.u32 %r424, [%rd1];
	// end inline asm
	add.s32 	%r425, %r424, 1;
	// begin inline asm
	st.relaxed.gpu.u32 [%rd1], %r425;
	// end inline asm
	// begin inline asm
	ld.relaxed.gpu.u32 %r426, [%rd1];
	// end inline asm
	add.s32 	%r427, %r426, 1;
	// begin inline asm
	st.relaxed.gpu.u32 [%rd1], %r427;
	// end inline asm
	// begin inline asm
	ld.relaxed.gpu.u32 %r428, [%rd1];
	// end inline asm
	add.s32 	%r429, %r428, 1;
	// begin inline asm
	st.relaxed.gpu.u32 [%rd1], %r429;
	// end inline asm
	// begin inline asm
	ld.relaxed.gpu.u32 %r430, [%rd1];
	// end inline asm
	add.s32 	%r431, %r430, 1;
	// begin inline asm
	st.relaxed.gpu.u32 [%rd1], %r431;
	// end inline asm
	// begin inline asm
	ld.relaxed.gpu.u32 %r432, [%rd1];
	// end inline asm
	add.s32 	%r433, %r432, 1;
	// begin inline asm
	st.relaxed.gpu.u32 [%rd1], %r433;
	// end inline asm
	// begin inline asm
	ld.relaxed.gpu.u32 %r434, [%rd1];
	// end inline asm
	add.s32 	%r435, %r434, 1;
	// begin inline asm
	st.relaxed.gpu.u32 [%rd1], %r435;
	// end inline asm
	// begin inline asm
	ld.relaxed.gpu.u32 %r436, [%rd1];
	// end inline asm
	add.s32 	%r437, %r436, 1;
	// begin inline asm
	st.relaxed.gpu.u32 [%rd1], %r437;
	// end inline asm
	// begin inline asm
	ld.relaxed.gpu.u32 %r438, [%rd1];
	// end inline asm
	add.s32 	%r439, %r438, 1;
	// begin inline asm
	st.relaxed.gpu.u32 [%rd1], %r439;
	// end inline asm
	// begin inline asm
	ld.relaxed.gpu.u32 %r440, [%rd1];
	// end inline asm
	add.s32 	%r441, %r440, 1;
	// begin inline asm
	st.relaxed.gpu.u32 [%rd1], %r441;
	// end inline asm
	// begin inline asm
	ld.relaxed.gpu.u32 %r442, [%rd1];
	// end inline asm
	add.s32 	%r443, %r442, 1;
	// begin inline asm
	st.relaxed.gpu.u32 [%rd1], %r443;
	// end inline asm
	// begin inline asm
	ld.relaxed.gpu.u32 %r444, [%rd1];
	// end inline asm
	add.s32 	%r445, %r444, 1;
	// begin inline asm
	st.relaxed.gpu.u32 [%rd1], %r445;
	// end inline asm
	// begin inline asm
	ld.relaxed.gpu.u32 %r446, [%rd1];
	// end inline asm
	add.s32 	%r447, %r446, 1;
	// begin inline asm
	st.relaxed.gpu.u32 [%rd1], %r447;
	// end inline asm
	// begin inline asm
	ld.relaxed.gpu.u32 %r448, [%rd1];
	// end inline asm
	add.s32 	%r449, %r448, 1;
	// begin inline asm
	st.relaxed.gpu.u32 [%rd1], %r449;
	// end inline asm
	// begin inline asm
	ld.relaxed.gpu.u32 %r450, [%rd1];
	// end inline asm
	add.s32 	%r451, %r450, 1;
	// begin inline asm
	st.relaxed.gpu.u32 [%rd1], %r451;
	// end inline asm
	// begin inline asm
	ld.relaxed.gpu.u32 %r452, [%rd1];
	// end inline asm
	add.s32 	%r453, %r452, 1;
	// begin inline asm
	st.relaxed.gpu.u32 [%rd1], %r453;
	// end inline asm
	// begin inline asm
	ld.relaxed.gpu.u32 %r454, [%rd1];
	// end inline asm
	add.s32 	%r455, %r454, 1;
	// begin inline asm
	st.relaxed.gpu.u32 [%rd1], %r455;
	// end inline asm
	// begin inline asm
	ld.relaxed.gpu.u32 %r456, [%rd1];
	// end inline asm
	add.s32 	%r457, %r456, 1;
	// begin inline asm
	st.relaxed.gpu.u32 [%rd1], %r457;
	// end inline asm
	// begin inline asm
	ld.relaxed.gpu.u32 %r458, [%rd1];
	// end inline asm
	add.s32 	%r459, %r458, 1;
	// begin inline asm
	st.relaxed.gpu.u32 [%rd1], %r459;
	// end inline asm
	// begin inline asm
	ld.relaxed.gpu.u32 %r460, [%rd1];
	// end inline asm
	add.s32 	%r461, %r460, 1;
	// begin inline asm
	st.relaxed.gpu.u32 [%rd1], %r461;
	// end inline asm
	// begin inline asm
	ld.relaxed.gpu.u32 %r462, [%rd1];
	// end inline asm
	add.s32 	%r463, %r462, 1;
	// begin inline asm
	st.relaxed.gpu.u32 [%rd1], %r463;
	// end inline asm
	// begin inline asm
	ld.relaxed.gpu.u32 %r464, [%rd1];
	// end inline asm
	add.s32 	%r465, %r464, 1;
	// begin inline asm
	st.relaxed.gpu.u32 [%rd1], %r465;
	// end inline asm
	// begin inline asm
	ld.relaxed.gpu.u32 %r466, [%rd1];
	// end inline asm
	add.s32 	%r467, %r466, 1;
	// begin inline asm
	st.relaxed.gpu.u32 [%rd1], %r467;
	// end inline asm
	// begin inline asm
	ld.relaxed.gpu.u32 %r468, [%rd1];
	// end inline asm
	add.s32 	%r469, %r468, 1;
	// begin inline asm
	st.relaxed.gpu.u32 [%rd1], %r469;
	// end inline asm
	// begin inline asm
	ld.relaxed.gpu.u32 %r470, [%rd1];
	// end inline asm
	add.s32 	%r471, %r470, 1;
	// begin inline asm
	st.relaxed.gpu.u32 [%rd1], %r471;
	// end inline asm
	// begin inline asm
	ld.relaxed.gpu.u32 %r472, [%rd1];
	// end inline asm
	add.s32 	%r473, %r472, 1;
	// begin inline asm
	st.relaxed.gpu.u32 [%rd1], %r473;
	// end inline asm
	// begin inline asm
	ld.relaxed.gpu.u32 %r474, [%rd1];
	// end inline asm
	add.s32 	%r475, %r474, 1;
	// begin inline asm
	st.relaxed.gpu.u32 [%rd1], %r475;
	// end inline asm
	// begin inline asm
	ld.relaxed.gpu.u32 %r476, [%rd1];
	// end inline asm
	add.s32 	%r477, %r476, 1;
	// begin inline asm
	st.relaxed.gpu.u32 [%rd1], %r477;
	// end inline asm
	// begin inline asm
	ld.relaxed.gpu.u32 %r478, [%rd1];
	// end inline asm
	add.s32 	%r479, %r478, 1;
	// begin inline asm
	st.relaxed.gpu.u32 [%rd1], %r479;
	// end inline asm
	// begin inline asm
	ld.relaxed.gpu.u32 %r480, [%rd1];
	// end inline asm
	add.s32 	%r481, %r480, 1;
	// begin inline asm
	st.relaxed.gpu.u32 [%rd1], %r481;
	// end inline asm
	// begin inline asm
	ld.relaxed.gpu.u32 %r482, [%rd1];
	// end inline asm
	add.s32 	%r483, %r482, 1;
	// begin inline asm
	st.relaxed.gpu.u32 [%rd1], %r483;
	// end inline asm
	// begin inline asm
	ld.relaxed.gpu.u32 %r484, [%rd1];
	// end inline asm
	add.s32 	%r485, %r484, 1;
	// begin inline asm
	st.relaxed.gpu.u32 [%rd1], %r485;
	// end inline asm
	// begin inline asm
	ld.relaxed.gpu.u32 %r486, [%rd1];
	// end inline asm
	add.s32 	%r487, %r486, 1;
	// begin inline asm
	st.relaxed.gpu.u32 [%rd1], %r487;
	// end inline asm
	// begin inline asm
	ld.relaxed.gpu.u32 %r488, [%rd1];
	// end inline asm
	add.s32 	%r489, %r488, 1;
	// begin inline asm
	st.relaxed.gpu.u32 [%rd1], %r489;
	// end inline asm
	// begin inline asm
	ld.relaxed.gpu.u32 %r490, [%rd1];
	// end inline asm
	add.s32 	%r491, %r490, 1;
	// begin inline asm
	st.relaxed.gpu.u32 [%rd1], %r491;
	// end inline asm
	// begin inline asm
	ld.relaxed.gpu.u32 %r492, [%rd1];
	// end inline asm
	add.s32 	%r493, %r492, 1;
	// begin inline asm
	st.relaxed.gpu.u32 [%rd1], %r493;
	// end inline asm
	// begin inline asm
	ld.relaxed.gpu.u32 %r494, [%rd1];
	// end inline asm
	add.s32 	%r495, %r494, 1;
	// begin inline asm
	st.relaxed.gpu.u32 [%rd1], %r495;
	// end inline asm
	// begin inline asm
	ld.relaxed.gpu.u32 %r496, [%rd1];
	// end inline asm
	add.s32 	%r497, %r496, 1;
	// begin inline asm
	st.relaxed.gpu.u32 [%rd1], %r497;
	// end inline asm
	// begin inline asm
	ld.relaxed.gpu.u32 %r498, [%rd1];
	// end inline asm
	add.s32 	%r499, %r498, 1;
	// begin inline asm
	st.relaxed.gpu.u32 [%rd1], %r499;
	// end inline asm
	// begin inline asm
	ld.relaxed.gpu.u32 %r500, [%rd1];
	// end inline asm
	add.s32 	%r501, %r500, 1;
	// begin inline asm
	st.relaxed.gpu.u32 [%rd1], %r501;
	// end inline asm
	// begin inline asm
	ld.relaxed.gpu.u32 %r502, [%rd1];
	// end inline asm
	add.s32 	%r503, %r502, 1;
	// begin inline asm
	st.relaxed.gpu.u32 [%rd1], %r503;
	// end inline asm
	// begin inline asm
	ld.relaxed.gpu.u32 %r504, [%rd1];
	// end inline asm
	add.s32 	%r505, %r504, 1;
	// begin inline asm
	st.relaxed.gpu.u32 [%rd1], %r505;
	// end inline asm
	// begin inline asm
	ld.relaxed.gpu.u32 %r506, [%rd1];
	// end inline asm
	add.s32 	%r507, %r506, 1;
	// begin inline asm
	st.relaxed.gpu.u32 [%rd1], %r507;
	// end inline asm
	// begin inline asm
	ld.relaxed.gpu.u32 %r508, [%rd1];
	// end inline asm
	add.s32 	%r509, %r508, 1;
	// begin inline asm
	st.relaxed.gpu.u32 [%rd1], %r509;
	// end inline asm
	// begin inline asm
	ld.relaxed.gpu.u32 %r510, [%rd1];
	// end inline asm
	add.s32 	%r511, %r510, 1;
	// begin inline asm
	st.relaxed.gpu.u32 [%rd1], %r511;
	// end inline asm
	// begin inline asm
	ld.relaxed.gpu.u32 %r512, [%rd1];
	// end inline asm
	add.s32 	%r513, %r512, 1;
	// begin inline asm
	st.relaxed.gpu.u32 [%rd1], %r513;
	// end inline asm
$L__BB9_2:
	ret;

}
	// .globl	_Z4testIL_Z13load_volatilePKjEL_Z14store_volatilePjjELi256E14single_element11lower_lanesILj2EEEvv
.visible .entry _Z4testIL_Z13load_volatilePKjEL_Z14store_volatilePjjELi256E14single_element11lower_lanesILj2EEEvv()
{
	.reg .pred 	%p<2>;
	.reg .b32 	%r<514>;
	.reg .b64 	%rd<514>;

	// begin inline asm
	mov.u32 %r1, %laneid;
	// end inline asm
	setp.gt.u32 	%p1, %r1, 1;
	@%p1 bra 	$L__BB10_2;
	mov.u64 	%rd513, buffer;
	cvta.global.u64 	%rd1, %rd513;
	// begin inline asm
	ld.volatile.global.u32 %r2, [%rd1];
	// end inline asm
	add.s32 	%r3, %r2, 1;
	// begin inline asm
	st.volatile.global.u32 [%rd1], %r3;
	// end inline asm
	// begin inline asm
	ld.volatile.global.u32 %r4, [%rd1];
	// end inline asm
	add.s32 	%r5, %r4, 1;
	// begin inline asm
	st.volatile.global.u32 [%rd1], %r5;
	// end inline asm
	// begin inline asm
	ld.volatile.global.u32 %r6, [%rd1];
	// end inline asm
	add.s32 	%r7, %r6, 1;
	// begin inline asm
	st.volatile.global.u32 [%rd1], %r7;
	// end inline asm
	// begin inline asm
	ld.volatile.global.u32 %r8, [%rd1];
	// end inline asm
	add.s32 	%r9, %r8, 1;
	// begin inline asm
	st.volatile.global.u32 [%rd1], %r9;
	// end inline asm
	// begin inline asm
	ld.volatile.global.u32 %r10, [%rd1];
	// end inline asm
	add.s32 	%r11, %r10, 1;
	// begin inline asm
	st.volatile.global.u32 [%rd1], %r11;
	// end inline asm
	// begin inline asm
	ld.volatile.global.u32 %r12, [%rd1];
	// end inline asm
	add.s32 	%r13, %r12, 1;
	// begin inline asm
	st.volatile.global.u32 [%rd1], %r13;
	// end inline asm
	// begin inline asm
	ld.volatile.global.u32 %r14, [%rd1];
	// end inline asm
	add.s32 	%r15, %r14, 1;
	// begin inline asm
	st.volatile.global.u32 [%rd1], %r15;
	// end inline asm
	// begin inline asm
	ld.volatile.global.u32 %r16, [%rd1];
	// end inline asm
	add.s32 	%r17, %r16, 1;
	// begin inline asm
	st.volatile.global.u32 [%rd1], %r17;
	// end inline asm
	// begin inline asm
	ld.volatile.global.u32 %r18, [%rd1];
	// end inline asm
	add.s32 	%r19, %r18, 1;
	// begin inline asm
	st.volatile.global.u32 [%rd1], %r19;
	// end inline asm
	// begin inline asm
	ld.volatile.global.u32 %r20, [%rd1];
	// end inline asm
	add.s32 	%r21, %r20, 1;
	// begin inline asm
	st.volatile.global.u32 [%rd1], %r21;
	// end inline asm
	// begin inline asm
	ld.volatile.global.u32 %r22, [%rd1];
	// end inline asm
	add.s32 	%r23, %r22, 1;
	// begin inline asm
	st.volatile.global.u32 [%rd1], %r23;
	// end inline asm
	// begin inline asm
	ld.volatile.global.u32 %r24, [%rd1];
	// end inline asm
	add.s32 	%r25, %r24, 1;
	// begin inline asm
	st.volatile.global.u32 [%rd1], %r25;
	// end inline asm
	// begin inline asm
	ld.volatile.global.u32 %r26, [%rd1];
	// end inline asm
	add.s32 	%r27, %r26, 1;
	// begin inline asm
	st.volatile.global.u32 [%rd1], %r27;
	// end inline asm
	// begin inline asm
	ld.volatile.global.u32 %r28, [%rd1];
	// end inline asm
	add.s32 	%r29, %r28, 1;
	// begin inline asm
	st.volatile.global.u32 [%rd1], %r29;
	// end inline asm
	// begin inline asm
	ld.volatile.global.u32 %r30, [%rd1];
	// end inline asm
	add.s32 	%r31, %r30, 1;
	// begin inline asm
	st.volatile.global.u32 [%rd1], %r31;
	// end inline asm
	// begin inline asm
	ld.volatile.global.u32 %r32, [%rd1];
	// end inline asm
	add.s32 	%r33, %r32, 1;
	// begin inline asm
	st.volatile.global.u32 [%rd1], %r33;
	// end inline asm
	// begin inline asm
	ld.volatile.global.u32 %r34, [%rd1];
	// end inline asm
	add.s32 	%r35, %r34, 1;
	// begin inline asm
	st.volatile.global.u32 [%rd1], %r35;
	// end inline asm
	// begin inline asm
	ld.volatile.global.u32 %r36, [%rd1];
	// end inline asm
	add.s32 	%r37, %r36, 1;
	// begin inline asm
	st.volatile.global.u32 [%rd1], %r37;
	// end inline asm
	// begin inline asm
	ld.volatile.global.u32 %r38, [%rd1];
	// end inline asm
	add.s32 	%r39, %r38, 1;
	// begin inline asm
	st.volatile.global.u32 [%rd1], %r39;
	// end inline asm
	// begin inline asm
	ld.volatile.global.u32 %r40, [%rd1];
	// end inline asm
	add.s32 	%r41, %r40, 1;
	// begin inline asm
	st.volatile.global.u32 [%rd1], %r41;
	// end inline asm
	// begin inline asm
	ld.volatile.global.u32 %r42, [%rd1];
	// end inline asm
	add.s32 	%r43, %r42, 1;
	// begin inline asm
	st.volatile.global.u32 [%rd1], %r43;
	// end inline asm
	// begin inline asm
	ld.volatile.global.u32 %r44, [%rd1];
	// end inline asm
	add.s32 	%r45, %r44, 1;
	// begin inline asm
	st.volatile.global.u32 [%rd1], %r45;
	// end inline asm
	// begin inline asm
	ld.volatile.global.u32 %r46, [%rd1];
	// end inline asm
	add.s32 	%r47, %r46, 1;
	// begin inline asm
	st.volatile.global.u32 [%rd1], %r47;
	// end inline asm
	// begin inline asm
	ld.volatile.global.u32 %r48, [%rd1];
	// end inline asm
	add.s32 	%r49, %r48, 1;
	// begin inline asm
	st.volatile.global.u32 [%rd1], %r49;
	// end inline asm
	// begin inline asm
	ld.volatile.global.u32 %r50, [%rd1];
	// end inline asm
	add.s32 	%r51, %r50, 1;
	// begin inline asm
	st.volatile.global.u32 [%rd1], %r51;
	// end inline asm
	// begin inline asm
	ld.volatile.global.u32 %r52, [%rd1];
	// end inline asm
	add.s32 	%r53, %r52, 1;
	// begin inline asm
	st.volatile.global.u32 [%rd1], %r53;
	// end inline asm
	// begin inline asm
	ld.volatile.global.u32 %r54, [%rd1];
	// end inline asm
	add.s32 	%r55, %r54, 1;
	// begin inline asm
	st.volatile.global.u32 [%rd1], %r55;
	// end inline asm
	// begin inline asm
	ld.volatile.global.u32 %r56, [%rd1];
	// end inline asm
	add.s32 	%r57, %r56, 1;
	// begin inline asm
	st.volatile.global.u32 [%rd1], %r57;
	// end inline asm
	// begin inline asm
	ld.volatile.global.u32 %r58, [%rd1];
	// end inline asm
	add.s32 	%r59, %r58, 1;
	// begin inline asm
	st.volatile.global.u32 [%rd1], %r59;
	// end inline asm
	// begin inline asm
	ld.volatile.global.u32 %r60, [%rd1];
	// end inline asm
	add.s32 	%r61, %r60, 1;
	// begin inline asm
	st.volatile.global.u32 [%rd1], %r61;
	// end inline asm
	// begin inline asm
	ld.volatile.global.u32 %r62, [%rd1];
	// end inline asm
	add.s32 	%r63, %r62, 1;
	// begin inline asm
	st.volatile.global.u32 [%rd1], %r63;
	// end inline asm
	// begin inline asm
	ld.volatile.global.u32 %r64, [%rd1];
	// end inline asm
	add.s32 	%r65, %r64, 1;
	// begin inline asm
	st.volatile.global.u32 [%rd1], %r65;
	// end inline asm
	// begin inline asm
	ld.volatile.global.u32 %r66, [%rd1];
	// end inline asm
	add.s32 	%r67, %r66, 1;
	// begin inline asm
	st.volatile.global.u32 [%rd1], %r67;
	// end inline asm
	// begin inline asm
	ld.volatile.global.u32 %r68, [%rd1];
	// end inline asm
	add.s32 	%r69, %r68, 1;
	// begin inline asm
	st.volatile.global.u32 [%rd1], %r69;
	// end inline asm
	// begin inline asm
	ld.volatile.global.u32 %r70, [%rd1];
	// end inline asm
	add.s32 	%r71, %r70, 1;
	// begin inline asm
	st.volatile.global.u32 [%rd1], %r71;
	// end inline asm
	// begin inline asm
	ld.volatile.global.u32 %r72, [%rd1];
	// end inline asm
	add.s32 	%r73, %r72, 1;
	// begin inline asm
	st.volatile.global.u32 [%rd1], %r73;
	// end inline asm
	// begin inline asm
	ld.volatile.global.u32 %r74, [%rd1];
	// end inline asm
	add.s32 	%r75, %r74, 1;
	// begin inline asm
	st.volatile.global.u32 [%rd1], %r75;
	// end inline asm
	// begin inline asm
	ld.volatile.global.u32 %r76, [%rd1];
	// end inline asm
	add.s32 	%r77, %r76, 1;
	// begin inline asm
	st.volatile.global.u32 [%rd1], %r77;
	// end inline asm
	// begin inline asm
	ld.volatile.global.u32 %r78, [%rd1];
	// end inline asm
	add.s32 	%r79, %r78, 1;
	// begin inline asm
	st.volatile.global.u32 [%rd1], %r79;
	// end inline asm
	// begin inline asm
	ld.volatile.global.u32 %r80, [%rd1];
	// end inline asm
	add.s32 	%r81, %r80, 1;
	// begin inline asm
	st.volatile.global.u32 [%rd1], %r81;
	// end inline asm
	// begin inline asm
	ld.volatile.global.u32 %r82, [%rd1];
	// end inline asm
	add.s32 	%r83, %r82, 1;
	// begin inline asm
	st.volatile.global.u32 [%rd1], %r83;
	// end inline asm
	// begin inline asm
	ld.volatile.global.u32 %r84, [%rd1];
	// end inline asm
	add.s32 	%r85, %r84, 1;
	// begin inline asm
	st.volatile.global.u32 [%rd1], %r85;
	// end inline asm
	// begin inline asm
	ld.volatile.global.u32 %r86, [%rd1];
	// end inline asm
	add.s32 	%r87, %r86, 1;
	// begin inline asm
	st.volatile.global.u32 [%rd1], %r87;
	// end inline asm
	// begin inline asm
	ld.volatile.global.u32 %r88, [%rd1];
	// end inline asm
	add.s32 	%r89, %r88, 1;
	// begin inline asm
	st.volatile.global.u32 [%rd1], %r89;
	// end inline asm
	// begin inline asm
	ld.volatile.global.u32 %r90, [%rd1];
	// end inline asm
	add.s32 	%r91, %r90, 1;
	// begin inline asm
	st.volatile.global.u32 [%rd1], %r91;
	// end inline asm
	// begin inline asm
	ld.volatile.global.u32 %r92, [%rd1];
	// end inline asm
	add.s32 	%r93, %r92, 1;
	// begin inline asm
	st.volatile.global.u32 [%rd1], %r93;
	// end inline asm
	// begin inline asm
	ld.volatile.global.u32 %r94, [%rd1];
	// end inline asm
	add.s32 	%r95, %r94, 1;
	// begin inline asm
	st.volatile.global.u32 [%rd1], %r95;
	// end inline asm
	// begin inline asm
	ld.volatile.global.u32 %r96, [%rd1];
	// end inline asm
	add.s32 	%r97, %r96, 1;
	// begin inline asm
	st.volatile.global.u32 [%rd1], %r97;
	// end inline asm
	// begin inline asm
	ld.volatile.global.u32 %r98, [%rd1];
	// end inline asm
	add.s32 	%r99, %r98, 1;
	// begin inline asm
	st.volatile.global.u32 [%rd1], %r99;
	// end inline asm
	// begin inline asm
	ld.volatile.global.u32 %r100, [%rd1];
	// end inline asm
	add.s32 	%r101, %r100, 1;
	// begin inline asm
	st.volatile.global.u32 [%rd1], %r101;
	// end inline asm
	// begin inline asm
	ld.volatile.global.u32 %r102, [%rd1];
	// end inline asm
	add.s32 	%r103, %r102, 1;
	// begin inline asm
	st.volatile.global.u32 [%rd1], %r103;
	// end inline asm
	// begin inline asm
	ld.volatile.global.u32 %r104, [%rd1];
	// end inline asm
	add.s32 	%r105, %r104, 1;
	// begin inline asm
	st.volatile.global.u32 [%rd1], %r105;
	// end inline asm
	// begin inline asm
	ld.volatile.global.u32 %r106, [%rd1];
	// end inline asm
	add.s32 	%r107, %r106, 1;
	// begin inline asm
	st.volatile.global.u32 [%rd1], %r107;
	// end inline asm
	// begin inline asm
	ld.volatile.global.u32 %r108, [%rd1];
	// end inline asm
	add.s32 	%r109, %r108, 1;
	// begin inline asm
	st.volatile.global.u32 [%rd1], %r109;
	// end inline asm
	// begin inline asm
	ld.volatile.global.u32 %r110, [%rd1];
	// end inline asm
	add.s32 	%r111, %r110, 1;
	// begin inline asm
	st.volatile.global.u32 [%rd1], %r111;
	// end inline asm
	// begin inline asm
	ld.volatile.global.u32 %r112, [%rd1];
	// end inline asm
	add.s32 	%r113, %r112, 1;
	// begin inline asm
	st.volatile.global.u32 [%rd1], %r113;
	// end inline asm
	// begin inline asm
	ld.volatile.global.u32 %r114, [%rd1];
	// end inline asm
	add.s32 	%r115, %r114, 1;
	// begin inline asm
	st.volatile.global.u32 [%rd1], %r115;
	// end inline asm
	// begin inline asm
	ld.volatile.global.u32 %r116, [%rd1];
	// end inline asm
	add.s32 	%r117, %r116, 1;
	// begin inline asm
	st.volatile.global.u32 [%rd1], %r117;
	// end inline asm
	// begin inline asm
	ld.volatile.global.u32 %r118, [%rd1];
	// end inline asm
	add.s32 	%r119, %r118, 1;
	// begin inline asm
	st.volatile.global.u32 [%rd1], %r119;
	// end inline asm
	// begin inline asm
	ld.volatile.global.u32 %r120, [%rd1];
	// end inline asm
	add.s32 	%r121, %r120, 1;
	// begin inline asm
	st.volatile.global.u32 [%rd1], %r121;
	// end inline asm
	// begin inline asm
	ld.volatile.global.u32 %r122, [%rd1];
	// end inline asm
	add.s32 	%r123, %r122, 1;
	// begin inline asm
	st.volatile.global.u32 [%rd1], %r123;
	// end inline asm
	// begin inline asm
	ld.volatile.global.u32 %r124, [%rd1];
	// end inline asm
	add.s32 	%r125, %r124, 1;
	// begin inline asm
	st.volatile.global.u32 [%rd1], %r125;
	// end inline asm
	// begin inline asm
	ld.volatile.global.u32 %r126, [%rd1];
	// end inline asm
	add.s32 	%r127, %r126, 1;
	// begin inline asm
	st.volatile.global.u32 [%rd1], %r127;
	// end inline asm
	// begin inline asm
	ld.volatile.global.u32 %r128, [%rd1];
	// end inline asm
	add.s32 	%r129, %r128, 1;
	// begin inline asm
	st.volatile.global.u32 [%rd1], %r129;
	// end inline asm
	// begin inline asm
	ld.volatile.global.u32 %r130, [%rd1];
	// end inline asm
	add.s32 	%r131, %r130, 1;
	// begin inline asm
	st.volatile.global.u32 [%rd1], %r131;
	// end inline asm
	// begin inline asm
	ld.volatile.global.u32 %r132, [%rd1];
	// end inline asm
	add.s32 	%r133, %r132, 1;
	// begin inline asm
	st.volatile.global.u32 [%rd1], %r133;
	// end inline asm
	// begin inline asm
	ld.volatile.global.u32 %r134, [%rd1];
	// end inline asm
	add.s32 	%r135, %r134, 1;
	// begin inline asm
	st.volatile.global.u32 [%rd1], %r135;
	// end inline asm
	// begin inline asm
	ld.volatile.global.u32 %r136, [%rd1];
	// end inline asm
	add.s32 	%r137, %r136, 1;
	// begin inline asm
	st.volatile.global.u32 [%rd1], %r137;
	// end inline asm
	// begin inline asm
	ld.volatile.global.u32 %r138, [%rd1];
	// end inline asm
	add.s32 	%r139, %r138, 1;
	// begin inline asm
	st.volatile.global.u32 [%rd1], %r139;
	// end inline asm
	// begin inline asm
	ld.volatile.global.u32 %r140, [%rd1];
	// end inline asm
	add.s32 	%r141, %r140, 1;
	// begin inline asm
	st.volatile.global.u32 [%rd1], %r141;
	// end inline asm
	// begin inline asm
	ld.volatile.global.u32 %r142, [%rd1];
	// end inline asm
	add.s32 	%r143, %r142, 1;
	// begin inline asm
	st.volatile.global.u32 [%rd1], %r143;
	// end inline asm
	// begin inline asm
	ld.volatile.global.u32 %r144, [%rd1];
	// end inline asm
	add.s32 	%r145, %r144, 1;
	// begin inline asm
	st.volatile.global.u32 [%rd1], %r145;
	// end inline asm
	// begin inline asm
	ld.volatile.global.u32 %r146, [%rd1];
	// end inline asm
	add.s32 	%r147, %r146, 1;
	// begin inline asm
	st.volatile.global.u32 [%rd1], %r147;
	// end inline asm
	// begin inline asm
	ld.volatile.global.u32 %r148, [%rd1];
	// end inline asm
	add.s32 	%r149, %r148, 1;
	// begin inline asm
	st.volatile.global.u32 [%rd1], %r149;
	// end inline asm
	// begin inline asm
	ld.volatile.global.u32 %r150, [%rd1];
	// end inline asm
	add.s32 	%r151, %r150, 1;
	// begin inline asm
	st.volatile.global.u32 [%rd1], %r151;
	// end inline asm
	// begin inline asm
	ld.volatile.global.u32 %r152, [%rd1];
	// end inline asm
	add.s32 	%r153, %r152, 1;
	// begin inline asm
	st.volatile.global.u32 [%rd1], %r153;
	// end inline asm
	// begin inline asm
	ld.volatile.global.u32 %r154, [%rd1];
	// end inline asm
	add.s32 	%r155, %r154, 1;
	// begin inline asm
	st.volatile.global.u32 [%rd1], %r155;
	// end inline asm
	// begin inline asm
	ld.volatile.global.u32 %r156, [%rd1];
	// end inline asm
	add.s32 	%r157, %r156, 1;
	// begin inline asm
	st.volatile.global.u32 [%rd1], %r157;
	// end inline asm
	// begin inline asm
	ld.volatile.global.u32 %r158, [%rd1];
	// end inline asm
	add.s32 	%r159, %r158, 1;
	// begin inline asm
	st.volatile.global.u32 [%rd1], %r159;
	// end inline asm
	// begin inline asm
	ld.volatile.global.u32 %r160, [%rd1];
	// end inline asm
	add.s32 	%r161, %r160, 1;
	// begin inline asm
	st.volatile.global.u32 [%rd1], %r161;
	// end inline asm
	// begin inline asm
	ld.volatile.global.u32 %r162, [%rd1];
	// end inline asm
	add.s32 	%r163, %r162, 1;
	// begin inline asm
	st.volatile.global.u32 [%rd1], %r163;
	// end inline asm
	// begin inline asm
	ld.volatile.global.u32 %r164, [%rd1];
	// end inline asm
	add.s32 	%r165, %r164, 1;
	// begin inline asm
	st.volatile.global.u32 [%rd1], %r165;
	// end inline asm
	// begin inline asm
	ld.volatile.global.u32 %r166, [%rd1];
	// end inline asm
	add.s32 	%r167, %r166, 1;
	// begin inline asm
	st.volatile.global.u32 [%rd1], %r167;
	// end inline asm
	// begin inline asm
	ld.volatile.global.u32 %r168, [%rd1];
	// end inline asm
	add.s32 	%r169, %r168, 1;
	// begin inline asm
	st.volatile.global.u32 [%rd1], %r169;
	// end inline asm
	// begin inline asm
	ld.volatile.global.u32 %r170, [%rd1];
	// end inline asm
	add.s32 	%r171, %r170, 1;
	// begin inline asm
	st.volatile.global.u32 [%rd1], %r171;
	// end inline asm
	// begin inline asm
	ld.volatile.global.u32 %r172, [%rd1];
	// end inline asm
	add.s32 	%r173, %r172, 1;
	// begin inline asm
	st.volatile.global.u32 [%rd1], %r173;
	// end inline asm
	// begin inline asm
	ld.volatile.global.u32 %r174, [%rd1];
	// end inline asm
	add.s32 	%r175, %r174, 1;
	// begin inline asm
	st.volatile.global.u32 [%rd1], %r175;
	// end inline asm
	// begin inline asm
	ld.volatile.global.u32 %r176, [%rd1];
	// end inline asm
	add.s32 	%r177, %r176, 1;
	// begin inline asm
	st.volatile.global.u32 [%rd1], %r177;
	// end inline asm
	// begin inline asm
	ld.volatile.global.u32 %r178, [%rd1];
	// end inline asm
	add.s32 	%r179, %r178, 1;
	// begin inline asm
	st.volatile.global.u32 [%rd1], %r179;
	// end inline asm
	// begin inline asm
	ld.volatile.global.u32 %r180, [%rd1];
	// end inline asm
	add.s32 	%r181, %r180, 1;
	// begin inline asm
	st.volatile.global.u32 [%rd1], %r181;
	// end inline asm
	// begin inline asm
	ld.volatile.global.u32 %r182, [%rd1];
	// end inline asm
	add.s32 	%r183, %r182, 1;
	// begin inline asm
	st.volatile.global.u32 [%rd1], %r183;
	// end inline asm
	// begin inline asm
	ld.volatile.global.u32 %r184, [%rd1];
	// end inline asm
	add.s32 	%r185, %r184, 1;
	// begin inline asm
	st.volatile.global.u32 [%rd1], %r185;
	// end inline asm
	// begin inline asm
	ld.volatile.global.u32 %r186, [%rd1];
	// end inline asm
	add.s32 	%r187, %r186, 1;
	// begin inline asm
	st.volatile.global.u32 [%rd1], %r187;
	// end inline asm
	// begin inline asm
	ld.volatile.global.u32 %r188, [%rd1];
	// end inline asm
	add.s32 	%r189, %r188, 1;
	// begin inline asm
	st.volatile.global.u32 [%rd1], %r189;
	// end inline asm
	// begin inline asm
	ld.volatile.global.u32 %r190, [%rd1];
	// end inline asm
	add.s32 	%r191, %r190, 1;
	// begin inline asm
	st.volatile.global.u32 [%rd1], %r191;
	// end inline asm
	// begin inline asm
	ld.volatile.global.u32 %r192, [%rd1];
	// end inline asm
	add.s32 	%r193, %r192, 1;
	// begin inline asm
	st.volatile.global.u32 [%rd1], %r193;
	// end inline asm
	// begin inline asm
	ld.volatile.global.u32 %r194, [%rd1];
	// end inline asm
	add.s32 	%r195, %r194, 1;
	// begin inline asm
	st.volatile.global.u32 [%rd1], %r195;
	// end inline asm
	// begin inline asm
	ld.volatile.global.u32 %r196, [%rd1];
	// end inline asm
	add.s32 	%r197, %r196, 1;
	// begin inline asm
	st.volatile.global.u32 [%rd1], %r197;
	// end inline asm
	// begin inline asm
	ld.volatile.global.u32 %r198, [%rd1];
	// end inline asm
	add.s32 	%r199, %r198, 1;
	// begin inline asm
	st.volatile.global.u32 [%rd1], %r199;
	// end inline asm
	// begin inline asm
	ld.volatile.global.u32 %r200, [%rd1];
	// end inline asm
	add.s32 	%r201, %r200, 1;
	// begin inline asm
	st.volatile.global.u32 [%rd1], %r201;
	// end inline asm
	// begin inline asm
	ld.volatile.global.u32 %r202, [%rd1];
	// end inline asm
	add.s32 	%r203, %r202, 1;
	// begin inline asm
	st.volatile.global.u32 [%rd1], %r203;
	// end inline asm
	// begin inline asm
	ld.volatile.global.u32 %r204, [%rd1];
	// end inline asm
	add.s32 	%r205, %r204, 1;
	// begin inline asm
	st.volatile.global.u32 [%rd1], %r205;
	// end inline asm
	// begin inline asm
	ld.volatile.global.u32 %r206, [%rd1];
	// end inline asm
	add.s32 	%r207, %r206, 1;
	// begin inline asm
	st.volatile.global.u32 [%rd1], %r207;
	// end inline asm
	// begin inline asm
	ld.volatile.global.u32 %r208, [%rd1];
	// end inline asm
	add.s32 	%r209, %r208, 1;
	// begin inline asm
	st.volatile.global.u32 [%rd1], %r209;
	// end inline asm
	// begin inline asm
	ld.volatile.global.u32 %r210, [%rd1];
	// end inline asm
	add.s32 	%r211, %r210, 1;
	// begin inline asm
	st.volatile.global.u32 [%rd1], %r211;
	// end inline asm
	// begin inline asm
	ld.volatile.global.u32 %r212, [%rd1];
	// end inline asm
	add.s32 	%r213, %r212, 1;
	// begin inline asm
	st.volatile.global.u32 [%rd1], %r213;
	// end inline asm
	// begin inline asm
	ld.volatile.global.u32 %r214, [%rd1];
	// end inline asm
	add.s32 	%r215, %r214, 1;
	// begin inline asm
	st.volatile.global.u32 [%rd1], %r215;
	// end inline asm
	// begin inline asm
	ld.volatile.global.u32 %r216, [%rd1];
	// end inline asm
	add.s32 	%r217, %r216, 1;
	// begin inline asm
	st.volatile.global.u32 [%rd1], %r217;
	// end inline asm
	// begin inline asm
	ld.volatile.global.u32 %r218, [%rd1];
	// end inline asm
	add.s32 	%r219, %r218, 1;
	// begin inline asm
	st.volatile.global.u32 [%rd1], %r219;
	// end inline asm
	// begin inline asm
	ld.volatile.global.u32 %r220, [%rd1];
	// end inline asm
	add.s32 	%r221, %r220, 1;
	// begin inline asm
	st.volatile.global.u32 [%rd1], %r221;
	// end inline asm
	// begin inline asm
	ld.volatile.global.u32 %r222, [%rd1];
	// end inline asm
	add.s32 	%r223, %r222, 1;
	// begin inline asm
	st.volatile.global.u32 [%rd1], %r223;
	// end inline asm
	// begin inline asm
	ld.volatile.global.u32 %r224, [%rd1];
	// end inline asm
	add.s32 	%r225, %r224, 1;
	// begin inline asm
	st.volatile.global.u32 [%rd1], %r225;
	// end inline asm
	// begin inline asm
	ld.volatile.global.u32 %r226, [%rd1];
	// end inline asm
	add.s32 	%r227, %r226, 1;
	// begin inline asm
	st.volatile.global.u32 [%rd1], %r227;
	// end inline asm
	// begin inline asm
	ld.volatile.global.u32 %r228, [%rd1];
	// end inline asm
	add.s32 	%r229, %r228, 1;
	// begin inline asm
	st.volatile.global.u32 [%rd1], %r229;
	// end inline asm
	// begin inline asm
	ld.volatile.global.u32 %r230, [%rd1];
	// end inline asm
	add.s32 	%r231, %r230, 1;
	// begin inline asm
	st.volatile.global.u32 [%rd1], %r231;
	// end inline asm
	// begin inline asm
	ld.volatile.global.u32 %r232, [%rd1];
	// end inline asm
	add.s32 	%r233, %r232, 1;
	// begin inline asm
	st.volatile.global.u32 [%rd1], %r233;
	// end inline asm
	// begin inline asm
	ld.volatile.global.u32 %r234, [%rd1];
	// end inline asm
	add.s32 	%r235, %r234, 1;
	// begin inline asm
	st.volatile.global.u32 [%rd1], %r235;
	// end inline asm
	// begin inline asm
	ld.volatile.global.u32 %r236, [%rd1];
	// end inline asm
	add.s32 	%r237, %r236, 1;
	// begin inline asm
	st.volatile.global.u32 [%rd1], %r237;
	// end inline asm
	// begin inline asm
	ld.volatile.global.u32 %r238, [%rd1];
	// end inline asm
	add.s32 	%r239, %r238, 1;
	// begin inline asm
	st.volatile.global.u32 [%rd1], %r239;
	// end inline asm
	// begin inline asm
	ld.volatile.global.u32 %r240, [%rd1];
	// end inline asm
	add.s32 	%r241, %r240, 1;
	// begin inline asm
	st.volatile.global.u32 [%rd1], %r241;
	// end inline asm
	// begin inline asm
	ld.volatile.global.u32 %r242, [%rd1];
	// end inline asm
	add.s32 	%r243, %r242, 1;
	// begin inline asm
	st.volatile.global.u32 [%rd1], %r243;
	// end inline asm
	// begin inline asm
	ld.volatile.global.u32 %r244, [%rd1];
	// end inline asm
	add.s32 	%r245, %r244, 1;
	// begin inline asm
	st.volatile.global.u32 [%rd1], %r245;
	// end inline asm
	// begin inline asm
	ld.volatile.global.u32 %r246, [%rd1];
	// end inline asm
	add.s32 	%r247, %r246, 1;
	// begin inline asm
	st.volatile.global.u32 [%rd1], %r247;
	// end inline asm
	// begin inline asm
	ld.volatile.global.u32 %r248, [%rd1];
	// end inline asm
	add.s32 	%r249, %r248, 1;
	// begin inline asm
	st.volatile.global.u32 [%rd1], %r249;
	// end inline asm
	// begin inline asm
	ld.volatile.global.u32 %r250, [%rd1];
	// end inline asm
	add.s32 	%r251, %r250, 1;
	// begin inline asm
	st.volatile.global.u32 [%rd1], %r251;
	// end inline asm
	// begin inline asm
	ld.volatile.global.u32 %r252, [%rd1];
	// end inline asm
	add.s32 	%r253, %r252, 1;
	// begin inline asm
	st.volatile.global.u32 [%rd1], %r253;
	// end inline asm
	// begin inline asm
	ld.volatile.global.u32 %r254, [%rd1];
	// end inline asm
	add.s32 	%r255, %r254, 1;
	// begin inline asm
	st.volatile.global.u32 [%rd1], %r255;
	// end inline asm
	// begin inline asm
	ld.volatile.global.u32 %r256, [%rd1];
	// end inline asm
	add.s32 	%r257, %r256, 1;
	// begin inline asm
	st.volatile.global.u32 [%rd1], %r257;
	// end inline asm
	// begin inline asm
	ld.volatile.global.u32 %r258, [%rd1];
	// end inline asm
	add.s32 	%r259, %r258, 1;
	// begin inline asm
	st.volatile.global.u32 [%rd1], %r259;
	// end inline asm
	// begin inline asm
	ld.volatile.global.u32 %r260, [%rd1];
	// end inline asm
	add.s32 	%r261, %r260, 1;
	// begin inline asm
	st.volatile.global.u32 [%rd1], %r261;
	// end inline asm
	// begin inline asm
	ld.volatile.global.u32 %r262, [%rd1];
	// end inline asm
	add.s32 	%r263, %r262, 1;
	// begin inline asm
	st.volatile.global.u32 [%rd1], %r263;
	// end inline asm
	// begin inline asm
	ld.volatile.global.u32 %r264, [%rd1];
	// end inline asm
	add.s32 	%r265, %r264, 1;
	// begin inline asm
	st.volatile.global.u32 [%rd1], %r265;
	// end inline asm
	// begin inline asm
	ld.volatile.global.u32 %r266, [%rd1];
	// end inline asm
	add.s32 	%r267, %r266, 1;
	// begin inline asm
	st.volatile.global.u32 [%rd1], %r267;
	// end inline asm
	// begin inline asm
	ld.volatile.global.u32 %r268, [%rd1];
	// end inline asm
	add.s32 	%r269, %r268, 1;
	// begin inline asm
	st.volatile.global.u32 [%rd1], %r269;
	// end inline asm
	// begin inline asm
	ld.volatile.global.u32 %r270, [%rd1];
	// end inline asm
	add.s32 	%r271, %r270, 1;
	// begin inline asm
	st.volatile.global.u32 [%rd1], %r271;
	// end inline asm
	// begin inline asm
	ld.volatile.global.u32 %r272, [%rd1];
	// end inline asm
	add.s32 	%r273, %r272, 1;
	// begin inline asm
	st.volatile.global.u32 [%rd1], %r273;
	// end inline asm
	// begin inline asm
	ld.volatile.global.u32 %r274, [%rd1];
	// end inline asm
	add.s32 	%r275, %r274, 1;
	// begin inline asm
	st.volatile.global.u32 [%rd1], %r275;
	// end inline asm
	// begin inline asm
	ld.volatile.global.u32 %r276, [%rd1];
	// end inline asm
	add.s32 	%r277, %r276, 1;
	// begin inline asm
	st.volatile.global.u32 [%rd1], %r277;
	// end inline asm
	// begin inline asm
	ld.volatile.global.u32 %r278, [%rd1];
	// end inline asm
	add.s32 	%r279, %r278, 1;
	// begin inline asm
	st.volatile.global.u32 [%rd1], %r279;
	// end inline asm
	// begin inline asm
	ld.volatile.global.u32 %r280, [%rd1];
	// end inline asm
	add.s32 	%r281, %r280, 1;
	// begin inline asm
	st.volatile.global.u32 [%rd1], %r281;
	// end inline asm
	// begin inline asm
	ld.volatile.global.u32 %r282, [%rd1];
	// end inline asm
	add.s32 	%r283, %r282, 1;
	// begin inline asm
	st.volatile.global.u32 [%rd1], %r283;
	// end inline asm
	// begin inline asm
	ld.volatile.global.u32 %r284, [%rd1];
	// end inline asm
	add.s32 	%r285, %r284, 1;
	// begin inline asm
	st.volatile.global.u32 [%rd1], %r285;
	// end inline asm
	// begin inline asm
	ld.volatile.global.u32 %r286, [%rd1];
	// end inline asm
	add.s32 	%r287, %r286, 1;
	// begin inline asm
	st.volatile.global.u32 [%rd1], %r287;
	// end inline asm
	// begin inline asm
	ld.volatile.global.u32 %r288, [%rd1];
	// end inline asm
	add.s32 	%r289, %r288, 1;
	// begin inline asm
	st.volatile.global.u32 [%rd1], %r289;
	// end inline asm
	// begin inline asm
	ld.volatile.global.u32 %r290, [%rd1];
	// end inline asm
	add.s32 	%r291, %r290, 1;
	// begin inline asm
	st.volatile.global.u32 [%rd1], %r291;
	// end inline asm
	// begin inline asm
	ld.volatile.global.u32 %r292, [%rd1];
	// end inline asm
	add.s32 	%r293, %r292, 1;
	// begin inline asm
	st.volatile.global.u32 [%rd1], %r293;
	// end inline asm
	// begin inline asm
	ld.volatile.global.u32 %r294, [%rd1];
	// end inline asm
	add.s32 	%r295, %r294, 1;
	// begin inline asm
	st.volatile.global.u32 [%rd1], %r295;
	// end inline asm
	// begin inline asm
	ld.volatile.global.u32 %r296, [%rd1];
	// end inline asm
	add.s32 	%r297, %r296, 1;
	// begin inline asm
	st.volatile.global.u32 [%rd1], %r297;
	// end inline asm
	// begin inline asm
	ld.volatile.global.u32 %r298, [%rd1];
	// end inline asm
	add.s32 	%r299, %r298, 1;
	// begin inline asm
	st.volatile.global.u32 [%rd1], %r299;
	// end inline asm
	// begin inline asm
	ld.volatile.global.u32 %r300, [%rd1];
	// end inline asm
	add.s32 	%r301, %r300, 1;
	// begin inline asm
	st.volatile.global.u32 [%rd1], %r301;
	// end inline asm
	// begin inline asm
	ld.volatile.global.u32 %r302, [%rd1];
	// end inline asm
	add.s32 	%r303, %r302, 1;
	// begin inline asm
	st.volatile.global.u32 [%rd1], %r303;
	// end inline asm
	// begin inline asm
	ld.volatile.global.u32 %r304, [%rd1];
	// end inline asm
	add.s32 	%r305, %r304, 1;
	// begin inline asm
	st.volatile.global.u32 [%rd1], %r305;
	// end inline asm
	// begin inline asm
	ld.volatile.global.u32 %r306, [%rd1];
	// end inline asm
	add.s32 	%r307, %r306, 1;
	// begin inline asm
	st.volatile.global.u32 [%rd1], %r307;
	// end inline asm
	// begin inline asm
	ld.volatile.global.u32 %r308, [%rd1];
	// end inline asm
	add.s32 	%r309, %r308, 1;
	// begin inline asm
	st.volatile.global.u32 [%rd1], %r309;
	// end inline asm
	// begin inline asm
	ld.volatile.global.u32 %r310, [%rd1];
	// end inline asm
	add.s32 	%r311, %r310, 1;
	// begin inline asm
	st.volatile.global.u32 [%rd1], %r311;
	// end inline asm
	// begin inline asm
	ld.volatile.global.u32 %r312, [%rd1];
	// end inline asm
	add.s32 	%r313, %r312, 1;
	// begin inline asm
	st.volatile.global.u32 [%rd1], %r313;
	// end inline asm
	// begin inline asm
	ld.volatile.global.u32 %r314, [%rd1];
	// end inline asm
	add.s32 	%r315, %r314, 1;
	// begin inline asm
	st.volatile.global.u32 [%rd1], %r315;
	// end inline asm
	// begin inline asm
	ld.volatile.global.u32 %r316, [%rd1];
	// end inline asm
	add.s32 	%r317, %r316, 1;
	// begin inline asm
	st.volatile.global.u32 [%rd1], %r317;
	// end inline asm
	// begin inline asm
	ld.volatile.global.u32 %r318, [%rd1];
	// end inline asm
	add.s32 	%r319, %r318, 1;
	// begin inline asm
	st.volatile.global.u32 [%rd1], %r319;
	// end inline asm
	// begin inline asm
	ld.volatile.global.u32 %r320, [%rd1];
	// end inline asm
	add.s32 	%r321, %r320, 1;
	// begin inline asm
	st.volatile.global.u32 [%rd1], %r321;
	// end inline asm
	// begin inline asm
	ld.volatile.global.u32 %r322, [%rd1];
	// end inline asm
	add.s32 	%r323, %r322, 1;
	// begin inline asm
	st.volatile.global.u32 [%rd1], %r323;
	// end inline asm
	// begin inline asm
	ld.volatile.global.u32 %r324, [%rd1];
	// end inline asm
	add.s32 	%r325, %r324, 1;
	// begin inline asm
	st.volatile.global.u32 [%rd1], %r325;
	// end inline asm
	// begin inline asm
	ld.volatile.global.u32 %r326, [%rd1];
	// end inline asm
	add.s32 	%r327, %r326, 1;
	// begin inline asm
	st.volatile.global.u32 [%rd1], %r327;
	// end inline asm
	// begin inline asm
	ld.volatile.global.u32 %r328, [%rd1];
	// end inline asm
	add.s32 	%r329, %r328, 1;
	// begin inline asm
	st.volatile.global.u32 [%rd1], %r329;
	// end inline asm
	// begin inline asm
	ld.volatile.global.u32 %r330, [%rd1];
	// end inline asm
	add.s32 	%r331, %r330, 1;
	// begin inline asm
	st.volatile.global.u32 [%rd1], %r331;
	// end inline asm
	// begin inline asm
	ld.volatile.global.u32 %r332, [%rd1];
	// end inline asm
	add.s32 	%r333, %r332, 1;
	// begin inline asm
	st.volatile.global.u32 [%rd1], %r333;
	// end inline asm
	// begin inline asm
	ld.volatile.global.u32 %r334, [%rd1];
	// end inline asm
	add.s32 	%r335, %r334, 1;
	// begin inline asm
	st.volatile.global.u32 [%rd1], %r335;
	// end inline asm
	// begin inline asm
	ld.volatile.global.u32 %r336, [%rd1];
	// end inline asm
	add.s32 	%r337, %r336, 1;
	// begin inline asm
	st.volatile.global.u32 [%rd1], %r337;
	// end inline asm
	// begin inline asm
	ld.volatile.global.u32 %r338, [%rd1];
	// end inline asm
	add.s32 	%r339, %r338, 1;
	// begin inline asm
	st.volatile.global.u32 [%rd1], %r339;
	// end inline asm
	// begin inline asm
	ld.volatile.global.u32 %r340, [%rd1];
	// end inline asm
	add.s32 	%r341, %r340, 1;
	// begin inline asm
	st.volatile.global.u32 [%rd1], %r341;
	// end inline asm
	// begin inline asm
	ld.volatile.global.u32 %r342, [%rd1];
	// end inline asm
	add.s32 	%r343, %r342, 1;
	// begin inline asm
	st.volatile.global.u32 [%rd1], %r343;
	// end inline asm
	// begin inline asm
	ld.volatile.global.u32 %r344, [%rd1];
	// end inline asm
	add.s32 	%r345, %r344, 1;
	// begin inline asm
	st.volatile.global.u32 [%rd1], %r345;
	// end inline asm
	// begin inline asm
	ld.volatile.global.u32 %r346, [%rd1];
	// end inline asm
	add.s32 	%r347, %r346, 1;
	// begin inline asm
	st.volatile.global.u32 [%rd1], %r347;
	// end inline asm
	// begin inline asm
	ld.volatile.global.u32 %r348, [%rd1];
	// end inline asm
	add.s32 	%r349, %r348, 1;
	// begin inline asm
	st.volatile.global.u32 [%rd1], %r349;
	// end inline asm
	// begin inline asm
	ld.volatile.global.u32 %r350, [%rd1];
	// end inline asm
	add.s32 	%r351, %r350, 1;
	// begin inline asm
	st.volatile.global.u32 [%rd1], %r351;
	// end inline asm
	// begin inline asm
	ld.volatile.global.u32 %r352, [%rd1];
	// end inline asm
	add.s32 	%r353, %r352, 1;
	// begin inline asm
	st.volatile.global.u32 [%rd1], %r353;
	// end inline asm
	// begin inline asm
	ld.volatile.global.u32 %r354, [%rd1];
	// end inline asm
	add.s32 	%r355, %r354, 1;
	// begin inline asm
	st.volatile.global.u32 [%rd1], %r355;
	// end inline asm
	// begin inline asm
	ld.volatile.global.u32 %r356, [%rd1];
	// end inline asm
	add.s32 	%r357, %r356, 1;
	// begin inline asm
	st.volatile.global.u32 [%rd1], %r357;
	// end inline asm
	// begin inline asm
	ld.volatile.global.u32 %r358, [%rd1];
	// end inline asm
	add.s32 	%r359, %r358, 1;
	// begin inline asm
	st.volatile.global.u32 [%rd1], %r359;
	// end inline asm
	// begin inline asm
	ld.volatile.global.u32 %r360, [%rd1];
	// end inline asm
	add.s32 	%r361, %r360, 1;
	// begin inline asm
	st.volatile.global.u32 [%rd1], %r361;
	// end inline asm
	// begin inline asm
	ld.volatile.global.u32 %r362, [%rd1];
	// end inline asm
	add.s32 	%r363, %r362, 1;
	// begin inline asm
	st.volatile.global.u32 [%rd1], %r363;
	// end inline asm
	// begin inline asm
	ld.volatile.global.u32 %r364, [%rd1];
	// end inline asm
	add.s32 	%r365, %r364, 1;
	// begin inline asm
	st.volatile.global.u32 [%rd1], %r365;
	// end inline asm
	// begin inline asm
	ld.volatile.global.u32 %r366, [%rd1];
	// end inline asm
	add.s32 	%r367, %r366, 1;
	// begin inline asm
	st.volatile.global.u32 [%rd1], %r367;
	// end inline asm
	// begin inline asm
	ld.volatile.global.u32 %r368, [%rd1];
	// end inline asm
	add.s32 	%r369, %r368, 1;
	// begin inline asm
	st.volatile.global.u32 [%rd1], %r369;
	// end inline asm
	// begin inline asm
	ld.volatile.global.u32 %r370, [%rd1];
	// end inline asm
	add.s32 	%r371, %r370, 1;
	// begin inline asm
	st.volatile.global.u32 [%rd1], %r371;
	// end inline asm
	// begin inline asm
	ld.volatile.global.u32 %r372, [%rd1];
	// end inline asm
	add.s32 	%r373, %r372, 1;
	// begin inline asm
	st.volatile.global.u32 [%rd1], %r373;
	// end inline asm
	// begin inline asm
	ld.volatile.global.u32 %r374, [%rd1];
	// end inline asm
	add.s32 	%r375, %r374, 1;
	// begin inline asm
	st.volatile.global.u32 [%rd1], %r375;
	// end inline asm
	// begin inline asm
	ld.volatile.global.u32 %r376, [%rd1];
	// end inline asm
	add.s32 	%r377, %r376, 1;
	// begin inline asm
	st.volatile.global.u32 [%rd1], %r377;
	// end inline asm
	// begin inline asm
	ld.volatile.global.u32 %r378, [%rd1];
	// end inline asm
	add.s32 	%r379, %r378, 1;
	// begin inline asm
	st.volatile.global.u32 [%rd1], %r379;
	// end inline asm
	// begin inline asm
	ld.volatile.global.u32 %r380, [%rd1];
	// end inline asm
	add.s32 	%r381, %r380, 1;
	// begin inline asm
	st.volatile.global.u32 [%rd1], %r381;
	// end inline asm
	// begin inline asm
	ld.volatile.global.u32 %r382, [%rd1];
	// end inline asm
	add.s32 	%r383, %r382, 1;
	// begin inline asm
	st.volatile.global.u32 [%rd1], %r383;
	// end inline asm
	// begin inline asm
	ld.volatile.global.u32 %r384, [%rd1];
	// end inline asm
	add.s32 	%r385, %r384, 1;
	// begin inline asm
	st.volatile.global.u32 [%rd1], %r385;
	// end inline asm
	// begin inline asm
	ld.volatile.global.u32 %r386, [%rd1];
	// end inline asm
	add.s32 	%r387, %r386, 1;
	// begin inline asm
	st.volatile.global.u32 [%rd1], %r387;
	// end inline asm
	// begin inline asm
	ld.volatile.global.u32 %r388, [%rd1];
	// end inline asm
	add.s32 	%r389, %r388, 1;
	// begin inline asm
	st.volatile.global.u32 [%rd1], %r389;
	// end inline asm
	// begin inline asm
	ld.volatile.global.u32 %r390, [%rd1];
	// end inline asm
	add.s32 	%r391, %r390, 1;
	// begin inline asm
	st.volatile.global.u32 [%rd1], %r391;
	// end inline asm
	// begin inline asm
	ld.volatile.global.u32 %r392, [%rd1];
	// end inline asm
	add.s32 	%r393, %r392, 1;
	// begin inline asm
	st.volatile.global.u32 [%rd1], %r393;
	// end inline asm
	// begin inline asm
	ld.volatile.global.u32 %r394, [%rd1];
	// end inline asm
	add.s32 	%r395, %r394, 1;
	// begin inline asm
	st.volatile.global.u32 [%rd1], %r395;
	// end inline asm
	// begin inline asm
	ld.volatile.global.u32 %r396, [%rd1];
	// end inline asm
	add.s32 	%r397, %r396, 1;
	// begin inline asm
	st.volatile.global.u32 [%rd1], %r397;
	// end inline asm
	// begin inline asm
	ld.volatile.global.u32 %r398, [%rd1];
	// end inline asm
	add.s32 	%r399, %r398, 1;
	// begin inline asm
	st.volatile.global.u32 [%rd1], %r399;
	// end inline asm
	// begin inline asm
	ld.volatile.global.u32 %r400, [%rd1];
	// end inline asm
	add.s32 	%r401, %r400, 1;
	// begin inline asm
	st.volatile.global.u32 [%rd1], %r401;
	// end inline asm
	// begin inline asm
	ld.volatile.global.u32 %r402, [%rd1];
	// end inline asm
	add.s32 	%r403, %r402, 1;
	// begin inline asm
	st.volatile.global.u32 [%rd1], %r403;
	// end inline asm
	// begin inline asm
	ld.volatile.global.u32 %r404, [%rd1];
	// end inline asm
	add.s32 	%r405, %r404, 1;
	// begin inline asm
	st.volatile.global.u32 [%rd1], %r405;
	// end inline asm
	// begin inline asm
	ld.volatile.global.u32 %r406, [%rd1];
	// end inline asm
	add.s32 	%r407, %r406, 1;
	// begin inline asm
	st.volatile.global.u32 [%rd1], %r407;
	// end inline asm
	// begin inline asm
	ld.volatile.global.u32 %r408, [%rd1];
	// end inline asm
	add.s32 	%r409, %r408, 1;
	// begin inline asm
	st.volatile.global.u32 [%rd1], %r409;
	// end inline asm
	// begin inline asm
	ld.volatile.global.u32 %r410, [%rd1];
	// end inline asm
	add.s32 	%r411, %r410, 1;
	// begin inline asm
	st.volatile.global.u32 [%rd1], %r411;
	// end inline asm
	// begin inline asm
	ld.volatile.global.u32 %r412, [%rd1];
	// end inline asm
	add.s32 	%r413, %r412, 1;
	// begin inline asm
	st.volatile.global.u32 [%rd1], %r413;
	// end inline asm
	// begin inline asm
	ld.volatile.global.u32 %r414, [%rd1];
	// end inline asm
	add.s32 	%r415, %r414, 1;
	// begin inline asm
	st.volatile.global.u32 [%rd1], %r415;
	// end inline asm
	// begin inline asm
	ld.volatile.global.u32 %r416, [%rd1];
	// end inline asm
	add.s32 	%r417, %r416, 1;
	// begin inline asm
	st.volatile.global.u32 [%rd1], %r417;
	// end inline asm
	// begin inline asm
	ld.volatile.global.u32 %r418, [%rd1];
	// end inline asm
	add.s32 	%r419, %r418, 1;
	// begin inline asm
	st.volatile.global.u32 [%rd1], %r419;
	// end inline asm
	// begin inline asm
	ld.volatile.global.u32 %r420, [%rd1];
	// end inline asm
	add.s32 	%r421, %r420, 1;
	// begin inline asm
	st.volatile.global.u32 [%rd1], %r421;
	// end inline asm
	// begin inline asm
	ld.volatile.global.u32 %r422, [%rd1];
	// end inline asm
	add.s32 	%r423, %r422, 1;
	// begin inline asm
	st.volatile.global.u32 [%rd1], %r423;
	// end inline asm
	// begin inline asm
	ld.volatile.global.u32 %r424, [%rd1];
	// end inline asm
	add.s32 	%r425, %r424, 1;
	// begin inline asm
	st.volatile.global.u32 [%rd1], %r425;
	// end inline asm
	// begin inline asm
	ld.volatile.global.u32 %r426, [%rd1];
	// end inline asm
	add.s32 	%r427, %r426, 1;
	// begin inline asm
	st.volatile.global.u32 [%rd1], %r427;
	// end inline asm
	// begin inline asm
	ld.volatile.global.u32 %r428, [%rd1];
	// end inline asm
	add.s32 	%r429, %r428, 1;
	// begin inline asm
	st.volatile.global.u32 [%rd1], %r429;
	// end inline asm
	// begin inline asm
	ld.volatile.global.u32 %r430, [%rd1];
	// end inline asm
	add.s32 	%r431, %r430, 1;
	// begin inline asm
	st.volatile.global.u32 [%rd1], %r431;
	// end inline asm
	// begin inline asm
	ld.volatile.global.u32 %r432, [%rd1];
	// end inline asm
	add.s32 	%r433, %r432, 1;
	// begin inline asm
	st.volatile.global.u32 [%rd1], %r433;
	// end inline asm
	// begin inline asm
	ld.volatile.global.u32 %r434, [%rd1];
	// end inline asm
	add.s32 	%r435, %r434, 1;
	// begin inline asm
	st.volatile.global.u32 [%rd1], %r435;
	// end inline asm
	// begin inline asm
	ld.volatile.global.u32 %r436, [%rd1];
	// end inline asm
	add.s32 	%r437, %r436, 1;
	// begin inline asm
	st.volatile.global.u32 [%rd1], %r437;
	// end inline asm
	// begin inline asm
	ld.volatile.global.u32 %r438, [%rd1];
	// end inline asm
	add.s32 	%r439, %r438, 1;
	// begin inline asm
	st.volatile.global.u32 [%rd1], %r439;
	// end inline asm
	// begin inline asm
	ld.volatile.global.u32 %r440, [%rd1];
	// end inline asm
	add.s32 	%r441, %r440, 1;
	// begin inline asm
	st.volatile.global.u32 [%rd1], %r441;
	// end inline asm
	// begin inline asm
	ld.volatile.global.u32 %r442, [%rd1];
	// end inline asm
	add.s32 	%r443, %r442, 1;
	// begin inline asm
	st.volatile.global.u32 [%rd1], %r443;
	// end inline asm
	// begin inline asm
	ld.volatile.global.u32 %r444, [%rd1];
	// end inline asm
	add.s32 	%r445, %r444, 1;
	// begin inline asm
	st.volatile.global.u32 [%rd1], %r445;
	// end inline asm
	// begin inline asm
	ld.volatile.global.u32 %r446, [%rd1];
	// end inline asm
	add.s32 	%r447, %r446, 1;
	// begin inline asm
	st.volatile.global.u32 [%rd1], %r447;
	// end inline asm
	// begin inline asm
	ld.volatile.global.u32 %r448, [%rd1];
	// end inline asm
	add.s32 	%r449, %r448, 1;
	// begin inline asm
	st.volatile.global.u32 [%rd1], %r449;
	// end inline asm
	// begin inline asm
	ld.volatile.global.u32 %r450, [%rd1];
	// end inline asm
	add.s32 	%r451, %r450, 1;
	// begin inline asm
	st.volatile.global.u32 [%rd1], %r451;
	// end inline asm
	// begin inline asm
	ld.volatile.global.u32 %r452, [%rd1];
	// end inline asm
	add.s32 	%r453, %r452, 1;
	// begin inline asm
	st.volatile.global.u32 [%rd1], %r453;
	// end inline asm
	// begin inline asm
	ld.volatile.global.u32 %r454, [%rd1];
	// end inline asm
	add.s32 	%r455, %r454, 1;
	// begin inline asm
	st.volatile.global.u32 [%rd1], %r455;
	// end inline asm
	// begin inline asm
	ld.volatile.global.u32 %r456, [%rd1];
	// end inline asm
	add.s32 	%r457, %r456, 1;
	// begin inline asm
	st.volatile.global.u32 [%rd1], %r457;
	// end inline asm
	// begin inline asm
	ld.volatile.global.u32 %r458, [%rd1];
	// end inline asm
	add.s32 	%r459, %r458, 1;
	// begin inline asm
	st.volatile.global.u32 [%rd1], %r459;
	// end inline asm
	// begin inline asm
	ld.volatile.global.u32 %r460, [%rd1];
	// end inline asm
	add.s32 	%r461, %r460, 1;
	// begin inline asm
	st.volatile.global.u32 [%rd1], %r461;
	// end inline asm
	// begin inline asm
	ld.volatile.global.u32 %r462, [%rd1];
	// end inline asm
	add.s32 	%r463, %r462, 1;
	// begin inline asm
	st.volatile.global.u32 [%rd1], %r463;
	// end inline asm
	// begin inline asm
	ld.volatile.global.u32 %r464, [%rd1];
	// end inline asm
	add.s32 	%r465, %r464, 1;
	// begin inline asm
	st.volatile.global.u32 [%rd1], %r465;
	// end inline asm
	// begin inline asm
	ld.volatile.global.u32 %r466, [%rd1];
	// end inline asm
	add.s32 	%r467, %r466, 1;
	// begin inline asm
	st.volatile.global.u32 [%rd1], %r467;
	// end inline asm
	// begin inline asm
	ld.volatile.global.u32 %r468, [%rd1];
	// end inline asm
	add.s32 	%r469, %r468, 1;
	// begin inline asm
	st.volatile.global.u32 [%rd1], %r469;
	// end inline asm
	// begin inline asm
	ld.volatile.global.u32 %r470, [%rd1];
	// end inline asm
	add.s32 	%r471, %r470, 1;
	// begin inline asm
	st.volatile.global.u32 [%rd1], %r471;
	// end inline asm
	// begin inline asm
	ld.volatile.global.u32 %r472, [%rd1];
	// end inline asm
	add.s32 	%r473, %r472, 1;
	// begin inline asm
	st.volatile.global.u32 [%rd1], %r473;
	// end inline asm
	// begin inline asm
	ld.volatile.global.u32 %r474, [%rd1];
	// end inline asm
	add.s32 	%r475, %r474, 1;
	// begin inline asm
	st.volatile.global.u32 [%rd1], %r475;
	// end inline asm
	// begin inline asm
	ld.volatile.global.u32 %r476, [%rd1];
	// end inline asm
	add.s32 	%r477, %r476, 1;
	// begin inline asm
	st.volatile.global.u32 [%rd1], %r477;
	// end inline asm
	// begin inline asm
	ld.volatile.global.u32 %r478, [%rd1];
	// end inline asm
	add.s32 	%r479, %r478, 1;
	// begin inline asm
	st.volatile.global.u32 [%rd1], %r479;
	// end inline asm
	// begin inline asm
	ld.volatile.global.u32 %r480, [%rd1];
	// end inline asm
	add.s32 	%r481, %r480, 1;
	// begin inline asm
	st.volatile.global.u32 [%rd1], %r481;
	// end inline asm
	// begin inline asm
	ld.volatile.global.u32 %r482, [%rd1];
	// end inline asm
	add.s32 	%r483, %r482, 1;
	// begin inline asm
	st.volatile.global.u32 [%rd1], %r483;
	// end inline asm
	// begin inline asm
	ld.volatile.global.u32 %r484, [%rd1];
	// end inline asm
	add.s32 	%r485, %r484, 1;
	// begin inline asm
	st.volatile.global.u32 [%rd1], %r485;
	// end inline asm
	// begin inline asm
	ld.volatile.global.u32 %r486, [%rd1];
	// end inline asm
	add.s32 	%r487, %r486, 1;
	// begin inline asm
	st.volatile.global.u32 [%rd1], %r487;
	// end inline asm
	// begin inline asm
	ld.volatile.global.u32 %r488, [%rd1];
	// end inline asm
	add.s32 	%r489, %r488, 1;
	// begin inline asm
	st.volatile.global.u32 [%rd1], %r489;
	// end inline asm
	// begin inline asm
	ld.volatile.global.u32 %r490, [%rd1];
	// end inline asm
	add.s32 	%r491, %r490, 1;
	// begin inline asm
	st.volatile.global.u32 [%rd1], %r491;
	// end inline asm
	// begin inline asm
	ld.volatile.global.u32 %r492, [%rd1];
	// end inline asm
	add.s32 	%r493, %r492, 1;
	// begin inline asm
	st.volatile.global.u32 [%rd1], %r493;
	// end inline asm
	// begin inline asm
	ld.volatile.global.u32 %r494, [%rd1];
	// end inline asm
	add.s32 	%r495, %r494, 1;
	// begin inline asm
	st.volatile.global.u32 [%rd1], %r495;
	// end inline asm
	// begin inline asm
	ld.volatile.global.u32 %r496, [%rd1];
	// end inline asm
	add.s32 	%r497, %r496, 1;
	// begin inline asm
	st.volatile.global.u32 [%rd1], %r497;
	// end inline asm
	// begin inline asm
	ld.volatile.global.u32 %r498, [%rd1];
	// end inline asm
	add.s32 	%r499, %r498, 1;
	// begin inline asm
	st.volatile.global.u32 [%rd1], %r499;
	// end inline asm
	// begin inline asm
	ld.volatile.global.u32 %r500, [%rd1];
	// end inline asm
	add.s32 	%r501, %r500, 1;
	// begin inline asm
	st.volatile.global.u32 [%rd1], %r501;
	// end inline asm
	// begin inline asm
	ld.volatile.global.u32 %r502, [%rd1];
	// end inline asm
	add.s32 	%r503, %r502, 1;
	// begin inline asm
	st.volatile.global.u32 [%rd1], %r503;
	// end inline asm
	// begin inline asm
	ld.volatile.global.u32 %r504, [%rd1];
	// end inline asm
	add.s32 	%r505, %r504, 1;
	// begin inline asm
	st.volatile.global.u32 [%rd1], %r505;
	// end inline asm
	// begin inline asm
	ld.volatile.global.u32 %r506, [%rd1];
	// end inline asm
	add.s32 	%r507, %r506, 1;
	// begin inline asm
	st.volatile.global.u32 [%rd1], %r507;
	// end inline asm
	// begin inline asm
	ld.volatile.global.u32 %r508, [%rd1];
	// end inline asm
	add.s32 	%r509, %r508, 1;
	// begin inline asm
	st.volatile.global.u32 [%rd1], %r509;
	// end inline asm
	// begin inline asm
	ld.volatile.global.u32 %r510, [%rd1];
	// end inline asm
	add.s32 	%r511, %r510, 1;
	// begin inline asm
	st.volatile.global.u32 [%rd1], %r511;
	// end inline asm
	// begin inline asm
	ld.volatile.global.u32 %r512, [%rd1];
	// end inline asm
	add.s32 	%r513, %r512, 1;
	// begin inline asm
	st.volatile.global.u32 [%rd1], %r513;
	// end inline asm
$L__BB10_2:
	ret;

}
	// .globl	_Z4testIL_Z13load_volatilePKjEL_Z17store_atomic_exchPjjELi256E14single_element11lower_lanesILj2EEEvv
.visible .entry _Z4testIL_Z13load_volatilePKjEL_Z17store_atomic_exchPjjELi256E14single_element11lower_lanesILj2EEEvv()
{
	.reg .pred 	%p<2>;
	.reg .b32 	%r<770>;
	.reg .b64 	%rd<514>;

	// begin inline asm
	mov.u32 %r1, %laneid;
	// end inline asm
	setp.gt.u32 	%p1, %r1, 1;
	@%p1 bra 	$L__BB11_2;
	mov.u64 	%rd513, buffer;
	cvta.global.u64 	%rd1, %rd513;
	// begin inline asm
	ld.volatile.global.u32 %r2, [%rd1];
	// end inline asm
	add.s32 	%r4, %r2, 1;
	// begin inline asm
	atom.global.exch.b32 %r3, [%rd1], %r4;
	// end inline asm
	// begin inline asm
	ld.volatile.global.u32 %r5, [%rd1];
	// end inline asm
	add.s32 	%r7, %r5, 1;
	// begin inline asm
	atom.global.exch.b32 %r6, [%rd1], %r7;
	// end inline asm
	// begin inline asm
	ld.volatile.global.u32 %r8, [%rd1];
	// end inline asm
	add.s32 	%r10, %r8, 1;
	// begin inline asm
	atom.global.exch.b32 %r9, [%rd1], %r10;
	// end inline asm
	// begin inline asm
	ld.volatile.global.u32 %r11, [%rd1];
	// end inline asm
	add.s32 	%r13, %r11, 1;
	// begin inline asm
	atom.global.exch.b32 %r12, [%rd1], %r13;
	// end inline asm
	// begin inline asm
	ld.volatile.global.u32 %r14, [%rd1];
	// end inline asm
	add.s32 	%r16, %r14, 1;
	// begin inline asm
	atom.global.exch.b32 %r15, [%rd1], %r16;
	// end inline asm
	// begin inline asm
	ld.volatile.global.u32 %r17, [%rd1];
	// end inline asm
	add.s32 	%r19, %r17, 1;
	// begin inline asm
	atom.global.exch.b32 %r18, [%rd1], %r19;
	// end inline asm
	// begin inline asm
	ld.volatile.global.u32 %r20, [%rd1];
	// end inline asm
	add.s32 	%r22, %r20, 1;
	// begin inline asm
	atom.global.exch.b32 %r21, [%rd1], %r22;
	// end inline asm
	// begin inline asm
	ld.volatile.global.u32 %r23, [%rd1];
	// end inline asm
	add.s32 	%r25, %r23, 1;
	// begin inline asm
	atom.global.exch.b32 %r24, [%rd1], %r25;
	// end inline asm
	// begin inline asm
	ld.volatile.global.u32 %r26, [%rd1];
	// end inline asm
	add.s32 	%r28, %r26, 1;
	// begin inline asm
	atom.global.exch.b32 %r27, [%rd1], %r28;
	// end inline asm
	// begin inline asm
	ld.volatile.global.u32 %r29, [%rd1];
	// end inline asm
	add.s32 	%r31, %r29, 1;
	// begin inline asm
	atom.global.exch.b32 %r30, [%rd1], %r31;
	// end inline asm
	// begin inline asm
	ld.volatile.global.u32 %r32, [%rd1];
	// end inline asm
	add.s32 	%r34, %r32, 1;
	// begin inline asm
	atom.global.exch.b32 %r33, [%rd1], %r34;
	// end inline asm
	// begin inline asm
	ld.volatile.global.u32 %r35, [%rd1];
	// end inline asm
	add.s32 	%r37, %r35, 1;
	// begin inline asm
	atom.global.exch.b32 %r36, [%rd1], %r37;
	// end inline asm
	// begin inline asm
	ld.volatile.global.u32 %r38, [%rd1];
	// end inline asm
	add.s32 	%r40, %r38, 1;
	// begin inline asm
	atom.global.exch.b32 %r39, [%rd1], %r40;
	// end inline asm
	// begin inline asm
	ld.volatile.global.u32 %r41, [%rd1];
	// end inline asm
	add.s32 	%r43, %r41, 1;
	// begin inline asm
	atom.global.exch.b32 %r42, [%rd1], %r43;
	// end inline asm
	// begin inline asm
	ld.volatile.global.u32 %r44, [%rd1];
	// end inline asm
	add.s32 	%r46, %r44, 1;
	// begin inline asm
	atom.global.exch.b32 %r45, [%rd1], %r46;
	// end inline asm
	// begin inline asm
	ld.volatile.global.u32 %r47, [%rd1];
	// end inline asm
	add.s32 	%r49, %r47, 1;
	// begin inline asm
	atom.global.exch.b32 %r48, [%rd1], %r49;
	// end inline asm
	// begin inline asm
	ld.volatile.global.u32 %r50, [%rd1];
	// end inline asm
	add.s32 	%r52, %r50, 1;
	// begin inline asm
	atom.global.exch.b32 %r51, [%rd1], %r52;
	// end inline asm
	// begin inline asm
	ld.volatile.global.u32 %r53, [%rd1];
	// end inline asm
	add.s32 	%r55, %r53, 1;
	// begin inline asm
	atom.global.exch.b32 %r54, [%rd1], %r55;
	// end inline asm
	// begin inline asm
	ld.volatile.global.u32 %r56, [%rd1];
	// end inline asm
	add.s32 	%r58, %r56, 1;
	// begin inline asm
	atom.global.exch.b32 %r57, [%rd1], %r58;
	// end inline asm
	// begin inline asm
	ld.volatile.global.u32 %r59, [%rd1];
	// end inline asm
	add.s32 	%r61, %r59, 1;
	// begin inline asm
	atom.global.exch.b32 %r60, [%rd1], %r61;
	// end inline asm
	// begin inline asm
	ld.volatile.global.u32 %r62, [%rd1];
	// end inline asm
	add.s32 	%r64, %r62, 1;
	// begin inline asm
	atom.global.exch.b32 %r63, [%rd1], %r64;
	// end inline asm
	// begin inline asm
	ld.volatile.global.u32 %r65, [%rd1];
	// end inline asm
	add.s32 	%r67, %r65, 1;
	// begin inline asm
	atom.global.exch.b32 %r66, [%rd1], %r67;
	// end inline asm
	// begin inline asm
	ld.volatile.global.u32 %r68, [%rd1];
	// end inline asm
	add.s32 	%r70, %r68, 1;
	// begin inline asm
	atom.global.exch.b32 %r69, [%rd1], %r70;
	// end inline asm
	// begin inline asm
	ld.volatile.global.u32 %r71, [%rd1];
	// end inline asm
	add.s32 	%r73, %r71, 1;
	// begin inline asm
	atom.global.exch.b32 %r72, [%rd1], %r73;
	// end inline asm
	// begin inline asm
	ld.volatile.global.u32 %r74, [%rd1];
	// end inline asm
	add.s32 	%r76, %r74, 1;
	// begin inline asm
	atom.global.exch.b32 %r75, [%rd1], %r76;
	// end inline asm
	// begin inline asm
	ld.volatile.global.u32 %r77, [%rd1];
	// end inline asm
	add.s32 	%r79, %r77, 1;
	// begin inline asm
	atom.global.exch.b32 %r78, [%rd1], %r79;
	// end inline asm
	// begin inline asm
	ld.volatile.global.u32 %r80, [%rd1];
	// end inline asm
	add.s32 	%r82, %r80, 1;
	// begin inline asm
	atom.global.exch.b32 %r81, [%rd1], %r82;
	// end inline asm
	// begin inline asm
	ld.volatile.global.u32 %r83, [%rd1];
	// end inline asm
	add.s32 	%r85, %r83, 1;
	// begin inline asm
	atom.global.exch.b32 %r84, [%rd1], %r85;
	// end inline asm
	// begin inline asm
	ld.volatile.global.u32 %r86, [%rd1];
	// end inline asm
	add.s32 	%r88, %r86, 1;
	// begin inline asm
	atom.global.exch.b32 %r87, [%rd1], %r88;
	// end inline asm
	// begin inline asm
	ld.volatile.global.u32 %r89, [%rd1];
	// end inline asm
	add.s32 	%r91, %r89, 1;
	// begin inline asm
	atom.global.exch.b32 %r90, [%rd1], %r91;
	// end inline asm
	// begin inline asm
	ld.volatile.global.u32 %r92, [%rd1];
	// end inline asm
	add.s32 	%r94, %r92, 1;
	// begin inline asm
	atom.global.exch.b32 %r93, [%rd1], %r94;
	// end inline asm
	// begin inline asm
	ld.volatile.global.u32 %r95, [%rd1];
	// end inline asm
	add.s32 	%r97, %r95, 1;
	// begin inline asm
	atom.global.exch.b32 %r96, [%rd1], %r97;
	// end inline asm
	// begin inline asm
	ld.volatile.global.u32 %r98, [%rd1];
	// end inline asm
	add.s32 	%r100, %r98, 1;
	// begin inline asm
	atom.global.exch.b32 %r99, [%rd1], %r100;
	// end inline asm
	// begin inline asm
	ld.volatile.global.u32 %r101, [%rd1];
	// end inline asm
	add.s32 	%r103, %r101, 1;
	// begin inline asm
	atom.global.exch.b32 %r102, [%rd1], %r103;
	// end inline asm
	// begin inline asm
	ld.volatile.global.u32 %r104, [%rd1];
	// end inline asm
	add.s32 	%r106, %r104, 1;
	// begin inline asm
	atom.global.exch.b32 %r105, [%rd1], %r106;
	// end inline asm
	// begin inline asm
	ld.volatile.global.u32 %r107, [%rd1];
	// end inline asm
	add.s32 	%r109, %r107, 1;
	// begin inline asm
	atom.global.exch.b32 %r108, [%rd1], %r109;
	// end inline asm
	// begin inline asm
	ld.volatile.global.u32 %r110, [%rd1];
	// end inline asm
	add.s32 	%r112, %r110, 1;
	// begin inline asm
	atom.global.exch.b32 %r111, [%rd1], %r112;
	// end inline asm
	// begin inline asm
	ld.volatile.global.u32 %r113, [%rd1];
	// end inline asm
	add.s32 	%r115, %r113, 1;
	// begin inline asm
	atom.global.exch.b32 %r114, [%rd1], %r115;
	// end inline asm
	// begin inline asm
	ld.volatile.global.u32 %r116, [%rd1];
	// end inline asm
	add.s32 	%r118, %r116, 1;
	// begin inline asm
	atom.global.exch.b32 %r117, [%rd1], %r118;
	// end inline asm
	// begin inline asm
	ld.volatile.global.u32 %r119, [%rd1];
	// end inline asm
	add.s32 	%r121, %r119, 1;
	// begin inline asm
	atom.global.exch.b32 %r120, [%rd1], %r121;
	// end inline asm
	// begin inline asm
	ld.volatile.global.u32 %r122, [%rd1];
	// end inline asm
	add.s32 	%r124, %r122, 1;
	// begin inline asm
	atom.global.exch.b32 %r123, [%rd1], %r124;
	// end inline asm
	// begin inline asm
	ld.volatile.global.u32 %r125, [%rd1];
	// end inline asm
	add.s32 	%r127, %r125, 1;
	// begin inline asm
	atom.global.exch.b32 %r126, [%rd1], %r127;
	// end inline asm
	// begin inline asm
	ld.volatile.global.u32 %r128, [%rd1];
	// end inline asm
	add.s32 	%r130, %r128, 1;
	// begin inline asm
	atom.global.exch.b32 %r129, [%rd1], %r130;
	// end inline asm
	// begin inline asm
	ld.volatile.global.u32 %r131, [%rd1];
	// end inline asm
	add.s32 	%r133, %r131, 1;
	// begin inline asm
	atom.global.exch.b32 %r132, [%rd1], %r133;
	// end inline asm
	// begin inline asm
	ld.volatile.global.u32 %r134, [%rd1];
	// end inline asm
	add.s32 	%r136, %r134, 1;
	// begin inline asm
	atom.global.exch.b32 %r135, [%rd1], %r136;
	// end inline asm
	// begin inline asm
	ld.volatile.global.u32 %r137, [%rd1];
	// end inline asm
	add.s32 	%r139, %r137, 1;
	// begin inline asm
	atom.global.exch.b32 %r138, [%rd1], %r139;
	// end inline asm
	// begin inline asm
	ld.volatile.global.u32 %r140, [%rd1];
	// end inline asm
	add.s32 	%r142, %r140, 1;
	// begin inline asm
	atom.global.exch.b32 %r141, [%rd1], %r142;
	// end inline asm
	// begin inline asm
	ld.volatile.global.u32 %r143, [%rd1];
	// end inline asm
	add.s32 	%r145, %r143, 1;
	// begin inline asm
	atom.global.exch.b32 %r144, [%rd1], %r145;
	// end inline asm
	// begin inline asm
	ld.volatile.global.u32 %r146, [%rd1];
	// end inline asm
	add.s32 	%r148, %r146, 1;
	// begin inline asm
	atom.global.exch.b32 %r147, [%rd1], %r148;
	// end inline asm
	// begin inline asm
	ld.volatile.global.u32 %r149, [%rd1];
	// end inline asm
	add.s32 	%r151, %r149, 1;
	// begin inline asm
	atom.global.exch.b32 %r150, [%rd1], %r151;
	// end inline asm
	// begin inline asm
	ld.volatile.global.u32 %r152, [%rd1];
	// end inline asm
	add.s32 	%r154, %r152, 1;
	// begin inline asm
	atom.global.exch.b32 %r153, [%rd1], %r154;
	// end inline asm
	// begin inline asm
	ld.volatile.global.u32 %r155, [%rd1];
	// end inline asm
	add.s32 	%r157, %r155, 1;
	// begin inline asm
	atom.global.exch.b32 %r156, [%rd1], %r157;
	// end inline asm
	// begin inline asm
	ld.volatile.global.u32 %r158, [%rd1];
	// end inline asm
	add.s32 	%r160, %r158, 1;
	// begin inline asm
	atom.global.exch.b32 %r159, [%rd1], %r160;
	// end inline asm
	// begin inline asm
	ld.volatile.global.u32 %r161, [%rd1];
	// end inline asm
	add.s32 	%r163, %r161, 1;
	// begin inline asm
	atom.global.exch.b32 %r162, [%rd1], %r163;
	// end inline asm
	// begin inline asm
	ld.volatile.global.u32 %r164, [%rd1];
	// end inline asm
	add.s32 	%r166, %r164, 1;
	// begin inline asm
	atom.global.exch.b32 %r165, [%rd1], %r166;
	// end inline asm
	// begin inline asm
	ld.volatile.global.u32 %r167, [%rd1];
	// end inline asm
	add.s32 	%r169, %r167, 1;
	// begin inline asm
	atom.global.exch.b32 %r168, [%rd1], %r169;
	// end inline asm
	// begin inline asm
	ld.volatile.global.u32 %r170, [%rd1];
	// end inline asm
	add.s32 	%r172, %r170, 1;
	// begin inline asm
	atom.global.exch.b32 %r171, [%rd1], %r172;
	// end inline asm
	// begin inline asm
	ld.volatile.global.u32 %r173, [%rd1];
	// end inline asm
	add.s32 	%r175, %r173, 1;
	// begin inline asm
	atom.global.exch.b32 %r174, [%rd1], %r175;
	// end inline asm
	// begin inline asm
	ld.volatile.global.u32 %r176, [%rd1];
	// end inline asm
	add.s32 	%r178, %r176, 1;
	// begin inline asm
	atom.global.exch.b32 %r177, [%rd1], %r178;
	// end inline asm
	// begin inline asm
	ld.volatile.global.u32 %r179, [%rd1];
	// end inline asm
	add.s32 	%r181, %r179, 1;
	// begin inline asm
	atom.global.exch.b32 %r180, [%rd1], %r181;
	// end inline asm
	// begin inline asm
	ld.volatile.global.u32 %r182, [%rd1];
	// end inline asm
	add.s32 	%r184, %r182, 1;
	// begin inline asm
	atom.global.exch.b32 %r183, [%rd1], %r184;
	// end inline asm
	// begin inline asm
	ld.volatile.global.u32 %r185, [%rd1];
	// end inline asm
	add.s32 	%r187, %r185, 1;
	// begin inline asm
	atom.global.exch.b32 %r186, [%rd1], %r187;
	// end inline asm
	// begin inline asm
	ld.volatile.global.u32 %r188, [%rd1];
	// end inline asm
	add.s32 	%r190, %r188, 1;
	// begin inline asm
	atom.global.exch.b32 %r189, [%rd1], %r190;
	// end inline asm
	// begin inline asm
	ld.volatile.global.u32 %r191, [%rd1];
	// end inline asm
	add.s32 	%r193, %r191, 1;
	// begin inline asm
	atom.global.exch.b32 %r192, [%rd1], %r193;
	// end inline asm
	// begin inline asm
	ld.volatile.global.u32 %r194, [%rd1];
	// end inline asm
	add.s32 	%r196, %r194, 1;
	// begin inline asm
	atom.global.exch.b32 %r195, [%rd1], %r196;
	// end inline asm
	// begin inline asm
	ld.volatile.global.u32 %r197, [%rd1];
	// end inline asm
	add.s32 	%r199, %r197, 1;
	// begin inline asm
	atom.global.exch.b32 %r198, [%rd1], %r199;
	// end inline asm
	// begin inline asm
	ld.volatile.global.u32 %r200, [%rd1];
	// end inline asm
	add.s32 	%r202, %r200, 1;
	// begin inline asm
	atom.global.exch.b32 %r201, [%rd1], %r202;
	// end inline asm
	// begin inline asm
	ld.volatile.global.u32 %r203, [%rd1];
	// end inline asm
	add.s32 	%r205, %r203, 1;
	// begin inline asm
	atom.global.exch.b32 %r204, [%rd1], %r205;
	// end inline asm
	// begin inline asm
	ld.volatile.global.u32 %r206, [%rd1];
	// end inline asm
	add.s32 	%r208, %r206, 1;
	// begin inline asm
	atom.global.exch.b32 %r207, [%rd1], %r208;
	// end inline asm
	// begin inline asm
	ld.volatile.global.u32 %r209, [%rd1];
	// end inline asm
	add.s32 	%r211, %r209, 1;
	// begin inline asm
	atom.global.exch.b32 %r210, [%rd1], %r211;
	// end inline asm
	// begin inline asm
	ld.volatile.global.u32 %r212, [%rd1];
	// end inline asm
	add.s32 	%r214, %r212, 1;
	// begin inline asm
	atom.global.exch.b32 %r213, [%rd1], %r214;
	// end inline asm
	// begin inline asm
	ld.volatile.global.u32 %r215, [%rd1];
	// end inline asm
	add.s32 	%r217, %r215, 1;
	// begin inline asm
	atom.global.exch.b32 %r216, [%rd1], %r217;
	// end inline asm
	// begin inline asm
	ld.volatile.global.u32 %r218, [%rd1];
	// end inline asm
	add.s32 	%r220, %r218, 1;
	// begin inline asm
	atom.global.exch.b32 %r219, [%rd1], %r220;
	// end inline asm
	// begin inline asm
	ld.volatile.global.u32 %r221, [%rd1];
	// end inline asm
	add.s32 	%r223, %r221, 1;
	// begin inline asm
	atom.global.exch.b32 %r222, [%rd1], %r223;
	// end inline asm
	// begin inline asm
	ld.volatile.global.u32 %r224, [%rd1];
	// end inline asm
	add.s32 	%r226, %r224, 1;
	// begin inline asm
	atom.global.exch.b32 %r225, [%rd1], %r226;
	// end inline asm
	// begin inline asm
	ld.volatile.global.u32 %r227, [%rd1];
	// end inline asm
	add.s32 	%r229, %r227, 1;
	// begin inline asm
	atom.global.exch.b32 %r228, [%rd1], %r229;
	// end inline asm
	// begin inline asm
	ld.volatile.global.u32 %r230, [%rd1];
	// end inline asm
	add.s32 	%r232, %r230, 1;
	// begin inline asm
	atom.global.exch.b32 %r231, [%rd1], %r232;
	// end inline asm
	// begin inline asm
	ld.volatile.global.u32 %r233, [%rd1];
	// end inline asm
	add.s32 	%r235, %r233, 1;
	// begin inline asm
	atom.global.exch.b32 %r234, [%rd1], %r235;
	// end inline asm
	// begin inline asm
	ld.volatile.global.u32 %r236, [%rd1];
	// end inline asm
	add.s32 	%r238, %r236, 1;
	// begin inline asm
	atom.global.exch.b32 %r237, [%rd1], %r238;
	// end inline asm
	// begin inline asm
	ld.volatile.global.u32 %r239, [%rd1];
	// end inline asm
	add.s32 	%r241, %r239, 1;
	// begin inline asm
	atom.global.exch.b32 %r240, [%rd1], %r241;
	// end inline asm
	// begin inline asm
	ld.volatile.global.u32 %r242, [%rd1];
	// end inline asm
	add.s32 	%r244, %r242, 1;
	// begin inline asm
	atom.global.exch.b32 %r243, [%rd1], %r244;
	// end inline asm
	// begin inline asm
	ld.volatile.global.u32 %r245, [%rd1];
	// end inline asm
	add.s32 	%r247, %r245, 1;
	// begin inline asm
	atom.global.exch.b32 %r246, [%rd1], %r247;
	// end inline asm
	// begin inline asm
	ld.volatile.global.u32 %r248, [%rd1];
	// end inline asm
	add.s32 	%r250, %r248, 1;
	// begin inline asm
	atom.global.exch.b32 %r249, [%rd1], %r250;
	// end inline asm
	// begin inline asm
	ld.volatile.global.u32 %r251, [%rd1];
	// end inline asm
	add.s32 	%r253, %r251, 1;
	// begin inline asm
	atom.global.exch.b32 %r252, [%rd1], %r253;
	// end inline asm
	// begin inline asm
	ld.volatile.global.u32 %r254, [%rd1];
	// end inline asm
	add.s32 	%r256, %r254, 1;
	// begin inline asm
	atom.global.exch.b32 %r255, [%rd1], %r256;
	// end inline asm
	// begin inline asm
	ld.volatile.global.u32 %r257, [%rd1];
	// end inline asm
	add.s32 	%r259, %r257, 1;
	// begin inline asm
	atom.global.exch.b32 %r258, [%rd1], %r259;
	// end inline asm
	// begin inline asm
	ld.volatile.global.u32 %r260, [%rd1];
	// end inline asm
	add.s32 	%r262, %r260, 1;
	// begin inline asm
	atom.global.exch.b32 %r261, [%rd1], %r262;
	// end inline asm
	// begin inline asm
	ld.volatile.global.u32 %r263, [%rd1];
	// end inline asm
	add.s32 	%r265, %r263, 1;
	// begin inline asm
	atom.global.exch.b32 %r264, [%rd1], %r265;
	// end inline asm
	// begin inline asm
	ld.volatile.global.u32 %r266, [%rd1];
	// end inline asm
	add.s32 	%r268, %r266, 1;
	// begin inline asm
	atom.global.exch.b32 %r267, [%rd1], %r268;
	// end inline asm
	// begin inline asm
	ld.volatile.global.u32 %r269, [%rd1];
	// end inline asm
	add.s32 	%r271, %r269, 1;
	// begin inline asm
	atom.global.exch.b32 %r270, [%rd1], %r271;
	// end inline asm
	// begin inline asm
	ld.volatile.global.u32 %r272, [%rd1];
	// end inline asm
	add.s32 	%r274, %r272, 1;
	// begin inline asm
	atom.global.exch.b32 %r273, [%rd1], %r274;
	// end inline asm
	// begin inline asm
	ld.volatile.global.u32 %r275, [%rd1];
	// end inline asm
	add.s32 	%r277, %r275, 1;
	// begin inline asm
	atom.global.exch.b32 %r276, [%rd1], %r277;
	// end inline asm
	// begin inline asm
	ld.volatile.global.u32 %r278, [%rd1];
	// end inline asm
	add.s32 	%r280, %r278, 1;
	// begin inline asm
	atom.global.exch.b32 %r279, [%rd1], %r280;
	// end inline asm
	// begin inline asm
	ld.volatile.global.u32 %r281, [%rd1];
	// end inline asm
	add.s32 	%r283, %r281, 1;
	// begin inline asm
	atom.global.exch.b32 %r282, [%rd1], %r283;
	// end inline asm
	// begin inline asm
	ld.volatile.global.u32 %r284, [%rd1];
	// end inline asm
	add.s32 	%r286, %r284, 1;
	// begin inline asm
	atom.global.exch.b32 %r285, [%rd1], %r286;
	// end inline asm
	// begin inline asm
	ld.volatile.global.u32 %r287, [%rd1];
	// end inline asm
	add.s32 	%r289, %r287, 1;
	// begin inline asm
	atom.global.exch.b32 %r288, [%rd1], %r289;
	// end inline asm
	// begin inline asm
	ld.volatile.global.u32 %r290, [%rd1];
	// end inline asm
	add.s32 	%r292, %r290, 1;
	// begin inline asm
	atom.global.exch.b32 %r291, [%rd1], %r292;
	// end inline asm
	// begin inline asm
	ld.volatile.global.u32 %r293, [%rd1];
	// end inline asm
	add.s32 	%r295, %r293, 1;
	// begin inline asm
	atom.global.exch.b32 %r294, [%rd1], %r295;
	// end inline asm
	// begin inline asm
	ld.volatile.global.u32 %r296, [%rd1];
	// end inline asm
	add.s32 	%r298, %r296, 1;
	// begin inline asm
	atom.global.exch.b32 %r297, [%rd1], %r298;
	// end inline asm
	// begin inline asm
	ld.volatile.global.u32 %r299, [%rd1];
	// end inline asm
	add.s32 	%r301, %r299, 1;
	// begin inline asm
	atom.global.exch.b32 %r300, [%rd1], %r301;
	// end inline asm
	// begin inline asm
	ld.volatile.global.u32 %r302, [%rd1];
	// end inline asm
	add.s32 	%r304, %r302, 1;
	// begin inline asm
	atom.global.exch.b32 %r303, [%rd1], %r304;
	// end inline asm
	// begin inline asm
	ld.volatile.global.u32 %r305, [%rd1];
	// end inline asm
	add.s32 	%r307, %r305, 1;
	// begin inline asm
	atom.global.exch.b32 %r306, [%rd1], %r307;
	// end inline asm
	// begin inline asm
	ld.volatile.global.u32 %r308, [%rd1];
	// end inline asm
	add.s32 	%r310, %r308, 1;
	// begin inline asm
	atom.global.exch.b32 %r309, [%rd1], %r310;
	// end inline asm
	// begin inline asm
	ld.volatile.global.u32 %r311, [%rd1];
	// end inline asm
	add.s32 	%r313, %r311, 1;
	// begin inline asm
	atom.global.exch.b32 %r312, [%rd1], %r313;
	// end inline asm
	// begin inline asm
	ld.volatile.global.u32 %r314, [%rd1];
	// end inline asm
	add.s32 	%r316, %r314, 1;
	// begin inline asm
	atom.global.exch.b32 %r315, [%rd1], %r316;
	// end inline asm
	// begin inline asm
	ld.volatile.global.u32 %r317, [%rd1];
	// end inline asm
	add.s32 	%r319, %r317, 1;
	// begin inline asm
	atom.global.exch.b32 %r318, [%rd1], %r319;
	// end inline asm
	// begin inline asm
	ld.volatile.global.u32 %r320, [%rd1];
	// end inline asm
	add.s32 	%r322, %r320, 1;
	// begin inline asm
	atom.global.exch.b32 %r321, [%rd1], %r322;
	// end inline asm
	// begin inline asm
	ld.volatile.global.u32 %r323, [%rd1];
	// end inline asm
	add.s32 	%r325, %r323, 1;
	// begin inline asm
	atom.global.exch.b32 %r324, [%rd1], %r325;
	// end inline asm
	// begin inline asm
	ld.volatile.global.u32 %r326, [%rd1];
	// end inline asm
	add.s32 	%r328, %r326, 1;
	// begin inline asm
	atom.global.exch.b32 %r327, [%rd1], %r328;
	// end inline asm
	// begin inline asm
	ld.volatile.global.u32 %r329, [%rd1];
	// end inline asm
	add.s32 	%r331, %r329, 1;
	// begin inline asm
	atom.global.exch.b32 %r330, [%rd1], %r331;
	// end inline asm
	// begin inline asm
	ld.volatile.global.u32 %r332, [%rd1];
	// end inline asm
	add.s32 	%r334, %r332, 1;
	// begin inline asm
	atom.global.exch.b32 %r333, [%rd1], %r334;
	// end inline asm
	// begin inline asm
	ld.volatile.global.u32 %r335, [%rd1];
	// end inline asm
	add.s32 	%r337, %r335, 1;
	// begin inline asm
	atom.global.exch.b32 %r336, [%rd1], %r337;
	// end inline asm
	// begin inline asm
	ld.volatile.global.u32 %r338, [%rd1];
	// end inline asm
	add.s32 	%r340, %r338, 1;
	// begin inline asm
	atom.global.exch.b32 %r339, [%rd1], %r340;
	// end inline asm
	// begin inline asm
	ld.volatile.global.u32 %r341, [%rd1];
	// end inline asm
	add.s32 	%r343, %r341, 1;
	// begin inline asm
	atom.global.exch.b32 %r342, [%rd1], %r343;
	// end inline asm
	// begin inline asm
	ld.volatile.global.u32 %r344, [%rd1];
	// end inline asm
	add.s32 	%r346, %r344, 1;
	// begin inline asm
	atom.global.exch.b32 %r345, [%rd1], %r346;
	// end inline asm
	// begin inline asm
	ld.volatile.global.u32 %r347, [%rd1];
	// end inline asm
	add.s32 	%r349, %r347, 1;
	// begin inline asm
	atom.global.exch.b32 %r348, [%rd1], %r349;
	// end inline asm
	// begin inline asm
	ld.volatile.global.u32 %r350, [%rd1];
	// end inline asm
	add.s32 	%r352, %r350, 1;
	// begin inline asm
	atom.global.exch.b32 %r351, [%rd1], %r352;
	// end inline asm
	// begin inline asm
	ld.volatile.global.u32 %r353, [%rd1];
	// end inline asm
	add.s32 	%r355, %r353, 1;
	// begin inline asm
	atom.global.exch.b32 %r354, [%rd1], %r355;
	// end inline asm
	// begin inline asm
	ld.volatile.global.u32 %r356, [%rd1];
	// end inline asm
	add.s32 	%r358, %r356, 1;
	// begin inline asm
	atom.global.exch.b32 %r357, [%rd1], %r358;
	// end inline asm
	// begin inline asm
	ld.volatile.global.u32 %r359, [%rd1];
	// end inline asm
	add.s32 	%r361, %r359, 1;
	// begin inline asm
	atom.global.exch.b32 %r360, [%rd1], %r361;
	// end inline asm
	// begin inline asm
	ld.volatile.global.u32 %r362, [%rd1];
	// end inline asm
	add.s32 	%r364, %r362, 1;
	// begin inline asm
	atom.global.exch.b32 %r363, [%rd1], %r364;
	// end inline asm
	// begin inline asm
	ld.volatile.global.u32 %r365, [%rd1];
	// end inline asm
	add.s32 	%r367, %r365, 1;
	// begin inline asm
	atom.global.exch.b32 %r366, [%rd1], %r367;
	// end inline asm
	// begin inline asm
	ld.volatile.global.u32 %r368, [%rd1];
	// end inline asm
	add.s32 	%r370, %r368, 1;
	// begin inline asm
	atom.global.exch.b32 %r369, [%rd1], %r370;
	// end inline asm
	// begin inline asm
	ld.volatile.global.u32 %r371, [%rd1];
	// end inline asm
	add.s32 	%r373, %r371, 1;
	// begin inline asm
	atom.global.exch.b32 %r372, [%rd1], %r373;
	// end inline asm
	// begin inline asm
	ld.volatile.global.u32 %r374, [%rd1];
	// end inline asm
	add.s32 	%r376, %r374, 1;
	// begin inline asm
	atom.global.exch.b32 %r375, [%rd1], %r376;
	// end inline asm
	// begin inline asm
	ld.volatile.global.u32 %r377, [%rd1];
	// end inline asm
	add.s32 	%r379, %r377, 1;
	// begin inline asm
	atom.global.exch.b32 %r378, [%rd1], %r379;
	// end inline asm
	// begin inline asm
	ld.volatile.global.u32 %r380, [%rd1];
	// end inline asm
	add.s32 	%r382, %r380, 1;
	// begin inline asm
	atom.global.exch.b32 %r381, [%rd1], %r382;
	// end inline asm
	// begin inline asm
	ld.volatile.global.u32 %r383, [%rd1];
	// end inline asm
	add.s32 	%r385, %r383, 1;
	// begin inline asm
	atom.global.exch.b32 %r384, [%rd1], %r385;
	// end inline asm
	// begin inline asm
	ld.volatile.global.u32 %r386, [%rd1];
	// end inline asm
	add.s32 	%r388, %r386, 1;
	// begin inline asm
	atom.global.exch.b32 %r387, [%rd1], %r388;
	// end inline asm
	// begin inline asm
	ld.volatile.global.u32 %r389, [%rd1];
	// end inline asm
	add.s32 	%r391, %r389, 1;
	// begin inline asm
	atom.global.exch.b32 %r390, [%rd1], %r391;
	// end inline asm
	// begin inline asm
	ld.volatile.global.u32 %r392, [%rd1];
	// end inline asm
	add.s32 	%r394, %r392, 1;
	// begin inline asm
	atom.global.exch.b32 %r393, [%rd1], %r394;
	// end inline asm
	// begin inline asm
	ld.volatile.global.u32 %r395, [%rd1];
	// end inline asm
	add.s32 	%r397, %r395, 1;
	// begin inline asm
	atom.global.exch.b32 %r396, [%rd1], %r397;
	// end inline asm
	// begin inline asm
	ld.volatile.global.u32 %r398, [%rd1];
	// end inline asm
	add.s32 	%r400, %r398, 1;
	// begin inline asm
	atom.global.exch.b32 %r399, [%rd1], %r400;
	// end inline asm
	// begin inline asm
	ld.volatile.global.u32 %r401, [%rd1];
	// end inline asm
	add.s32 	%r403, %r401, 1;
	// begin inline asm
	atom.global.exch.b32 %r402, [%rd1], %r403;
	// end inline asm
	// begin inline asm
	ld.volatile.global.u32 %r404, [%rd1];
	// end inline asm
	add.s32 	%r406, %r404, 1;
	// begin inline asm
	atom.global.exch.b32 %r405, [%rd1], %r406;
	// end inline asm
	// begin inline asm
	ld.volatile.global.u32 %r407, [%rd1];
	// end inline asm
	add.s32 	%r409, %r407, 1;
	// begin inline asm
	atom.global.exch.b32 %r408, [%rd1], %r409;
	// end inline asm
	// begin inline asm
	ld.volatile.global.u32 %r410, [%rd1];
	// end inline asm
	add.s32 	%r412, %r410, 1;
	// begin inline asm
	atom.global.exch.b32 %r411, [%rd1], %r412;
	// end inline asm
	// begin inline asm
	ld.volatile.global.u32 %r413, [%rd1];
	// end inline asm
	add.s32 	%r415, %r413, 1;
	// begin inline asm
	atom.global.exch.b32 %r414, [%rd1], %r415;
	// end inline asm
	// begin inline asm
	ld.volatile.global.u32 %r416, [%rd1];
	// end inline asm
	add.s32 	%r418, %r416, 1;
	// begin inline asm
	atom.global.exch.b32 %r417, [%rd1], %r418;
	// end inline asm
	// begin inline asm
	ld.volatile.global.u32 %r419, [%rd1];
	// end inline asm
	add.s32 	%r421, %r419, 1;
	// begin inline asm
	atom.global.exch.b32 %r420, [%rd1], %r421;
	// end inline asm
	// begin inline asm
	ld.volatile.global.u32 %r422, [%rd1];
	// end inline asm
	add.s32 	%r424, %r422, 1;
	// begin inline asm
	atom.global.exch.b32 %r423, [%rd1], %r424;
	// end inline asm
	// begin inline asm
	ld.volatile.global.u32 %r425, [%rd1];
	// end inline asm
	add.s32 	%r427, %r425, 1;
	// begin inline asm
	atom.global.exch.b32 %r426, [%rd1], %r427;
	// end inline asm
	// begin inline asm
	ld.volatile.global.u32 %r428, [%rd1];
	// end inline asm
	add.s32 	%r430, %r428, 1;
	// begin inline asm
	atom.global.exch.b32 %r429, [%rd1], %r430;
	// end inline asm
	// begin inline asm
	ld.volatile.global.u32 %r431, [%rd1];
	// end inline asm
	add.s32 	%r433, %r431, 1;
	// begin inline asm
	atom.global.exch.b32 %r432, [%rd1], %r433;
	// end inline asm
	// begin inline asm
	ld.volatile.global.u32 %r434, [%rd1];
	// end inline asm
	add.s32 	%r436, %r434, 1;
	// begin inline asm
	atom.global.exch.b32 %r435, [%rd1], %r436;
	// end inline asm
	// begin inline asm
	ld.volatile.global.u32 %r437, [%rd1];
	// end inline asm
	add.s32 	%r439, %r437, 1;
	// begin inline asm
	atom.global.exch.b32 %r438, [%rd1], %r439;
	// end inline asm
	// begin inline asm
	ld.volatile.global.u32 %r440, [%rd1];
	// end inline asm
	add.s32 	%r442, %r440, 1;
	// begin inline asm
	atom.global.exch.b32 %r441, [%rd1], %r442;
	// end inline asm
	// begin inline asm
	ld.volatile.global.u32 %r443, [%rd1];
	// end inline asm
	add.s32 	%r445, %r443, 1;
	// begin inline asm
	atom.global.exch.b32 %r444, [%rd1], %r445;
	// end inline asm
	// begin inline asm
	ld.volatile.global.u32 %r446, [%rd1];
	// end inline asm
	add.s32 	%r448, %r446, 1;
	// begin inline asm
	atom.global.exch.b32 %r447, [%rd1], %r448;
	// end inline asm
	// begin inline asm
	ld.volatile.global.u32 %r449, [%rd1];
	// end inline asm
	add.s32 	%r451, %r449, 1;
	// begin inline asm
	atom.global.exch.b32 %r450, [%rd1], %r451;
	// end inline asm
	// begin inline asm
	ld.volatile.global.u32 %r452, [%rd1];
	// end inline asm
	add.s32 	%r454, %r452, 1;
	// begin inline asm
	atom.global.exch.b32 %r453, [%rd1], %r454;
	// end inline asm
	// begin inline asm
	ld.volatile.global.u32 %r455, [%rd1];
	// end inline asm
	add.s32 	%r457, %r455, 1;
	// begin inline asm
	atom.global.exch.b32 %r456, [%rd1], %r457;
	// end inline asm
	// begin inline asm
	ld.volatile.global.u32 %r458, [%rd1];
	// end inline asm
	add.s32 	%r460, %r458, 1;
	// begin inline asm
	atom.global.exch.b32 %r459, [%rd1], %r460;
	// end inline asm
	// begin inline asm
	ld.volatile.global.u32 %r461, [%rd1];
	// end inline asm
	add.s32 	%r463, %r461, 1;
	// begin inline asm
	atom.global.exch.b32 %r462, [%rd1], %r463;
	// end inline asm
	// begin inline asm
	ld.volatile.global.u32 %r464, [%rd1];
	// end inline asm
	add.s32 	%r466, %r464, 1;
	// begin inline asm
	atom.global.exch.b32 %r465, [%rd1], %r466;
	// end inline asm
	// begin inline asm
	ld.volatile.global.u32 %r467, [%rd1];
	// end inline asm
	add.s32 	%r469, %r467, 1;
	// begin inline asm
	atom.global.exch.b32 %r468, [%rd1], %r469;
	// end inline asm
	// begin inline asm
	ld.volatile.global.u32 %r470, [%rd1];
	// end inline asm
	add.s32 	%r472, %r470, 1;
	// begin inline asm
	atom.global.exch.b32 %r471, [%rd1], %r472;
	// end inline asm
	// begin inline asm
	ld.volatile.global.u32 %r473, [%rd1];
	// end inline asm
	add.s32 	%r475, %r473, 1;
	// begin inline asm
	atom.global.exch.b32 %r474, [%rd1], %r475;
	// end inline asm
	// begin inline asm
	ld.volatile.global.u32 %r476, [%rd1];
	// end inline asm
	add.s32 	%r478, %r476, 1;
	// begin inline asm
	atom.global.exch.b32 %r477, [%rd1], %r478;
	// end inline asm
	// begin inline asm
	ld.volatile.global.u32 %r479, [%rd1];
	// end inline asm
	add.s32 	%r481, %r479, 1;
	// begin inline asm
	atom.global.exch.b32 %r480, [%rd1], %r481;
	// end inline asm
	// begin inline asm
	ld.volatile.global.u32 %r482, [%rd1];
	// end inline asm
	add.s32 	%r484, %r482, 1;
	// begin inline asm
	atom.global.exch.b32 %r483, [%rd1], %r484;
	// end inline asm
	// begin inline asm
	ld.volatile.global.u32 %r485, [%rd1];
	// end inline asm
	add.s32 	%r487, %r485, 1;
	// begin inline asm
	atom.global.exch.b32 %r486, [%rd1], %r487;
	// end inline asm
	// begin inline asm
	ld.volatile.global.u32 %r488, [%rd1];
	// end inline asm
	add.s32 	%r490, %r488, 1;
	// begin inline asm
	atom.global.exch.b32 %r489, [%rd1], %r490;
	// end inline asm
	// begin inline asm
	ld.volatile.global.u32 %r491, [%rd1];
	// end inline asm
	add.s32 	%r493, %r491, 1;
	// begin inline asm
	atom.global.exch.b32 %r492, [%rd1], %r493;
	// end inline asm
	// begin inline asm
	ld.volatile.global.u32 %r494, [%rd1];
	// end inline asm
	add.s32 	%r496, %r494, 1;
	// begin inline asm
	atom.global.exch.b32 %r495, [%rd1], %r496;
	// end inline asm
	// begin inline asm
	ld.volatile.global.u32 %r497, [%rd1];
	// end inline asm
	add.s32 	%r499, %r497, 1;
	// begin inline asm
	atom.global.exch.b32 %r498, [%rd1], %r499;
	// end inline asm
	// begin inline asm
	ld.volatile.global.u32 %r500, [%rd1];
	// end inline asm
	add.s32 	%r502, %r500, 1;
	// begin inline asm
	atom.global.exch.b32 %r501, [%rd1], %r502;
	// end inline asm
	// begin inline asm
	ld.volatile.global.u32 %r503, [%rd1];
	// end inline asm
	add.s32 	%r505, %r503, 1;
	// begin inline asm
	atom.global.exch.b32 %r504, [%rd1], %r505;
	// end inline asm
	// begin inline asm
	ld.volatile.global.u32 %r506, [%rd1];
	// end inline asm
	add.s32 	%r508, %r506, 1;
	// begin inline asm
	atom.global.exch.b32 %r507, [%rd1], %r508;
	// end inline asm
	// begin inline asm
	ld.volatile.global.u32 %r509, [%rd1];
	// end inline asm
	add.s32 	%r511, %r509, 1;
	// begin inline asm
	atom.global.exch.b32 %r510, [%rd1], %r511;
	// end inline asm
	// begin inline asm
	ld.volatile.global.u32 %r512, [%rd1];
	// end inline asm
	add.s32 	%r514, %r512, 1;
	// begin inline asm
	atom.global.exch.b32 %r513, [%rd1], %r514;
	// end inline asm
	// begin inline asm
	ld.volatile.global.u32 %r515, [%rd1];
	// end inline asm
	add.s32 	%r517, %r515, 1;
	// begin inline asm
	atom.global.exch.b32 %r516, [%rd1], %r517;
	// end inline asm
	// begin inline asm
	ld.volatile.global.u32 %r518, [%rd1];
	// end inline asm
	add.s32 	%r520, %r518, 1;
	// begin inline asm
	atom.global.exch.b32 %r519, [%rd1], %r520;
	// end inline asm
	// begin inline asm
	ld.volatile.global.u32 %r521, [%rd1];
	// end inline asm
	add.s32 	%r523, %r521, 1;
	// begin inline asm
	atom.global.exch.b32 %r522, [%rd1], %r523;
	// end inline asm
	// begin inline asm
	ld.volatile.global.u32 %r524, [%rd1];
	// end inline asm
	add.s32 	%r526, %r524, 1;
	// begin inline asm
	atom.global.exch.b32 %r525, [%rd1], %r526;
	// end inline asm
	// begin inline asm
	ld.volatile.global.u32 %r527, [%rd1];
	// end inline asm
	add.s32 	%r529, %r527, 1;
	// begin inline asm
	atom.global.exch.b32 %r528, [%rd1], %r529;
	// end inline asm
	// begin inline asm
	ld.volatile.global.u32 %r530, [%rd1];
	// end inline asm
	add.s32 	%r532, %r530, 1;
	// begin inline asm
	atom.global.exch.b32 %r531, [%rd1], %r532;
	// end inline asm
	// begin inline asm
	ld.volatile.global.u32 %r533, [%rd1];
	// end inline asm
	add.s32 	%r535, %r533, 1;
	// begin inline asm
	atom.global.exch.b32 %r534, [%rd1], %r535;
	// end inline asm
	// begin inline asm
	ld.volatile.global.u32 %r536, [%rd1];
	// end inline asm
	add.s32 	%r538, %r536, 1;
	// begin inline asm
	atom.global.exch.b32 %r537, [%rd1], %r538;
	// end inline asm
	// begin inline asm
	ld.volatile.global.u32 %r539, [%rd1];
	// end inline asm
	add.s32 	%r541, %r539, 1;
	// begin inline asm
	atom.global.exch.b32 %r540, [%rd1], %r541;
	// end inline asm
	// begin inline asm
	ld.volatile.global.u32 %r542, [%rd1];
	// end inline asm
	add.s32 	%r544, %r542, 1;
	// begin inline asm
	atom.global.exch.b32 %r543, [%rd1], %r544;
	// end inline asm
	// begin inline asm
	ld.volatile.global.u32 %r545, [%rd1];
	// end inline asm
	add.s32 	%r547, %r545, 1;
	// begin inline asm
	atom.global.exch.b32 %r546, [%rd1], %r547;
	// end inline asm
	// begin inline asm
	ld.volatile.global.u32 %r548, [%rd1];
	// end inline asm
	add.s32 	%r550, %r548, 1;
	// begin inline asm
	atom.global.exch.b32 %r549, [%rd1], %r550;
	// end inline asm
	// begin inline asm
	ld.volatile.global.u32 %r551, [%rd1];
	// end inline asm
	add.s32 	%r553, %r551, 1;
	// begin inline asm
	atom.global.exch.b32 %r552, [%rd1], %r553;
	// end inline asm
	// begin inline asm
	ld.volatile.global.u32 %r554, [%rd1];
	// end inline asm
	add.s32 	%r556, %r554, 1;
	// begin inline asm
	atom.global.exch.b32 %r555, [%rd1], %r556;
	// end inline asm
	// begin inline asm
	ld.volatile.global.u32 %r557, [%rd1];
	// end inline asm
	add.s32 	%r559, %r557, 1;
	// begin inline asm
	atom.global.exch.b32 %r558, [%rd1], %r559;
	// end inline asm
	// begin inline asm
	ld.volatile.global.u32 %r560, [%rd1];
	// end inline asm
	add.s32 	%r562, %r560, 1;
	// begin inline asm
	atom.global.exch.b32 %r561, [%rd1], %r562;
	// end inline asm
	// begin inline asm
	ld.volatile.global.u32 %r563, [%rd1];
	// end inline asm
	add.s32 	%r565, %r563, 1;
	// begin inline asm
	atom.global.exch.b32 %r564, [%rd1], %r565;
	// end inline asm
	// begin inline asm
	ld.volatile.global.u32 %r566, [%rd1];
	// end inline asm
	add.s32 	%r568, %r566, 1;
	// begin inline asm
	atom.global.exch.b32 %r567, [%rd1], %r568;
	// end inline asm
	// begin inline asm
	ld.volatile.global.u32 %r569, [%rd1];
	// end inline asm
	add.s32 	%r571, %r569, 1;
	// begin inline asm
	atom.global.exch.b32 %r570, [%rd1], %r571;
	// end inline asm
	// begin inline asm
	ld.volatile.global.u32 %r572, [%rd1];
	// end inline asm
	add.s32 	%r574, %r572, 1;
	// begin inline asm
	atom.global.exch.b32 %r573, [%rd1], %r574;
	// end inline asm
	// begin inline asm
	ld.volatile.global.u32 %r575, [%rd1];
	// end inline asm
	add.s32 	%r577, %r575, 1;
	// begin inline asm
	atom.global.exch.b32 %r576, [%rd1], %r577;
	// end inline asm
	// begin inline asm
	ld.volatile.global.u32 %r578, [%rd1];
	// end inline asm
	add.s32 	%r580, %r578, 1;
	// begin inline asm
	atom.global.exch.b32 %r579, [%rd1], %r580;
	// end inline asm
	// begin inline asm
	ld.volatile.global.u32 %r581, [%rd1];
	// end inline asm
	add.s32 	%r583, %r581, 1;
	// begin inline asm
	atom.global.exch.b32 %r582, [%rd1], %r583;
	// end inline asm
	// begin inline asm
	ld.volatile.global.u32 %r584, [%rd1];
	// end inline asm
	add.s32 	%r586, %r584, 1;
	// begin inline asm
	atom.global.exch.b32 %r585, [%rd1], %r586;
	// end inline asm
	// begin inline asm
	ld.volatile.global.u32 %r587, [%rd1];
	// end inline asm
	add.s32 	%r589, %r587, 1;
	// begin inline asm
	atom.global.exch.b32 %r588, [%rd1], %r589;
	// end inline asm
	// begin inline asm
	ld.volatile.global.u32 %r590, [%rd1];
	// end inline asm
	add.s32 	%r592, %r590, 1;
	// begin inline asm
	atom.global.exch.b32 %r591, [%rd1], %r592;
	// end inline asm
	// begin inline asm
	ld.volatile.global.u32 %r593, [%rd1];
	// end inline asm
	add.s32 	%r595, %r593, 1;
	// begin inline asm
	atom.global.exch.b32 %r594, [%rd1], %r595;
	// end inline asm
	// begin inline asm
	ld.volatile.global.u32 %r596, [%rd1];
	// end inline asm
	add.s32 	%r598, %r596, 1;
	// begin inline asm
	atom.global.exch.b32 %r597, [%rd1], %r598;
	// end inline asm
	// begin inline asm
	ld.volatile.global.u32 %r599, [%rd1];
	// end inline asm
	add.s32 	%r601, %r599, 1;
	// begin inline asm
	atom.global.exch.b32 %r600, [%rd1], %r601;
	// end inline asm
	// begin inline asm
	ld.volatile.global.u32 %r602, [%rd1];
	// end inline asm
	add.s32 	%r604, %r602, 1;
	// begin inline asm
	atom.global.exch.b32 %r603, [%rd1], %r604;
	// end inline asm
	// begin inline asm
	ld.volatile.global.u32 %r605, [%rd1];
	// end inline asm
	add.s32 	%r607, %r605, 1;
	// begin inline asm
	atom.global.exch.b32 %r606, [%rd1], %r607;
	// end inline asm
	// begin inline asm
	ld.volatile.global.u32 %r608, [%rd1];
	// end inline asm
	add.s32 	%r610, %r608, 1;
	// begin inline asm
	atom.global.exch.b32 %r609, [%rd1], %r610;
	// end inline asm
	// begin inline asm
	ld.volatile.global.u32 %r611, [%rd1];
	// end inline asm
	add.s32 	%r613, %r611, 1;
	// begin inline asm
	atom.global.exch.b32 %r612, [%rd1], %r613;
	// end inline asm
	// begin inline asm
	ld.volatile.global.u32 %r614, [%rd1];
	// end inline asm
	add.s32 	%r616, %r614, 1;
	// begin inline asm
	atom.global.exch.b32 %r615, [%rd1], %r616;
	// end inline asm
	// begin inline asm
	ld.volatile.global.u32 %r617, [%rd1];
	// end inline asm
	add.s32 	%r619, %r617, 1;
	// begin inline asm
	atom.global.exch.b32 %r618, [%rd1], %r619;
	// end inline asm
	// begin inline asm
	ld.volatile.global.u32 %r620, [%rd1];
	// end inline asm
	add.s32 	%r622, %r620, 1;
	// begin inline asm
	atom.global.exch.b32 %r621, [%rd1], %r622;
	// end inline asm
	// begin inline asm
	ld.volatile.global.u32 %r623, [%rd1];
	// end inline asm
	add.s32 	%r625, %r623, 1;
	// begin inline asm
	atom.global.exch.b32 %r624, [%rd1], %r625;
	// end inline asm
	// begin inline asm
	ld.volatile.global.u32 %r626, [%rd1];
	// end inline asm
	add.s32 	%r628, %r626, 1;
	// begin inline asm
	atom.global.exch.b32 %r627, [%rd1], %r628;
	// end inline asm
	// begin inline asm
	ld.volatile.global.u32 %r629, [%rd1];
	// end inline asm
	add.s32 	%r631, %r629, 1;
	// begin inline asm
	atom.global.exch.b32 %r630, [%rd1], %r631;
	// end inline asm
	// begin inline asm
	ld.volatile.global.u32 %r632, [%rd1];
	// end inline asm
	add.s32 	%r634, %r632, 1;
	// begin inline asm
	atom.global.exch.b32 %r633, [%rd1], %r634;
	// end inline asm
	// begin inline asm
	ld.volatile.global.u32 %r635, [%rd1];
	// end inline asm
	add.s32 	%r637, %r635, 1;
	// begin inline asm
	atom.global.exch.b32 %r636, [%rd1], %r637;
	// end inline asm
	// begin inline asm
	ld.volatile.global.u32 %r638, [%rd1];
	// end inline asm
	add.s32 	%r640, %r638, 1;
	// begin inline asm
	atom.global.exch.b32 %r639, [%rd1], %r640;
	// end inline asm
	// begin inline asm
	ld.volatile.global.u32 %r641, [%rd1];
	// end inline asm
	add.s32 	%r643, %r641, 1;
	// begin inline asm
	atom.global.exch.b32 %r642, [%rd1], %r643;
	// end inline asm
	// begin inline asm
	ld.volatile.global.u32 %r644, [%rd1];
	// end inline asm
	add.s32 	%r646, %r644, 1;
	// begin inline asm
	atom.global.exch.b32 %r645, [%rd1], %r646;
	// end inline asm
	// begin inline asm
	ld.volatile.global.u32 %r647, [%rd1];
	// end inline asm
	add.s32 	%r649, %r647, 1;
	// begin inline asm
	atom.global.exch.b32 %r648, [%rd1], %r649;
	// end inline asm
	// begin inline asm
	ld.volatile.global.u32 %r650, [%rd1];
	// end inline asm
	add.s32 	%r652, %r650, 1;
	// begin inline asm
	atom.global.exch.b32 %r651, [%rd1], %r652;
	// end inline asm
	// begin inline asm
	ld.volatile.global.u32 %r653, [%rd1];
	// end inline asm
	add.s32 	%r655, %r653, 1;
	// begin inline asm
	atom.global.exch.b32 %r654, [%rd1], %r655;
	// end inline asm
	// begin inline asm
	ld.volatile.global.u32 %r656, [%rd1];
	// end inline asm
	add.s32 	%r658, %r656, 1;
	// begin inline asm
	atom.global.exch.b32 %r657, [%rd1], %r658;
	// end inline asm
	// begin inline asm
	ld.volatile.global.u32 %r659, [%rd1];
	// end inline asm
	add.s32 	%r661, %r659, 1;
	// begin inline asm
	atom.global.exch.b32 %r660, [%rd1], %r661;
	// end inline asm
	// begin inline asm
	ld.volatile.global.u32 %r662, [%rd1];
	// end inline asm
	add.s32 	%r664, %r662, 1;
	// begin inline asm
	atom.global.exch.b32 %r663, [%rd1], %r664;
	// end inline asm
	// begin inline asm
	ld.volatile.global.u32 %r665, [%rd1];
	// end inline asm
	add.s32 	%r667, %r665, 1;
	// begin inline asm
	atom.global.exch.b32 %r666, [%rd1], %r667;
	// end inline asm
	// begin inline asm
	ld.volatile.global.u32 %r668, [%rd1];
	// end inline asm
	add.s32 	%r670, %r668, 1;
	// begin inline asm
	atom.global.exch.b32 %r669, [%rd1], %r670;
	// end inline asm
	// begin inline asm
	ld.volatile.global.u32 %r671, [%rd1];
	// end inline asm
	add.s32 	%r673, %r671, 1;
	// begin inline asm
	atom.global.exch.b32 %r672, [%rd1], %r673;
	// end inline asm
	// begin inline asm
	ld.volatile.global.u32 %r674, [%rd1];
	// end inline asm
	add.s32 	%r676, %r674, 1;
	// begin inline asm
	atom.global.exch.b32 %r675, [%rd1], %r676;
	// end inline asm
	// begin inline asm
	ld.volatile.global.u32 %r677, [%rd1];
	// end inline asm
	add.s32 	%r679, %r677, 1;
	// begin inline asm
	atom.global.exch.b32 %r678, [%rd1], %r679;
	// end inline asm
	// begin inline asm
	ld.volatile.global.u32 %r680, [%rd1];
	// end inline asm
	add.s32 	%r682, %r680, 1;
	// begin inline asm
	atom.global.exch.b32 %r681, [%rd1], %r682;
	// end inline asm
	// begin inline asm
	ld.volatile.global.u32 %r683, [%rd1];
	// end inline asm
	add.s32 	%r685, %r683, 1;
	// begin inline asm
	atom.global.exch.b32 %r684, [%rd1], %r685;
	// end inline asm
	// begin inline asm
	ld.volatile.global.u32 %r686, [%rd1];
	// end inline asm
	add.s32 	%r688, %r686, 1;
	// begin inline asm
	atom.global.exch.b32 %r687, [%rd1], %r688;
	// end inline asm
	// begin inline asm
	ld.volatile.global.u32 %r689, [%rd1];
	// end inline asm
	add.s32 	%r691, %r689, 1;
	// begin inline asm
	atom.global.exch.b32 %r690, [%rd1], %r691;
	// end inline asm
	// begin inline asm
	ld.volatile.global.u32 %r692, [%rd1];
	// end inline asm
	add.s32 	%r694, %r692, 1;
	// begin inline asm
	atom.global.exch.b32 %r693, [%rd1], %r694;
	// end inline asm
	// begin inline asm
	ld.volatile.global.u32 %r695, [%rd1];
	// end inline asm
	add.s32 	%r697, %r695, 1;
	// begin inline asm
	atom.global.exch.b32 %r696, [%rd1], %r697;
	// end inline asm
	// begin inline asm
	ld.volatile.global.u32 %r698, [%rd1];
	// end inline asm
	add.s32 	%r700, %r698, 1;
	// begin inline asm
	atom.global.exch.b32 %r699, [%rd1], %r700;
	// end inline asm
	// begin inline asm
	ld.volatile.global.u32 %r701, [%rd1];
	// end inline asm
	add.s32 	%r703, %r701, 1;
	// begin inline asm
	atom.global.exch.b32 %r702, [%rd1], %r703;
	// end inline asm
	// begin inline asm
	ld.volatile.global.u32 %r704, [%rd1];
	// end inline asm
	add.s32 	%r706, %r704, 1;
	// begin inline asm
	atom.global.exch.b32 %r705, [%rd1], %r706;
	// end inline asm
	// begin inline asm
	ld.volatile.global.u32 %r707, [%rd1];
	// end inline asm
	add.s32 	%r709, %r707, 1;
	// begin inline asm
	atom.global.exch.b32 %r708, [%rd1], %r709;
	// end inline asm
	// begin inline asm
	ld.volatile.global.u32 %r710, [%rd1];
	// end inline asm
	add.s32 	%r712, %r710, 1;
	// begin inline asm
	atom.global.exch.b32 %r711, [%rd1], %r712;
	// end inline asm
	// begin inline asm
	ld.volatile.global.u32 %r713, [%rd1];
	// end inline asm
	add.s32 	%r715, %r713, 1;
	// begin inline asm
	atom.global.exch.b32 %r714, [%rd1], %r715;
	// end inline asm
	// begin inline asm
	ld.volatile.global.u32 %r716, [%rd1];
	// end inline asm
	add.s32 	%r718, %r716, 1;
	// begin inline asm
	atom.global.exch.b32 %r717, [%rd1], %r718;
	// end inline asm
	// begin inline asm
	ld.volatile.global.u32 %r719, [%rd1];
	// end inline asm
	add.s32 	%r721, %r719, 1;
	// begin inline asm
	atom.global.exch.b32 %r720, [%rd1], %r721;
	// end inline asm
	// begin inline asm
	ld.volatile.global.u32 %r722, [%rd1];
	// end inline asm
	add.s32 	%r724, %r722, 1;
	// begin inline asm
	atom.global.exch.b32 %r723, [%rd1], %r724;
	// end inline asm
	// begin inline asm
	ld.volatile.global.u32 %r725, [%rd1];
	// end inline asm
	add.s32 	%r727, %r725, 1;
	// begin inline asm
	atom.global.exch.b32 %r726, [%rd1], %r727;
	// end inline asm
	// begin inline asm
	ld.volatile.global.u32 %r728, [%rd1];
	// end inline asm
	add.s32 	%r730, %r728, 1;
	// begin inline asm
	atom.global.exch.b32 %r729, [%rd1], %r730;
	// end inline asm
	// begin inline asm
	ld.volatile.global.u32 %r731, [%rd1];
	// end inline asm
	add.s32 	%r733, %r731, 1;
	// begin inline asm
	atom.global.exch.b32 %r732, [%rd1], %r733;
	// end inline asm
	// begin inline asm
	ld.volatile.global.u32 %r734, [%rd1];
	// end inline asm
	add.s32 	%r736, %r734, 1;
	// begin inline asm
	atom.global.exch.b32 %r735, [%rd1], %r736;
	// end inline asm
	// begin inline asm
	ld.volatile.global.u32 %r737, [%rd1];
	// end inline asm
	add.s32 	%r739, %r737, 1;
	// begin inline asm
	atom.global.exch.b32 %r738, [%rd1], %r739;
	// end inline asm
	// begin inline asm
	ld.volatile.global.u32 %r740, [%rd1];
	// end inline asm
	add.s32 	%r742, %r740, 1;
	// begin inline asm
	atom.global.exch.b32 %r741, [%rd1], %r742;
	// end inline asm
	// begin inline asm
	ld.volatile.global.u32 %r743, [%rd1];
	// end inline asm
	add.s32 	%r745, %r743, 1;
	// begin inline asm
	atom.global.exch.b32 %r744, [%rd1], %r745;
	// end inline asm
	// begin inline asm
	ld.volatile.global.u32 %r746, [%rd1];
	// end inline asm
	add.s32 	%r748, %r746, 1;
	// begin inline asm
	atom.global.exch.b32 %r747, [%rd1], %r748;
	// end inline asm
	// begin inline asm
	ld.volatile.global.u32 %r749, [%rd1];
	// end inline asm
	add.s32 	%r751, %r749, 1;
	// begin inline asm
	atom.global.exch.b32 %r750, [%rd1], %r751;
	// end inline asm
	// begin inline asm
	ld.volatile.global.u32 %r752, [%rd1];
	// end inline asm
	add.s32 	%r754, %r752, 1;
	// begin inline asm
	atom.global.exch.b32 %r753, [%rd1], %r754;
	// end inline asm
	// begin inline asm
	ld.volatile.global.u32 %r755, [%rd1];
	// end inline asm
	add.s32 	%r757, %r755, 1;
	// begin inline asm
	atom.global.exch.b32 %r756, [%rd1], %r757;
	// end inline asm
	// begin inline asm
	ld.volatile.global.u32 %r758, [%rd1];
	// end inline asm
	add.s32 	%r760, %r758, 1;
	// begin inline asm
	atom.global.exch.b32 %r759, [%rd1], %r760;
	// end inline asm
	// begin inline asm
	ld.volatile.global.u32 %r761, [%rd1];
	// end inline asm
	add.s32 	%r763, %r761, 1;
	// begin inline asm
	atom.global.exch.b32 %r762, [%rd1], %r763;
	// end inline asm
	// begin inline asm
	ld.volatile.global.u32 %r764, [%rd1];
	// end inline asm
	add.s32 	%r766, %r764, 1;
	// begin inline asm
	atom.global.exch.b32 %r765, [%rd1], %r766;
	// end inline asm
	// begin inline asm
	ld.volatile.global.u32 %r767, [%rd1];
	// end inline asm
	add.s32 	%r769, %r767, 1;
	// begin inline asm
	atom.global.exch.b32 %r768, [%rd1], %r769;
	// end inline asm
$L__BB11_2:
	ret;

}
	// .globl	_Z4testIL_Z15load_atomic_addPKjEL_Z14store_volatilePjjELi256E14single_element11lower_lanesILj2EEEvv
.visible .entry _Z4testIL_Z15load_atomic_addPKjEL_Z14store_volatilePjjELi256E14single_element11lower_lanesILj2EEEvv()
{
	.reg .pred 	%p<2>;
	.reg .b32 	%r<514>;
	.reg .b64 	%rd<514>;

	// begin inline asm
	mov.u32 %r1, %laneid;
	// end inline asm
	setp.gt.u32 	%p1, %r1, 1;
	@%p1 bra 	$L__BB12_2;
	mov.u64 	%rd513, buffer;
	cvta.global.u64 	%rd1, %rd513;
	// begin inline asm
	atom.global.add.u32 %r2, [%rd1], 0;
	// end inline asm
	add.s32 	%r3, %r2, 1;
	// begin inline asm
	st.volatile.global.u32 [%rd1], %r3;
	// end inline asm
	// begin inline asm
	atom.global.add.u32 %r4, [%rd1], 0;
	// end inline asm
	add.s32 	%r5, %r4, 1;
	// begin inline asm
	st.volatile.global.u32 [%rd1], %r5;
	// end inline asm
	// begin inline asm
	atom.global.add.u32 %r6, [%rd1], 0;
	// end inline asm
	add.s32 	%r7, %r6, 1;
	// begin inline asm
	st.volatile.global.u32 [%rd1], %r7;
	// end inline asm
	// begin inline asm
	atom.global.add.u32 %r8, [%rd1], 0;
	// end inline asm
	add.s32 	%r9, %r8, 1;
	// begin inline asm
	st.volatile.global.u32 [%rd1], %r9;
	// end inline asm
	// begin inline asm
	atom.global.add.u32 %r10, [%rd1], 0;
	// end inline asm
	add.s32 	%r11, %r10, 1;
	// begin inline asm
	st.volatile.global.u32 [%rd1], %r11;
	// end inline asm
	// begin inline asm
	atom.global.add.u32 %r12, [%rd1], 0;
	// end inline asm
	add.s32 	%r13, %r12, 1;
	// begin inline asm
	st.volatile.global.u32 [%rd1], %r13;
	// end inline asm
	// begin inline asm
	atom.global.add.u32 %r14, [%rd1], 0;
	// end inline asm
	add.s32 	%r15, %r14, 1;
	// begin inline asm
	st.volatile.global.u32 [%rd1], %r15;
	// end inline asm
	// begin inline asm
	atom.global.add.u32 %r16, [%rd1], 0;
	// end inline asm
	add.s32 	%r17, %r16, 1;
	// begin inline asm
	st.volatile.global.u32 [%rd1], %r17;
	// end inline asm
	// begin inline asm
	atom.global.add.u32 %r18, [%rd1], 0;
	// end inline asm
	add.s32 	%r19, %r18, 1;
	// begin inline asm
	st.volatile.global.u32 [%rd1], %r19;
	// end inline asm
	// begin inline asm
	atom.global.add.u32 %r20, [%rd1], 0;
	// end inline asm
	add.s32 	%r21, %r20, 1;
	// begin inline asm
	st.volatile.global.u32 [%rd1], %r21;
	// end inline asm
	// begin inline asm
	atom.global.add.u32 %r22, [%rd1], 0;
	// end inline asm
	add.s32 	%r23, %r22, 1;
	// begin inline asm
	st.volatile.global.u32 [%rd1], %r23;
	// end inline asm
	// begin inline asm
	atom.global.add.u32 %r24, [%rd1], 0;
	// end inline asm
	add.s32 	%r25, %r24, 1;
	// begin inline asm
	st.volatile.global.u32 [%rd1], %r25;
	// end inline asm
	// begin inline asm
	atom.global.add.u32 %r26, [%rd1], 0;
	// end inline asm
	add.s32 	%r27, %r26, 1;
	// begin inline asm
	st.volatile.global.u32 [%rd1], %r27;
	// end inline asm
	// begin inline asm
	atom.global.add.u32 %r28, [%rd1], 0;
	// end inline asm
	add.s32 	%r29, %r28, 1;
	// begin inline asm
	st.volatile.global.u32 [%rd1], %r29;
	// end inline asm
	// begin inline asm
	atom.global.add.u32 %r30, [%rd1], 0;
	// end inline asm
	add.s32 	%r31, %r30, 1;
	// begin inline asm
	st.volatile.global.u32 [%rd1], %r31;
	// end inline asm
	// begin inline asm
	atom.global.add.u32 %r32, [%rd1], 0;
	// end inline asm
	add.s32 	%r33, %r32, 1;
	// begin inline asm
	st.volatile.global.u32 [%rd1], %r33;
	// end inline asm
	// begin inline asm
	atom.global.add.u32 %r34, [%rd1], 0;
	// end inline asm
	add.s32 	%r35, %r34, 1;
	// begin inline asm
	st.volatile.global.u32 [%rd1], %r35;
	// end inline asm
	// begin inline asm
	atom.global.add.u32 %r36, [%rd1], 0;
	// end inline asm
	add.s32 	%r37, %r36, 1;
	// begin inline asm
	st.volatile.global.u32 [%rd1], %r37;
	// end inline asm
	// begin inline asm
	atom.global.add.u32 %r38, [%rd1], 0;
	// end inline asm
	add.s32 	%r39, %r38, 1;
	// begin inline asm
	st.volatile.global.u32 [%rd1], %r39;
	// end inline asm
	// begin inline asm
	atom.global.add.u32 %r40, [%rd1], 0;
	// end inline asm
	add.s32 	%r41, %r40, 1;
	// begin inline asm
	st.volatile.global.u32 [%rd1], %r41;
	// end inline asm
	// begin inline asm
	atom.global.add.u32 %r42, [%rd1], 0;
	// end inline asm
	add.s32 	%r43, %r42, 1;
	// begin inline asm
	st.volatile.global.u32 [%rd1], %r43;
	// end inline asm
	// begin inline asm
	atom.global.add.u32 %r44, [%rd1], 0;
	// end inline asm
	add.s32 	%r45, %r44, 1;
	// begin inline asm
	st.volatile.global.u32 [%rd1], %r45;
	// end inline asm
	// begin inline asm
	atom.global.add.u32 %r46, [%rd1], 0;
	// end inline asm
	add.s32 	%r47, %r46, 1;
	// begin inline asm
	st.volatile.global.u32 [%rd1], %r47;
	// end inline asm
	// begin inline asm
	atom.global.add.u32 %r48, [%rd1], 0;
	// end inline asm
	add.s32 	%r49, %r48, 1;
	// begin inline asm
	st.volatile.global.u32 [%rd1], %r49;
	// end inline asm
	// begin inline asm
	atom.global.add.u32 %r50, [%rd1], 0;
	// end inline asm
	add.s32 	%r51, %r50, 1;
	// begin inline asm
	st.volatile.global.u32 [%rd1], %r51;
	// end inline asm
	// begin inline asm
	atom.global.add.u32 %r52, [%rd1], 0;
	// end inline asm
	add.s32 	%r53, %r52, 1;
	// begin inline asm
	st.volatile.global.u32 [%rd1], %r53;
	// end inline asm
	// begin inline asm
	atom.global.add.u32 %r54, [%rd1], 0;
	// end inline asm
	add.s32 	%r55, %r54, 1;
	// begin inline asm
	st.volatile.global.u32 [%rd1], %r55;
	// end inline asm
	// begin inline asm
	atom.global.add.u32 %r56, [%rd1], 0;
	// end inline asm
	add.s32 	%r57, %r56, 1;
	// begin inline asm
	st.volatile.global.u32 [%rd1], %r57;
	// end inline asm
	// begin inline asm
	atom.global.add.u32 %r58, [%rd1], 0;
	// end inline asm
	add.s32 	%r59, %r58, 1;
	// begin inline asm
	st.volatile.global.u32 [%rd1], %r59;
	// end inline asm
	// begin inline asm
	atom.global.add.u32 %r60, [%rd1], 0;
	// end inline asm
	add.s32 	%r61, %r60, 1;
	// begin inline asm
	st.volatile.global.u32 [%rd1], %r61;
	// end inline asm
	// begin inline asm
	atom.global.add.u32 %r62, [%rd1], 0;
	// end inline asm
	add.s32 	%r63, %r62, 1;
	// begin inline asm
	st.volatile.global.u32 [%rd1], %r63;
	// end inline asm
	// begin inline asm
	atom.global.add.u32 %r64, [%rd1], 0;
	// end inline asm
	add.s32 	%r65, %r64, 1;
	// begin inline asm
	st.volatile.global.u32 [%rd1], %r65;
	// end inline asm
	// begin inline asm
	atom.global.add.u32 %r66, [%rd1], 0;
	// end inline asm
	add.s32 	%r67, %r66, 1;
	// begin inline asm
	st.volatile.global.u32 [%rd1], %r67;
	// end inline asm
	// begin inline asm
	atom.global.add.u32 %r68, [%rd1], 0;
	// end inline asm
	add.s32 	%r69, %r68, 1;
	// begin inline asm
	st.volatile.global.u32 [%rd1], %r69;
	// end inline asm
	// begin inline asm
	atom.global.add.u32 %r70, [%rd1], 0;
	// end inline asm
	add.s32 	%r71, %r70, 1;
	// begin inline asm
	st.volatile.global.u32 [%rd1], %r71;
	// end inline asm
	// begin inline asm
	atom.global.add.u32 %r72, [%rd1], 0;
	// end inline asm
	add.s32 	%r73, %r72, 1;
	// begin inline asm
	st.volatile.global.u32 [%rd1], %r73;
	// end inline asm
	// begin inline asm
	atom.global.add.u32 %r74, [%rd1], 0;
	// end inline asm
	add.s32 	%r75, %r74, 1;
	// begin inline asm
	st.volatile.global.u32 [%rd1], %r75;
	// end inline asm
	// begin inline asm
	atom.global.add.u32 %r76, [%rd1], 0;
	// end inline asm
	add.s32 	%r77, %r76, 1;
	// begin inline asm
	st.volatile.global.u32 [%rd1], %r77;
	// end inline asm
	// begin inline asm
	atom.global.add.u32 %r78, [%rd1], 0;
	// end inline asm
	add.s32 	%r79, %r78, 1;
	// begin inline asm
	st.volatile.global.u32 [%rd1], %r79;
	// end inline asm
	// begin inline asm
	atom.global.add.u32 %r80, [%rd1], 0;
	// end inline asm
	add.s32 	%r81, %r80, 1;
	// begin inline asm
	st.volatile.global.u32 [%rd1], %r81;
	// end inline asm
	// begin inline asm
	atom.global.add.u32 %r82, [%rd1], 0;
	// end inline asm
	add.s32 	%r83, %r82, 1;
	// begin inline asm
	st.volatile.global.u32 [%rd1], %r83;
	// end inline asm
	// begin inline asm
	atom.global.add.u32 %r84, [%rd1], 0;
	// end inline asm
	add.s32 	%r85, %r84, 1;
	// begin inline asm
	st.volatile.global.u32 [%rd1], %r85;
	// end inline asm
	// begin inline asm
	atom.global.add.u32 %r86, [%rd1], 0;
	// end inline asm
	add.s32 	%r87, %r86, 1;
	// begin inline asm
	st.volatile.global.u32 [%rd1], %r87;
	// end inline asm
	// begin inline asm
	atom.global.add.u32 %r88, [%rd1], 0;
	// end inline asm
	add.s32 	%r89, %r88, 1;
	// begin inline asm
	st.volatile.global.u32 [%rd1], %r89;
	// end inline asm
	// begin inline asm
	atom.global.add.u32 %r90, [%rd1], 0;
	// end inline asm
	add.s32 	%r91, %r90, 1;
	// begin inline asm
	st.volatile.global.u32 [%rd1], %r91;
	// end inline asm
	// begin inline asm
	atom.global.add.u32 %r92, [%rd1], 0;
	// end inline asm
	add.s32 	%r93, %r92, 1;
	// begin inline asm
	st.volatile.global.u32 [%rd1], %r93;
	// end inline asm
	// begin inline asm
	atom.global.add.u32 %r94, [%rd1], 0;
	// end inline asm
	add.s32 	%r95, %r94, 1;
	// begin inline asm
	st.volatile.global.u32 [%rd1], %r95;
	// end inline asm
	// begin inline asm
	atom.global.add.u32 %r96, [%rd1], 0;
	// end inline asm
	add.s32 	%r97, %r96, 1;
	// begin inline asm
	st.volatile.global.u32 [%rd1], %r97;
	// end inline asm
	// begin inline asm
	atom.global.add.u32 %r98, [%rd1], 0;
	// end inline asm
	add.s32 	%r99, %r98, 1;
	// begin inline asm
	st.volatile.global.u32 [%rd1], %r99;
	// end inline asm
	// begin inline asm
	atom.global.add.u32 %r100, [%rd1], 0;
	// end inline asm
	add.s32 	%r101, %r100, 1;
	// begin inline asm
	st.volatile.global.u32 [%rd1], %r101;
	// end inline asm
	// begin inline asm
	atom.global.add.u32 %r102, [%rd1], 0;
	// end inline asm
	add.s32 	%r103, %r102, 1;
	// begin inline asm
	st.volatile.global.u32 [%rd1], %r103;
	// end inline asm
	// begin inline asm
	atom.global.add.u32 %r104, [%rd1], 0;
	// end inline asm
	add.s32 	%r105, %r104, 1;
	// begin inline asm
	st.volatile.global.u32 [%rd1], %r105;
	// end inline asm
	// begin inline asm
	atom.global.add.u32 %r106, [%rd1], 0;
	// end inline asm
	add.s32 	%r107, %r106, 1;
	// begin inline asm
	st.volatile.global.u32 [%rd1], %r107;
	// end inline asm
	// begin inline asm
	atom.global.add.u32 %r108, [%rd1], 0;
	// end inline asm
	add.s32 	%r109, %r108, 1;
	// begin inline asm
	st.volatile.global.u32 [%rd1], %r109;
	// end inline asm
	// begin inline asm
	atom.global.add.u32 %r110, [%rd1], 0;
	// end inline asm
	add.s32 	%r111, %r110, 1;
	// begin inline asm
	st.volatile.global.u32 [%rd1], %r111;
	// end inline asm
	// begin inline asm
	atom.global.add.u32 %r112, [%rd1], 0;
	// end inline asm
	add.s32 	%r113, %r112, 1;
	// begin inline asm
	st.volatile.global.u32 [%rd1], %r113;
	// end inline asm
	// begin inline asm
	atom.global.add.u32 %r114, [%rd1], 0;
	// end inline asm
	add.s32 	%r115, %r114, 1;
	// begin inline asm
	st.volatile.global.u32 [%rd1], %r115;
	// end inline asm
	// begin inline asm
	atom.global.add.u32 %r116, [%rd1], 0;
	// end inline asm
	add.s32 	%r117, %r116, 1;
	// begin inline asm
	st.volatile.global.u32 [%rd1], %r117;
	// end inline asm
	// begin inline asm
	atom.global.add.u32 %r118, [%rd1], 0;
	// end inline asm
	add.s32 	%r119, %r118, 1;
	// begin inline asm
	st.volatile.global.u32 [%rd1], %r119;
	// end inline asm
	// begin inline asm
	atom.global.add.u32 %r120, [%rd1], 0;
	// end inline asm
	add.s32 	%r121, %r120, 1;
	// begin inline asm
	st.volatile.global.u32 [%rd1], %r121;
	// end inline asm
	// begin inline asm
	atom.global.add.u32 %r122, [%rd1], 0;
	// end inline asm
	add.s32 	%r123, %r122, 1;
	// begin inline asm
	st.volatile.global.u32 [%rd1], %r123;
	// end inline asm
	// begin inline asm
	atom.global.add.u32 %r124, [%rd1], 0;
	// end inline asm
	add.s32 	%r125, %r124, 1;
	// begin inline asm
	st.volatile.global.u32 [%rd1], %r125;
	// end inline asm
	// begin inline asm
	atom.global.add.u32 %r126, [%rd1], 0;
	// end inline asm
	add.s32 	%r127, %r126, 1;
	// begin inline asm
	st.volatile.global.u32 [%rd1], %r127;
	// end inline asm
	// begin inline asm
	atom.global.add.u32 %r128, [%rd1], 0;
	// end inline asm
	add.s32 	%r129, %r128, 1;
	// begin inline asm
	st.volatile.global.u32 [%rd1], %r129;
	// end inline asm
	// begin inline asm
	atom.global.add.u32 %r130, [%rd1], 0;
	// end inline asm
	add.s32 	%r131, %r130, 1;
	// begin inline asm
	st.volatile.global.u32 [%rd1], %r131;
	// end inline asm
	// begin inline asm
	atom.global.add.u32 %r132, [%rd1], 0;
	// end inline asm
	add.s32 	%r133, %r132, 1;
	// begin inline asm
	st.volatile.global.u32 [%rd1], %r133;
	// end inline asm
	// begin inline asm
	atom.global.add.u32 %r134, [%rd1], 0;
	// end inline asm
	add.s32 	%r135, %r134, 1;
	// begin inline asm
	st.volatile.global.u32 [%rd1], %r135;
	// end inline asm
	// begin inline asm
	atom.global.add.u32 %r136, [%rd1], 0;
	// end inline asm
	add.s32 	%r137, %r136, 1;
	// begin inline asm
	st.volatile.global.u32 [%rd1], %r137;
	// end inline asm
	// begin inline asm
	atom.global.add.u32 %r138, [%rd1], 0;
	// end inline asm
	add.s32 	%r139, %r138, 1;
	// begin inline asm
	st.volatile.global.u32 [%rd1], %r139;
	// end inline asm
	// begin inline asm
	atom.global.add.u32 %r140, [%rd1], 0;
	// end inline asm
	add.s32 	%r141, %r140, 1;
	// begin inline asm
	st.volatile.global.u32 [%rd1], %r141;
	// end inline asm
	// begin inline asm
	atom.global.add.u32 %r142, [%rd1], 0;
	// end inline asm
	add.s32 	%r143, %r142, 1;
	// begin inline asm
	st.volatile.global.u32 [%rd1], %r143;
	// end inline asm
	// begin inline asm
	atom.global.add.u32 %r144, [%rd1], 0;
	// end inline asm
	add.s32 	%r145, %r144, 1;
	// begin inline asm
	st.volatile.global.u32 [%rd1], %r145;
	// end inline asm
	// begin inline asm
	atom.global.add.u32 %r146, [%rd1], 0;
	// end inline asm
	add.s32 	%r147, %r146, 1;
	// begin inline asm
	st.volatile.global.u32 [%rd1], %r147;
	// end inline asm
	// begin inline asm
	atom.global.add.u32 %r148, [%rd1], 0;
	// end inline asm
	add.s32 	%r149, %r148, 1;
	// begin inline asm
	st.volatile.global.u32 [%rd1], %r149;
	// end inline asm
	// begin inline asm
	atom.global.add.u32 %r150, [%rd1], 0;
	// end inline asm
	add.s32 	%r151, %r150, 1;
	// begin inline asm
	st.volatile.global.u32 [%rd1], %r151;
	// end inline asm
	// begin inline asm
	atom.global.add.u32 %r152, [%rd1], 0;
	// end inline asm
	add.s32 	%r153, %r152, 1;
	// begin inline asm
	st.volatile.global.u32 [%rd1], %r153;
	// end inline asm
	// begin inline asm
	atom.global.add.u32 %r154, [%rd1], 0;
	// end inline asm
	add.s32 	%r155, %r154, 1;
	// begin inline asm
	st.volatile.global.u32 [%rd1], %r155;
	// end inline asm
	// begin inline asm
	atom.global.add.u32 %r156, [%rd1], 0;
	// end inline asm
	add.s32 	%r157, %r156, 1;
	// begin inline asm
	st.volatile.global.u32 [%rd1], %r157;
	// end inline asm
	// begin inline asm
	atom.global.add.u32 %r158, [%rd1], 0;
	// end inline asm
	add.s32 	%r159, %r158, 1;
	// begin inline asm
	st.volatile.global.u32 [%rd1], %r159;
	// end inline asm
	// begin inline asm
	atom.global.add.u32 %r160, [%rd1], 0;
	// end inline asm
	add.s32 	%r161, %r160, 1;
	// begin inline asm
	st.volatile.global.u32 [%rd1], %r161;
	// end inline asm
	// begin inline asm
	atom.global.add.u32 %r162, [%rd1], 0;
	// end inline asm
	add.s32 	%r163, %r162, 1;
	// begin inline asm
	st.volatile.global.u32 [%rd1], %r163;
	// end inline asm
	// begin inline asm
	atom.global.add.u32 %r164, [%rd1], 0;
	// end inline asm
	add.s32 	%r165, %r164, 1;
	// begin inline asm
	st.volatile.global.u32 [%rd1], %r165;
	// end inline asm
	// begin inline asm
	atom.global.add.u32 %r166, [%rd1], 0;
	// end inline asm
	add.s32 	%r167, %r166, 1;
	// begin inline asm
	st.volatile.global.u32 [%rd1], %r167;
	// end inline asm
	// begin inline asm
	atom.global.add.u32 %r168, [%rd1], 0;
	// end inline asm
	add.s32 	%r169, %r168, 1;
	// begin inline asm
	st.volatile.global.u32 [%rd1], %r169;
	// end inline asm
	// begin inline asm
	atom.global.add.u32 %r170, [%rd1], 0;
	// end inline asm
	add.s32 	%r171, %r170, 1;
	// begin inline asm
	st.volatile.global.u32 [%rd1], %r171;
	// end inline asm
	// begin inline asm
	atom.global.add.u32 %r172, [%rd1], 0;
	// end inline asm
	add.s32 	%r173, %r172, 1;
	// begin inline asm
	st.volatile.global.u32 [%rd1], %r173;
	// end inline asm
	// begin inline asm
	atom.global.add.u32 %r174, [%rd1], 0;
	// end inline asm
	add.s32 	%r175, %r174, 1;
	// begin inline asm
	st.volatile.global.u32 [%rd1], %r175;
	// end inline asm
	// begin inline asm
	atom.global.add.u32 %r176, [%rd1], 0;
	// end inline asm
	add.s32 	%r177, %r176, 1;
	// begin inline asm
	st.volatile.global.u32 [%rd1], %r177;
	// end inline asm
	// begin inline asm
	atom.global.add.u32 %r178, [%rd1], 0;
	// end inline asm
	add.s32 	%r179, %r178, 1;
	// begin inline asm
	st.volatile.global.u32 [%rd1], %r179;
	// end inline asm
	// begin inline asm
	atom.global.add.u32 %r180, [%rd1], 0;
	// end inline asm
	add.s32 	%r181, %r180, 1;
	// begin inline asm
	st.volatile.global.u32 [%rd1], %r181;
	// end inline asm
	// begin inline asm
	atom.global.add.u32 %r182, [%rd1], 0;
	// end inline asm
	add.s32 	%r183, %r182, 1;
	// begin inline asm
	st.volatile.global.u32 [%rd1], %r183;
	// end inline asm
	// begin inline asm
	atom.global.add.u32 %r184, [%rd1], 0;
	// end inline asm
	add.s32 	%r185, %r184, 1;
	// begin inline asm
	st.volatile.global.u32 [%rd1], %r185;
	// end inline asm
	// begin inline asm
	atom.global.add.u32 %r186, [%rd1], 0;
	// end inline asm
	add.s32 	%r187, %r186, 1;
	// begin inline asm
	st.volatile.global.u32 [%rd1], %r187;
	// end inline asm
	// begin inline asm
	atom.global.add.u32 %r188, [%rd1], 0;
	// end inline asm
	add.s32 	%r189, %r188, 1;
	// begin inline asm
	st.volatile.global.u32 [%rd1], %r189;
	// end inline asm
	// begin inline asm
	atom.global.add.u32 %r190, [%rd1], 0;
	// end inline asm
	add.s32 	%r191, %r190, 1;
	// begin inline asm
	st.volatile.global.u32 [%rd1], %r191;
	// end inline asm
	// begin inline asm
	atom.global.add.u32 %r192, [%rd1], 0;
	// end inline asm
	add.s32 	%r193, %r192, 1;
	// begin inline asm
	st.volatile.global.u32 [%rd1], %r193;
	// end inline asm
	// begin inline asm
	atom.global.add.u32 %r194, [%rd1], 0;
	// end inline asm
	add.s32 	%r195, %r194, 1;
	// begin inline asm
	st.volatile.global.u32 [%rd1], %r195;
	// end inline asm
	// begin inline asm
	atom.global.add.u32 %r196, [%rd1], 0;
	// end inline asm
	add.s32 	%r197, %r196, 1;
	// begin inline asm
	st.volatile.global.u32 [%rd1], %r197;
	// end inline asm
	// begin inline asm
	atom.global.add.u32 %r198, [%rd1], 0;
	// end inline asm
	add.s32 	%r199, %r198, 1;
	// begin inline asm
	st.volatile.global.u32 [%rd1], %r199;
	// end inline asm
	// begin inline asm
	atom.global.add.u32 %r200, [%rd1], 0;
	// end inline asm
	add.s32 	%r201, %r200, 1;
	// begin inline asm
	st.volatile.global.u32 [%rd1], %r201;
	// end inline asm
	// begin inline asm
	atom.global.add.u32 %r202, [%rd1], 0;
	// end inline asm
	add.s32 	%r203, %r202, 1;
	// begin inline asm
	st.volatile.global.u32 [%rd1], %r203;
	// end inline asm
	// begin inline asm
	atom.global.add.u32 %r204, [%rd1], 0;
	// end inline asm
	add.s32 	%r205, %r204, 1;
	// begin inline asm
	st.volatile.global.u32 [%rd1], %r205;
	// end inline asm
	// begin inline asm
	atom.global.add.u32 %r206, [%rd1], 0;
	// end inline asm
	add.s32 	%r207, %r206, 1;
	// begin inline asm
	st.volatile.global.u32 [%rd1], %r207;
	// end inline asm
	// begin inline asm
	atom.global.add.u32 %r208, [%rd1], 0;
	// end inline asm
	add.s32 	%r209, %r208, 1;
	// begin inline asm
	st.volatile.global.u32 [%rd1], %r209;
	// end inline asm
	// begin inline asm
	atom.global.add.u32 %r210, [%rd1], 0;
	// end inline asm
	add.s32 	%r211, %r210, 1;
	// begin inline asm
	st.volatile.global.u32 [%rd1], %r211;
	// end inline asm
	// begin inline asm
	atom.global.add.u32 %r212, [%rd1], 0;
	// end inline asm
	add.s32 	%r213, %r212, 1;
	// begin inline asm
	st.volatile.global.u32 [%rd1], %r213;
	// end inline asm
	// begin inline asm
	atom.global.add.u32 %r214, [%rd1], 0;
	// end inline asm
	add.s32 	%r215, %r214, 1;
	// begin inline asm
	st.volatile.global.u32 [%rd1], %r215;
	// end inline asm
	// begin inline asm
	atom.global.add.u32 %r216, [%rd1], 0;
	// end inline asm
	add.s32 	%r217, %r216, 1;
	// begin inline asm
	st.volatile.global.u32 [%rd1], %r217;
	// end inline asm
	// begin inline asm
	atom.global.add.u32 %r218, [%rd1], 0;
	// end inline asm
	add.s32 	%r219, %r218, 1;
	// begin inline asm
	st.volatile.global.u32 [%rd1], %r219;
	// end inline asm
	// begin inline asm
	atom.global.add.u32 %r220, [%rd1], 0;
	// end inline asm
	add.s32 	%r221, %r220, 1;
	// begin inline asm
	st.volatile.global.u32 [%rd1], %r221;
	// end inline asm
	// begin inline asm
	atom.global.add.u32 %r222, [%rd1], 0;
	// end inline asm
	add.s32 	%r223, %r222, 1;
	// begin inline asm
	st.volatile.global.u32 [%rd1], %r223;
	// end inline asm
	// begin inline asm
	atom.global.add.u32 %r224, [%rd1], 0;
	// end inline asm
	add.s32 	%r225, %r224, 1;
	// begin inline asm
	st.volatile.global.u32 [%rd1], %r225;
	// end inline asm
	// begin inline asm
	atom.global.add.u32 %r226, [%rd1], 0;
	// end inline asm
	add.s32 	%r227, %r226, 1;
	// begin inline asm
	st.volatile.global.u32 [%rd1], %r227;
	// end inline asm
	// begin inline asm
	atom.global.add.u32 %r228, [%rd1], 0;
	// end inline asm
	add.s32 	%r229, %r228, 1;
	// begin inline asm
	st.volatile.global.u32 [%rd1], %r229;
	// end inline asm
	// begin inline asm
	atom.global.add.u32 %r230, [%rd1], 0;
	// end inline asm
	add.s32 	%r231, %r230, 1;
	// begin inline asm
	st.volatile.global.u32 [%rd1], %r231;
	// end inline asm
	// begin inline asm
	atom.global.add.u32 %r232, [%rd1], 0;
	// end inline asm
	add.s32 	%r233, %r232, 1;
	// begin inline asm
	st.volatile.global.u32 [%rd1], %r233;
	// end inline asm
	// begin inline asm
	atom.global.add.u32 %r234, [%rd1], 0;
	// end inline asm
	add.s32 	%r235, %r234, 1;
	// begin inline asm
	st.volatile.global.u32 [%rd1], %r235;
	// end inline asm
	// begin inline asm
	atom.global.add.u32 %r236, [%rd1], 0;
	// end inline asm
	add.s32 	%r237, %r236, 1;
	// begin inline asm
	st.volatile.global.u32 [%rd1], %r237;
	// end inline asm
	// begin inline asm
	atom.global.add.u32 %r238, [%rd1], 0;
	// end inline asm
	add.s32 	%r239, %r238, 1;
	// begin inline asm
	st.volatile.global.u32 [%rd1], %r239;
	// end inline asm
	// begin inline asm
	atom.global.add.u32 %r240, [%rd1], 0;
	// end inline asm
	add.s32 	%r241, %r240, 1;
	// begin inline asm
	st.volatile.global.u32 [%rd1], %r241;
	// end inline asm
	// begin inline asm
	atom.global.add.u32 %r242, [%rd1], 0;
	// end inline asm
	add.s32 	%r243, %r242, 1;
	// begin inline asm
	st.volatile.global.u32 [%rd1], %r243;
	// end inline asm
	// begin inline asm
	atom.global.add.u32 %r244, [%rd1], 0;
	// end inline asm
	add.s32 	%r245, %r244, 1;
	// begin inline asm
	st.volatile.global.u32 [%rd1], %r245;
	// end inline asm
	// begin inline asm
	atom.global.add.u32 %r246, [%rd1], 0;
	// end inline asm
	add.s32 	%r247, %r246, 1;
	// begin inline asm
	st.volatile.global.u32 [%rd1], %r247;
	// end inline asm
	// begin inline asm
	atom.global.add.u32 %r248, [%rd1], 0;
	// end inline asm
	add.s32 	%r249, %r248, 1;
	// begin inline asm
	st.volatile.global.u32 [%rd1], %r249;
	// end inline asm
	// begin inline asm
	atom.global.add.u32 %r250, [%rd1], 0;
	// end inline asm
	add.s32 	%r251, %r250, 1;
	// begin inline asm
	st.volatile.global.u32 [%rd1], %r251;
	// end inline asm
	// begin inline asm
	atom.global.add.u32 %r252, [%rd1], 0;
	// end inline asm
	add.s32 	%r253, %r252, 1;
	// begin inline asm
	st.volatile.global.u32 [%rd1], %r253;
	// end inline asm
	// begin inline asm
	atom.global.add.u32 %r254, [%rd1], 0;
	// end inline asm
	add.s32 	%r255, %r254, 1;
	// begin inline asm
	st.volatile.global.u32 [%rd1], %r255;
	// end inline asm
	// begin inline asm
	atom.global.add.u32 %r256, [%rd1], 0;
	// end inline asm
	add.s32 	%r257, %r256, 1;
	// begin inline asm
	st.volatile.global.u32 [%rd1], %r257;
	// end inline asm
	// begin inline asm
	atom.global.add.u32 %r258, [%rd1], 0;
	// end inline asm
	add.s32 	%r259, %r258, 1;
	// begin inline asm
	st.volatile.global.u32 [%rd1], %r259;
	// end inline asm
	// begin inline asm
	atom.global.add.u32 %r260, [%rd1], 0;
	// end inline asm
	add.s32 	%r261, %r260, 1;
	// begin inline asm
	st.volatile.global.u32 [%rd1], %r261;
	// end inline asm
	// begin inline asm
	atom.global.add.u32 %r262, [%rd1], 0;
	// end inline asm
	add.s32 	%r263, %r262, 1;
	// begin inline asm
	st.volatile.global.u32 [%rd1], %r263;
	// end inline asm
	// begin inline asm
	atom.global.add.u32 %r264, [%rd1], 0;
	// end inline asm
	add.s32 	%r265, %r264, 1;
	// begin inline asm
	st.volatile.global.u32 [%rd1], %r265;
	// end inline asm
	// begin inline asm
	atom.global.add.u32 %r266, [%rd1], 0;
	// end inline asm
	add.s32 	%r267, %r266, 1;
	// begin inline asm
	st.volatile.global.u32 [%rd1], %r267;
	// end inline asm
	// begin inline asm
	atom.global.add.u32 %r268, [%rd1], 0;
	// end inline asm
	add.s32 	%r269, %r268, 1;
	// begin inline asm
	st.volatile.global.u32 [%rd1], %r269;
	// end inline asm
	// begin inline asm
	atom.global.add.u32 %r270, [%rd1], 0;
	// end inline asm
	add.s32 	%r271, %r270, 1;
	// begin inline asm
	st.volatile.global.u32 [%rd1], %r271;
	// end inline asm
	// begin inline asm
	atom.global.add.u32 %r272, [%rd1], 0;
	// end inline asm
	add.s32 	%r273, %r272, 1;
	// begin inline asm
	st.volatile.global.u32 [%rd1], %r273;
	// end inline asm
	// begin inline asm
	atom.global.add.u32 %r274, [%rd1], 0;
	// end inline asm
	add.s32 	%r275, %r274, 1;
	// begin inline asm
	st.volatile.global.u32 [%rd1], %r275;
	// end inline asm
	// begin inline asm
	atom.global.add.u32 %r276, [%rd1], 0;
	// end inline asm
	add.s32 	%r277, %r276, 1;
	// begin inline asm
	st.volatile.global.u32 [%rd1], %r277;
	// end inline asm
	// begin inline asm
	atom.global.add.u32 %r278, [%rd1], 0;
	// end inline asm
	add.s32 	%r279, %r278, 1;
	// begin inline asm
	st.volatile.global.u32 [%rd1], %r279;
	// end inline asm
	// begin inline asm
	atom.global.add.u32 %r280, [%rd1], 0;
	// end inline asm
	add.s32 	%r281, %r280, 1;
	// begin inline asm
	st.volatile.global.u32 [%rd1], %r281;
	// end inline asm
	// begin inline asm
	atom.global.add.u32 %r282, [%rd1], 0;
	// end inline asm
	add.s32 	%r283, %r282, 1;
	// begin inline asm
	st.volatile.global.u32 [%rd1], %r283;
	// end inline asm
	// begin inline asm
	atom.global.add.u32 %r284, [%rd1], 0;
	// end inline asm
	add.s32 	%r285, %r284, 1;
	// begin inline asm
	st.volatile.global.u32 [%rd1], %r285;
	// end inline asm
	// begin inline asm
	atom.global.add.u32 %r286, [%rd1], 0;
	// end inline asm
	add.s32 	%r287, %r286, 1;
	// begin inline asm
	st.volatile.global.u32 [%rd1], %r287;
	// end inline asm
	// begin inline asm
	atom.global.add.u32 %r288, [%rd1], 0;
	// end inline asm
	add.s32 	%r289, %r288, 1;
	// begin inline asm
	st.volatile.global.u32 [%rd1], %r289;
	// end inline asm
	// begin inline asm
	atom.global.add.u32 %r290, [%rd1], 0;
	// end inline asm
	add.s32 	%r291, %r290, 1;
	// begin inline asm
	st.volatile.global.u32 [%rd1], %r291;
	// end inline asm
	// begin inline asm
	atom.global.add.u32 %r292, [%rd1], 0;
	// end inline asm
	add.s32 	%r293, %r292, 1;
	// begin inline asm
	st.volatile.global.u32 [%rd1], %r293;
	// end inline asm
	// begin inline asm
	atom.global.add.u32 %r294, [%rd1], 0;
	// end inline asm
	add.s32 	%r295, %r294, 1;
	// begin inline asm
	st.volatile.global.u32 [%rd1], %r295;
	// end inline asm
	// begin inline asm
	atom.global.add.u32 %r296, [%rd1], 0;
	// end inline asm
	add.s32 	%r297, %r296, 1;
	// begin inline asm
	st.volatile.global.u32 [%rd1], %r297;
	// end inline asm
	// begin inline asm
	atom.global.add.u32 %r298, [%rd1], 0;
	// end inline asm
	add.s32 	%r299, %r298, 1;
	// begin inline asm
	st.volatile.global.u32 [%rd1], %r299;
	// end inline asm
	// begin inline asm
	atom.global.add.u32 %r300, [%rd1], 0;
	// end inline asm
	add.s32 	%r301, %r300, 1;
	// begin inline asm
	st.volatile.global.u32 [%rd1], %r301;
	// end inline asm
	// begin inline asm
	atom.global.add.u32 %r302, [%rd1], 0;
	// end inline asm
	add.s32 	%r303, %r302, 1;
	// begin inline asm
	st.volatile.global.u32 [%rd1], %r303;
	// end inline asm
	// begin inline asm
	atom.global.add.u32 %r304, [%rd1], 0;
	// end inline asm
	add.s32 	%r305, %r304, 1;
	// begin inline asm
	st.volatile.global.u32 [%rd1], %r305;
	// end inline asm
	// begin inline asm
	atom.global.add.u32 %r306, [%rd1], 0;
	// end inline asm
	add.s32 	%r307, %r306, 1;
	// begin inline asm
	st.volatile.global.u32 [%rd1], %r307;
	// end inline asm
	// begin inline asm
	atom.global.add.u32 %r308, [%rd1], 0;
	// end inline asm
	add.s32 	%r309, %r308, 1;
	// begin inline asm
	st.volatile.global.u32 [%rd1], %r309;
	// end inline asm
	// begin inline asm
	atom.global.add.u32 %r310, [%rd1], 0;
	// end inline asm
	add.s32 	%r311, %r310, 1;
	// begin inline asm
	st.volatile.global.u32 [%rd1], %r311;
	// end inline asm
	// begin inline asm
	atom.global.add.u32 %r312, [%rd1], 0;
	// end inline asm
	add.s32 	%r313, %r312, 1;
	// begin inline asm
	st.volatile.global.u32 [%rd1], %r313;
	// end inline asm
	// begin inline asm
	atom.global.add.u32 %r314, [%rd1], 0;
	// end inline asm
	add.s32 	%r315, %r314, 1;
	// begin inline asm
	st.volatile.global.u32 [%rd1], %r315;
	// end inline asm
	// begin inline asm
	atom.global.add.u32 %r316, [%rd1], 0;
	// end inline asm
	add.s32 	%r317, %r316, 1;
	// begin inline asm
	st.volatile.global.u32 [%rd1], %r317;
	// end inline asm
	// begin inline asm
	atom.global.add.u32 %r318, [%rd1], 0;
	// end inline asm
	add.s32 	%r319, %r318, 1;
	// begin inline asm
	st.volatile.global.u32 [%rd1], %r319;
	// end inline asm
	// begin inline asm
	atom.global.add.u32 %r320, [%rd1], 0;
	// end inline asm
	add.s32 	%r321, %r320, 1;
	// begin inline asm
	st.volatile.global.u32 [%rd1], %r321;
	// end inline asm
	// begin inline asm
	atom.global.add.u32 %r322, [%rd1], 0;
	// end inline asm
	add.s32 	%r323, %r322, 1;
	// begin inline asm
	st.volatile.global.u32 [%rd1], %r323;
	// end inline asm
	// begin inline asm
	atom.global.add.u32 %r324, [%rd1], 0;
	// end inline asm
	add.s32 	%r325, %r324, 1;
	// begin inline asm
	st.volatile.global.u32 [%rd1], %r325;
	// end inline asm
	// begin inline asm
	atom.global.add.u32 %r326, [%rd1], 0;
	// end inline asm
	add.s32 	%r327, %r326, 1;
	// begin inline asm
	st.volatile.global.u32 [%rd1], %r327;
	// end inline asm
	// begin inline asm
	atom.global.add.u32 %r328, [%rd1], 0;
	// end inline asm
	add.s32 	%r329, %r328, 1;
	// begin inline asm
	st.volatile.global.u32 [%rd1], %r329;
	// end inline asm
	// begin inline asm
	atom.global.add.u32 %r330, [%rd1], 0;
	// end inline asm
	add.s32 	%r331, %r330, 1;
	// begin inline asm
	st.volatile.global.u32 [%rd1], %r331;
	// end inline asm
	// begin inline asm
	atom.global.add.u32 %r332, [%rd1], 0;
	// end inline asm
	add.s32 	%r333, %r332, 1;
	// begin inline asm
	st.volatile.global.u32 [%rd1], %r333;
	// end inline asm
	// begin inline asm
	atom.global.add.u32 %r334, [%rd1], 0;
	// end inline asm
	add.s32 	%r335, %r334, 1;
	// begin inline asm
	st.volatile.global.u32 [%rd1], %r335;
	// end inline asm
	// begin inline asm
	atom.global.add.u32 %r336, [%rd1], 0;
	// end inline asm
	add.s32 	%r337, %r336, 1;
	// begin inline asm
	st.volatile.global.u32 [%rd1], %r337;
	// end inline asm
	// begin inline asm
	atom.global.add.u32 %r338, [%rd1], 0;
	// end inline asm
	add.s32 	%r339, %r338, 1;
	// begin inline asm
	st.volatile.global.u32 [%rd1], %r339;
	// end inline asm
	// begin inline asm
	atom.global.add.u32 %r340, [%rd1], 0;
	// end inline asm
	add.s32 	%r341, %r340, 1;
	// begin inline asm
	st.volatile.global.u32 [%rd1], %r341;
	// end inline asm
	// begin inline asm
	atom.global.add.u32 %r342, [%rd1], 0;
	// end inline asm
	add.s32 	%r343, %r342, 1;
	// begin inline asm
	st.volatile.global.u32 [%rd1], %r343;
	// end inline asm
	// begin inline asm
	atom.global.add.u32 %r344, [%rd1], 0;
	// end inline asm
	add.s32 	%r345, %r344, 1;
	// begin inline asm
	st.volatile.global.u32 [%rd1], %r345;
	// end inline asm
	// begin inline asm
	atom.global.add.u32 %r346, [%rd1], 0;
	// end inline asm
	add.s32 	%r347, %r346, 1;
	// begin inline asm
	st.volatile.global.u32 [%rd1], %r347;
	// end inline asm
	// begin inline asm
	atom.global.add.u32 %r348, [%rd1], 0;
	// end inline asm
	add.s32 	%r349, %r348, 1;
	// begin inline asm
	st.volatile.global.u32 [%rd1], %r349;
	// end inline asm
	// begin inline asm
	atom.global.add.u32 %r350, [%rd1], 0;
	// end inline asm
	add.s32 	%r351, %r350, 1;
	// begin inline asm
	st.volatile.global.u32 [%rd1], %r351;
	// end inline asm
	// begin inline asm
	atom.global.add.u32 %r352, [%rd1], 0;
	// end inline asm
	add.s32 	%r353, %r352, 1;
	// begin inline asm
	st.volatile.global.u32 [%rd1], %r353;
	// end inline asm
	// begin inline asm
	atom.global.add.u32 %r354, [%rd1], 0;
	// end inline asm
	add.s32 	%r355, %r354, 1;
	// begin inline asm
	st.volatile.global.u32 [%rd1], %r355;
	// end inline asm
	// begin inline asm
	atom.global.add.u32 %r356, [%rd1], 0;
	// end inline asm
	add.s32 	%r357, %r356, 1;
	// begin inline asm
	st.volatile.global.u32 [%rd1], %r357;
	// end inline asm
	// begin inline asm
	atom.global.add.u32 %r358, [%rd1], 0;
	// end inline asm
	add.s32 	%r359, %r358, 1;
	// begin inline asm
	st.volatile.global.u32 [%rd1], %r359;
	// end inline asm
	// begin inline asm
	atom.global.add.u32 %r360, [%rd1], 0;
	// end inline asm
	add.s32 	%r361, %r360, 1;
	// begin inline asm
	st.volatile.global.u32 [%rd1], %r361;
	// end inline asm
	// begin inline asm
	atom.global.add.u32 %r362, [%rd1], 0;
	// end inline asm
	add.s32 	%r363, %r362, 1;
	// begin inline asm
	st.volatile.global.u32 [%rd1], %r363;
	// end inline asm
	// begin inline asm
	atom.global.add.u32 %r364, [%rd1], 0;
	// end inline asm
	add.s32 	%r365, %r364, 1;
	// begin inline asm
	st.volatile.global.u32 [%rd1], %r365;
	// end inline asm
	// begin inline asm
	atom.global.add.u32 %r366, [%rd1], 0;
	// end inline asm
	add.s32 	%r367, %r366, 1;
	// begin inline asm
	st.volatile.global.u32 [%rd1], %r367;
	// end inline asm
	// begin inline asm
	atom.global.add.u32 %r368, [%rd1], 0;
	// end inline asm
	add.s32 	%r369, %r368, 1;
	// begin inline asm
	st.volatile.global.u32 [%rd1], %r369;
	// end inline asm
	// begin inline asm
	atom.global.add.u32 %r370, [%rd1], 0;
	// end inline asm
	add.s32 	%r371, %r370, 1;
	// begin inline asm
	st.volatile.global.u32 [%rd1], %r371;
	// end inline asm
	// begin inline asm
	atom.global.add.u32 %r372, [%rd1], 0;
	// end inline asm
	add.s32 	%r373, %r372, 1;
	// begin inline asm
	st.volatile.global.u32 [%rd1], %r373;
	// end inline asm
	// begin inline asm
	atom.global.add.u32 %r374, [%rd1], 0;
	// end inline asm
	add.s32 	%r375, %r374, 1;
	// begin inline asm
	st.volatile.global.u32 [%rd1], %r375;
	// end inline asm
	// begin inline asm
	atom.global.add.u32 %r376, [%rd1], 0;
	// end inline asm
	add.s32 	%r377, %r376, 1;
	// begin inline asm
	st.volatile.global.u32 [%rd1], %r377;
	// end inline asm
	// begin inline asm
	atom.global.add.u32 %r378, [%rd1], 0;
	// end inline asm
	add.s32 	%r379, %r378, 1;
	// begin inline asm
	st.volatile.global.u32 [%rd1], %r379;
	// end inline asm
	// begin inline asm
	atom.global.add.u32 %r380, [%rd1], 0;
	// end inline asm
	add.s32 	%r381, %r380, 1;
	// begin inline asm
	st.volatile.global.u32 [%rd1], %r381;
	// end inline asm
	// begin inline asm
	atom.global.add.u32 %r382, [%rd1], 0;
	// end inline asm
	add.s32 	%r383, %r382, 1;
	// begin inline asm
	st.volatile.global.u32 [%rd1], %r383;
	// end inline asm
	// begin inline asm
	atom.global.add.u32 %r384, [%rd1], 0;
	// end inline asm
	add.s32 	%r385, %r384, 1;
	// begin inline asm
	st.volatile.global.u32 [%rd1], %r385;
	// end inline asm
	// begin inline asm
	atom.global.add.u32 %r386, [%rd1], 0;
	// end inline asm
	add.s32 	%r387, %r386, 1;
	// begin inline asm
	st.volatile.global.u32 [%rd1], %r387;
	// end inline asm
	// begin inline asm
	atom.global.add.u32 %r388, [%rd1], 0;
	// end inline asm
	add.s32 	%r389, %r388, 1;
	// begin inline asm
	st.volatile.global.u32 [%rd1], %r389;
	// end inline asm
	// begin inline asm
	atom.global.add.u32 %r390, [%rd1], 0;
	// end inline asm
	add.s32 	%r391, %r390, 1;
	// begin inline asm
	st.volatile.global.u32 [%rd1], %r391;
	// end inline asm
	// begin inline asm
	atom.global.add.u32 %r392, [%rd1], 0;
	// end inline asm
	add.s32 	%r393, %r392, 1;
	// begin inline asm
	st.volatile.global.u32 [%rd1], %r393;
	// end inline asm
	// begin inline asm
	atom.global.add.u32 %r394, [%rd1], 0;
	// end inline asm
	add.s32 	%r395, %r394, 1;
	// begin inline asm
	st.volatile.global.u32 [%rd1], %r395;
	// end inline asm
	// begin inline asm
	atom.global.add.u32 %r396, [%rd1], 0;
	// end inline asm
	add.s32 	%r397, %r396, 1;
	// begin inline asm
	st.volatile.global.u32 [%rd1], %r397;
	// end inline asm
	// begin inline asm
	atom.global.add.u32 %r398, [%rd1], 0;
	// end inline asm
	add.s32 	%r399, %r398, 1;
	// begin inline asm
	st.volatile.global.u32 [%rd1], %r399;
	// end inline asm
	// begin inline asm
	atom.global.add.u32 %r400, [%rd1], 0;
	// end inline asm
	add.s32 	%r401, %r400, 1;
	// begin inline asm
	st.volatile.global.u32 [%rd1], %r401;
	// end inline asm
	// begin inline asm
	atom.global.add.u32 %r402, [%rd1], 0;
	// end inline asm
	add.s32 	%r403, %r402, 1;
	// begin inline asm
	st.volatile.global.u32 [%rd1], %r403;
	// end inline asm
	// begin inline asm
	atom.global.add.u32 %r404, [%rd1], 0;
	// end inline asm
	add.s32 	%r405, %r404, 1;
	// begin inline asm
	st.volatile.global.u32 [%rd1], %r405;
	// end inline asm
	// begin inline asm
	atom.global.add.u32 %r406, [%rd1], 0;
	// end inline asm
	add.s32 	%r407, %r406, 1;
	// begin inline asm
	st.volatile.global.u32 [%rd1], %r407;
	// end inline asm
	// begin inline asm
	atom.global.add.u32 %r408, [%rd1], 0;
	// end inline asm
	add.s32 	%r409, %r408, 1;
	// begin inline asm
	st.volatile.global.u32 [%rd1], %r409;
	// end inline asm
	// begin inline asm
	atom.global.add.u32 %r410, [%rd1], 0;
	// end inline asm
	add.s32 	%r411, %r410, 1;
	// begin inline asm
	st.volatile.global.u32 [%rd1], %r411;
	// end inline asm
	// begin inline asm
	atom.global.add.u32 %r412, [%rd1], 0;
	// end inline asm
	add.s32 	%r413, %r412, 1;
	// begin inline asm
	st.volatile.global.u32 [%rd1], %r413;
	// end inline asm
	// begin inline asm
	atom.global.add.u32 %r414, [%rd1], 0;
	// end inline asm
	add.s32 	%r415, %r414, 1;
	// begin inline asm
	st.volatile.global.u32 [%rd1], %r415;
	// end inline asm
	// begin inline asm
	atom.global.add.u32 %r416, [%rd1], 0;
	// end inline asm
	add.s32 	%r417, %r416, 1;
	// begin inline asm
	st.volatile.global.u32 [%rd1], %r417;
	// end inline asm
	// begin inline asm
	atom.global.add.u32 %r418, [%rd1], 0;
	// end inline asm
	add.s32 	%r419, %r418, 1;
	// begin inline asm
	st.volatile.global.u32 [%rd1], %r419;
	// end inline asm
	// begin inline asm
	atom.global.add.u32 %r420, [%rd1], 0;
	// end inline asm
	add.s32 	%r421, %r420, 1;
	// begin inline asm
	st.volatile.global.u32 [%rd1], %r421;
	// end inline asm
	// begin inline asm
	atom.global.add.u32 %r422, [%rd1], 0;
	// end inline asm
	add.s32 	%r423, %r422, 1;
	// begin inline asm
	st.volatile.global.u32 [%rd1], %r423;
	// end inline asm
	// begin inline asm
	atom.global.add.u32 %r424, [%rd1], 0;
	// end inline asm
	add.s32 	%r425, %r424, 1;
	// begin inline asm
	st.volatile.global.u32 [%rd1], %r425;
	// end inline asm
	// begin inline asm
	atom.global.add.u32 %r426, [%rd1], 0;
	// end inline asm
	add.s32 	%r427, %r426, 1;
	// begin inline asm
	st.volatile.global.u32 [%rd1], %r427;
	// end inline asm
	// begin inline asm
	atom.global.add.u32 %r428, [%rd1], 0;
	// end inline asm
	add.s32 	%r429, %r428, 1;
	// begin inline asm
	st.volatile.global.u32 [%rd1], %r429;
	// end inline asm
	// begin inline asm
	atom.global.add.u32 %r430, [%rd1], 0;
	// end inline asm
	add.s32 	%r431, %r430, 1;
	// begin inline asm
	st.volatile.global.u32 [%rd1], %r431;
	// end inline asm
	// begin inline asm
	atom.global.add.u32 %r432, [%rd1], 0;
	// end inline asm
	add.s32 	%r433, %r432, 1;
	// begin inline asm
	st.volatile.global.u32 [%rd1], %r433;
	// end inline asm
	// begin inline asm
	atom.global.add.u32 %r434, [%rd1], 0;
	// end inline asm
	add.s32 	%r435, %r434, 1;
	// begin inline asm
	st.volatile.global.u32 [%rd1], %r435;
	// end inline asm
	// begin inline asm
	atom.global.add.u32 %r436, [%rd1], 0;
	// end inline asm
	add.s32 	%r437, %r436, 1;
	// begin inline asm
	st.volatile.global.u32 [%rd1], %r437;
	// end inline asm
	// begin inline asm
	atom.global.add.u32 %r438, [%rd1], 0;
	// end inline asm
	add.s32 	%r439, %r438, 1;
	// begin inline asm
	st.volatile.global.u32 [%rd1], %r439;
	// end inline asm
	// begin inline asm
	atom.global.add.u32 %r440, [%rd1], 0;
	// end inline asm
	add.s32 	%r441, %r440, 1;
	// begin inline asm
	st.volatile.global.u32 [%rd1], %r441;
	// end inline asm
	// begin inline asm
	atom.global.add.u32 %r442, [%rd1], 0;
	// end inline asm
	add.s32 	%r443, %r442, 1;
	// begin inline asm
	st.volatile.global.u32 [%rd1], %r443;
	// end inline asm
	// begin inline asm
	atom.global.add.u32 %r444, [%rd1], 0;
	// end inline asm
	add.s32 	%r445, %r444, 1;
	// begin inline asm
	st.volatile.global.u32 [%rd1], %r445;
	// end inline asm
	// begin inline asm
	atom.global.add.u32 %r446, [%rd1], 0;
	// end inline asm
	add.s32 	%r447, %r446, 1;
	// begin inline asm
	st.volatile.global.u32 [%rd1], %r447;
	// end inline asm
	// begin inline asm
	atom.global.add.u32 %r448, [%rd1], 0;
	// end inline asm
	add.s32 	%r449, %r448, 1;
	// begin inline asm
	st.volatile.global.u32 [%rd1], %r449;
	// end inline asm
	// begin inline asm
	atom.global.add.u32 %r450, [%rd1], 0;
	// end inline asm
	add.s32 	%r451, %r450, 1;
	// begin inline asm
	st.volatile.global.u32 [%rd1], %r451;
	// end inline asm
	// begin inline asm
	atom.global.add.u32 %r452, [%rd1], 0;
	// end inline asm
	add.s32 	%r453, %r452, 1;
	// begin inline asm
	st.volatile.global.u32 [%rd1], %r453;
	// end inline asm
	// begin inline asm
	atom.global.add.u32 %r454, [%rd1], 0;
	// end inline asm
	add.s32 	%r455, %r454, 1;
	// begin inline asm
	st.volatile.global.u32 [%rd1], %r455;
	// end inline asm
	// begin inline asm
	atom.global.add.u32 %r456, [%rd1], 0;
	// end inline asm
	add.s32 	%r457, %r456, 1;
	// begin inline asm
	st.volatile.global.u32 [%rd1], %r457;
	// end inline asm
	// begin inline asm
	atom.global.add.u32 %r458, [%rd1], 0;
	// end inline asm
	add.s32 	%r459, %r458, 1;
	// begin inline asm
	st.volatile.global.u32 [%rd1], %r459;
	// end inline asm
	// begin inline asm
	atom.global.add.u32 %r460, [%rd1], 0;
	// end inline asm
	add.s32 	%r461, %r460, 1;
	// begin inline asm
	st.volatile.global.u32 [%rd1], %r461;
	// end inline asm
	// begin inline asm
	atom.global.add.u32 %r462, [%rd1], 0;
	// end inline asm
	add.s32 	%r463, %r462, 1;
	// begin inline asm
	st.volatile.global.u32 [%rd1], %r463;
	// end inline asm
	// begin inline asm
	atom.global.add.u32 %r464, [%rd1], 0;
	// end inline asm
	add.s32 	%r465, %r464, 1;
	// begin inline asm
	st.volatile.global.u32 [%rd1], %r465;
	// end inline asm
	// begin inline asm
	atom.global.add.u32 %r466, [%rd1], 0;
	// end inline asm
	add.s32 	%r467, %r466, 1;
	// begin inline asm
	st.volatile.global.u32 [%rd1], %r467;
	// end inline asm
	// begin inline asm
	atom.global.add.u32 %r468, [%rd1], 0;
	// end inline asm
	add.s32 	%r469, %r468, 1;
	// begin inline asm
	st.volatile.global.u32 [%rd1], %r469;
	// end inline asm
	// begin inline asm
	atom.global.add.u32 %r470, [%rd1], 0;
	// end inline asm
	add.s32 	%r471, %r470, 1;
	// begin inline asm
	st.volatile.global.u32 [%rd1], %r471;
	// end inline asm
	// begin inline asm
	atom.global.add.u32 %r472, [%rd1], 0;
	// end inline asm
	add.s32 	%r473, %r472, 1;
	// begin inline asm
	st.volatile.global.u32 [%rd1], %r473;
	// end inline asm
	// begin inline asm
	atom.global.add.u32 %r474, [%rd1], 0;
	// end inline asm
	add.s32 	%r475, %r474, 1;
	// begin inline asm
	st.volatile.global.u32 [%rd1], %r475;
	// end inline asm
	// begin inline asm
	atom.global.add.u32 %r476, [%rd1], 0;
	// end inline asm
	add.s32 	%r477, %r476, 1;
	// begin inline asm
	st.volatile.global.u32 [%rd1], %r477;
	// end inline asm
	// begin inline asm
	atom.global.add.u32 %r478, [%rd1], 0;
	// end inline asm
	add.s32 	%r479, %r478, 1;
	// begin inline asm
	st.volatile.global.u32 [%rd1], %r479;
	// end inline asm
	// begin inline asm
	atom.global.add.u32 %r480, [%rd1], 0;
	// end inline asm
	add.s32 	%r481, %r480, 1;
	// begin inline asm
	st.volatile.global.u32 [%rd1], %r481;
	// end inline asm
	// begin inline asm
	atom.global.add.u32 %r482, [%rd1], 0;
	// end inline asm
	add.s32 	%r483, %r482, 1;
	// begin inline asm
	st.volatile.global.u32 [%rd1], %r483;
	// end inline asm
	// begin inline asm
	atom.global.add.u32 %r484, [%rd1], 0;
	// end inline asm
	add.s32 	%r485, %r484, 1;
	// begin inline asm
	st.volatile.global.u32 [%rd1], %r485;
	// end inline asm
	// begin inline asm
	atom.global.add.u32 %r486, [%rd1], 0;
	// end inline asm
	add.s32 	%r487, %r486, 1;
	// begin inline asm
	st.volatile.global.u32 [%rd1], %r487;
	// end inline asm
	// begin inline asm
	atom.global.add.u32 %r488, [%rd1], 0;
	// end inline asm
	add.s32 	%r489, %r488, 1;
	// begin inline asm
	st.volatile.global.u32 [%rd1], %r489;
	// end inline asm
	// begin inline asm
	atom.global.add.u32 %r490, [%rd1], 0;
	// end inline asm
	add.s32 	%r491, %r490, 1;
	// begin inline asm
	st.volatile.global.u32 [%rd1], %r491;
	// end inline asm
	// begin inline asm
	atom.global.add.u32 %r492, [%rd1], 0;
	// end inline asm
	add.s32 	%r493, %r492, 1;
	// begin inline asm
	st.volatile.global.u32 [%rd1], %r493;
	// end inline asm
	// begin inline asm
	atom.global.add.u32 %r494, [%rd1], 0;
	// end inline asm
	add.s32 	%r495, %r494, 1;
	// begin inline asm
	st.volatile.global.u32 [%rd1], %r495;
	// end inline asm
	// begin inline asm
	atom.global.add.u32 %r496, [%rd1], 0;
	// end inline asm
	add.s32 	%r497, %r496, 1;
	// begin inline asm
	st.volatile.global.u32 [%rd1], %r497;
	// end inline asm
	// begin inline asm
	atom.global.add.u32 %r498, [%rd1], 0;
	// end inline asm
	add.s32 	%r499, %r498, 1;
	// begin inline asm
	st.volatile.global.u32 [%rd1], %r499;
	// end inline asm
	// begin inline asm
	atom.global.add.u32 %r500, [%rd1], 0;
	// end inline asm
	add.s32 	%r501, %r500, 1;
	// begin inline asm
	st.volatile.global.u32 [%rd1], %r501;
	// end inline asm
	// begin inline asm
	atom.global.add.u32 %r502, [%rd1], 0;
	// end inline asm
	add.s32 	%r503, %r502, 1;
	// begin inline asm
	st.volatile.global.u32 [%rd1], %r503;
	// end inline asm
	// begin inline asm
	atom.global.add.u32 %r504, [%rd1], 0;
	// end inline asm
	add.s32 	%r505, %r504, 1;
	// begin inline asm
	st.volatile.global.u32 [%rd1], %r505;
	// end inline asm
	// begin inline asm
	atom.global.add.u32 %r506, [%rd1], 0;
	// end inline asm
	add.s32 	%r507, %r506, 1;
	// begin inline asm
	st.volatile.global.u32 [%rd1], %r507;
	// end inline asm
	// begin inline asm
	atom.global.add.u32 %r508, [%rd1], 0;
	// end inline asm
	add.s32 	%r509, %r508, 1;
	// begin inline asm
	st.volatile.global.u32 [%rd1], %r509;
	// end inline asm
	// begin inline asm
	atom.global.add.u32 %r510, [%rd1], 0;
	// end inline asm
	add.s32 	%r511, %r510, 1;
	// begin inline asm
	st.volatile.global.u32 [%rd1], %r511;
	// end inline asm
	// begin inline asm
	atom.global.add.u32 %r512, [%rd1], 0;
	// end inline asm
	add.s32 	%r513, %r512, 1;
	// begin inline asm
	st.volatile.global.u32 [%rd1], %r513;
	// end inline asm
$L__BB12_2:
	ret;

}
	// .globl	_Z4testIL_Z15load_atomic_addPKjEL_Z17store_atomic_exchPjjELi256E14single_element11lower_lanesILj2EEEvv
.visible .entry _Z4testIL_Z15load_atomic_addPKjEL_Z17store_atomic_exchPjjELi256E14single_element11lower_lanesILj2EEEvv()
{
	.reg .pred 	%p<2>;
	.reg .b32 	%r<770>;
	.reg .b64 	%rd<514>;

	// begin inline asm
	mov.u32 %r1, %laneid;
	// end inline asm
	setp.gt.u32 	%p1, %r1, 1;
	@%p1 bra 	$L__BB13_2;
	mov.u64 	%rd513, buffer;
	cvta.global.u64 	%rd1, %rd513;
	// begin inline asm
	atom.global.add.u32 %r2, [%rd1], 0;
	// end inline asm
	add.s32 	%r4, %r2, 1;
	// begin inline asm
	atom.global.exch.b32 %r3, [%rd1], %r4;
	// end inline asm
	// begin inline asm
	atom.global.add.u32 %r5, [%rd1], 0;
	// end inline asm
	add.s32 	%r7, %r5, 1;
	// begin inline asm
	atom.global.exch.b32 %r6, [%rd1], %r7;
	// end inline asm
	// begin inline asm
	atom.global.add.u32 %r8, [%rd1], 0;
	// end inline asm
	add.s32 	%r10, %r8, 1;
	// begin inline asm
	atom.global.exch.b32 %r9, [%rd1], %r10;
	// end inline asm
	// begin inline asm
	atom.global.add.u32 %r11, [%rd1], 0;
	// end inline asm
	add.s32 	%r13, %r11, 1;
	// begin inline asm
	atom.global.exch.b32 %r12, [%rd1], %r13;
	// end inline asm
	// begin inline asm
	atom.global.add.u32 %r14, [%rd1], 0;
	// end inline asm
	add.s32 	%r16, %r14, 1;
	// begin inline asm
	atom.global.exch.b32 %r15, [%rd1], %r16;
	// end inline asm
	// begin inline asm
	atom.global.add.u32 %r17, [%rd1], 0;
	// end inline asm
	add.s32 	%r19, %r17, 1;
	// begin inline asm
	atom.global.exch.b32 %r18, [%rd1], %r19;
	// end inline asm
	// begin inline asm
	atom.global.add.u32 %r20, [%rd1], 0;
	// end inline asm
	add.s32 	%r22, %r20, 1;
	// begin inline asm
	atom.global.exch.b32 %r21, [%rd1], %r22;
	// end inline asm
	// begin inline asm
	atom.global.add.u32 %r23, [%rd1], 0;
	// end inline asm
	add.s32 	%r25, %r23, 1;
	// begin inline asm
	atom.global.exch.b32 %r24, [%rd1], %r25;
	// end inline asm
	// begin inline asm
	atom.global.add.u32 %r26, [%rd1], 0;
	// end inline asm
	add.s32 	%r28, %r26, 1;
	// begin inline asm
	atom.global.exch.b32 %r27, [%rd1], %r28;
	// end inline asm
	// begin inline asm
	atom.global.add.u32 %r29, [%rd1], 0;
	// end inline asm
	add.s32 	%r31, %r29, 1;
	// begin inline asm
	atom.global.exch.b32 %r30, [%rd1], %r31;
	// end inline asm
	// begin inline asm
	atom.global.add.u32 %r32, [%rd1], 0;
	// end inline asm
	add.s32 	%r34, %r32, 1;
	// begin inline asm
	atom.global.exch.b32 %r33, [%rd1], %r34;
	// end inline asm
	// begin inline asm
	atom.global.add.u32 %r35, [%rd1], 0;
	// end inline asm
	add.s32 	%r37, %r35, 1;
	// begin inline asm
	atom.global.exch.b32 %r36, [%rd1], %r37;
	// end inline asm
	// begin inline asm
	atom.global.add.u32 %r38, [%rd1], 0;
	// end inline asm
	add.s32 	%r40, %r38, 1;
	// begin inline asm
	atom.global.exch.b32 %r39, [%rd1], %r40;
	// end inline asm
	// begin inline asm
	atom.global.add.u32 %r41, [%rd1], 0;
	// end inline asm
	add.s32 	%r43, %r41, 1;
	// begin inline asm
	atom.global.exch.b32 %r42, [%rd1], %r43;
	// end inline asm
	// begin inline asm
	atom.global.add.u32 %r44, [%rd1], 0;
	// end inline asm
	add.s32 	%r46, %r44, 1;
	// begin inline asm
	atom.global.exch.b32 %r45, [%rd1], %r46;
	// end inline asm
	// begin inline asm
	atom.global.add.u32 %r47, [%rd1], 0;
	// end inline asm
	add.s32 	%r49, %r47, 1;
	// begin inline asm
	atom.global.exch.b32 %r48, [%rd1], %r49;
	// end inline asm
	// begin inline asm
	atom.global.add.u32 %r50, [%rd1], 0;
	// end inline asm
	add.s32 	%r52, %r50, 1;
	// begin inline asm
	atom.global.exch.b32 %r51, [%rd1], %r52;
	// end inline asm
	// begin inline asm
	atom.global.add.u32 %r53, [%rd1], 0;
	// end inline asm
	add.s32 	%r55, %r53, 1;
	// begin inline asm
	atom.global.exch.b32 %r54, [%rd1], %r55;
	// end inline asm
	// begin inline asm
	atom.global.add.u32 %r56, [%rd1], 0;
	// end inline asm
	add.s32 	%r58, %r56, 1;
	// begin inline asm
	atom.global.exch.b32 %r57, [%rd1], %r58;
	// end inline asm
	// begin inline asm
	atom.global.add.u32 %r59, [%rd1], 0;
	// end inline asm
	add.s32 	%r61, %r59, 1;
	// begin inline asm
	atom.global.exch.b32 %r60, [%rd1], %r61;
	// end inline asm
	// begin inline asm
	atom.global.add.u32 %r62, [%rd1], 0;
	// end inline asm
	add.s32 	%r64, %r62, 1;
	// begin inline asm
	atom.global.exch.b32 %r63, [%rd1], %r64;
	// end inline asm
	// begin inline asm
	atom.global.add.u32 %r65, [%rd1], 0;
	// end inline asm
	add.s32 	%r67, %r65, 1;
	// begin inline asm
	atom.global.exch.b32 %r66, [%rd1], %r67;
	// end inline asm
	// begin inline asm
	atom.global.add.u32 %r68, [%rd1], 0;
	// end inline asm
	add.s32 	%r70, %r68, 1;
	// begin inline asm
	atom.global.exch.b32 %r69, [%rd1], %r70;
	// end inline asm
	// begin inline asm
	atom.global.add.u32 %r71, [%rd1], 0;
	// end inline asm
	add.s32 	%r73, %r71, 1;
	// begin inline asm
	atom.global.exch.b32 %r72, [%rd1], %r73;
	// end inline asm
	// begin inline asm
	atom.global.add.u32 %r74, [%rd1], 0;
	// end inline asm
	add.s32 	%r76, %r74, 1;
	// begin inline asm
	atom.global.exch.b32 %r75, [%rd1], %r76;
	// end inline asm
	// begin inline asm
	atom.global.add.u32 %r77, [%rd1], 0;
	// end inline asm
	add.s32 	%r79, %r77, 1;
	// begin inline asm
	atom.global.exch.b32 %r78, [%rd1], %r79;
	// end inline asm
	// begin inline asm
	atom.global.add.u32 %r80, [%rd1], 0;
	// end inline asm
	add.s32 	%r82, %r80, 1;
	// begin inline asm
	atom.global.exch.b32 %r81, [%rd1], %r82;
	// end inline asm
	// begin inline asm
	atom.global.add.u32 %r83, [%rd1], 0;
	// end inline asm
	add.s32 	%r85, %r83, 1;
	// begin inline asm
	atom.global.exch.b32 %r84, [%rd1], %r85;
	// end inline asm
	// begin inline asm
	atom.global.add.u32 %r86, [%rd1], 0;
	// end inline asm
	add.s32 	%r88, %r86, 1;
	// begin inline asm
	atom.global.exch.b32 %r87, [%rd1], %r88;
	// end inline asm
	// begin inline asm
	atom.global.add.u32 %r89, [%rd1], 0;
	// end inline asm
	add.s32 	%r91, %r89, 1;
	// begin inline asm
	atom.global.exch.b32 %r90, [%rd1], %r91;
	// end inline asm
	// begin inline asm
	atom.global.add.u32 %r92, [%rd1], 0;
	// end inline asm
	add.s32 	%r94, %r92, 1;
	// begin inline asm
	atom.global.exch.b32 %r93, [%rd1], %r94;
	// end inline asm
	// begin inline asm
	atom.global.add.u32 %r95, [%rd1], 0;
	// end inline asm
	add.s32 	%r97, %r95, 1;
	// begin inline asm
	atom.global.exch.b32 %r96, [%rd1], %r97;
	// end inline asm
	// begin inline asm
	atom.global.add.u32 %r98, [%rd1], 0;
	// end inline asm
	add.s32 	%r100, %r98, 1;
	// begin inline asm
	atom.global.exch.b32 %r99, [%rd1], %r100;
	// end inline asm
	// begin inline asm
	atom.global.add.u32 %r101, [%rd1], 0;
	// end inline asm
	add.s32 	%r103, %r101, 1;
	// begin inline asm
	atom.global.exch.b32 %r102, [%rd1], %r103;
	// end inline asm
	// begin inline asm
	atom.global.add.u32 %r104, [%rd1], 0;
	// end inline asm
	add.s32 	%r106, %r104, 1;
	// begin inline asm
	atom.global.exch.b32 %r105, [%rd1], %r106;
	// end inline asm
	// begin inline asm
	atom.global.add.u32 %r107, [%rd1], 0;
	// end inline asm
	add.s32 	%r109, %r107, 1;
	// begin inline asm
	atom.global.exch.b32 %r108, [%rd1], %r109;
	// end inline asm
	// begin inline asm
	atom.global.add.u32 %r110, [%rd1], 0;
	// end inline asm
	add.s32 	%r112, %r110, 1;
	// begin inline asm
	atom.global.exch.b32 %r111, [%rd1], %r112;
	// end inline asm
	// begin inline asm
	atom.global.add.u32 %r113, [%rd1], 0;
	// end inline asm
	add.s32 	%r115, %r113, 1;
	// begin inline asm
	atom.global.exch.b32 %r114, [%rd1], %r115;
	// end inline asm
	// begin inline asm
	atom.global.add.u32 %r116, [%rd1], 0;
	// end inline asm
	add.s32 	%r118, %r116, 1;
	// begin inline asm
	atom.global.exch.b32 %r117, [%rd1], %r118;
	// end inline asm
	// begin inline asm
	atom.global.add.u32 %r119, [%rd1], 0;
	// end inline asm
	add.s32 	%r121, %r119, 1;
	// begin inline asm
	atom.global.exch.b32 %r120, [%rd1], %r121;
	// end inline asm
	// begin inline asm
	atom.global.add.u32 %r122, [%rd1], 0;
	// end inline asm
	add.s32 	%r124, %r122, 1;
	// begin inline asm
	atom.global.exch.b32 %r123, [%rd1], %r124;
	// end inline asm
	// begin inline asm
	atom.global.add.u32 %r125, [%rd1], 0;
	// end inline asm
	add.s32 	%r127, %r125, 1;
	// begin inline asm
	atom.global.exch.b32 %r126, [%rd1], %r127;
	// end inline asm
	// begin inline asm
	atom.global.add.u32 %r128, [%rd1], 0;
	// end inline asm
	add.s32 	%r130, %r128, 1;
	// begin inline asm
	atom.global.exch.b32 %r129, [%rd1], %r130;
	// end inline asm
	// begin inline asm
	atom.global.add.u32 %r131, [%rd1], 0;
	// end inline asm
	add.s32 	%r133, %r131, 1;
	// begin inline asm
	atom.global.exch.b32 %r132, [%rd1], %r133;
	// end inline asm
	// begin inline asm
	atom.global.add.u32 %r134, [%rd1], 0;
	// end inline asm
	add.s32 	%r136, %r134, 1;
	// begin inline asm
	atom.global.exch.b32 %r135, [%rd1], %r136;
	// end inline asm
	// begin inline asm
	atom.global.add.u32 %r137, [%rd1], 0;
	// end inline asm
	add.s32 	%r139, %r137, 1;
	// begin inline asm
	atom.global.exch.b32 %r138, [%rd1], %r139;
	// end inline asm
	// begin inline asm
	atom.global.add.u32 %r140, [%rd1], 0;
	// end inline asm
	add.s32 	%r142, %r140, 1;
	// begin inline asm
	atom.global.exch.b32 %r141, [%rd1], %r142;
	// end inline asm
	// begin inline asm
	atom.global.add.u32 %r143, [%rd1], 0;
	// end inline asm
	add.s32 	%r145, %r143, 1;
	// begin inline asm
	atom.global.exch.b32 %r144, [%rd1], %r145;
	// end inline asm
	// begin inline asm
	atom.global.add.u32 %r146, [%rd1], 0;
	// end inline asm
	add.s32 	%r148, %r146, 1;
	// begin inline asm
	atom.global.exch.b32 %r147, [%rd1], %r148;
	// end inline asm
	// begin inline asm
	atom.global.add.u32 %r149, [%rd1], 0;
	// end inline asm
	add.s32 	%r151, %r149, 1;
	// begin inline asm
	atom.global.exch.b32 %r150, [%rd1], %r151;
	// end inline asm
	// begin inline asm
	atom.global.add.u32 %r152, [%rd1], 0;
	// end inline asm
	add.s32 	%r154, %r152, 1;
	// begin inline asm
	atom.global.exch.b32 %r153, [%rd1], %r154;
	// end inline asm
	// begin inline asm
	atom.global.add.u32 %r155, [%rd1], 0;
	// end inline asm
	add.s32 	%r157, %r155, 1;
	// begin inline asm
	atom.global.exch.b32 %r156, [%rd1], %r157;
	// end inline asm
	// begin inline asm
	atom.global.add.u32 %r158, [%rd1], 0;
	// end inline asm
	add.s32 	%r160, %r158, 1;
	// begin inline asm
	atom.global.exch.b32 %r159, [%rd1], %r160;
	// end inline asm
	// begin inline asm
	atom.global.add.u32 %r161, [%rd1], 0;
	// end inline asm
	add.s32 	%r163, %r161, 1;
	// begin inline asm
	atom.global.exch.b32 %r162, [%rd1], %r163;
	// end inline asm
	// begin inline asm
	atom.global.add.u32 %r164, [%rd1], 0;
	// end inline asm
	add.s32 	%r166, %r164, 1;
	// begin inline asm
	atom.global.exch.b32 %r165, [%rd1], %r166;
	// end inline asm
	// begin inline asm
	atom.global.add.u32 %r167, [%rd1], 0;
	// end inline asm
	add.s32 	%r169, %r167, 1;
	// begin inline asm
	atom.global.exch.b32 %r168, [%rd1], %r169;
	// end inline asm
	// begin inline asm
	atom.global.add.u32 %r170, [%rd1], 0;
	// end inline asm
	add.s32 	%r172, %r170, 1;
	// begin inline asm
	atom.global.exch.b32 %r171, [%rd1], %r172;
	// end inline asm
	// begin inline asm
	atom.global.add.u32 %r173, [%rd1], 0;
	// end inline asm
	add.s32 	%r175, %r173, 1;
	// begin inline asm
	atom.global.exch.b32 %r174, [%rd1], %r175;
	// end inline asm
	// begin inline asm
	atom.global.add.u32 %r176, [%rd1], 0;
	// end inline asm
	add.s32 	%r178, %r176, 1;
	// begin inline asm
	atom.global.exch.b32 %r177, [%rd1], %r178;
	// end inline asm
	// begin inline asm
	atom.global.add.u32 %r179, [%rd1], 0;
	// end inline asm
	add.s32 	%r181, %r179, 1;
	// begin inline asm
	atom.global.exch.b32 %r180, [%rd1], %r181;
	// end inline asm
	// begin inline asm
	atom.global.add.u32 %r182, [%rd1], 0;
	// end inline asm
	add.s32 	%r184, %r182, 1;
	// begin inline asm
	atom.global.exch.b32 %r183, [%rd1], %r184;
	// end inline asm
	// begin inline asm
	atom.global.add.u32 %r185, [%rd1], 0;
	// end inline asm
	add.s32 	%r187, %r185, 1;
	// begin inline asm
	atom.global.exch.b32 %r186, [%rd1], %r187;
	// end inline asm
	// begin inline asm
	atom.global.add.u32 %r188, [%rd1], 0;
	// end inline asm
	add.s32 	%r190, %r188, 1;
	// begin inline asm
	atom.global.exch.b32 %r189, [%rd1], %r190;
	// end inline asm
	// begin inline asm
	atom.global.add.u32 %r191, [%rd1], 0;
	// end inline asm
	add.s32 	%r193, %r191, 1;
	// begin inline asm
	atom.global.exch.b32 %r192, [%rd1], %r193;
	// end inline asm
	// begin inline asm
	atom.global.add.u32 %r194, [%rd1], 0;
	// end inline asm
	add.s32 	%r196, %r194, 1;
	// begin inline asm
	atom.global.exch.b32 %r195, [%rd1], %r196;
	// end inline asm
	// begin inline asm
	atom.global.add.u32 %r197, [%rd1], 0;
	// end inline asm
	add.s32 	%r199, %r197, 1;
	// begin inline asm
	atom.global.exch.b32 %r198, [%rd1], %r199;
	// end inline asm
	// begin inline asm
	atom.global.add.u32 %r200, [%rd1], 0;
	// end inline asm
	add.s32 	%r202, %r200, 1;
	// begin inline asm
	atom.global.exch.b32 %r201, [%rd1], %r202;
	// end inline asm
	// begin inline asm
	atom.global.add.u32 %r203, [%rd1], 0;
	// end inline asm
	add.s32 	%r205, %r203, 1;
	// begin inline asm
	atom.global.exch.b32 %r204, [%rd1], %r205;
	// end inline asm
	// begin inline asm
	atom.global.add.u32 %r206, [%rd1], 0;
	// end inline asm
	add.s32 	%r208, %r206, 1;
	// begin inline asm
	atom.global.exch.b32 %r207, [%rd1], %r208;
	// end inline asm
	// begin inline asm
	atom.global.add.u32 %r209, [%rd1], 0;
	// end inline asm
	add.s32 	%r211, %r209, 1;
	// begin inline asm
	atom.global.exch.b32 %r210, [%rd1], %r211;
	// end inline asm
	// begin inline asm
	atom.global.add.u32 %r212, [%rd1], 0;
	// end inline asm
	add.s32 	%r214, %r212, 1;
	// begin inline asm
	atom.global.exch.b32 %r213, [%rd1], %r214;
	// end inline asm
	// begin inline asm
	atom.global.add.u32 %r215, [%rd1], 0;
	// end inline asm
	add.s32 	%r217, %r215, 1;
	// begin inline asm
	atom.global.exch.b32 %r216, [%rd1], %r217;
	// end inline asm
	// begin inline asm
	atom.global.add.u32 %r218, [%rd1], 0;
	// end inline asm
	add.s32 	%r220, %r218, 1;
	// begin inline asm
	atom.global.exch.b32 %r219, [%rd1], %r220;
	// end inline asm
	// begin inline asm
	atom.global.add.u32 %r221, [%rd1], 0;
	// end inline asm
	add.s32 	%r223, %r221, 1;
	// begin inline asm
	atom.global.exch.b32 %r222, [%rd1], %r223;
	// end inline asm
	// begin inline asm
	atom.global.add.u32 %r224, [%rd1], 0;
	// end inline asm
	add.s32 	%r226, %r224, 1;
	// begin inline asm
	atom.global.exch.b32 %r225, [%rd1], %r226;
	// end inline asm
	// begin inline asm
	atom.global.add.u32 %r227, [%rd1], 0;
	// end inline asm
	add.s32 	%r229, %r227, 1;
	// begin inline asm
	atom.global.exch.b32 %r228, [%rd1], %r229;
	// end inline asm
	// begin inline asm
	atom.global.add.u32 %r230, [%rd1], 0;
	// end inline asm
	add.s32 	%r232, %r230, 1;
	// begin inline asm
	atom.global.exch.b32 %r231, [%rd1], %r232;
	// end inline asm
	// begin inline asm
	atom.global.add.u32 %r233, [%rd1], 0;
	// end inline asm
	add.s32 	%r235, %r233, 1;
	// begin inline asm
	atom.global.exch.b32 %r234, [%rd1], %r235;
	// end inline asm
	// begin inline asm
	atom.global.add.u32 %r236, [%rd1], 0;
	// end inline asm
	add.s32 	%r238, %r236, 1;
	// begin inline asm
	atom.global.exch.b32 %r237, [%rd1], %r238;
	// end inline asm
	// begin inline asm
	atom.global.add.u32 %r239, [%rd1], 0;
	// end inline asm
	add.s32 	%r241, %r239, 1;
	// begin inline asm
	atom.global.exch.b32 %r240, [%rd1], %r241;
	// end inline asm
	// begin inline asm
	atom.global.add.u32 %r242, [%rd1], 0;
	// end inline asm
	add.s32 	%r244, %r242, 1;
	// begin inline asm
	atom.global.exch.b32 %r243, [%rd1], %r244;
	// end inline asm
	// begin inline asm
	atom.global.add.u32 %r245, [%rd1], 0;
	// end inline asm
	add.s32 	%r247, %r245, 1;
	// begin inline asm
	atom.global.exch.b32 %r246, [%rd1], %r247;
	// end inline asm
	// begin inline asm
	atom.global.add.u32 %r248, [%rd1], 0;
	// end inline asm
	add.s32 	%r250, %r248, 1;
	// begin inline asm
	atom.global.exch.b32 %r249, [%rd1], %r250;
	// end inline asm
	// begin inline asm
	atom.global.add.u32 %r251, [%rd1], 0;
	// end inline asm
	add.s32 	%r253, %r251, 1;
	// begin inline asm
	atom.global.exch.b32 %r252, [%rd1], %r253;
	// end inline asm
	// begin inline asm
	atom.global.add.u32 %r254, [%rd1], 0;
	// end inline asm
	add.s32 	%r256, %r254, 1;
	// begin inline asm
	atom.global.exch.b32 %r255, [%rd1], %r256;
	// end inline asm
	// begin inline asm
	atom.global.add.u32 %r257, [%rd1], 0;
	// end inline asm
	add.s32 	%r259, %r257, 1;
	// begin inline asm
	atom.global.exch.b32 %r258, [%rd1], %r259;
	// end inline asm
	// begin inline asm
	atom.global.add.u32 %r260, [%rd1], 0;
	// end inline asm
	add.s32 	%r262, %r260, 1;
	// begin inline asm
	atom.global.exch.b32 %r261, [%rd1], %r262;
	// end inline asm
	// begin inline asm
	atom.global.add.u32 %r263, [%rd1], 0;
	// end inline asm
	add.s32 	%r265, %r263, 1;
	// begin inline asm
	atom.global.exch.b32 %r264, [%rd1], %r265;
	// end inline asm
	// begin inline asm
	atom.global.add.u32 %r266, [%rd1], 0;
	// end inline asm
	add.s32 	%r268, %r266, 1;
	// begin inline asm
	atom.global.exch.b32 %r267, [%rd1], %r268;
	// end inline asm
	// begin inline asm
	atom.global.add.u32 %r269, [%rd1], 0;
	// end inline asm
	add.s32 	%r271, %r269, 1;
	// begin inline asm
	atom.global.exch.b32 %r270, [%rd1], %r271;
	// end inline asm
	// begin inline asm
	atom.global.add.u32 %r272, [%rd1], 0;
	// end inline asm
	add.s32 	%r274, %r272, 1;
	// begin inline asm
	atom.global.exch.b32 %r273, [%rd1], %r274;
	// end inline asm
	// begin inline asm
	atom.global.add.u32 %r275, [%rd1], 0;
	// end inline asm
	add.s32 	%r277, %r275, 1;
	// begin inline asm
	atom.global.exch.b32 %r276, [%rd1], %r277;
	// end inline asm
	// begin inline asm
	atom.global.add.u32 %r278, [%rd1], 0;
	// end inline asm
	add.s32 	%r280, %r278, 1;
	// begin inline asm
	atom.global.exch.b32 %r279, [%rd1], %r280;
	// end inline asm
	// begin inline asm
	atom.global.add.u32 %r281, [%rd1], 0;
	// end inline asm
	add.s32 	%r283, %r281, 1;
	// begin inline asm
	atom.global.exch.b32 %r282, [%rd1], %r283;
	// end inline asm
	// begin inline asm
	atom.global.add.u32 %r284, [%rd1], 0;
	// end inline asm
	add.s32 	%r286, %r284, 1;
	// begin inline asm
	atom.global.exch.b32 %r285, [%rd1], %r286;
	// end inline asm
	// begin inline asm
	atom.global.add.u32 %r287, [%rd1], 0;
	// end inline asm
	add.s32 	%r289, %r287, 1;
	// begin inline asm
	atom.global.exch.b32 %r288, [%rd1], %r289;
	// end inline asm
	// begin inline asm
	atom.global.add.u32 %r290, [%rd1], 0;
	// end inline asm
	add.s32 	%r292, %r290, 1;
	// begin inline asm
	atom.global.exch.b32 %r291, [%rd1], %r292;
	// end inline asm
	// begin inline asm
	atom.global.add.u32 %r293, [%rd1], 0;
	// end inline asm
	add.s32 	%r295, %r293, 1;
	// begin inline asm
	atom.global.exch.b32 %r294, [%rd1], %r295;
	// end inline asm
	// begin inline asm
	atom.global.add.u32 %r296, [%rd1], 0;
	// end inline asm
	add.s32 	%r298, %r296, 1;
	// begin inline asm
	atom.global.exch.b32 %r297, [%rd1], %r298;
	// end inline asm
	// begin inline asm
	atom.global.add.u32 %r299, [%rd1], 0;
	// end inline asm
	add.s32 	%r301, %r299, 1;
	// begin inline asm
	atom.global.exch.b32 %r300, [%rd1], %r301;
	// end inline asm
	// begin inline asm
	atom.global.add.u32 %r302, [%rd1], 0;
	// end inline asm
	add.s32 	%r304, %r302, 1;
	// begin inline asm
	atom.global.exch.b32 %r303, [%rd1], %r304;
	// end inline asm
	// begin inline asm
	atom.global.add.u32 %r305, [%rd1], 0;
	// end inline asm
	add.s32 	%r307, %r305, 1;
	// begin inline asm
	atom.global.exch.b32 %r306, [%rd1], %r307;
	// end inline asm
	// begin inline asm
	atom.global.add.u32 %r308, [%rd1], 0;
	// end inline asm
	add.s32 	%r310, %r308, 1;
	// begin inline asm
	atom.global.exch.b32 %r309, [%rd1], %r310;
	// end inline asm
	// begin inline asm
	atom.global.add.u32 %r311, [%rd1], 0;
	// end inline asm
	add.s32 	%r313, %r311, 1;
	// begin inline asm
	atom.global.exch.b32 %r312, [%rd1], %r313;
	// end inline asm
	// begin inline asm
	atom.global.add.u32 %r314, [%rd1], 0;
	// end inline asm
	add.s32 	%r316, %r314, 1;
	// begin inline asm
	atom.global.exch.b32 %r315, [%rd1], %r316;
	// end inline asm
	// begin inline asm
	atom.global.add.u32 %r317, [%rd1], 0;
	// end inline asm
	add.s32 	%r319, %r317, 1;
	// begin inline asm
	atom.global.exch.b32 %r318, [%rd1], %r319;
	// end inline asm
	// begin inline asm
	atom.global.add.u32 %r320, [%rd1], 0;
	// end inline asm
	add.s32 	%r322, %r320, 1;
	// begin inline asm
	atom.global.exch.b32 %r321, [%rd1], %r322;
	// end inline asm
	// begin inline asm
	atom.global.add.u32 %r323, [%rd1], 0;
	// end inline asm
	add.s32 	%r325, %r323, 1;
	// begin inline asm
	atom.global.exch.b32 %r324, [%rd1], %r325;
	// end inline asm
	// begin inline asm
	atom.global.add.u32 %r326, [%rd1], 0;
	// end inline asm
	add.s32 	%r328, %r326, 1;
	// begin inline asm
	atom.global.exch.b32 %r327, [%rd1], %r328;
	// end inline asm
	// begin inline asm
	atom.global.add.u32 %r329, [%rd1], 0;
	// end inline asm
	add.s32 	%r331, %r329, 1;
	// begin inline asm
	atom.global.exch.b32 %r330, [%rd1], %r331;
	// end inline asm
	// begin inline asm
	atom.global.add.u32 %r332, [%rd1], 0;
	// end inline asm
	add.s32 	%r334, %r332, 1;
	// begin inline asm
	atom.global.exch.b32 %r333, [%rd1], %r334;
	// end inline asm
	// begin inline asm
	atom.global.add.u32 %r335, [%rd1], 0;
	// end inline asm
	add.s32 	%r337, %r335, 1;
	// begin inline asm
	atom.global.exch.b32 %r336, [%rd1], %r337;
	// end inline asm
	// begin inline asm
	atom.global.add.u32 %r338, [%rd1], 0;
	// end inline asm
	add.s32 	%r340, %r338, 1;
	// begin inline asm
	atom.global.exch.b32 %r339, [%rd1], %r340;
	// end inline asm
	// begin inline asm
	atom.global.add.u32 %r341, [%rd1], 0;
	// end inline asm
	add.s32 	%r343, %r341, 1;
	// begin inline asm
	atom.global.exch.b32 %r342, [%rd1], %r343;
	// end inline asm
	// begin inline asm
	atom.global.add.u32 %r344, [%rd1], 0;
	// end inline asm
	add.s32 	%r346, %r344, 1;
	// begin inline asm
	atom.global.exch.b32 %r345, [%rd1], %r346;
	// end inline asm
	// begin inline asm
	atom.global.add.u32 %r347, [%rd1], 0;
	// end inline asm
	add.s32 	%r349, %r347, 1;
	// begin inline asm
	atom.global.exch.b32 %r348, [%rd1], %r349;
	// end inline asm
	// begin inline asm
	atom.global.add.u32 %r350, [%rd1], 0;
	// end inline asm
	add.s32 	%r352, %r350, 1;
	// begin inline asm
	atom.global.exch.b32 %r351, [%rd1], %r352;
	// end inline asm
	// begin inline asm
	atom.global.add.u32 %r353, [%rd1], 0;
	// end inline asm
	add.s32 	%r355, %r353, 1;
	// begin inline asm
	atom.global.exch.b32 %r354, [%rd1], %r355;
	// end inline asm
	// begin inline asm
	atom.global.add.u32 %r356, [%rd1], 0;
	// end inline asm
	add.s32 	%r358, %r356, 1;
	// begin inline asm
	atom.global.exch.b32 %r357, [%rd1], %r358;
	// end inline asm
	// begin inline asm
	atom.global.add.u32 %r359, [%rd1], 0;
	// end inline asm
	add.s32 	%r361, %r359, 1;
	// begin inline asm
	atom.global.exch.b32 %r360, [%rd1], %r361;
	// end inline asm
	// begin inline asm
	atom.global.add.u32 %r362, [%rd1], 0;
	// end inline asm
	add.s32 	%r364, %r362, 1;
	// begin inline asm
	atom.global.exch.b32 %r363, [%rd1], %r364;
	// end inline asm
	// begin inline asm
	atom.global.add.u32 %r365, [%rd1], 0;
	// end inline asm
	add.s32 	%r367, %r365, 1;
	// begin inline asm
	atom.global.exch.b32 %r366, [%rd1], %r367;
	// end inline asm
	// begin inline asm
	atom.global.add.u32 %r368, [%rd1], 0;
	// end inline asm
	add.s32 	%r370, %r368, 1;
	// begin inline asm
	atom.global.exch.b32 %r369, [%rd1], %r370;
	// end inline asm
	// begin inline asm
	atom.global.add.u32 %r371, [%rd1], 0;
	// end inline asm
	add.s32 	%r373, %r371, 1;
	// begin inline asm
	atom.global.exch.b32 %r372, [%rd1], %r373;
	// end inline asm
	// begin inline asm
	atom.global.add.u32 %r374, [%rd1], 0;
	// end inline asm
	add.s32 	%r376, %r374, 1;
	// begin inline asm
	atom.global.exch.b32 %r375, [%rd1], %r376;
	// end inline asm
	// begin inline asm
	atom.global.add.u32 %r377, [%rd1], 0;
	// end inline asm
	add.s32 	%r379, %r377, 1;
	// begin inline asm
	atom.global.exch.b32 %r378, [%rd1], %r379;
	// end inline asm
	// begin inline asm
	atom.global.add.u32 %r380, [%rd1], 0;
	// end inline asm
	add.s32 	%r382, %r380, 1;
	// begin inline asm
	atom.global.exch.b32 %r381, [%rd1], %r382;
	// end inline asm
	// begin inline asm
	atom.global.add.u32 %r383, [%rd1], 0;
	// end inline asm
	add.s32 	%r385, %r383, 1;
	// begin inline asm
	atom.global.exch.b32 %r384, [%rd1], %r385;
	// end inline asm
	// begin inline asm
	atom.global.add.u32 %r386, [%rd1], 0;
	// end inline asm
	add.s32 	%r388, %r386, 1;
	// begin inline asm
	atom.global.exch.b32 %r387, [%rd1], %r388;
	// end inline asm
	// begin inline asm
	atom.global.add.u32 %r389, [%rd1], 0;
	// end inline asm
	add.s32 	%r391, %r389, 1;
	// begin inline asm
	atom.global.exch.b32 %r390, [%rd1], %r391;
	// end inline asm
	// begin inline asm
	atom.global.add.u32 %r392, [%rd1], 0;
	// end inline asm
	add.s32 	%r394, %r392, 1;
	// begin inline asm
	atom.global.exch.b32 %r393, [%rd1], %r394;
	// end inline asm
	// begin inline asm
	atom.global.add.u32 %r395, [%rd1], 0;
	// end inline asm
	add.s32 	%r397, %r395, 1;
	// begin inline asm
	atom.global.exch.b32 %r396, [%rd1], %r397;
	// end inline asm
	// begin inline asm
	atom.global.add.u32 %r398, [%rd1], 0;
	// end inline asm
	add.s32 	%r400, %r398, 1;
	// begin inline asm
	atom.global.exch.b32 %r399, [%rd1], %r400;
	// end inline asm
	// begin inline asm
	atom.global.add.u32 %r401, [%rd1], 0;
	// end inline asm
	add.s32 	%r403, %r401, 1;
	// begin inline asm
	atom.global.exch.b32 %r402, [%rd1], %r403;
	// end inline asm
	// begin inline asm
	atom.global.add.u32 %r404, [%rd1], 0;
	// end inline asm
	add.s32 	%r406, %r404, 1;
	// begin inline asm
	atom.global.exch.b32 %r405, [%rd1], %r406;
	// end inline asm
	// begin inline asm
	atom.global.add.u32 %r407, [%rd1], 0;
	// end inline asm
	add.s32 	%r409, %r407, 1;
	// begin inline asm
	atom.global.exch.b32 %r408, [%rd1], %r409;
	// end inline asm
	// begin inline asm
	atom.global.add.u32 %r410, [%rd1], 0;
	// end inline asm
	add.s32 	%r412, %r410, 1;
	// begin inline asm
	atom.global.exch.b32 %r411, [%rd1], %r412;
	// end inline asm
	// begin inline asm
	atom.global.add.u32 %r413, [%rd1], 0;
	// end inline asm
	add.s32 	%r415, %r413, 1;
	// begin inline asm
	atom.global.exch.b32 %r414, [%rd1], %r415;
	// end inline asm
	// begin inline asm
	atom.global.add.u32 %r416, [%rd1], 0;
	// end inline asm
	add.s32 	%r418, %r416, 1;
	// begin inline asm
	atom.global.exch.b32 %r417, [%rd1], %r418;
	// end inline asm
	// begin inline asm
	atom.global.add.u32 %r419, [%rd1], 0;
	// end inline asm
	add.s32 	%r421, %r419, 1;
	// begin inline asm
	atom.global.exch.b32 %r420, [%rd1], %r421;
	// end inline asm
	// begin inline asm
	atom.global.add.u32 %r422, [%rd1], 0;
	// end inline asm
	add.s32 	%r424, %r422, 1;
	// begin inline asm
	atom.global.exch.b32 %r423, [%rd1], %r424;
	// end inline asm
	// begin inline asm
	atom.global.add.u32 %r425, [%rd1], 0;
	// end inline asm
	add.s32 	%r427, %r425, 1;
	// begin inline asm
	atom.global.exch.b32 %r426, [%rd1], %r427;
	// end inline asm
	// begin inline asm
	atom.global.add.u32 %r428, [%rd1], 0;
	// end inline asm
	add.s32 	%r430, %r428, 1;
	// begin inline asm
	atom.global.exch.b32 %r429, [%rd1], %r430;
	// end inline asm
	// begin inline asm
	atom.global.add.u32 %r431, [%rd1], 0;
	// end inline asm
	add.s32 	%r433, %r431, 1;
	// begin inline asm
	atom.global.exch.b32 %r432, [%rd1], %r433;
	// end inline asm
	// begin inline asm
	atom.global.add.u32 %r434, [%rd1], 0;
	// end inline asm
	add.s32 	%r436, %r434, 1;
	// begin inline asm
	atom.global.exch.b32 %r435, [%rd1], %r436;
	// end inline asm
	// begin inline asm
	atom.global.add.u32 %r437, [%rd1], 0;
	// end inline asm
	add.s32 	%r439, %r437, 1;
	// begin inline asm
	atom.global.exch.b32 %r438, [%rd1], %r439;
	// end inline asm
	// begin inline asm
	atom.global.add.u32 %r440, [%rd1], 0;
	// end inline asm
	add.s32 	%r442, %r440, 1;
	// begin inline asm
	atom.global.exch.b32 %r441, [%rd1], %r442;
	// end inline asm
	// begin inline asm
	atom.global.add.u32 %r443, [%rd1], 0;
	// end inline asm
	add.s32 	%r445, %r443, 1;
	// begin inline asm
	atom.global.exch.b32 %r444, [%rd1], %r445;
	// end inline asm
	// begin inline asm
	atom.global.add.u32 %r446, [%rd1], 0;
	// end inline asm
	add.s32 	%r448, %r446, 1;
	// begin inline asm
	atom.global.exch.b32 %r447, [%rd1], %r448;
	// end inline asm
	// begin inline asm
	atom.global.add.u32 %r449, [%rd1], 0;
	// end inline asm
	add.s32 	%r451, %r449, 1;
	// begin inline asm
	atom.global.exch.b32 %r450, [%rd1], %r451;
	// end inline asm
	// begin inline asm
	atom.global.add.u32 %r452, [%rd1], 0;
	// end inline asm
	add.s32 	%r454, %r452, 1;
	// begin inline asm
	atom.global.exch.b32 %r453, [%rd1], %r454;
	// end inline asm
	// begin inline asm
	atom.global.add.u32 %r455, [%rd1], 0;
	// end inline asm
	add.s32 	%r457, %r455, 1;
	// begin inline asm
	atom.global.exch.b32 %r456, [%rd1], %r457;
	// end inline asm
	// begin inline asm
	atom.global.add.u32 %r458, [%rd1], 0;
	// end inline asm
	add.s32 	%r460, %r458, 1;
	// begin inline asm
	atom.global.exch.b32 %r459, [%rd1], %r460;
	// end inline asm
	// begin inline asm
	atom.global.add.u32 %r461, [%rd1], 0;
	// end inline asm
	add.s32 	%r463, %r461, 1;
	// begin inline asm
	atom.global.exch.b32 %r462, [%rd1], %r463;
	// end inline asm
	// begin inline asm
	atom.global.add.u32 %r464, [%rd1], 0;
	// end inline asm
	add.s32 	%r466, %r464, 1;
	// begin inline asm
	atom.global.exch.b32 %r465, [%rd1], %r466;
	// end inline asm
	// begin inline asm
	atom.global.add.u32 %r467, [%rd1], 0;
	// end inline asm
	add.s32 	%r469, %r467, 1;
	// begin inline asm
	atom.global.exch.b32 %r468, [%rd1], %r469;
	// end inline asm
	// begin inline asm
	atom.global.add.u32 %r470, [%rd1], 0;
	// end inline asm
	add.s32 	%r472, %r470, 1;
	// begin inline asm
	atom.global.exch.b32 %r471, [%rd1], %r472;
	// end inline asm
	// begin inline asm
	atom.global.add.u32 %r473, [%rd1], 0;
	// end inline asm
	add.s32 	%r475, %r473, 1;
	// begin inline asm
	atom.global.exch.b32 %r474, [%rd1], %r475;
	// end inline asm
	// begin inline asm
	atom.global.add.u32 %r476, [%rd1], 0;
	// end inline asm
	add.s32 	%r478, %r476, 1;
	// begin inline asm
	atom.global.exch.b32 %r477, [%rd1], %r478;
	// end inline asm
	// begin inline asm
	atom.global.add.u32 %r479, [%rd1], 0;
	// end inline asm
	add.s32 	%r481, %r479, 1;
	// begin inline asm
	atom.global.exch.b32 %r480, [%rd1], %r481;
	// end inline asm
	// begin inline asm
	atom.global.add.u32 %r482, [%rd1], 0;
	// end inline asm
	add.s32 	%r484, %r482, 1;
	// begin inline asm
	atom.global.exch.b32 %r483, [%rd1], %r484;
	// end inline asm
	// begin inline asm
	atom.global.add.u32 %r485, [%rd1], 0;
	// end inline asm
	add.s32 	%r487, %r485, 1;
	// begin inline asm
	atom.global.exch.b32 %r486, [%rd1], %r487;
	// end inline asm
	// begin inline asm
	atom.global.add.u32 %r488, [%rd1], 0;
	// end inline asm
	add.s32 	%r490, %r488, 1;
	// begin inline asm
	atom.global.exch.b32 %r489, [%rd1], %r490;
	// end inline asm
	// begin inline asm
	atom.global.add.u32 %r491, [%rd1], 0;
	// end inline asm
	add.s32 	%r493, %r491, 1;
	// begin inline asm
	atom.global.exch.b32 %r492, [%rd1], %r493;
	// end inline asm
	// begin inline asm
	atom.global.add.u32 %r494, [%rd1], 0;
	// end inline asm
	add.s32 	%r496, %r494, 1;
	// begin inline asm
	atom.global.exch.b32 %r495, [%rd1], %r496;
	// end inline asm
	// begin inline asm
	atom.global.add.u32 %r497, [%rd1], 0;
	// end inline asm
	add.s32 	%r499, %r497, 1;
	// begin inline asm
	atom.global.exch.b32 %r498, [%rd1], %r499;
	// end inline asm
	// begin inline asm
	atom.global.add.u32 %r500, [%rd1], 0;
	// end inline asm
	add.s32 	%r502, %r500, 1;
	// begin inline asm
	atom.global.exch.b32 %r501, [%rd1], %r502;
	// end inline asm
	// begin inline asm
	atom.global.add.u32 %r503, [%rd1], 0;
	// end inline asm
	add.s32 	%r505, %r503, 1;
	// begin inline asm
	atom.global.exch.b32 %r504, [%rd1], %r505;
	// end inline asm
	// begin inline asm
	atom.global.add.u32 %r506, [%rd1], 0;
	// end inline asm
	add.s32 	%r508, %r506, 1;
	// begin inline asm
	atom.global.exch.b32 %r507, [%rd1], %r508;
	// end inline asm
	// begin inline asm
	atom.global.add.u32 %r509, [%rd1], 0;
	// end inline asm
	add.s32 	%r511, %r509, 1;
	// begin inline asm
	atom.global.exch.b32 %r510, [%rd1], %r511;
	// end inline asm
	// begin inline asm
	atom.global.add.u32 %r512, [%rd1], 0;
	// end inline asm
	add.s32 	%r514, %r512, 1;
	// begin inline asm
	atom.global.exch.b32 %r513, [%rd1], %r514;
	// end inline asm
	// begin inline asm
	atom.global.add.u32 %r515, [%rd1], 0;
	// end inline asm
	add.s32 	%r517, %r515, 1;
	// begin inline asm
	atom.global.exch.b32 %r516, [%rd1], %r517;
	// end inline asm
	// begin inline asm
	atom.global.add.u32 %r518, [%rd1], 0;
	// end inline asm
	add.s32 	%r520, %r518, 1;
	// begin inline asm
	atom.global.exch.b32 %r519, [%rd1], %r520;
	// end inline asm
	// begin inline asm
	atom.global.add.u32 %r521, [%rd1], 0;
	// end inline asm
	add.s32 	%r523, %r521, 1;
	// begin inline asm
	atom.global.exch.b32 %r522, [%rd1], %r523;
	// end inline asm
	// begin inline asm
	atom.global.add.u32 %r524, [%rd1], 0;
	// end inline asm
	add.s32 	%r526, %r524, 1;
	// begin inline asm
	atom.global.exch.b32 %r525, [%rd1], %r526;
	// end inline asm
	// begin inline asm
	atom.global.add.u32 %r527, [%rd1], 0;
	// end inline asm
	add.s32 	%r529, %r527, 1;
	// begin inline asm
	atom.global.exch.b32 %r528, [%rd1], %r529;
	// end inline asm
	// begin inline asm
	atom.global.add.u32 %r530, [%rd1], 0;
	// end inline asm
	add.s32 	%r532, %r530, 1;
	// begin inline asm
	atom.global.exch.b32 %r531, [%rd1], %r532;
	// end inline asm
	// begin inline asm
	atom.global.add.u32 %r533, [%rd1], 0;
	// end inline asm
	add.s32 	%r535, %r533, 1;
	// begin inline asm
	atom.global.exch.b32 %r534, [%rd1], %r535;
	// end inline asm
	// begin inline asm
	atom.global.add.u32 %r536, [%rd1], 0;
	// end inline asm
	add.s32 	%r538, %r536, 1;
	// begin inline asm
	atom.global.exch.b32 %r537, [%rd1], %r538;
	// end inline asm
	// begin inline asm
	atom.global.add.u32 %r539, [%rd1], 0;
	// end inline asm
	add.s32 	%r541, %r539, 1;
	// begin inline asm
	atom.global.exch.b32 %r540, [%rd1], %r541;
	// end inline asm
	// begin inline asm
	atom.global.add.u32 %r542, [%rd1], 0;
	// end inline asm
	add.s32 	%r544, %r542, 1;
	// begin inline asm
	atom.global.exch.b32 %r543, [%rd1], %r544;
	// end inline asm
	// begin inline asm
	atom.global.add.u32 %r545, [%rd1], 0;
	// end inline asm
	add.s32 	%r547, %r545, 1;
	// begin inline asm
	atom.global.exch.b32 %r546, [%rd1], %r547;
	// end inline asm
	// begin inline asm
	atom.global.add.u32 %r548, [%rd1], 0;
	// end inline asm
	add.s32 	%r550, %r548, 1;
	// begin inline asm
	atom.global.exch.b32 %r549, [%rd1], %r550;
	// end inline asm
	// begin inline asm
	atom.global.add.u32 %r551, [%rd1], 0;
	// end inline asm
	add.s32 	%r553, %r551, 1;
	// begin inline asm
	atom.global.exch.b32 %r552, [%rd1], %r553;
	// end inline asm
	// begin inline asm
	atom.global.add.u32 %r554, [%rd1], 0;
	// end inline asm
	add.s32 	%r556, %r554, 1;
	// begin inline asm
	atom.global.exch.b32 %r555, [%rd1], %r556;
	// end inline asm
	// begin inline asm
	atom.global.add.u32 %r557, [%rd1], 0;
	// end inline asm
	add.s32 	%r559, %r557, 1;
	// begin inline asm
	atom.global.exch.b32 %r558, [%rd1], %r559;
	// end inline asm
	// begin inline asm
	atom.global.add.u32 %r560, [%rd1], 0;
	// end inline asm
	add.s32 	%r562, %r560, 1;
	// begin inline asm
	atom.global.exch.b32 %r561, [%rd1], %r562;
	// end inline asm
	// begin inline asm
	atom.global.add.u32 %r563, [%rd1], 0;
	// end inline asm
	add.s32 	%r565, %r563, 1;
	// begin inline asm
	atom.global.exch.b32 %r564, [%rd1], %r565;
	// end inline asm
	// begin inline asm
	atom.global.add.u32 %r566, [%rd1], 0;
	// end inline asm
	add.s32 	%r568, %r566, 1;
	// begin inline asm
	atom.global.exch.b32 %r567, [%rd1], %r568;
	// end inline asm
	// begin inline asm
	atom.global.add.u32 %r569, [%rd1], 0;
	// end inline asm
	add.s32 	%r571, %r569, 1;
	// begin inline asm
	atom.global.exch.b32 %r570, [%rd1], %r571;
	// end inline asm
	// begin inline asm
	atom.global.add.u32 %r572, [%rd1], 0;
	// end inline asm
	add.s32 	%r574, %r572, 1;
	// begin inline asm
	atom.global.exch.b32 %r573, [%rd1], %r574;
	// end inline asm
	// begin inline asm
	atom.global.add.u32 %r575, [%rd1], 0;
	// end inline asm
	add.s32 	%r577, %r575, 1;
	// begin inline asm
	atom.global.exch.b32 %r576, [%rd1], %r577;
	// end inline asm
	// begin inline asm
	atom.global.add.u32 %r578, [%rd1], 0;
	// end inline asm
	add.s32 	%r580, %r578, 1;
	// begin inline asm
	atom.global.exch.b32 %r579, [%rd1], %r580;
	// end inline asm
	// begin inline asm
	atom.global.add.u32 %r581, [%rd1], 0;
	// end inline asm
	add.s32 	%r583, %r581, 1;
	// begin inline asm
	atom.global.exch.b32 %r582, [%rd1], %r583;
	// end inline asm
	// begin inline asm
	atom.global.add.u32 %r584, [%rd1], 0;
	// end inline asm
	add.s32 	%r586, %r584, 1;
	// begin inline asm
	atom.global.exch.b32 %r585, [%rd1], %r586;
	// end inline asm
	// begin inline asm
	atom.global.add.u32 %r587, [%rd1], 0;
	// end inline asm
	add.s32 	%r589, %r587, 1;
	// begin inline asm
	atom.global.exch.b32 %r588, [%rd1], %r589;
	// end inline asm
	// begin inline asm
	atom.global.add.u32 %r590, [%rd1], 0;
	// end inline asm
	add.s32 	%r592, %r590, 1;
	// begin inline asm
	atom.global.exch.b32 %r591, [%rd1], %r592;
	// end inline asm
	// begin inline asm
	atom.global.add.u32 %r593, [%rd1], 0;
	// end inline asm
	add.s32 	%r595, %r593, 1;
	// begin inline asm
	atom.global.exch.b32 %r594, [%rd1], %r595;
	// end inline asm
	// begin inline asm
	atom.global.add.u32 %r596, [%rd1], 0;
	// end inline asm
	add.s32 	%r598, %r596, 1;
	// begin inline asm
	atom.global.exch.b32 %r597, [%rd1], %r598;
	// end inline asm
	// begin inline asm
	atom.global.add.u32 %r599, [%rd1], 0;
	// end inline asm
	add.s32 	%r601, %r599, 1;
	// begin inline asm
	atom.global.exch.b32 %r600, [%rd1], %r601;
	// end inline asm
	// begin inline asm
	atom.global.add.u32 %r602, [%rd1], 0;
	// end inline asm
	add.s32 	%r604, %r602, 1;
	// begin inline asm
	atom.global.exch.b32 %r603, [%rd1], %r604;
	// end inline asm
	// begin inline asm
	atom.global.add.u32 %r605, [%rd1], 0;
	// end inline asm
	add.s32 	%r607, %r605, 1;
	// begin inline asm
	atom.global.exch.b32 %r606, [%rd1], %r607;
	// end inline asm
	// begin inline asm
	atom.global.add.u32 %r608, [%rd1], 0;
	// end inline asm
	add.s32 	%r610, %r608, 1;
	// begin inline asm
	atom.global.exch.b32 %r609, [%rd1], %r610;
	// end inline asm
	// begin inline asm
	atom.global.add.u32 %r611, [%rd1], 0;
	// end inline asm
	add.s32 	%r613, %r611, 1;
	// begin inline asm
	atom.global.exch.b32 %r612, [%rd1], %r613;
	// end inline asm
	// begin inline asm
	atom.global.add.u32 %r614, [%rd1], 0;
	// end inline asm
	add.s32 	%r616, %r614, 1;
	// begin inline asm
	atom.global.exch.b32 %r615, [%rd1], %r616;
	// end inline asm
	// begin inline asm
	atom.global.add.u32 %r617, [%rd1], 0;
	// end inline asm
	add.s32 	%r619, %r617, 1;
	// begin inline asm
	atom.global.exch.b32 %r618, [%rd1], %r619;
	// end inline asm
	// begin inline asm
	atom.global.add.u32 %r620, [%rd1], 0;
	// end inline asm
	add.s32 	%r622, %r620, 1;
	// begin inline asm
	atom.global.exch.b32 %r621, [%rd1], %r622;
	// end inline asm
	// begin inline asm
	atom.global.add.u32 %r623, [%rd1], 0;
	// end inline asm
	add.s32 	%r625, %r623, 1;
	// begin inline asm
	atom.global.exch.b32 %r624, [%rd1], %r625;
	// end inline asm
	// begin inline asm
	atom.global.add.u32 %r626, [%rd1], 0;
	// end inline asm
	add.s32 	%r628, %r626, 1;
	// begin inline asm
	atom.global.exch.b32 %r627, [%rd1], %r628;
	// end inline asm
	// begin inline asm
	atom.global.add.u32 %r629, [%rd1], 0;
	// end inline asm
	add.s32 	%r631, %r629, 1;
	// begin inline asm
	atom.global.exch.b32 %r630, [%rd1], %r631;
	// end inline asm
	// begin inline asm
	atom.global.add.u32 %r632, [%rd1], 0;
	// end inline asm
	add.s32 	%r634, %r632, 1;
	// begin inline asm
	atom.global.exch.b32 %r633, [%rd1], %r634;
	// end inline asm
	// begin inline asm
	atom.global.add.u32 %r635, [%rd1], 0;
	// end inline asm
	add.s32 	%r637, %r635, 1;
	// begin inline asm
	atom.global.exch.b32 %r636, [%rd1], %r637;
	// end inline asm
	// begin inline asm
	atom.global.add.u32 %r638, [%rd1], 0;
	// end inline asm
	add.s32 	%r640, %r638, 1;
	// begin inline asm
	atom.global.exch.b32 %r639, [%rd1], %r640;
	// end inline asm
	// begin inline asm
	atom.global.add.u32 %r641, [%rd1], 0;
	// end inline asm
	add.s32 	%r643, %r641, 1;
	// begin inline asm
	atom.global.exch.b32 %r642, [%rd1], %r643;
	// end inline asm
	// begin inline asm
	atom.global.add.u32 %r644, [%rd1], 0;
	// end inline asm
	add.s32 	%r646, %r644, 1;
	// begin inline asm
	atom.global.exch.b32 %r645, [%rd1], %r646;
	// end inline asm
	// begin inline asm
	atom.global.add.u32 %r647, [%rd1], 0;
	// end inline asm
	add.s32 	%r649, %r647, 1;
	// begin inline asm
	atom.global.exch.b32 %r648, [%rd1], %r649;
	// end inline asm
	// begin inline asm
	atom.global.add.u32 %r650, [%rd1], 0;
	// end inline asm
	add.s32 	%r652, %r650, 1;
	// begin inline asm
	atom.global.exch.b32 %r651, [%rd1], %r652;
	// end inline asm
	// begin inline asm
	atom.global.add.u32 %r653, [%rd1], 0;
	// end inline asm
	add.s32 	%r655, %r653, 1;
	// begin inline asm
	atom.global.exch.b32 %r654, [%rd1], %r655;
	// end inline asm
	// begin inline asm
	atom.global.add.u32 %r656, [%rd1], 0;
	// end inline asm
	add.s32 	%r658, %r656, 1;
	// begin inline asm
	atom.global.exch.b32 %r657, [%rd1], %r658;
	// end inline asm
	// begin inline asm
	atom.global.add.u32 %r659, [%rd1], 0;
	// end inline asm
	add.s32 	%r661, %r659, 1;
	// begin inline asm
	atom.global.exch.b32 %r660, [%rd1], %r661;
	// end inline asm
	// begin inline asm
	atom.global.add.u32 %r662, [%rd1], 0;
	// end inline asm
	add.s32 	%r664, %r662, 1;
	// begin inline asm
	atom.global.exch.b32 %r663, [%rd1], %r664;
	// end inline asm
	// begin inline asm
	atom.global.add.u32 %r665, [%rd1], 0;
	// end inline asm
	add.s32 	%r667, %r665, 1;
	// begin inline asm
	atom.global.exch.b32 %r666, [%rd1], %r667;
	// end inline asm
	// begin inline asm
	atom.global.add.u32 %r668, [%rd1], 0;
	// end inline asm
	add.s32 	%r670, %r668, 1;
	// begin inline asm
	atom.global.exch.b32 %r669, [%rd1], %r670;
	// end inline asm
	// begin inline asm
	atom.global.add.u32 %r671, [%rd1], 0;
	// end inline asm
	add.s32 	%r673, %r671, 1;
	// begin inline asm
	atom.global.exch.b32 %r672, [%rd1], %r673;
	// end inline asm
	// begin inline asm
	atom.global.add.u32 %r674, [%rd1], 0;
	// end inline asm
	add.s32 	%r676, %r674, 1;
	// begin inline asm
	atom.global.exch.b32 %r675, [%rd1], %r676;
	// end inline asm
	// begin inline asm
	atom.global.add.u32 %r677, [%rd1], 0;
	// end inline asm
	add.s32 	%r679, %r677, 1;
	// begin inline asm
	atom.global.exch.b32 %r678, [%rd1], %r679;
	// end inline asm
	// begin inline asm
	atom.global.add.u32 %r680, [%rd1], 0;
	// end inline asm
	add.s32 	%r682, %r680, 1;
	// begin inline asm
	atom.global.exch.b32 %r681, [%rd1], %r682;
	// end inline asm
	// begin inline asm
	atom.global.add.u32 %r683, [%rd1], 0;
	// end inline asm
	add.s32 	%r685, %r683, 1;
	// begin inline asm
	atom.global.exch.b32 %r684, [%rd1], %r685;
	// end inline asm
	// begin inline asm
	atom.global.add.u32 %r686, [%rd1], 0;
	// end inline asm
	add.s32 	%r688, %r686, 1;
	// begin inline asm
	atom.global.exch.b32 %r687, [%rd1], %r688;
	// end inline asm
	// begin inline asm
	atom.global.add.u32 %r689, [%rd1], 0;
	// end inline asm
	add.s32 	%r691, %r689, 1;
	// begin inline asm
	atom.global.exch.b32 %r690, [%rd1], %r691;
	// end inline asm
	// begin inline asm
	atom.global.add.u32 %r692, [%rd1], 0;
	// end inline asm
	add.s32 	%r694, %r692, 1;
	// begin inline asm
	atom.global.exch.b32 %r693, [%rd1], %r694;
	// end inline asm
	// begin inline asm
	atom.global.add.u32 %r695, [%rd1], 0;
	// end inline asm
	add.s32 	%r697, %r695, 1;
	// begin inline asm
	atom.global.exch.b32 %r696, [%rd1], %r697;
	// end inline asm
	// begin inline asm
	atom.global.add.u32 %r698, [%rd1], 0;
	// end inline asm
	add.s32 	%r700, %r698, 1;
	// begin inline asm
	atom.global.exch.b32 %r699, [%rd1], %r700;
	// end inline asm
	// begin inline asm
	atom.global.add.u32 %r701, [%rd1], 0;
	// end inline asm
	add.s32 	%r703, %r701, 1;
	// begin inline asm
	atom.global.exch.b32 %r702, [%rd1], %r703;
	// end inline asm
	// begin inline asm
	atom.global.add.u32 %r704, [%rd1], 0;
	// end inline asm
	add.s32 	%r706, %r704, 1;
	// begin inline asm
	atom.global.exch.b32 %r705, [%rd1], %r706;
	// end inline asm
	// begin inline asm
	atom.global.add.u32 %r707, [%rd1], 0;
	// end inline asm
	add.s32 	%r709, %r707, 1;
	// begin inline asm
	atom.global.exch.b32 %r708, [%rd1], %r709;
	// end inline asm
	// begin inline asm
	atom.global.add.u32 %r710, [%rd1], 0;
	// end inline asm
	add.s32 	%r712, %r710, 1;
	// begin inline asm
	atom.global.exch.b32 %r711, [%rd1], %r712;
	// end inline asm
	// begin inline asm
	atom.global.add.u32 %r713, [%rd1], 0;
	// end inline asm
	add.s32 	%r715, %r713, 1;
	// begin inline asm
	atom.global.exch.b32 %r714, [%rd1], %r715;
	// end inline asm
	// begin inline asm
	atom.global.add.u32 %r716, [%rd1], 0;
	// end inline asm
	add.s32 	%r718, %r716, 1;
	// begin inline asm
	atom.global.exch.b32 %r717, [%rd1], %r718;
	// end inline asm
	// begin inline asm
	atom.global.add.u32 %r719, [%rd1], 0;
	// end inline asm
	add.s32 	%r721, %r719, 1;
	// begin inline asm
	atom.global.exch.b32 %r720, [%rd1], %r721;
	// end inline asm
	// begin inline asm
	atom.global.add.u32 %r722, [%rd1], 0;
	// end inline asm
	add.s32 	%r724, %r722, 1;
	// begin inline asm
	atom.global.exch.b32 %r723, [%rd1], %r724;
	// end inline asm
	// begin inline asm
	atom.global.add.u32 %r725, [%rd1], 0;
	// end inline asm
	add.s32 	%r727, %r725, 1;
	// begin inline asm
	atom.global.exch.b32 %r726, [%rd1], %r727;
	// end inline asm
	// begin inline asm
	atom.global.add.u32 %r728, [%rd1], 0;
	// end inline asm
	add.s32 	%r730, %r728, 1;
	// begin inline asm
	atom.global.exch.b32 %r729, [%rd1], %r730;
	// end inline asm
	// begin inline asm
	atom.global.add.u32 %r731, [%rd1], 0;
	// end inline asm
	add.s32 	%r733, %r731, 1;
	// begin inline asm
	atom.global.exch.b32 %r732, [%rd1], %r733;
	// end inline asm
	// begin inline asm
	atom.global.add.u32 %r734, [%rd1], 0;
	// end inline asm
	add.s32 	%r736, %r734, 1;
	// begin inline asm
	atom.global.exch.b32 %r735, [%rd1], %r736;
	// end inline asm
	// begin inline asm
	atom.global.add.u32 %r737, [%rd1], 0;
	// end inline asm
	add.s32 	%r739, %r737, 1;
	// begin inline asm
	atom.global.exch.b32 %r738, [%rd1], %r739;
	// end inline asm
	// begin inline asm
	atom.global.add.u32 %r740, [%rd1], 0;
	// end inline asm
	add.s32 	%r742, %r740, 1;
	// begin inline asm
	atom.global.exch.b32 %r741, [%rd1], %r742;
	// end inline asm
	// begin inline asm
	atom.global.add.u32 %r743, [%rd1], 0;
	// end inline asm
	add.s32 	%r745, %r743, 1;
	// begin inline asm
	atom.global.exch.b32 %r744, [%rd1], %r745;
	// end inline asm
	// begin inline asm
	atom.global.add.u32 %r746, [%rd1], 0;
	// end inline asm
	add.s32 	%r748, %r746, 1;
	// begin inline asm
	atom.global.exch.b32 %r747, [%rd1], %r748;
	// end inline asm
	// begin inline asm
	atom.global.add.u32 %r749, [%rd1], 0;
	// end inline asm
	add.s32 	%r751, %r749, 1;
	// begin inline asm
	atom.global.exch.b32 %r750, [%rd1], %r751;
	// end inline asm
	// begin inline asm
	atom.global.add.u32 %r752, [%rd1], 0;
	// end inline asm
	add.s32 	%r754, %r752, 1;
	// begin inline asm
	atom.global.exch.b32 %r753, [%rd1], %r754;
	// end inline asm
	// begin inline asm
	atom.global.add.u32 %r755, [%rd1], 0;
	// end inline asm
	add.s32 	%r757, %r755, 1;
	// begin inline asm
	atom.global.exch.b32 %r756, [%rd1], %r757;
	// end inline asm
	// begin inline asm
	atom.global.add.u32 %r758, [%rd1], 0;
	// end inline asm
	add.s32 	%r760, %r758, 1;
	// begin inline asm
	atom.global.exch.b32 %r759, [%rd1], %r760;
	// end inline asm
	// begin inline asm
	atom.global.add.u32 %r761, [%rd1], 0;
	// end inline asm
	add.s32 	%r763, %r761, 1;
	// begin inline asm
	atom.global.exch.b32 %r762, [%rd1], %r763;
	// end inline asm
	// begin inline asm
	atom.global.add.u32 %r764, [%rd1], 0;
	// end inline asm
	add.s32 	%r766, %r764, 1;
	// begin inline asm
	atom.global.exch.b32 %r765, [%rd1], %r766;
	// end inline asm
	// begin inline asm
	atom.global.add.u32 %r767, [%rd1], 0;
	// end inline asm
	add.s32 	%r769, %r767, 1;
	// begin inline asm
	atom.global.exch.b32 %r768, [%rd1], %r769;
	// end inline asm
$L__BB13_2:
	ret;

}
	// .globl	_Z4testIL_Z12load_relaxedPKjEL_Z13store_relaxedPjjELi256E14single_element11lower_lanesILj2EEEvv
.visible .entry _Z4testIL_Z12load_relaxedPKjEL_Z13store_relaxedPjjELi256E14single_element11lower_lanesILj2EEEvv()
{
	.reg .pred 	%p<2>;
	.reg .b32 	%r<514>;
	.reg .b64 	%rd<514>;

	// begin inline asm
	mov.u32 %r1, %laneid;
	// end inline asm
	setp.gt.u32 	%p1, %r1, 1;
	@%p1 bra 	$L__BB14_2;
	mov.u64 	%rd513, buffer;
	cvta.global.u64 	%rd1, %rd513;
	// begin inline asm
	ld.relaxed.gpu.u32 %r2, [%rd1];
	// end inline asm
	add.s32 	%r3, %r2, 1;
	// begin inline asm
	st.relaxed.gpu.u32 [%rd1], %r3;
	// end inline asm
	// begin inline asm
	ld.relaxed.gpu.u32 %r4, [%rd1];
	// end inline asm
	add.s32 	%r5, %r4, 1;
	// begin inline asm
	st.relaxed.gpu.u32 [%rd1], %r5;
	// end inline asm
	// begin inline asm
	ld.relaxed.gpu.u32 %r6, [%rd1];
	// end inline asm
	add.s32 	%r7, %r6, 1;
	// begin inline asm
	st.relaxed.gpu.u32 [%rd1], %r7;
	// end inline asm
	// begin inline asm
	ld.relaxed.gpu.u32 %r8, [%rd1];
	// end inline asm
	add.s32 	%r9, %r8, 1;
	// begin inline asm
	st.relaxed.gpu.u32 [%rd1], %r9;
	// end inline asm
	// begin inline asm
	ld.relaxed.gpu.u32 %r10, [%rd1];
	// end inline asm
	add.s32 	%r11, %r10, 1;
	// begin inline asm
	st.relaxed.gpu.u32 [%rd1], %r11;
	// end inline asm
	// begin inline asm
	ld.relaxed.gpu.u32 %r12, [%rd1];
	// end inline asm
	add.s32 	%r13, %r12, 1;
	// begin inline asm
	st.relaxed.gpu.u32 [%rd1], %r13;
	// end inline asm
	// begin inline asm
	ld.relaxed.gpu.u32 %r14, [%rd1];
	// end inline asm
	add.s32 	%r15, %r14, 1;
	// begin inline asm
	st.relaxed.gpu.u32 [%rd1], %r15;
	// end inline asm
	// begin inline asm
	ld.relaxed.gpu.u32 %r16, [%rd1];
	// end inline asm
	add.s32 	%r17, %r16, 1;
	// begin inline asm
	st.relaxed.gpu.u32 [%rd1], %r17;
	// end inline asm
	// begin inline asm
	ld.relaxed.gpu.u32 %r18, [%rd1];
	// end inline asm
	add.s32 	%r19, %r18, 1;
	// begin inline asm
	st.relaxed.gpu.u32 [%rd1], %r19;
	// end inline asm
	// begin inline asm
	ld.relaxed.gpu.u32 %r20, [%rd1];
	// end inline asm
	add.s32 	%r21, %r20, 1;
	// begin inline asm
	st.relaxed.gpu.u32 [%rd1], %r21;
	// end inline asm
	// begin inline asm
	ld.relaxed.gpu.u32 %r22, [%rd1];
	// end inline asm
	add.s32 	%r23, %r22, 1;
	// begin inline asm
	st.relaxed.gpu.u32 [%rd1], %r23;
	// end inline asm
	// begin inline asm
	ld.relaxed.gpu.u32 %r24, [%rd1];
	// end inline asm
	add.s32 	%r25, %r24, 1;
	// begin inline asm
	st.relaxed.gpu.u32 [%rd1], %r25;
	// end inline asm
	// begin inline asm
	ld.relaxed.gpu.u32 %r26, [%rd1];
	// end inline asm
	add.s32 	%r27, %r26, 1;
	// begin inline asm
	st.relaxed.gpu.u32 [%rd1], %r27;
	// end inline asm
	// begin inline asm
	ld.relaxed.gpu.u32 %r28, [%rd1];
	// end inline asm
	add.s32 	%r29, %r28, 1;
	// begin inline asm
	st.relaxed.gpu.u32 [%rd1], %r29;
	// end inline asm
	// begin inline asm
	ld.relaxed.gpu.u32 %r30, [%rd1];
	// end inline asm
	add.s32 	%r31, %r30, 1;
	// begin inline asm
	st.relaxed.gpu.u32 [%rd1], %r31;
	// end inline asm
	// begin inline asm
	ld.relaxed.gpu.u32 %r32, [%rd1];
	// end inline asm
	add.s32 	%r33, %r32, 1;
	// begin inline asm
	st.relaxed.gpu.u32 [%rd1], %r33;
	// end inline asm
	// begin inline asm
	ld.relaxed.gpu.u32 %r34, [%rd1];
	// end inline asm
	add.s32 	%r35, %r34, 1;
	// begin inline asm
	st.relaxed.gpu.u32 [%rd1], %r35;
	// end inline asm
	// begin inline asm
	ld.relaxed.gpu.u32 %r36, [%rd1];
	// end inline asm
	add.s32 	%r37, %r36, 1;
	// begin inline asm
	st.relaxed.gpu.u32 [%rd1], %r37;
	// end inline asm
	// begin inline asm
	ld.relaxed.gpu.u32 %r38, [%rd1];
	// end inline asm
	add.s32 	%r39, %r38, 1;
	// begin inline asm
	st.relaxed.gpu.u32 [%rd1], %r39;
	// end inline asm
	// begin inline asm
	ld.relaxed.gpu.u32 %r40, [%rd1];
	// end inline asm
	add.s32 	%r41, %r40, 1;
	// begin inline asm
	st.relaxed.gpu.u32 [%rd1], %r41;
	// end inline asm
	// begin inline asm
	ld.relaxed.gpu.u32 %r42, [%rd1];
	// end inline asm
	add.s32 	%r43, %r42, 1;
	// begin inline asm
	st.relaxed.gpu.u32 [%rd1], %r43;
	// end inline asm
	// begin inline asm
	ld.relaxed.gpu.u32 %r44, [%rd1];
	// end inline asm
	add.s32 	%r45, %r44, 1;
	// begin inline asm
	st.relaxed.gpu.u32 [%rd1], %r45;
	// end inline asm
	// begin inline asm
	ld.relaxed.gpu.u32 %r46, [%rd1];
	// end inline asm
	add.s32 	%r47, %r46, 1;
	// begin inline asm
	st.relaxed.gpu.u32 [%rd1], %r47;
	// end inline asm
	// begin inline asm
	ld.relaxed.gpu.u32 %r48, [%rd1];
	// end inline asm
	add.s32 	%r49, %r48, 1;
	// begin inline asm
	st.relaxed.gpu.u32 [%rd1], %r49;
	// end inline asm
	// begin inline asm
	ld.relaxed.gpu.u32 %r50, [%rd1];
	// end inline asm
	add.s32 	%r51, %r50, 1;
	// begin inline asm
	st.relaxed.gpu.u32 [%rd1], %r51;
	// end inline asm
	// begin inline asm
	ld.relaxed.gpu.u32 %r52, [%rd1];
	// end inline asm
	add.s32 	%r53, %r52, 1;
	// begin inline asm
	st.relaxed.gpu.u32 [%rd1], %r53;
	// end inline asm
	// begin inline asm
	ld.relaxed.gpu.u32 %r54, [%rd1];
	// end inline asm
	add.s32 	%r55, %r54, 1;
	// begin inline asm
	st.relaxed.gpu.u32 [%rd1], %r55;
	// end inline asm
	// begin inline asm
	ld.relaxed.gpu.u32 %r56, [%rd1];
	// end inline asm
	add.s32 	%r57, %r56, 1;
	// begin inline asm
	st.relaxed.gpu.u32 [%rd1], %r57;
	// end inline asm
	// begin inline asm
	ld.relaxed.gpu.u32 %r58, [%rd1];
	// end inline asm
	add.s32 	%r59, %r58, 1;
	// begin inline asm
	st.relaxed.gpu.u32 [%rd1], %r59;
	// end inline asm
	// begin inline asm
	ld.relaxed.gpu.u32 %r60, [%rd1];
	// end inline asm
	add.s32 	%r61, %r60, 1;
	// begin inline asm
	st.relaxed.gpu.u32 [%rd1], %r61;
	// end inline asm
	// begin inline asm
	ld.relaxed.gpu.u32 %r62, [%rd1];
	// end inline asm
	add.s32 	%r63, %r62, 1;
	// begin inline asm
	st.relaxed.gpu.u32 [%rd1], %r63;
	// end inline asm
	// begin inline asm
	ld.relaxed.gpu.u32 %r64, [%rd1];
	// end inline asm
	add.s32 	%r65, %r64, 1;
	// begin inline asm
	st.relaxed.gpu.u32 [%rd1], %r65;
	// end inline asm
	// begin inline asm
	ld.relaxed.gpu.u32 %r66, [%rd1];
	// end inline asm
	add.s32 	%r67, %r66, 1;
	// begin inline asm
	st.relaxed.gpu.u32 [%rd1], %r67;
	// end inline asm
	// begin inline asm
	ld.relaxed.gpu.u32 %r68, [%rd1];
	// end inline asm
	add.s32 	%r69, %r68, 1;
	// begin inline asm
	st.relaxed.gpu.u32 [%rd1], %r69;
	// end inline asm
	// begin inline asm
	ld.relaxed.gpu.u32 %r70, [%rd1];
	// end inline asm
	add.s32 	%r71, %r70, 1;
	// begin inline asm
	st.relaxed.gpu.u32 [%rd1], %r71;
	// end inline asm
	// begin inline asm
	ld.relaxed.gpu.u32 %r72, [%rd1];
	// end inline asm
	add.s32 	%r73, %r72, 1;
	// begin inline asm
	st.relaxed.gpu.u32 [%rd1], %r73;
	// end inline asm
	// begin inline asm
	ld.relaxed.gpu.u32 %r74, [%rd1];
	// end inline asm
	add.s32 	%r75, %r74, 1;
	// begin inline asm
	st.relaxed.gpu.u32 [%rd1], %r75;
	// end inline asm
	// begin inline asm
	ld.relaxed.gpu.u32 %r76, [%rd1];
	// end inline asm
	add.s32 	%r77, %r76, 1;
	// begin inline asm
	st.relaxed.gpu.u32 [%rd1], %r77;
	// end inline asm
	// begin inline asm
	ld.relaxed.gpu.u32 %r78, [%rd1];
	// end inline asm
	add.s32 	%r79, %r78, 1;
	// begin inline asm
	st.relaxed.gpu.u32 [%rd1], %r79;
	// end inline asm
	// begin inline asm
	ld.relaxed.gpu.u32 %r80, [%rd1];
	// end inline asm
	add.s32 	%r81, %r80, 1;
	// begin inline asm
	st.relaxed.gpu.u32 [%rd1], %r81;
	// end inline asm
	// begin inline asm
	ld.relaxed.gpu.u32 %r82, [%rd1];
	// end inline asm
	add.s32 	%r83, %r82, 1;
	// begin inline asm
	st.relaxed.gpu.u32 [%rd1], %r83;
	// end inline asm
	// begin inline asm
	ld.relaxed.gpu.u32 %r84, [%rd1];
	// end inline asm
	add.s32 	%r85, %r84, 1;
	// begin inline asm
	st.relaxed.gpu.u32 [%rd1], %r85;
	// end inline asm
	// begin inline asm
	ld.relaxed.gpu.u32 %r86, [%rd1];
	// end inline asm
	add.s32 	%r87, %r86, 1;
	// begin inline asm
	st.relaxed.gpu.u32 [%rd1], %r87;
	// end inline asm
	// begin inline asm
	ld.relaxed.gpu.u32 %r88, [%rd1];
	// end inline asm
	add.s32 	%r89, %r88, 1;
	// begin inline asm
	st.relaxed.gpu.u32 [%rd1], %r89;
	// end inline asm
	// begin inline asm
	ld.relaxed.gpu.u32 %r90, [%rd1];
	// end inline asm
	add.s32 	%r91, %r90, 1;
	// begin inline asm
	st.relaxed.gpu.u32 [%rd1], %r91;
	// end inline asm
	// begin inline asm
	ld.relaxed.gpu.u32 %r92, [%rd1];
	// end inline asm
	add.s32 	%r93, %r92, 1;
	// begin inline asm
	st.relaxed.gpu.u32 [%rd1], %r93;
	// end inline asm
	// begin inline asm
	ld.relaxed.gpu.u32 %r94, [%rd1];
	// end inline asm
	add.s32 	%r95, %r94, 1;
	// begin inline asm
	st.relaxed.gpu.u32 [%rd1], %r95;
	// end inline asm
	// begin inline asm
	ld.relaxed.gpu.u32 %r96, [%rd1];
	// end inline asm
	add.s32 	%r97, %r96, 1;
	// begin inline asm
	st.relaxed.gpu.u32 [%rd1], %r97;
	// end inline asm
	// begin inline asm
	ld.relaxed.gpu.u32 %r98, [%rd1];
	// end inline asm
	add.s32 	%r99, %r98, 1;
	// begin inline asm
	st.relaxed.gpu.u32 [%rd1], %r99;
	// end inline asm
	// begin inline asm
	ld.relaxed.gpu.u32 %r100, [%rd1];
	// end inline asm
	add.s32 	%r101, %r100, 1;
	// begin inline asm
	st.relaxed.gpu.u32 [%rd1], %r101;
	// end inline asm
	// begin inline asm
	ld.relaxed.gpu.u32 %r102, [%rd1];
	// end inline asm
	add.s32 	%r103, %r102, 1;
	// begin inline asm
	st.relaxed.gpu.u32 [%rd1], %r103;
	// end inline asm
	// begin inline asm
	ld.relaxed.gpu.u32 %r104, [%rd1];
	// end inline asm
	add.s32 	%r105, %r104, 1;
	// begin inline asm
	st.relaxed.gpu.u32 [%rd1], %r105;
	// end inline asm
	// begin inline asm
	ld.relaxed.gpu.u32 %r106, [%rd1];
	// end inline asm
	add.s32 	%r107, %r106, 1;
	// begin inline asm
	st.relaxed.gpu.u32 [%rd1], %r107;
	// end inline asm
	// begin inline asm
	ld.relaxed.gpu.u32 %r108, [%rd1];
	// end inline asm
	add.s32 	%r109, %r108, 1;
	// begin inline asm
	st.relaxed.gpu.u32 [%rd1], %r109;
	// end inline asm
	// begin inline asm
	ld.relaxed.gpu.u32 %r110, [%rd1];
	// end inline asm
	add.s32 	%r111, %r110, 1;
	// begin inline asm
	st.relaxed.gpu.u32 [%rd1], %r111;
	// end inline asm
	// begin inline asm
	ld.relaxed.gpu.u32 %r112, [%rd1];
	// end inline asm
	add.s32 	%r113, %r112, 1;
	// begin inline asm
	st.relaxed.gpu.u32 [%rd1], %r113;
	// end inline asm
	// begin inline asm
	ld.relaxed.gpu.u32 %r114, [%rd1];
	// end inline asm
	add.s32 	%r115, %r114, 1;
	// begin inline asm
	st.relaxed.gpu.u32 [%rd1], %r115;
	// end inline asm
	// begin inline asm
	ld.relaxed.gpu.u32 %r116, [%rd1];
	// end inline asm
	add.s32 	%r117, %r116, 1;
	// begin inline asm
	st.relaxed.gpu.u32 [%rd1], %r117;
	// end inline asm
	// begin inline asm
	ld.relaxed.gpu.u32 %r118, [%rd1];
	// end inline asm
	add.s32 	%r119, %r118, 1;
	// begin inline asm
	st.relaxed.gpu.u32 [%rd1], %r119;
	// end inline asm
	// begin inline asm
	ld.relaxed.gpu.u32 %r120, [%rd1];
	// end inline asm
	add.s32 	%r121, %r120, 1;
	// begin inline asm
	st.relaxed.gpu.u32 [%rd1], %r121;
	// end inline asm
	// begin inline asm
	ld.relaxed.gpu.u32 %r122, [%rd1];
	// end inline asm
	add.s32 	%r123, %r122, 1;
	// begin inline asm
	st.relaxed.gpu.u32 [%rd1], %r123;
	// end inline asm
	// begin inline asm
	ld.relaxed.gpu.u32 %r124, [%rd1];
	// end inline asm
	add.s32 	%r125, %r124, 1;
	// begin inline asm
	st.relaxed.gpu.u32 [%rd1], %r125;
	// end inline asm
	// begin inline asm
	ld.relaxed.gpu.u32 %r126, [%rd1];
	// end inline asm
	add.s32 	%r127, %r126, 1;
	// begin inline asm
	st.relaxed.gpu.u32 [%rd1], %r127;
	// end inline asm
	// begin inline asm
	ld.relaxed.gpu.u32 %r128, [%rd1];
	// end inline asm
	add.s32 	%r129, %r128, 1;
	// begin inline asm
	st.relaxed.gpu.u32 [%rd1], %r129;
	// end inline asm
	// begin inline asm
	ld.relaxed.gpu.u32 %r130, [%rd1];
	// end inline asm
	add.s32 	%r131, %r130, 1;
	// begin inline asm
	st.relaxed.gpu.u32 [%rd1], %r131;
	// end inline asm
	// begin inline asm
	ld.relaxed.gpu.u32 %r132, [%rd1];
	// end inline asm
	add.s32 	%r133, %r132, 1;
	// begin inline asm
	st.relaxed.gpu.u32 [%rd1], %r133;
	// end inline asm
	// begin inline asm
	ld.relaxed.gpu.u32 %r134, [%rd1];
	// end inline asm
	add.s32 	%r135, %r134, 1;
	// begin inline asm
	st.relaxed.gpu.u32 [%rd1], %r135;
	// end inline asm
	// begin inline asm
	ld.relaxed.gpu.u32 %r136, [%rd1];
	// end inline asm
	add.s32 	%r137, %r136, 1;
	// begin inline asm
	st.relaxed.gpu.u32 [%rd1], %r137;
	// end inline asm
	// begin inline asm
	ld.relaxed.gpu.u32 %r138, [%rd1];
	// end inline asm
	add.s32 	%r139, %r138, 1;
	// begin inline asm
	st.relaxed.gpu.u32 [%rd1], %r139;
	// end inline asm
	// begin inline asm
	ld.relaxed.gpu.u32 %r140, [%rd1];
	// end inline asm
	add.s32 	%r141, %r140, 1;
	// begin inline asm
	st.relaxed.gpu.u32 [%rd1], %r141;
	// end inline asm
	// begin inline asm
	ld.relaxed.gpu.u32 %r142, [%rd1];
	// end inline asm
	add.s32 	%r143, %r142, 1;
	// begin inline asm
	st.relaxed.gpu.u32 [%rd1], %r143;
	// end inline asm
	// begin inline asm
	ld.relaxed.gpu.u32 %r144, [%rd1];
	// end inline asm
	add.s32 	%r145, %r144, 1;
	// begin inline asm
	st.relaxed.gpu.u32 [%rd1], %r145;
	// end inline asm
	// begin inline asm
	ld.relaxed.gpu.u32 %r146, [%rd1];
	// end inline asm
	add.s32 	%r147, %r146, 1;
	// begin inline asm
	st.relaxed.gpu.u32 [%rd1], %r147;
	// end inline asm
	// begin inline asm
	ld.relaxed.gpu.u32 %r148, [%rd1];
	// end inline asm
	add.s32 	%r149, %r148, 1;
	// begin inline asm
	st.relaxed.gpu.u32 [%rd1], %r149;
	// end inline asm
	// begin inline asm
	ld.relaxed.gpu.u32 %r150, [%rd1];
	// end inline asm
	add.s32 	%r151, %r150, 1;
	// begin inline asm
	st.relaxed.gpu.u32 [%rd1], %r151;
	// end inline asm
	// begin inline asm
	ld.relaxed.gpu.u32 %r152, [%rd1];
	// end inline asm
	add.s32 	%r153, %r152, 1;
	// begin inline asm
	st.relaxed.gpu.u32 [%rd1], %r153;
	// end inline asm
	// begin inline asm
	ld.relaxed.gpu.u32 %r154, [%rd1];
	// end inline asm
	add.s32 	%r155, %r154, 1;
	// begin inline asm
	st.relaxed.gpu.u32 [%rd1], %r155;
	// end inline asm
	// begin inline asm
	ld.relaxed.gpu.u32 %r156, [%rd1];
	// end inline asm
	add.s32 	%r157, %r156, 1;
	// begin inline asm
	st.relaxed.gpu.u32 [%rd1], %r157;
	// end inline asm
	// begin inline asm
	ld.relaxed.gpu.u32 %r158, [%rd1];
	// end inline asm
	add.s32 	%r159, %r158, 1;
	// begin inline asm
	st.relaxed.gpu.u32 [%rd1], %r159;
	// end inline asm
	// begin inline asm
	ld.relaxed.gpu.u32 %r160, [%rd1];
	// end inline asm
	add.s32 	%r161, %r160, 1;
	// begin inline asm
	st.relaxed.gpu.u32 [%rd1], %r161;
	// end inline asm
	// begin inline asm
	ld.relaxed.gpu.u32 %r162, [%rd1];
	// end inline asm
	add.s32 	%r163, %r162, 1;
	// begin inline asm
	st.relaxed.gpu.u32 [%rd1], %r163;
	// end inline asm
	// begin inline asm
	ld.relaxed.gpu.u32 %r164, [%rd1];
	// end inline asm
	add.s32 	%r165, %r164, 1;
	// begin inline asm
	st.relaxed.gpu.u32 [%rd1], %r165;
	// end inline asm
	// begin inline asm
	ld.relaxed.gpu.u32 %r166, [%rd1];
	// end inline asm
	add.s32 	%r167, %r166, 1;
	// begin inline asm
	st.relaxed.gpu.u32 [%rd1], %r167;
	// end inline asm
	// begin inline asm
	ld.relaxed.gpu.u32 %r168, [%rd1];
	// end inline asm
	add.s32 	%r169, %r168, 1;
	// begin inline asm
	st.relaxed.gpu.u32 [%rd1], %r169;
	// end inline asm
	// begin inline asm
	ld.relaxed.gpu.u32 %r170, [%rd1];
	// end inline asm
	add.s32 	%r171, %r170, 1;
	// begin inline asm
	st.relaxed.gpu.u32 [%rd1], %r171;
	// end inline asm
	// begin inline asm
	ld.relaxed.gpu.u32 %r172, [%rd1];
	// end inline asm
	add.s32 	%r173, %r172, 1;
	// begin inline asm
	st.relaxed.gpu.u32 [%rd1], %r173;
	// end inline asm
	// begin inline asm
	ld.relaxed.gpu.u32 %r174, [%rd1];
	// end inline asm
	add.s32 	%r175, %r174, 1;
	// begin inline asm
	st.relaxed.gpu.u32 [%rd1], %r175;
	// end inline asm
	// begin inline asm
	ld.relaxed.gpu.u32 %r176, [%rd1];
	// end inline asm
	add.s32 	%r177, %r176, 1;
	// begin inline asm
	st.relaxed.gpu.u32 [%rd1], %r177;
	// end inline asm
	// begin inline asm
	ld.relaxed.gpu.u32 %r178, [%rd1];
	// end inline asm
	add.s32 	%r179, %r178, 1;
	// begin inline asm
	st.relaxed.gpu.u32 [%rd1], %r179;
	// end inline asm
	// begin inline asm
	ld.relaxed.gpu.u32 %r180, [%rd1];
	// end inline asm
	add.s32 	%r181, %r180, 1;
	// begin inline asm
	st.relaxed.gpu.u32 [%rd1], %r181;
	// end inline asm
	// begin inline asm
	ld.relaxed.gpu.u32 %r182, [%rd1];
	// end inline asm
	add.s32 	%r183, %r182, 1;
	// begin inline asm
	st.relaxed.gpu.u32 [%rd1], %r183;
	// end inline asm
	// begin inline asm
	ld.relaxed.gpu.u32 %r184, [%rd1];
	// end inline asm
	add.s32 	%r185, %r184, 1;
	// begin inline asm
	st.relaxed.gpu.u32 [%rd1], %r185;
	// end inline asm
	// begin inline asm
	ld.relaxed.gpu.u32 %r186, [%rd1];
	// end inline asm
	add.s32 	%r187, %r186, 1;
	// begin inline asm
	st.relaxed.gpu.u32 [%rd1], %r187;
	// end inline asm
	// begin inline asm
	ld.relaxed.gpu.u32 %r188, [%rd1];
	// end inline asm
	add.s32 	%r189, %r188, 1;
	// begin inline asm
	st.relaxed.gpu.u32 [%rd1], %r189;
	// end inline asm
	// begin inline asm
	ld.relaxed.gpu.u32 %r190, [%rd1];
	// end inline asm
	add.s32 	%r191, %r190, 1;
	// begin inline asm
	st.relaxed.gpu.u32 [%rd1], %r191;
	// end inline asm
	// begin inline asm
	ld.relaxed.gpu.u32 %r192, [%rd1];
	// end inline asm
	add.s32 	%r193, %r192, 1;
	// begin inline asm
	st.relaxed.gpu.u32 [%rd1], %r193;
	// end inline asm
	// begin inline asm
	ld.relaxed.gpu.u32 %r194, [%rd1];
	// end inline asm
	add.s32 	%r195, %r194, 1;
	// begin inline asm
	st.relaxed.gpu.u32 [%rd1], %r195;
	// end inline asm
	// begin inline asm
	ld.relaxed.gpu.u32 %r196, [%rd1];
	// end inline asm
	add.s32 	%r197, %r196, 1;
	// begin inline asm
	st.relaxed.gpu.u32 [%rd1], %r197;
	// end inline asm
	// begin inline asm
	ld.relaxed.gpu.u32 %r198, [%rd1];
	// end inline asm
	add.s32 	%r199, %r198, 1;
	// begin inline asm
	st.relaxed.gpu.u32 [%rd1], %r199;
	// end inline asm
	// begin inline asm
	ld.relaxed.gpu.u32 %r200, [%rd1];
	// end inline asm
	add.s32 	%r201, %r200, 1;
	// begin inline asm
	st.relaxed.gpu.u32 [%rd1], %r201;
	// end inline asm
	// begin inline asm
	ld.relaxed.gpu.u32 %r202, [%rd1];
	// end inline asm
	add.s32 	%r203, %r202, 1;
	// begin inline asm
	st.relaxed.gpu.u32 [%rd1], %r203;
	// end inline asm
	// begin inline asm
	ld.relaxed.gpu.u32 %r204, [%rd1];
	// end inline asm
	add.s32 	%r205, %r204, 1;
	// begin inline asm
	st.relaxed.gpu.u32 [%rd1], %r205;
	// end inline asm
	// begin inline asm
	ld.relaxed.gpu.u32 %r206, [%rd1];
	// end inline asm
	add.s32 	%r207, %r206, 1;
	// begin inline asm
	st.relaxed.gpu.u32 [%rd1], %r207;
	// end inline asm
	// begin inline asm
	ld.relaxed.gpu.u32 %r208, [%rd1];
	// end inline asm
	add.s32 	%r209, %r208, 1;
	// begin inline asm
	st.relaxed.gpu.u32 [%rd1], %r209;
	// end inline asm
	// begin inline asm
	ld.relaxed.gpu.u32 %r210, [%rd1];
	// end inline asm
	add.s32 	%r211, %r210, 1;
	// begin inline asm
	st.relaxed.gpu.u32 [%rd1], %r211;
	// end inline asm
	// begin inline asm
	ld.relaxed.gpu.u32 %r212, [%rd1];
	// end inline asm
	add.s32 	%r213, %r212, 1;
	// begin inline asm
	st.relaxed.gpu.u32 [%rd1], %r213;
	// end inline asm
	// begin inline asm
	ld.relaxed.gpu.u32 %r214, [%rd1];
	// end inline asm
	add.s32 	%r215, %r214, 1;
	// begin inline asm
	st.relaxed.gpu.u32 [%rd1], %r215;
	// end inline asm
	// begin inline asm
	ld.relaxed.gpu.u32 %r216, [%rd1];
	// end inline asm
	add.s32 	%r217, %r216, 1;
	// begin inline asm
	st.relaxed.gpu.u32 [%rd1], %r217;
	// end inline asm
	// begin inline asm
	ld.relaxed.gpu.u32 %r218, [%rd1];
	// end inline asm
	add.s32 	%r219, %r218, 1;
	// begin inline asm
	st.relaxed.gpu.u32 [%rd1], %r219;
	// end inline asm
	// begin inline asm
	ld.relaxed.gpu.u32 %r220, [%rd1];
	// end inline asm
	add.s32 	%r221, %r220, 1;
	// begin inline asm
	st.relaxed.gpu.u32 [%rd1], %r221;
	// end inline asm
	// begin inline asm
	ld.relaxed.gpu.u32 %r222, [%rd1];
	// end inline asm
	add.s32 	%r223, %r222, 1;
	// begin inline asm
	st.relaxed.gpu.u32 [%rd1], %r223;
	// end inline asm
	// begin inline asm
	ld.relaxed.gpu.u32 %r224, [%rd1];
	// end inline asm
	add.s32 	%r225, %r224, 1;
	// begin inline asm
	st.relaxed.gpu.u32 [%rd1], %r225;
	// end inline asm
	// begin inline asm
	ld.relaxed.gpu.u32 %r226, [%rd1];
	// end inline asm
	add.s32 	%r227, %r226, 1;
	// begin inline asm
	st.relaxed.gpu.u32 [%rd1], %r227;
	// end inline asm
	// begin inline asm
	ld.relaxed.gpu.u32 %r228, [%rd1];
	// end inline asm
	add.s32 	%r229, %r228, 1;
	// begin inline asm
	st.relaxed.gpu.u32 [%rd1], %r229;
	// end inline asm
	// begin inline asm
	ld.relaxed.gpu.u32 %r230, [%rd1];
	// end inline asm
	add.s32 	%r231, %r230, 1;
	// begin inline asm
	st.relaxed.gpu.u32 [%rd1], %r231;
	// end inline asm
	// begin inline asm
	ld.relaxed.gpu.u32 %r232, [%rd1];
	// end inline asm
	add.s32 	%r233, %r232, 1;
	// begin inline asm
	st.relaxed.gpu.u32 [%rd1], %r233;
	// end inline asm
	// begin inline asm
	ld.relaxed.gpu.u32 %r234, [%rd1];
	// end inline asm
	add.s32 	%r235, %r234, 1;
	// begin inline asm
	st.relaxed.gpu.u32 [%rd1], %r235;
	// end inline asm
	// begin inline asm
	ld.relaxed.gpu.u32 %r236, [%rd1];
	// end inline asm
	add.s32 	%r237, %r236, 1;
	// begin inline asm
	st.relaxed.gpu.u32 [%rd1], %r237;
	// end inline asm
	// begin inline asm
	ld.relaxed.gpu.u32 %r238, [%rd1];
	// end inline asm
	add.s32 	%r239, %r238, 1;
	// begin inline asm
	st.relaxed.gpu.u32 [%rd1], %r239;
	// end inline asm
	// begin inline asm
	ld.relaxed.gpu.u32 %r240, [%rd1];
	// end inline asm
	add.s32 	%r241, %r240, 1;
	// begin inline asm
	st.relaxed.gpu.u32 [%rd1], %r241;
	// end inline asm
	// begin inline asm
	ld.relaxed.gpu.u32 %r242, [%rd1];
	// end inline asm
	add.s32 	%r243, %r242, 1;
	// begin inline asm
	st.relaxed.gpu.u32 [%rd1], %r243;
	// end inline asm
	// begin inline asm
	ld.relaxed.gpu.u32 %r244, [%rd1];
	// end inline asm
	add.s32 	%r245, %r244, 1;
	// begin inline asm
	st.relaxed.gpu.u32 [%rd1], %r245;
	// end inline asm
	// begin inline asm
	ld.relaxed.gpu.u32 %r246, [%rd1];
	// end inline asm
	add.s32 	%r247, %r246, 1;
	// begin inline asm
	st.relaxed.gpu.u32 [%rd1], %r247;
	// end inline asm
	// begin inline asm
	ld.relaxed.gpu.u32 %r248, [%rd1];
	// end inline asm
	add.s32 	%r249, %r248, 1;
	// begin inline asm
	st.relaxed.gpu.u32 [%rd1], %r249;
	// end inline asm
	// begin inline asm
	ld.relaxed.gpu.u32 %r250, [%rd1];
	// end inline asm
	add.s32 	%r251, %r250, 1;
	// begin inline asm
	st.relaxed.gpu.u32 [%rd1], %r251;
	// end inline asm
	// begin inline asm
	ld.relaxed.gpu.u32 %r252, [%rd1];
	// end inline asm
	add.s32 	%r253, %r252, 1;
	// begin inline asm
	st.relaxed.gpu.u32 [%rd1], %r253;
	// end inline asm
	// begin inline asm
	ld.relaxed.gpu.u32 %r254, [%rd1];
	// end inline asm
	add.s32 	%r255, %r254, 1;
	// begin inline asm
	st.relaxed.gpu.u32 [%rd1], %r255;
	// end inline asm
	// begin inline asm
	ld.relaxed.gpu.u32 %r256, [%rd1];
	// end inline asm
	add.s32 	%r257, %r256, 1;
	// begin inline asm
	st.relaxed.gpu.u32 [%rd1], %r257;
	// end inline asm
	// begin inline asm
	ld.relaxed.gpu.u32 %r258, [%rd1];
	// end inline asm
	add.s32 	%r259, %r258, 1;
	// begin inline asm
	st.relaxed.gpu.u32 [%rd1], %r259;
	// end inline asm
	// begin inline asm
	ld.relaxed.gpu.u32 %r260, [%rd1];
	// end inline asm
	add.s32 	%r261, %r260, 1;
	// begin inline asm
	st.relaxed.gpu.u32 [%rd1], %r261;
	// end inline asm
	// begin inline asm
	ld.relaxed.gpu.u32 %r262, [%rd1];
	// end inline asm
	add.s32 	%r263, %r262, 1;
	// begin inline asm
	st.relaxed.gpu.u32 [%rd1], %r263;
	// end inline asm
	// begin inline asm
	ld.relaxed.gpu.u32 %r264, [%rd1];
	// end inline asm
	add.s32 	%r265, %r264, 1;
	// begin inline asm
	st.relaxed.gpu.u32 [%rd1], %r265;
	// end inline asm
	// begin inline asm
	ld.relaxed.gpu.u32 %r266, [%rd1];
	// end inline asm
	add.s32 	%r267, %r266, 1;
	// begin inline asm
	st.relaxed.gpu.u32 [%rd1], %r267;
	// end inline asm
	// begin inline asm
	ld.relaxed.gpu.u32 %r268, [%rd1];
	// end inline asm
	add.s32 	%r269, %r268, 1;
	// begin inline asm
	st.relaxed.gpu.u32 [%rd1], %r269;
	// end inline asm
	// begin inline asm
	ld.relaxed.gpu.u32 %r270, [%rd1];
	// end inline asm
	add.s32 	%r271, %r270, 1;
	// begin inline asm
	st.relaxed.gpu.u32 [%rd1], %r271;
	// end inline asm
	// begin inline asm
	ld.relaxed.gpu.u32 %r272, [%rd1];
	// end inline asm
	add.s32 	%r273, %r272, 1;
	// begin inline asm
	st.relaxed.gpu.u32 [%rd1], %r273;
	// end inline asm
	// begin inline asm
	ld.relaxed.gpu.u32 %r274, [%rd1];
	// end inline asm
	add.s32 	%r275, %r274, 1;
	// begin inline asm
	st.relaxed.gpu.u32 [%rd1], %r275;
	// end inline asm
	// begin inline asm
	ld.relaxed.gpu.u32 %r276, [%rd1];
	// end inline asm
	add.s32 	%r277, %r276, 1;
	// begin inline asm
	st.relaxed.gpu.u32 [%rd1], %r277;
	// end inline asm
	// begin inline asm
	ld.relaxed.gpu.u32 %r278, [%rd1];
	// end inline asm
	add.s32 	%r279, %r278, 1;
	// begin inline asm
	st.relaxed.gpu.u32 [%rd1], %r279;
	// end inline asm
	// begin inline asm
	ld.relaxed.gpu.u32 %r280, [%rd1];
	// end inline asm
	add.s32 	%r281, %r280, 1;
	// begin inline asm
	st.relaxed.gpu.u32 [%rd1], %r281;
	// end inline asm
	// begin inline asm
	ld.relaxed.gpu.u32 %r282, [%rd1];
	// end inline asm
	add.s32 	%r283, %r282, 1;
	// begin inline asm
	st.relaxed.gpu.u32 [%rd1], %r283;
	// end inline asm
	// begin inline asm
	ld.relaxed.gpu.u32 %r284, [%rd1];
	// end inline asm
	add.s32 	%r285, %r284, 1;
	// begin inline asm
	st.relaxed.gpu.u32 [%rd1], %r285;
	// end inline asm
	// begin inline asm
	ld.relaxed.gpu.u32 %r286, [%rd1];
	// end inline asm
	add.s32 	%r287, %r286, 1;
	// begin inline asm
	st.relaxed.gpu.u32 [%rd1], %r287;
	// end inline asm
	// begin inline asm
	ld.relaxed.gpu.u32 %r288, [%rd1];
	// end inline asm
	add.s32 	%r289, %r288, 1;
	// begin inline asm
	st.relaxed.gpu.u32 [%rd1], %r289;
	// end inline asm
	// begin inline asm
	ld.relaxed.gpu.u32 %r290, [%rd1];
	// end inline asm
	add.s32 	%r291, %r290, 1;
	// begin inline asm
	st.relaxed.gpu.u32 [%rd1], %r291;
	// end inline asm
	// begin inline asm
	ld.relaxed.gpu.u32 %r292, [%rd1];
	// end inline asm
	add.s32 	%r293, %r292, 1;
	// begin inline asm
	st.relaxed.gpu.u32 [%rd1], %r293;
	// end inline asm
	// begin inline asm
	ld.relaxed.gpu.u32 %r294, [%rd1];
	// end inline asm
	add.s32 	%r295, %r294, 1;
	// begin inline asm
	st.relaxed.gpu.u32 [%rd1], %r295;
	// end inline asm
	// begin inline asm
	ld.relaxed.gpu.u32 %r296, [%rd1];
	// end inline asm
	add.s32 	%r297, %r296, 1;
	// begin inline asm
	st.relaxed.gpu.u32 [%rd1], %r297;
	// end inline asm
	// begin inline asm
	ld.relaxed.gpu.u32 %r298, [%rd1];
	// end inline asm
	add.s32 	%r299, %r298, 1;
	// begin inline asm
	st.relaxed.gpu.u32 [%rd1], %r299;
	// end inline asm
	// begin inline asm
	ld.relaxed.gpu.u32 %r300, [%rd1];
	// end inline asm
	add.s32 	%r301, %r300, 1;
	// begin inline asm
	st.relaxed.gpu.u32 [%rd1], %r301;
	// end inline asm
	// begin inline asm
	ld.relaxed.gpu.u32 %r302, [%rd1];
	// end inline asm
	add.s32 	%r303, %r302, 1;
	// begin inline asm
	st.relaxed.gpu.u32 [%rd1], %r303;
	// end inline asm
	// begin inline asm
	ld.relaxed.gpu.u32 %r304, [%rd1];
	// end inline asm
	add.s32 	%r305, %r304, 1;
	// begin inline asm
	st.relaxed.gpu.u32 [%rd1], %r305;
	// end inline asm
	// begin inline asm
	ld.relaxed.gpu.u32 %r306, [%rd1];
	// end inline asm
	add.s32 	%r307, %r306, 1;
	// begin inline asm
	st.relaxed.gpu.u32 [%rd1], %r307;
	// end inline asm
	// begin inline asm
	ld.relaxed.gpu.u32 %r308, [%rd1];
	// end inline asm
	add.s32 	%r309, %r308, 1;
	// begin inline asm
	st.relaxed.gpu.u32 [%rd1], %r309;
	// end inline asm
	// begin inline asm
	ld.relaxed.gpu.u32 %r310, [%rd1];
	// end inline asm
	add.s32 	%r311, %r310, 1;
	// begin inline asm
	st.relaxed.gpu.u32 [%rd1], %r311;
	// end inline asm
	// begin inline asm
	ld.relaxed.gpu.u32 %r312, [%rd1];
	// end inline asm
	add.s32 	%r313, %r312, 1;
	// begin inline asm
	st.relaxed.gpu.u32 [%rd1], %r313;
	// end inline asm
	// begin inline asm
	ld.relaxed.gpu.u32 %r314, [%rd1];
	// end inline asm
	add.s32 	%r315, %r314, 1;
	// begin inline asm
	st.relaxed.gpu.u32 [%rd1], %r315;
	// end inline asm
	// begin inline asm
	ld.relaxed.gpu.u32 %r316, [%rd1];
	// end inline asm
	add.s32 	%r317, %r316, 1;
	// begin inline asm
	st.relaxed.gpu.u32 [%rd1], %r317;
	// end inline asm
	// begin inline asm
	ld.relaxed.gpu.u32 %r318, [%rd1];
	// end inline asm
	add.s32 	%r319, %r318, 1;
	// begin inline asm
	st.relaxed.gpu.u32 [%rd1], %r319;
	// end inline asm
	// begin inline asm
	ld.relaxed.gpu.u32 %r320, [%rd1];
	// end inline asm
	add.s32 	%r321, %r320, 1;
	// begin inline asm
	st.relaxed.gpu.u32 [%rd1], %r321;
	// end inline asm
	// begin inline asm
	ld.relaxed.gpu.u32 %r322, [%rd1];
	// end inline asm
	add.s32 	%r323, %r322, 1;
	// begin inline asm
	st.relaxed.gpu.u32 [%rd1], %r323;
	// end inline asm
	// begin inline asm
	ld.relaxed.gpu.u32 %r324, [%rd1];
	// end inline asm
	add.s32 	%r325, %r324, 1;
	// begin inline asm
	st.relaxed.gpu.u32 [%rd1], %r325;
	// end inline asm
	// begin inline asm
	ld.relaxed.gpu.u32 %r326, [%rd1];
	// end inline asm
	add.s32 	%r327, %r326, 1;
	// begin inline asm
	st.relaxed.gpu.u32 [%rd1], %r327;
	// end inline asm
	// begin inline asm
	ld.relaxed.gpu.u32 %r328, [%rd1];
	// end inline asm
	add.s32 	%r329, %r328, 1;
	// begin inline asm
	st.relaxed.gpu.u32 [%rd1], %r329;
	// end inline asm
	// begin inline asm
	ld.relaxed.gpu.u32 %r330, [%rd1];
	// end inline asm
	add.s32 	%r331, %r330, 1;
	// begin inline asm
	st.relaxed.gpu.u32 [%rd1], %r331;
	// end inline asm
	// begin inline asm
	ld.relaxed.gpu.u32 %r332, [%rd1];
	// end inline asm
	add.s32 	%r333, %r332, 1;
	// begin inline asm
	st.relaxed.gpu.u32 [%rd1], %r333;
	// end inline asm
	// begin inline asm
	ld.relaxed.gpu.u32 %r334, [%rd1];
	// end inline asm
	add.s32 	%r335, %r334, 1;
	// begin inline asm
	st.relaxed.gpu.u32 [%rd1], %r335;
	// end inline asm
	// begin inline asm
	ld.relaxed.gpu.u32 %r336, [%rd1];
	// end inline asm
	add.s32 	%r337, %r336, 1;
	// begin inline asm
	st.relaxed.gpu.u32 [%rd1], %r337;
	// end inline asm
	// begin inline asm
	ld.relaxed.gpu.u32 %r338, [%rd1];
	// end inline asm
	add.s32 	%r339, %r338, 1;
	// begin inline asm
	st.relaxed.gpu.u32 [%rd1], %r339;
	// end inline asm
	// begin inline asm
	ld.relaxed.gpu.u32 %r340, [%rd1];
	// end inline asm
	add.s32 	%r341, %r340, 1;
	// begin inline asm
	st.relaxed.gpu.u32 [%rd1], %r341;
	// end inline asm
	// begin inline asm
	ld.relaxed.gpu.u32 %r342, [%rd1];
	// end inline asm
	add.s32 	%r343, %r342, 1;
	// begin inline asm
	st.relaxed.gpu.u32 [%rd1], %r343;
	// end inline asm
	// begin inline asm
	ld.relaxed.gpu.u32 %r344, [%rd1];
	// end inline asm
	add.s32 	%r345, %r344, 1;
	// begin inline asm
	st.relaxed.gpu.u32 [%rd1], %r345;
	// end inline asm
	// begin inline asm
	ld.relaxed.gpu.u32 %r346, [%rd1];
	// end inline asm
	add.s32 	%r347, %r346, 1;
	// begin inline asm
	st.relaxed.gpu.u32 [%rd1], %r347;
	// end inline asm
	// begin inline asm
	ld.relaxed.gpu.u32 %r348, [%rd1];
	// end inline asm
	add.s32 	%r349, %r348, 1;
	// begin inline asm
	st.relaxed.gpu.u32 [%rd1], %r349;
	// end inline asm
	// begin inline asm
	ld.relaxed.gpu.u32 %r350, [%rd1];
	// end inline asm
	add.s32 	%r351, %r350, 1;
	// begin inline asm
	st.relaxed.gpu.u32 [%rd1], %r351;
	// end inline asm
	// begin inline asm
	ld.relaxed.gpu.u32 %r352, [%rd1];
	// end inline asm
	add.s32 	%r353, %r352, 1;
	// begin inline asm
	st.relaxed.gpu.u32 [%rd1], %r353;
	// end inline asm
	// begin inline asm
	ld.relaxed.gpu.u32 %r354, [%rd1];
	// end inline asm
	add.s32 	%r355, %r354, 1;
	// begin inline asm
	st.relaxed.gpu.u32 [%rd1], %r355;
	// end inline asm
	// begin inline asm
	ld.relaxed.gpu.u32 %r356, [%rd1];
	// end inline asm
	add.s32 	%r357, %r356, 1;
	// begin inline asm
	st.relaxed.gpu.u32 [%rd1], %r357;
	// end inline asm
	// begin inline asm
	ld.relaxed.gpu.u32 %r358, [%rd1];
	// end inline asm
	add.s32 	%r359, %r358, 1;
	// begin inline asm
	st.relaxed.gpu.u32 [%rd1], %r359;
	// end inline asm
	// begin inline asm
	ld.relaxed.gpu.u32 %r360, [%rd1];
	// end inline asm
	add.s32 	%r361, %r360, 1;
	// begin inline asm
	st.relaxed.gpu.u32 [%rd1], %r361;
	// end inline asm
	// begin inline asm
	ld.relaxed.gpu.u32 %r362, [%rd1];
	// end inline asm
	add.s32 	%r363, %r362, 1;
	// begin inline asm
	st.relaxed.gpu.u32 [%rd1], %r363;
	// end inline asm
	// begin inline asm
	ld.relaxed.gpu.u32 %r364, [%rd1];
	// end inline asm
	add.s32 	%r365, %r364, 1;
	// begin inline asm
	st.relaxed.gpu.u32 [%rd1], %r365;
	// end inline asm
	// begin inline asm
	ld.relaxed.gpu.u32 %r366, [%rd1];
	// end inline asm
	add.s32 	%r367, %r366, 1;
	// begin inline asm
	st.relaxed.gpu.u32 [%rd1], %r367;
	// end inline asm
	// begin inline asm
	ld.relaxed.gpu.u32 %r368, [%rd1];
	// end inline asm
	add.s32 	%r369, %r368, 1;
	// begin inline asm
	st.relaxed.gpu.u32 [%rd1], %r369;
	// end inline asm
	// begin inline asm
	ld.relaxed.gpu.u32 %r370, [%rd1];
	// end inline asm
	add.s32 	%r371, %r370, 1;
	// begin inline asm
	st.relaxed.gpu.u32 [%rd1], %r371;
	// end inline asm
	// begin inline asm
	ld.relaxed.gpu.u32 %r372, [%rd1];
	// end inline asm
	add.s32 	%r373, %r372, 1;
	// begin inline asm
	st.relaxed.gpu.u32 [%rd1], %r373;
	// end inline asm
	// begin inline asm
	ld.relaxed.gpu.u32 %r374, [%rd1];
	// end inline asm
	add.s32 	%r375, %r374, 1;
	// begin inline asm
	st.relaxed.gpu.u32 [%rd1], %r375;
	// end inline asm
	// begin inline asm
	ld.relaxed.gpu.u32 %r376, [%rd1];
	// end inline asm
	add.s32 	%r377, %r376, 1;
	// begin inline asm
	st.relaxed.gpu.u32 [%rd1], %r377;
	// end inline asm
	// begin inline asm
	ld.relaxed.gpu.u32 %r378, [%rd1];
	// end inline asm
	add.s32 	%r379, %r378, 1;
	// begin inline asm
	st.relaxed.gpu.u32 [%rd1], %r379;
	// end inline asm
	// begin inline asm
	ld.relaxed.gpu.u32 %r380, [%rd1];
	// end inline asm
	add.s32 	%r381, %r380, 1;
	// begin inline asm
	st.relaxed.gpu.u32 [%rd1], %r381;
	// end inline asm
	// begin inline asm
	ld.relaxed.gpu.u32 %r382, [%rd1];
	// end inline asm
	add.s32 	%r383, %r382, 1;
	// begin inline asm
	st.relaxed.gpu.u32 [%rd1], %r383;
	// end inline asm
	// begin inline asm
	ld.relaxed.gpu.u32 %r384, [%rd1];
	// end inline asm
	add.s32 	%r385, %r384, 1;
	// begin inline asm
	st.relaxed.gpu.u32 [%rd1], %r385;
	// end inline asm
	// begin inline asm
	ld.relaxed.gpu.u32 %r386, [%rd1];
	// end inline asm
	add.s32 	%r387, %r386, 1;
	// begin inline asm
	st.relaxed.gpu.u32 [%rd1], %r387;
	// end inline asm
	// begin inline asm
	ld.relaxed.gpu.u32 %r388, [%rd1];
	// end inline asm
	add.s32 	%r389, %r388, 1;
	// begin inline asm
	st.relaxed.gpu.u32 [%rd1], %r389;
	// end inline asm
	// begin inline asm
	ld.relaxed.gpu.u32 %r390, [%rd1];
	// end inline asm
	add.s32 	%r391, %r390, 1;
	// begin inline asm
	st.relaxed.gpu.u32 [%rd1], %r391;
	// end inline asm
	// begin inline asm
	ld.relaxed.gpu.u32 %r392, [%rd1];
	// end inline asm
	add.s32 	%r393, %r392, 1;
	// begin inline asm
	st.relaxed.gpu.u32 [%rd1], %r393;
	// end inline asm
	// begin inline asm
	ld.relaxed.gpu.u32 %r394, [%rd1];
	// end inline asm
	add.s32 	%r395, %r394, 1;
	// begin inline asm
	st.relaxed.gpu.u32 [%rd1], %r395;
	// end inline asm
	// begin inline asm
	ld.relaxed.gpu.u32 %r396, [%rd1];
	// end inline asm
	add.s32 	%r397, %r396, 1;
	// begin inline asm
	st.relaxed.gpu.u32 [%rd1], %r397;
	// end inline asm
	// begin inline asm
	ld.relaxed.gpu.u32 %r398, [%rd1];
	// end inline asm
	add.s32 	%r399, %r398, 1;
	// begin inline asm
	st.relaxed.gpu.u32 [%rd1], %r399;
	// end inline asm
	// begin inline asm
	ld.relaxed.gpu.u32 %r400, [%rd1];
	// end inline asm
	add.s32 	%r401, %r400, 1;
	// begin inline asm
	st.relaxed.gpu.u32 [%rd1], %r401;
	// end inline asm
	// begin inline asm
	ld.relaxed.gpu.u32 %r402, [%rd1];
	// end inline asm
	add.s32 	%r403, %r402, 1;
	// begin inline asm
	st.relaxed.gpu.u32 [%rd1], %r403;
	// end inline asm
	// begin inline asm
	ld.relaxed.gpu.u32 %r404, [%rd1];
	// end inline asm
	add.s32 	%r405, %r404, 1;
	// begin inline asm
	st.relaxed.gpu.u32 [%rd1], %r405;
	// end inline asm
	// begin inline asm
	ld.relaxed.gpu.u32 %r406, [%rd1];
	// end inline asm
	add.s32 	%r407, %r406, 1;
	// begin inline asm
	st.relaxed.gpu.u32 [%rd1], %r407;
	// end inline asm
	// begin inline asm
	ld.relaxed.gpu.u32 %r408, [%rd1];
	// end inline asm
	add.s32 	%r409, %r408, 1;
	// begin inline asm
	st.relaxed.gpu.u32 [%rd1], %r409;
	// end inline asm
	// begin inline asm
	ld.relaxed.gpu.u32 %r410, [%rd1];
	// end inline asm
	add.s32 	%r411, %r410, 1;
	// begin inline asm
	st.relaxed.gpu.u32 [%rd1], %r411;
	// end inline asm
	// begin inline asm
	ld.relaxed.gpu.u32 %r412, [%rd1];
	// end inline asm
	add.s32 	%r413, %r412, 1;
	// begin inline asm
	st.relaxed.gpu.u32 [%rd1], %r413;
	// end inline asm
	// begin inline asm
	ld.relaxed.gpu.u32 %r414, [%rd1];
	// end inline asm
	add.s32 	%r415, %r414, 1;
	// begin inline asm
	st.relaxed.gpu.u32 [%rd1], %r415;
	// end inline asm
	// begin inline asm
	ld.relaxed.gpu.u32 %r416, [%rd1];
	// end inline asm
	add.s32 	%r417, %r416, 1;
	// begin inline asm
	st.relaxed.gpu.u32 [%rd1], %r417;
	// end inline asm
	// begin inline asm
	ld.relaxed.gpu.u32 %r418, [%rd1];
	// end inline asm
	add.s32 	%r419, %r418, 1;
	// begin inline asm
	st.relaxed.gpu.u32 [%rd1], %r419;
	// end inline asm
	// begin inline asm
	ld.relaxed.gpu.u32 %r420, [%rd1];
	// end inline asm
	add.s32 	%r421, %r420, 1;
	// begin inline asm
	st.relaxed.gpu.u32 [%rd1], %r421;
	// end inline asm
	// begin inline asm
	ld.relaxed.gpu.u32 %r422, [%rd1];
	// end inline asm
	add.s32 	%r423, %r422, 1;
	// begin inline asm
	st.relaxed.gpu.u32 [%rd1], %r423;
	// end inline asm
	// begin inline asm
	ld.relaxed.gpu.u32 %r424, [%rd1];
	// end inline asm
	add.s32 	%r425, %r424, 1;
	// begin inline asm
	st.relaxed.gpu.u32 [%rd1], %r425;
	// end inline asm
	// begin inline asm
	ld.relaxed.gpu.u32 %r426, [%rd1];
	// end inline asm
	add.s32 	%r427, %r426, 1;
	// begin inline asm
	st.relaxed.gpu.u32 [%rd1], %r427;
	// end inline asm
	// begin inline asm
	ld.relaxed.gpu.u32 %r428, [%rd1];
	// end inline asm
	add.s32 	%r429, %r428, 1;
	// begin inline asm
	st.relaxed.gpu.u32 [%rd1], %r429;
	// end inline asm
	// begin inline asm
	ld.relaxed.gpu.u32 %r430, [%rd1];
	// end inline asm
	add.s32 	%r431, %r430, 1;
	// begin inline asm
	st.relaxed.gpu.u32 [%rd1], %r431;
	// end inline asm
	// begin inline asm
	ld.relaxed.gpu.u32 %r432, [%rd1];
	// end inline asm
	add.s32 	%r433, %r432, 1;
	// begin inline asm
	st.relaxed.gpu.u32 [%rd1], %r433;
	// end inline asm
	// begin inline asm
	ld.relaxed.gpu.u32 %r434, [%rd1];
	// end inline asm
	add.s32 	%r435, %r434, 1;
	// begin inline asm
	st.relaxed.gpu.u32 [%rd1], %r435;
	// end inline asm
	// begin inline asm
	ld.relaxed.gpu.u32 %r436, [%rd1];
	// end inline asm
	add.s32 	%r437, %r436, 1;
	// begin inline asm
	st.relaxed.gpu.u32 [%rd1], %r437;
	// end inline asm
	// begin inline asm
	ld.relaxed.gpu.u32 %r438, [%rd1];
	// end inline asm
	add.s32 	%r439, %r438, 1;
	// begin inline asm
	st.relaxed.gpu.u32 [%rd1], %r439;
	// end inline asm
	// begin inline asm
	ld.relaxed.gpu.u32 %r440, [%rd1];
	// end inline asm
	add.s32 	%r441, %r440, 1;
	// begin inline asm
	st.relaxed.gpu.u32 [%rd1], %r441;
	// end inline asm
	// begin inline asm
	ld.relaxed.gpu.u32 %r442, [%rd1];
	// end inline asm
	add.s32 	%r443, %r442, 1;
	// begin inline asm
	st.relaxed.gpu.u32 [%rd1], %r443;
	// end inline asm
	// begin inline asm
	ld.relaxed.gpu.u32 %r444, [%rd1];
	// end inline asm
	add.s32 	%r445, %r444, 1;
	// begin inline asm
	st.relaxed.gpu.u32 [%rd1], %r445;
	// end inline asm
	// begin inline asm
	ld.relaxed.gpu.u32 %r446, [%rd1];
	// end inline asm
	add.s32 	%r447, %r446, 1;
	// begin inline asm
	st.relaxed.gpu.u32 [%rd1], %r447;
	// end inline asm
	// begin inline asm
	ld.relaxed.gpu.u32 %r448, [%rd1];
	// end inline asm
	add.s32 	%r449, %r448, 1;
	// begin inline asm
	st.relaxed.gpu.u32 [%rd1], %r449;
	// end inline asm
	// begin inline asm
	ld.relaxed.gpu.u32 %r450, [%rd1];
	// end inline asm
	add.s32 	%r451, %r450, 1;
	// begin inline asm
	st.relaxed.gpu.u32 [%rd1], %r451;
	// end inline asm
	// begin inline asm
	ld.relaxed.gpu.u32 %r452, [%rd1];
	// end inline asm
	add.s32 	%r453, %r452, 1;
	// begin inline asm
	st.relaxed.gpu.u32 [%rd1], %r453;
	// end inline asm
	// begin inline asm
	ld.relaxed.gpu.u32 %r454, [%rd1];
	// end inline asm
	add.s32 	%r455, %r454, 1;
	// begin inline asm
	st.relaxed.gpu.u32 [%rd1], %r455;
	// end inline asm
	// begin inline asm
	ld.relaxed.gpu.u32 %r456, [%rd1];
	// end inline asm
	add.s32 	%r457, %r456, 1;
	// begin inline asm
	st.relaxed.gpu.u32 [%rd1], %r457;
	// end inline asm
	// begin inline asm
	ld.relaxed.gpu.u32 %r458, [%rd1];
	// end inline asm
	add.s32 	%r459, %r458, 1;
	// begin inline asm
	st.relaxed.gpu.u32 [%rd1], %r459;
	// end inline asm
	// begin inline asm
	ld.relaxed.gpu.u32 %r460, [%rd1];
	// end inline asm
	add.s32 	%r461, %r460, 1;
	// begin inline asm
	st.relaxed.gpu.u32 [%rd1], %r461;
	// end inline asm
	// begin inline asm
	ld.relaxed.gpu.u32 %r462, [%rd1];
	// end inline asm
	add.s32 	%r463, %r462, 1;
	// begin inline asm
	st.relaxed.gpu.u32 [%rd1], %r463;
	// end inline asm
	// begin inline asm
	ld.relaxed.gpu.u32 %r464, [%rd1];
	// end inline asm
	add.s32 	%r465, %r464, 1;
	// begin inline asm
	st.relaxed.gpu.u32 [%rd1], %r465;
	// end inline asm
	// begin inline asm
	ld.relaxed.gpu.u32 %r466, [%rd1];
	// end inline asm
	add.s32 	%r467, %r466, 1;
	// begin inline asm
	st.relaxed.gpu.u32 [%rd1], %r467;
	// end inline asm
	// begin inline asm
	ld.relaxed.gpu.u32 %r468, [%rd1];
	// end inline asm
	add.s32 	%r469, %r468, 1;
	// begin inline asm
	st.relaxed.gpu.u32 [%rd1], %r469;
	// end inline asm
	// begin inline asm
	ld.relaxed.gpu.u32 %r470, [%rd1];
	// end inline asm
	add.s32 	%r471, %r470, 1;
	// begin inline asm
	st.relaxed.gpu.u32 [%rd1], %r471;
	// end inline asm
	// begin inline asm
	ld.relaxed.gpu.u32 %r472, [%rd1];
	// end inline asm
	add.s32 	%r473, %r472, 1;
	// begin inline asm
	st.relaxed.gpu.u32 [%rd1], %r473;
	// end inline asm
	// begin inline asm
	ld.relaxed.gpu.u32 %r474, [%rd1];
	// end inline asm
	add.s32 	%r475, %r474, 1;
	// begin inline asm
	st.relaxed.gpu.u32 [%rd1], %r475;
	// end inline asm
	// begin inline asm
	ld.relaxed.gpu.u32 %r476, [%rd1];
	// end inline asm
	add.s32 	%r477, %r476, 1;
	// begin inline asm
	st.relaxed.gpu.u32 [%rd1], %r477;
	// end inline asm
	// begin inline asm
	ld.relaxed.gpu.u32 %r478, [%rd1];
	// end inline asm
	add.s32 	%r479, %r478, 1;
	// begin inline asm
	st.relaxed.gpu.u32 [%rd1], %r479;
	// end inline asm
	// begin inline asm
	ld.relaxed.gpu.u32 %r480, [%rd1];
	// end inline asm
	add.s32 	%r481, %r480, 1;
	// begin inline asm
	st.relaxed.gpu.u32 [%rd1], %r481;
	// end inline asm
	// begin inline asm
	ld.relaxed.gpu.u32 %r482, [%rd1];
	// end inline asm
	add.s32 	%r483, %r482, 1;
	// begin inline asm
	st.relaxed.gpu.u32 [%rd1], %r483;
	// end inline asm
	// begin inline asm
	ld.relaxed.gpu.u32 %r484, [%rd1];
	// end inline asm
	add.s32 	%r485, %r484, 1;
	// begin inline asm
	st.relaxed.gpu.u32 [%rd1], %r485;
	// end inline asm
	// begin inline asm
	ld.relaxed.gpu.u32 %r486, [%rd1];
	// end inline asm
	add.s32 	%r487, %r486, 1;
	// begin inline asm
	st.relaxed.gpu.u32 [%rd1], %r487;
	// end inline asm
	// begin inline asm
	ld.relaxed.gpu.u32 %r488, [%rd1];
	// end inline asm
	add.s32 	%r489, %r488, 1;
	// begin inline asm
	st.relaxed.gpu.u32 [%rd1], %r489;
	// end inline asm
	// begin inline asm
	ld.relaxed.gpu.u32 %r490, [%rd1];
	// end inline asm
	add.s32 	%r491, %r490, 1;
	// begin inline asm
	st.relaxed.gpu.u32 [%rd1], %r491;
	// end inline asm
	// begin inline asm
	ld.relaxed.gpu.u32 %r492, [%rd1];
	// end inline asm
	add.s32 	%r493, %r492, 1;
	// begin inline asm
	st.relaxed.gpu.u32 [%rd1], %r493;
	// end inline asm
	// begin inline asm
	ld.relaxed.gpu.u32 %r494, [%rd1];
	// end inline asm
	add.s32 	%r495, %r494, 1;
	// begin inline asm
	st.relaxed.gpu.u32 [%rd1], %r495;
	// end inline asm
	// begin inline asm
	ld.relaxed.gpu.u32 %r496, [%rd1];
	// end inline asm
	add.s32 	%r497, %r496, 1;
	// begin inline asm
	st.relaxed.gpu.u32 [%rd1], %r497;
	// end inline asm
	// begin inline asm
	ld.relaxed.gpu.u32 %r498, [%rd1];
	// end inline asm
	add.s32 	%r499, %r498, 1;
	// begin inline asm
	st.relaxed.gpu.u32 [%rd1], %r499;
	// end inline asm
	// begin inline asm
	ld.relaxed.gpu.u32 %r500, [%rd1];
	// end inline asm
	add.s32 	%r501, %r500, 1;
	// begin inline asm
	st.relaxed.gpu.u32 [%rd1], %r501;
	// end inline asm
	// begin inline asm
	ld.relaxed.gpu.u32 %r502, [%rd1];
	// end inline asm
	add.s32 	%r503, %r502, 1;
	// begin inline asm
	st.relaxed.gpu.u32 [%rd1], %r503;
	// end inline asm
	// begin inline asm
	ld.relaxed.gpu.u32 %r504, [%rd1];
	// end inline asm
	add.s32 	%r505, %r504, 1;
	// begin inline asm
	st.relaxed.gpu.u32 [%rd1], %r505;
	// end inline asm
	// begin inline asm
	ld.relaxed.gpu.u32 %r506, [%rd1];
	// end inline asm
	add.s32 	%r507, %r506, 1;
	// begin inline asm
	st.relaxed.gpu.u32 [%rd1], %r507;
	// end inline asm
	// begin inline asm
	ld.relaxed.gpu.u32 %r508, [%rd1];
	// end inline asm
	add.s32 	%r509, %r508, 1;
	// begin inline asm
	st.relaxed.gpu.u32 [%rd1], %r509;
	// end inline asm
	// begin inline asm
	ld.relaxed.gpu.u32 %r510, [%rd1];
	// end inline asm
	add.s32 	%r511, %r510, 1;
	// begin inline asm
	st.relaxed.gpu.u32 [%rd1], %r511;
	// end inline asm
	// begin inline asm
	ld.relaxed.gpu.u32 %r512, [%rd1];
	// end inline asm
	add.s32 	%r513, %r512, 1;
	// begin inline asm
	st.relaxed.gpu.u32 [%rd1], %r513;
	// end inline asm
$L__BB14_2:
	ret;

}
	// .globl	_Z4testIL_Z13load_volatilePKjEL_Z14store_volatilePjjELi256E14single_element11lower_lanesILj4EEEvv
.visible .entry _Z4testIL_Z13load_volatilePKjEL_Z14store_volatilePjjELi256E14single_element11lower_lanesILj4EEEvv()
{
	.reg .pred 	%p<2>;
	.reg .b32 	%r<514>;
	.reg .b64 	%rd<514>;

	// begin inline asm
	mov.u32 %r1, %laneid;
	// end inline asm
	setp.gt.u32 	%p1, %r1, 3;
	@%p1 bra 	$L__BB15_2;
	mov.u64 	%rd513, buffer;
	cvta.global.u64 	%rd1, %rd513;
	// begin inline asm
	ld.volatile.global.u32 %r2, [%rd1];
	// end inline asm
	add.s32 	%r3, %r2, 1;
	// begin inline asm
	st.volatile.global.u32 [%rd1], %r3;
	// end inline asm
	// begin inline asm
	ld.volatile.global.u32 %r4, [%rd1];
	// end inline asm
	add.s32 	%r5, %r4, 1;
	// begin inline asm
	st.volatile.global.u32 [%rd1], %r5;
	// end inline asm
	// begin inline asm
	ld.volatile.global.u32 %r6, [%rd1];
	// end inline asm
	add.s32 	%r7, %r6, 1;
	// begin inline asm
	st.volatile.global.u32 [%rd1], %r7;
	// end inline asm
	// begin inline asm
	ld.volatile.global.u32 %r8, [%rd1];
	// end inline asm
	add.s32 	%r9, %r8, 1;
	// begin inline asm
	st.volatile.global.u32 [%rd1], %r9;
	// end inline asm
	// begin inline asm
	ld.volatile.global.u32 %r10, [%rd1];
	// end inline asm
	add.s32 	%r11, %r10, 1;
	// begin inline asm
	st.volatile.global.u32 [%rd1], %r11;
	// end inline asm
	// begin inline asm
	ld.volatile.global.u32 %r12, [%rd1];
	// end inline asm
	add.s32 	%r13, %r12, 1;
	// begin inline asm
	st.volatile.global.u32 [%rd1], %r13;
	// end inline asm
	// begin inline asm
	ld.volatile.global.u32 %r14, [%rd1];
	// end inline asm
	add.s32 	%r15, %r14, 1;
	// begin inline asm
	st.volatile.global.u32 [%rd1], %r15;
	// end inline asm
	// begin inline asm
	ld.volatile.global.u32 %r16, [%rd1];
	// end inline asm
	add.s32 	%r17, %r16, 1;
	// begin inline asm
	st.volatile.global.u32 [%rd1], %r17;
	// end inline asm
	// begin inline asm
	ld.volatile.global.u32 %r18, [%rd1];
	// end inline asm
	add.s32 	%r19, %r18, 1;
	// begin inline asm
	st.volatile.global.u32 [%rd1], %r19;
	// end inline asm
	// begin inline asm
	ld.volatile.global.u32 %r20, [%rd1];
	// end inline asm
	add.s32 	%r21, %r20, 1;
	// begin inline asm
	st.volatile.global.u32 [%rd1], %r21;
	// end inline asm
	// begin inline asm
	ld.volatile.global.u32 %r22, [%rd1];
	// end inline asm
	add.s32 	%r23, %r22, 1;
	// begin inline asm
	st.volatile.global.u32 [%rd1], %r23;
	// end inline asm
	// begin inline asm
	ld.volatile.global.u32 %r24, [%rd1];
	// end inline asm
	add.s32 	%r25, %r24, 1;
	// begin inline asm
	st.volatile.global.u32 [%rd1], %r25;
	// end inline asm
	// begin inline asm
	ld.volatile.global.u32 %r26, [%rd1];
	// end inline asm
	add.s32 	%r27, %r26, 1;
	// begin inline asm
	st.volatile.global.u32 [%rd1], %r27;
	// end inline asm
	// begin inline asm
	ld.volatile.global.u32 %r28, [%rd1];
	// end inline asm
	add.s32 	%r29, %r28, 1;
	// begin inline asm
	st.volatile.global.u32 [%rd1], %r29;
	// end inline asm
	// begin inline asm
	ld.volatile.global.u32 %r30, [%rd1];
	// end inline asm
	add.s32 	%r31, %r30, 1;
	// begin inline asm
	st.volatile.global.u32 [%rd1], %r31;
	// end inline asm
	// begin inline asm
	ld.volatile.global.u32 %r32, [%rd1];
	// end inline asm
	add.s32 	%r33, %r32, 1;
	// begin inline asm
	st.volatile.global.u32 [%rd1], %r33;
	// end inline asm
	// begin inline asm
	ld.volatile.global.u32 %r34, [%rd1];
	// end inline asm
	add.s32 	%r35, %r34, 1;
	// begin inline asm
	st.volatile.global.u32 [%rd1], %r35;
	// end inline asm
	// begin inline asm
	ld.volatile.global.u32 %r36, [%rd1];
	// end inline asm
	add.s32 	%r37, %r36, 1;
	// begin inline asm
	st.volatile.global.u32 [%rd1], %r37;
	// end inline asm
	// begin inline asm
	ld.volatile.global.u32 %r38, [%rd1];
	// end inline asm
	add.s32 	%r39, %r38, 1;
	// begin inline asm
	st.volatile.global.u32 [%rd1], %r39;
	// end inline asm
	// begin inline asm
	ld.volatile.global.u32 %r40, [%rd1];
	// end inline asm
	add.s32 	%r41, %r40, 1;
	// begin inline asm
	st.volatile.global.u32 [%rd1], %r41;
	// end inline asm
	// begin inline asm
	ld.volatile.global.u32 %r42, [%rd1];
	// end inline asm
	add.s32 	%r43, %r42, 1;
	// begin inline asm
	st.volatile.global.u32 [%rd1], %r43;
	// end inline asm
	// begin inline asm
	ld.volatile.global.u32 %r44, [%rd1];
	// end inline asm
	add.s32 	%r45, %r44, 1;
	// begin inline asm
	st.volatile.global.u32 [%rd1], %r45;
	// end inline asm
	// begin inline asm
	ld.volatile.global.u32 %r46, [%rd1];
	// end inline asm
	add.s32 	%r47, %r46, 1;
	// begin inline asm
	st.volatile.global.u32 [%rd1], %r47;
	// end inline asm
	// begin inline asm
	ld.volatile.global.u32 %r48, [%rd1];
	// end inline asm
	add.s32 	%r49, %r48, 1;
	// begin inline asm
	st.volatile.global.u32 [%rd1], %r49;
	// end inline asm
	// begin inline asm
	ld.volatile.global.u32 %r50, [%rd1];
	// end inline asm
	add.s32 	%r51, %r50, 1;
	// begin inline asm
	st.volatile.global.u32 [%rd1], %r51;
	// end inline asm
	// begin inline asm
	ld.volatile.global.u32 %r52, [%rd1];
	// end inline asm
	add.s32 	%r53, %r52, 1;
	// begin inline asm
	st.volatile.global.u32 [%rd1], %r53;
	// end inline asm
	// begin inline asm
	ld.volatile.global.u32 %r54, [%rd1];
	// end inline asm
	add.s32 	%r55, %r54, 1;
	// begin inline asm
	st.volatile.global.u32 [%rd1], %r55;
	// end inline asm
	// begin inline asm
	ld.volatile.global.u32 %r56, [%rd1];
	// end inline asm
	add.s32 	%r57, %r56, 1;
	// begin inline asm
	st.volatile.global.u32 [%rd1], %r57;
	// end inline asm
	// begin inline asm
	ld.volatile.global.u32 %r58, [%rd1];
	// end inline asm
	add.s32 	%r59, %r58, 1;
	// begin inline asm
	st.volatile.global.u32 [%rd1], %r59;
	// end inline asm
	// begin inline asm
	ld.volatile.global.u32 %r60, [%rd1];
	// end inline asm
	add.s32 	%r61, %r60, 1;
	// begin inline asm
	st.volatile.global.u32 [%rd1], %r61;
	// end inline asm
	// begin inline asm
	ld.volatile.global.u32 %r62, [%rd1];
	// end inline asm
	add.s32 	%r63, %r62, 1;
	// begin inline asm
	st.volatile.global.u32 [%rd1], %r63;
	// end inline asm
	// begin inline asm
	ld.volatile.global.u32 %r64, [%rd1];
	// end inline asm
	add.s32 	%r65, %r64, 1;
	// begin inline asm
	st.volatile.global.u32 [%rd1], %r65;
	// end inline asm
	// begin inline asm
	ld.volatile.global.u32 %r66, [%rd1];
	// end inline asm
	add.s32 	%r67, %r66, 1;
	// begin inline asm
	st.volatile.global.u32 [%rd1], %r67;
	// end inline asm
	// begin inline asm
	ld.volatile.global.u32 %r68, [%rd1];
	// end inline asm
	add.s32 	%r69, %r68, 1;
	// begin inline asm
	st.volatile.global.u32 [%rd1], %r69;
	// end inline asm
	// begin inline asm
	ld.volatile.global.u32 %r70, [%rd1];
	// end inline asm
	add.s32 	%r71, %r70, 1;
	// begin inline asm
	st.volatile.global.u32 [%rd1], %r71;
	// end inline asm
	// begin inline asm
	ld.volatile.global.u32 %r72, [%rd1];
	// end inline asm
	add.s32 	%r73, %r72, 1;
	// begin inline asm
	st.volatile.global.u32 [%rd1], %r73;
	// end inline asm
	// begin inline asm
	ld.volatile.global.u32 %r74, [%rd1];
	// end inline asm
	add.s32 	%r75, %r74, 1;
	// begin inline asm
	st.volatile.global.u32 [%rd1], %r75;
	// end inline asm
	// begin inline asm
	ld.volatile.global.u32 %r76, [%rd1];
	// end inline asm
	add.s32 	%r77, %r76, 1;
	// begin inline asm
	st.volatile.global.u32 [%rd1], %r77;
	// end inline asm
	// begin inline asm
	ld.volatile.global.u32 %r78, [%rd1];
	// end inline asm
	add.s32 	%r79, %r78, 1;
	// begin inline asm
	st.volatile.global.u32 [%rd1], %r79;
	// end inline asm
	// begin inline asm
	ld.volatile.global.u32 %r80, [%rd1];
	// end inline asm
	add.s32 	%r81, %r80, 1;
	// begin inline asm
	st.volatile.global.u32 [%rd1], %r81;
	// end inline asm
	// begin inline asm
	ld.volatile.global.u32 %r82, [%rd1];
	// end inline asm
	add.s32 	%r83, %r82, 1;
	// begin inline asm
	st.volatile.global.u32 [%rd1], %r83;
	// end inline asm
	// begin inline asm
	ld.volatile.global.u32 %r84, [%rd1];
	// end inline asm
	add.s32 	%r85, %r84, 1;
	// begin inline asm
	st.volatile.global.u32 [%rd1], %r85;
	// end inline asm
	// begin inline asm
	ld.volatile.global.u32 %r86, [%rd1];
	// end inline asm
	add.s32 	%r87, %r86, 1;
	// begin inline asm
	st.volatile.global.u32 [%rd1], %r87;
	// end inline asm
	// begin inline asm
	ld.volatile.global.u32 %r88, [%rd1];
	// end inline asm
	add.s32 	%r89, %r88, 1;
	// begin inline asm
	st.volatile.global.u32 [%rd1], %r89;
	// end inline asm
	// begin inline asm
	ld.volatile.global.u32 %r90, [%rd1];
	// end inline asm
	add.s32 	%r91, %r90, 1;
	// begin inline asm
	st.volatile.global.u32 [%rd1], %r91;
	// end inline asm
	// begin inline asm
	ld.volatile.global.u32 %r92, [%rd1];
	// end inline asm
	add.s32 	%r93, %r92, 1;
	// begin inline asm
	st.volatile.global.u32 [%rd1], %r93;
	// end inline asm
	// begin inline asm
	ld.volatile.global.u32 %r94, [%rd1];
	// end inline asm
	add.s32 	%r95, %r94, 1;
	// begin inline asm
	st.volatile.global.u32 [%rd1], %r95;
	// end inline asm
	// begin inline asm
	ld.volatile.global.u32 %r96, [%rd1];
	// end inline asm
	add.s32 	%r97, %r96, 1;
	// begin inline asm
	st.volatile.global.u32 [%rd1], %r97;
	// end inline asm
	// begin inline asm
	ld.volatile.global.u32 %r98, [%rd1];
	// end inline asm
	add.s32 	%r99, %r98, 1;
	// begin inline asm
	st.volatile.global.u32 [%rd1], %r99;
	// end inline asm
	// begin inline asm
	ld.volatile.global.u32 %r100, [%rd1];
	// end inline asm
	add.s32 	%r101, %r100, 1;
	// begin inline asm
	st.volatile.global.u32 [%rd1], %r101;
	// end inline asm
	// begin inline asm
	ld.volatile.global.u32 %r102, [%rd1];
	// end inline asm
	add.s32 	%r103, %r102, 1;
	// begin inline asm
	st.volatile.global.u32 [%rd1], %r103;
	// end inline asm
	// begin inline asm
	ld.volatile.global.u32 %r104, [%rd1];
	// end inline asm
	add.s32 	%r105, %r104, 1;
	// begin inline asm
	st.volatile.global.u32 [%rd1], %r105;
	// end inline asm
	// begin inline asm
	ld.volatile.global.u32 %r106, [%rd1];
	// end inline asm
	add.s32 	%r107, %r106, 1;
	// begin inline asm
	st.volatile.global.u32 [%rd1], %r107;
	// end inline asm
	// begin inline asm
	ld.volatile.global.u32 %r108, [%rd1];
	// end inline asm
	add.s32 	%r109, %r108, 1;
	// begin inline asm
	st.volatile.global.u32 [%rd1], %r109;
	// end inline asm
	// begin inline asm
	ld.volatile.global.u32 %r110, [%rd1];
	// end inline asm
	add.s32 	%r111, %r110, 1;
	// begin inline asm
	st.volatile.global.u32 [%rd1], %r111;
	// end inline asm
	// begin inline asm
	ld.volatile.global.u32 %r112, [%rd1];
	// end inline asm
	add.s32 	%r113, %r112, 1;
	// begin inline asm
	st.volatile.global.u32 [%rd1], %r113;
	// end inline asm
	// begin inline asm
	ld.volatile.global.u32 %r114, [%rd1];
	// end inline asm
	add.s32 	%r115, %r114, 1;
	// begin inline asm
	st.volatile.global.u32 [%rd1], %r115;
	// end inline asm
	// begin inline asm
	ld.volatile.global.u32 %r116, [%rd1];
	// end inline asm
	add.s32 	%r117, %r116, 1;
	// begin inline asm
	st.volatile.global.u32 [%rd1], %r117;
	// end inline asm
	// begin inline asm
	ld.volatile.global.u32 %r118, [%rd1];
	// end inline asm
	add.s32 	%r119, %r118, 1;
	// begin inline asm
	st.volatile.global.u32 [%rd1], %r119;
	// end inline asm
	// begin inline asm
	ld.volatile.global.u32 %r120, [%rd1];
	// end inline asm
	add.s32 	%r121, %r120, 1;
	// begin inline asm
	st.volatile.global.u32 [%rd1], %r121;
	// end inline asm
	// begin inline asm
	ld.volatile.global.u32 %r122, [%rd1];
	// end inline asm
	add.s32 	%r123, %r122, 1;
	// begin inline asm
	st.volatile.global.u32 [%rd1], %r123;
	// end inline asm
	// begin inline asm
	ld.volatile.global.u32 %r124, [%rd1];
	// end inline asm
	add.s32 	%r125, %r124, 1;
	// begin inline asm
	st.volatile.global.u32 [%rd1], %r125;
	// end inline asm
	// begin inline asm
	ld.volatile.global.u32 %r126, [%rd1];
	// end inline asm
	add.s32 	%r127, %r126, 1;
	// begin inline asm
	st.volatile.global.u32 [%rd1], %r127;
	// end inline asm
	// begin inline asm
	ld.volatile.global.u32 %r128, [%rd1];
	// end inline asm
	add.s32 	%r129, %r128, 1;
	// begin inline asm
	st.volatile.global.u32 [%rd1], %r129;
	// end inline asm
	// begin inline asm
	ld.volatile.global.u32 %r130, [%rd1];
	// end inline asm
	add.s32 	%r131, %r130, 1;
	// begin inline asm
	st.volatile.global.u32 [%rd1], %r131;
	// end inline asm
	// begin inline asm
	ld.volatile.global.u32 %r132, [%rd1];
	// end inline asm
	add.s32 	%r133, %r132, 1;
	// begin inline asm
	st.volatile.global.u32 [%rd1], %r133;
	// end inline asm
	// begin inline asm
	ld.volatile.global.u32 %r134, [%rd1];
	// end inline asm
	add.s32 	%r135, %r134, 1;
	// begin inline asm
	st.volatile.global.u32 [%rd1], %r135;
	// end inline asm
	// begin inline asm
	ld.volatile.global.u32 %r136, [%rd1];
	// end inline asm
	add.s32 	%r137, %r136, 1;
	// begin inline asm
	st.volatile.global.u32 [%rd1], %r137;
	// end inline asm
	// begin inline asm
	ld.volatile.global.u32 %r138, [%rd1];
	// end inline asm
	add.s32 	%r139, %r138, 1;
	// begin inline asm
	st.volatile.global.u32 [%rd1], %r139;
	// end inline asm
	// begin inline asm
	ld.volatile.global.u32 %r140, [%rd1];
	// end inline asm
	add.s32 	%r141, %r140, 1;
	// begin inline asm
	st.volatile.global.u32 [%rd1], %r141;
	// end inline asm
	// begin inline asm
	ld.volatile.global.u32 %r142, [%rd1];
	// end inline asm
	add.s32 	%r143, %r142, 1;
	// begin inline asm
	st.volatile.global.u32 [%rd1], %r143;
	// end inline asm
	// begin inline asm
	ld.volatile.global.u32 %r144, [%rd1];
	// end inline asm
	add.s32 	%r145, %r144, 1;
	// begin inline asm
	st.volatile.global.u32 [%rd1], %r145;
	// end inline asm
	// begin inline asm
	ld.volatile.global.u32 %r146, [%rd1];
	// end inline asm
	add.s32 	%r147, %r146, 1;
	// begin inline asm
	st.volatile.global.u32 [%rd1], %r147;
	// end inline asm
	// begin inline asm
	ld.volatile.global.u32 %r148, [%rd1];
	// end inline asm
	add.s32 	%r149, %r148, 1;
	// begin inline asm
	st.volatile.global.u32 [%rd1], %r149;
	// end inline asm
	// begin inline asm
	ld.volatile.global.u32 %r150, [%rd1];
	// end inline asm
	add.s32 	%r151, %r150, 1;
	// begin inline asm
	st.volatile.global.u32 [%rd1], %r151;
	// end inline asm
	// begin inline asm
	ld.volatile.global.u32 %r152, [%rd1];
	// end inline asm
	add.s32 	%r153, %r152, 1;
	// begin inline asm
	st.volatile.global.u32 [%rd1], %r153;
	// end inline asm
	// begin inline asm
	ld.volatile.global.u32 %r154, [%rd1];
	// end inline asm
	add.s32 	%r155, %r154, 1;
	// begin inline asm
	st.volatile.global.u32 [%rd1], %r155;
	// end inline asm
	// begin inline asm
	ld.volatile.global.u32 %r156, [%rd1];
	// end inline asm
	add.s32 	%r157, %r156, 1;
	// begin inline asm
	st.volatile.global.u32 [%rd1], %r157;
	// end inline asm
	// begin inline asm
	ld.volatile.global.u32 %r158, [%rd1];
	// end inline asm
	add.s32 	%r159, %r158, 1;
	// begin inline asm
	st.volatile.global.u32 [%rd1], %r159;
	// end inline asm
	// begin inline asm
	ld.volatile.global.u32 %r160, [%rd1];
	// end inline asm
	add.s32 	%r161, %r160, 1;
	// begin inline asm
	st.volatile.global.u32 [%rd1], %r161;
	// end inline asm
	// begin inline asm
	ld.volatile.global.u32 %r162, [%rd1];
	// end inline asm
	add.s32 	%r163, %r162, 1;
	// begin inline asm
	st.volatile.global.u32 [%rd1], %r163;
	// end inline asm
	// begin inline asm
	ld.volatile.global.u32 %r164, [%rd1];
	// end inline asm
	add.s32 	%r165, %r164, 1;
	// begin inline asm
	st.volatile.global.u32 [%rd1], %r165;
	// end inline asm
	// begin inline asm
	ld.volatile.global.u32 %r166, [%rd1];
	// end inline asm
	add.s32 	%r167, %r166, 1;
	// begin inline asm
	st.volatile.global.u32 [%rd1], %r167;
	// end inline asm
	// begin inline asm
	ld.volatile.global.u32 %r168, [%rd1];
	// end inline asm
	add.s32 	%r169, %r168, 1;
	// begin inline asm
	st.volatile.global.u32 [%rd1], %r169;
	// end inline asm
	// begin inline asm
	ld.volatile.global.u32 %r170, [%rd1];
	// end inline asm
	add.s32 	%r171, %r170, 1;
	// begin inline asm
	st.volatile.global.u32 [%rd1], %r171;
	// end inline asm
	// begin inline asm
	ld.volatile.global.u32 %r172, [%rd1];
	// end inline asm
	add.s32 	%r173, %r172, 1;
	// begin inline asm
	st.volatile.global.u32 [%rd1], %r173;
	// end inline asm
	// begin inline asm
	ld.volatile.global.u32 %r174, [%rd1];
	// end inline asm
	add.s32 	%r175, %r174, 1;
	// begin inline asm
	st.volatile.global.u32 [%rd1], %r175;
	// end inline asm
	// begin inline asm
	ld.volatile.global.u32 %r176, [%rd1];
	// end inline asm
	add.s32 	%r177, %r176, 1;
	// begin inline asm
	st.volatile.global.u32 [%rd1], %r177;
	// end inline asm
	// begin inline asm
	ld.volatile.global.u32 %r178, [%rd1];
	// end inline asm
	add.s32 	%r179, %r178, 1;
	// begin inline asm
	st.volatile.global.u32 [%rd1], %r179;
	// end inline asm
	// begin inline asm
	ld.volatile.global.u32 %r180, [%rd1];
	// end inline asm
	add.s32 	%r181, %r180, 1;
	// begin inline asm
	st.volatile.global.u32 [%rd1], %r181;
	// end inline asm
	// begin inline asm
	ld.volatile.global.u32 %r182, [%rd1];
	// end inline asm
	add.s32 	%r183, %r182, 1;
	// begin inline asm
	st.volatile.global.u32 [%rd1], %r183;
	// end inline asm
	// begin inline asm
	ld.volatile.global.u32 %r184, [%rd1];
	// end inline asm
	add.s32 	%r185, %r184, 1;
	// begin inline asm
	st.volatile.global.u32 [%rd1], %r185;
	// end inline asm
	// begin inline asm
	ld.volatile.global.u32 %r186, [%rd1];
	// end inline asm
	add.s32 	%r187, %r186, 1;
	// begin inline asm
	st.volatile.global.u32 [%rd1], %r187;
	// end inline asm
	// begin inline asm
	ld.volatile.global.u32 %r188, [%rd1];
	// end inline asm
	add.s32 	%r189, %r188, 1;
	// begin inline asm
	st.volatile.global.u32 [%rd1], %r189;
	// end inline asm
	// begin inline asm
	ld.volatile.global.u32 %r190, [%rd1];
	// end inline asm
	add.s32 	%r191, %r190, 1;
	// begin inline asm
	st.volatile.global.u32 [%rd1], %r191;
	// end inline asm
	// begin inline asm
	ld.volatile.global.u32 %r192, [%rd1];
	// end inline asm
	add.s32 	%r193, %r192, 1;
	// begin inline asm
	st.volatile.global.u32 [%rd1], %r193;
	// end inline asm
	// begin inline asm
	ld.volatile.global.u32 %r194, [%rd1];
	// end inline asm
	add.s32 	%r195, %r194, 1;
	// begin inline asm
	st.volatile.global.u32 [%rd1], %r195;
	// end inline asm
	// begin inline asm
	ld.volatile.global.u32 %r196, [%rd1];
	// end inline asm
	add.s32 	%r197, %r196, 1;
	// begin inline asm
	st.volatile.global.u32 [%rd1], %r197;
	// end inline asm
	// begin inline asm
	ld.volatile.global.u32 %r198, [%rd1];
	// end inline asm
	add.s32 	%r199, %r198, 1;
	// begin inline asm
	st.volatile.global.u32 [%rd1], %r199;
	// end inline asm
	// begin inline asm
	ld.volatile.global.u32 %r200, [%rd1];
	// end inline asm
	add.s32 	%r201, %r200, 1;
	// begin inline asm
	st.volatile.global.u32 [%rd1], %r201;
	// end inline asm
	// begin inline asm
	ld.volatile.global.u32 %r202, [%rd1];
	// end inline asm
	add.s32 	%r203, %r202, 1;
	// begin inline asm
	st.volatile.global.u32 [%rd1], %r203;
	// end inline asm
	// begin inline asm
	ld.volatile.global.u32 %r204, [%rd1];
	// end inline asm
	add.s32 	%r205, %r204, 1;
	// begin inline asm
	st.volatile.global.u32 [%rd1], %r205;
	// end inline asm
	// begin inline asm
	ld.volatile.global.u32 %r206, [%rd1];
	// end inline asm
	add.s32 	%r207, %r206, 1;
	// begin inline asm
	st.volatile.global.u32 [%rd1], %r207;
	// end inline asm
	// begin inline asm
	ld.volatile.global.u32 %r208, [%rd1];
	// end inline asm
	add.s32 	%r209, %r208, 1;
	// begin inline asm
	st.volatile.global.u32 [%rd1], %r209;
	// end inline asm
	// begin inline asm
	ld.volatile.global.u32 %r210, [%rd1];
	// end inline asm
	add.s32 	%r211, %r210, 1;
	// begin inline asm
	st.volatile.global.u32 [%rd1], %r211;
	// end inline asm
	// begin inline asm
	ld.volatile.global.u32 %r212, [%rd1];
	// end inline asm
	add.s32 	%r213, %r212, 1;
	// begin inline asm
	st.volatile.global.u32 [%rd1], %r213;
	// end inline asm
	// begin inline asm
	ld.volatile.global.u32 %r214, [%rd1];
	// end inline asm
	add.s32 	%r215, %r214, 1;
	// begin inline asm
	st.volatile.global.u32 [%rd1], %r215;
	// end inline asm
	// begin inline asm
	ld.volatile.global.u32 %r216, [%rd1];
	// end inline asm
	add.s32 	%r217, %r216, 1;
	// begin inline asm
	st.volatile.global.u32 [%rd1], %r217;
	// end inline asm
	// begin inline asm
	ld.volatile.global.u32 %r218, [%rd1];
	// end inline asm
	add.s32 	%r219, %r218, 1;
	// begin inline asm
	st.volatile.global.u32 [%rd1], %r219;
	// end inline asm
	// begin inline asm
	ld.volatile.global.u32 %r220, [%rd1];
	// end inline asm
	add.s32 	%r221, %r220, 1;
	// begin inline asm
	st.volatile.global.u32 [%rd1], %r221;
	// end inline asm
	// begin inline asm
	ld.volatile.global.u32 %r222, [%rd1];
	// end inline asm
	add.s32 	%r223, %r222, 1;
	// begin inline asm
	st.volatile.global.u32 [%rd1], %r223;
	// end inline asm
	// begin inline asm
	ld.volatile.global.u32 %r224, [%rd1];
	// end inline asm
	add.s32 	%r225, %r224, 1;
	// begin inline asm
	st.volatile.global.u32 [%rd1], %r225;
	// end inline asm
	// begin inline asm
	ld.volatile.global.u32 %r226, [%rd1];
	// end inline asm
	add.s32 	%r227, %r226, 1;
	// begin inline asm
	st.volatile.global.u32 [%rd1], %r227;
	// end inline asm
	// begin inline asm
	ld.volatile.global.u32 %r228, [%rd1];
	// end inline asm
	add.s32 	%r229, %r228, 1;
	// begin inline asm
	st.volatile.global.u32 [%rd1], %r229;
	// end inline asm
	// begin inline asm
	ld.volatile.global.u32 %r230, [%rd1];
	// end inline asm
	add.s32 	%r231, %r230, 1;
	// begin inline asm
	st.volatile.global.u32 [%rd1], %r231;
	// end inline asm
	// begin inline asm
	ld.volatile.global.u32 %r232, [%rd1];
	// end inline asm
	add.s32 	%r233, %r232, 1;
	// begin inline asm
	st.volatile.global.u32 [%rd1], %r233;
	// end inline asm
	// begin inline asm
	ld.volatile.global.u32 %r234, [%rd1];
	// end inline asm
	add.s32 	%r235, %r234, 1;
	// begin inline asm
	st.volatile.global.u32 [%rd1], %r235;
	// end inline asm
	// begin inline asm
	ld.volatile.global.u32 %r236, [%rd1];
	// end inline asm
	add.s32 	%r237, %r236, 1;
	// begin inline asm
	st.volatile.global.u32 [%rd1], %r237;
	// end inline asm
	// begin inline asm
	ld.volatile.global.u32 %r238, [%rd1];
	// end inline asm
	add.s32 	%r239, %r238, 1;
	// begin inline asm
	st.volatile.global.u32 [%rd1], %r239;
	// end inline asm
	// begin inline asm
	ld.volatile.global.u32 %r240, [%rd1];
	// end inline asm
	add.s32 	%r241, %r240, 1;
	// begin inline asm
	st.volatile.global.u32 [%rd1], %r241;
	// end inline asm
	// begin inline asm
	ld.volatile.global.u32 %r242, [%rd1];
	// end inline asm
	add.s32 	%r243, %r242, 1;
	// begin inline asm
	st.volatile.global.u32 [%rd1], %r243;
	// end inline asm
	// begin inline asm
	ld.volatile.global.u32 %r244, [%rd1];
	// end inline asm
	add.s32 	%r245, %r244, 1;
	// begin inline asm
	st.volatile.global.u32 [%rd1], %r245;
	// end inline asm
	// begin inline asm
	ld.volatile.global.u32 %r246, [%rd1];
	// end inline asm
	add.s32 	%r247, %r246, 1;
	// begin inline asm
	st.volatile.global.u32 [%rd1], %r247;
	// end inline asm
	// begin inline asm
	ld.volatile.global.u32 %r248, [%rd1];
	// end inline asm
	add.s32 	%r249, %r248, 1;
	// begin inline asm
	st.volatile.global.u32 [%rd1], %r249;
	// end inline asm
	// begin inline asm
	ld.volatile.global.u32 %r250, [%rd1];
	// end inline asm
	add.s32 	%r251, %r250, 1;
	// begin inline asm
	st.volatile.global.u32 [%rd1], %r251;
	// end inline asm
	// begin inline asm
	ld.volatile.global.u32 %r252, [%rd1];
	// end inline asm
	add.s32 	%r253, %r252, 1;
	// begin inline asm
	st.volatile.global.u32 [%rd1], %r253;
	// end inline asm
	// begin inline asm
	ld.volatile.global.u32 %r254, [%rd1];
	// end inline asm
	add.s32 	%r255, %r254, 1;
	// begin inline asm
	st.volatile.global.u32 [%rd1], %r255;
	// end inline asm
	// begin inline asm
	ld.volatile.global.u32 %r256, [%rd1];
	// end inline asm
	add.s32 	%r257, %r256, 1;
	// begin inline asm
	st.volatile.global.u32 [%rd1], %r257;
	// end inline asm
	// begin inline asm
	ld.volatile.global.u32 %r258, [%rd1];
	// end inline asm
	add.s32 	%r259, %r258, 1;
	// begin inline asm
	st.volatile.global.u32 [%rd1], %r259;
	// end inline asm
	// begin inline asm
	ld.volatile.global.u32 %r260, [%rd1];
	// end inline asm
	add.s32 	%r261, %r260, 1;
	// begin inline asm
	st.volatile.global.u32 [%rd1], %r261;
	// end inline asm
	// begin inline asm
	ld.volatile.global.u32 %r262, [%rd1];
	// end inline asm
	add.s32 	%r263, %r262, 1;
	// begin inline asm
	st.volatile.global.u32 [%rd1], %r263;
	// end inline asm
	// begin inline asm
	ld.volatile.global.u32 %r264, [%rd1];
	// end inline asm
	add.s32 	%r265, %r264, 1;
	// begin inline asm
	st.volatile.global.u32 [%rd1], %r265;
	// end inline asm
	// begin inline asm
	ld.volatile.global.u32 %r266, [%rd1];
	// end inline asm
	add.s32 	%r267, %r266, 1;
	// begin inline asm
	st.volatile.global.u32 [%rd1], %r267;
	// end inline asm
	// begin inline asm
	ld.volatile.global.u32 %r268, [%rd1];
	// end inline asm
	add.s32 	%r269, %r268, 1;
	// begin inline asm
	st.volatile.global.u32 [%rd1], %r269;
	// end inline asm
	// begin inline asm
	ld.volatile.global.u32 %r270, [%rd1];
	// end inline asm
	add.s32 	%r271, %r270, 1;
	// begin inline asm
	st.volatile.global.u32 [%rd1], %r271;
	// end inline asm
	// begin inline asm
	ld.volatile.global.u32 %r272, [%rd1];
	// end inline asm
	add.s32 	%r273, %r272, 1;
	// begin inline asm
	st.volatile.global.u32 [%rd1], %r273;
	// end inline asm
	// begin inline asm
	ld.volatile.global.u32 %r274, [%rd1];
	// end inline asm
	add.s32 	%r275, %r274, 1;
	// begin inline asm
	st.volatile.global.u32 [%rd1], %r275;
	// end inline asm
	// begin inline asm
	ld.volatile.global.u32 %r276, [%rd1];
	// end inline asm
	add.s32 	%r277, %r276, 1;
	// begin inline asm
	st.volatile.global.u32 [%rd1], %r277;
	// end inline asm
	// begin inline asm
	ld.volatile.global.u32 %r278, [%rd1];
	// end inline asm
	add.s32 	%r279, %r278, 1;
	// begin inline asm
	st.volatile.global.u32 [%rd1], %r279;
	// end inline asm
	// begin inline asm
	ld.volatile.global.u32 %r280, [%rd1];
	// end inline asm
	add.s32 	%r281, %r280, 1;
	// begin inline asm
	st.volatile.global.u32 [%rd1], %r281;
	// end inline asm
	// begin inline asm
	ld.volatile.global.u32 %r282, [%rd1];
	// end inline asm
	add.s32 	%r283, %r282, 1;
	// begin inline asm
	st.volatile.global.u32 [%rd1], %r283;
	// end inline asm
	// begin inline asm
	ld.volatile.global.u32 %r284, [%rd1];
	// end inline asm
	add.s32 	%r285, %r284, 1;
	// begin inline asm
	st.volatile.global.u32 [%rd1], %r285;
	// end inline asm
	// begin inline asm
	ld.volatile.global.u32 %r286, [%rd1];
	// end inline asm
	add.s32 	%r287, %r286, 1;
	// begin inline asm
	st.volatile.global.u32 [%rd1], %r287;
	// end inline asm
	// begin inline asm
	ld.volatile.global.u32 %r288, [%rd1];
	// end inline asm
	add.s32 	%r289, %r288, 1;
	// begin inline asm
	st.volatile.global.u32 [%rd1], %r289;
	// end inline asm
	// begin inline asm
	ld.volatile.global.u32 %r290, [%rd1];
	// end inline asm
	add.s32 	%r291, %r290, 1;
	// begin inline asm
	st.volatile.global.u32 [%rd1], %r291;
	// end inline asm
	// begin inline asm
	ld.volatile.global.u32 %r292, [%rd1];
	// end inline asm
	add.s32 	%r293, %r292, 1;
	// begin inline asm
	st.volatile.global.u32 [%rd1], %r293;
	// end inline asm
	// begin inline asm
	ld.volatile.global.u32 %r294, [%rd1];
	// end inline asm
	add.s32 	%r295, %r294, 1;
	// begin inline asm
	st.volatile.global.u32 [%rd1], %r295;
	// end inline asm
	// begin inline asm
	ld.volatile.global.u32 %r296, [%rd1];
	// end inline asm
	add.s32 	%r297, %r296, 1;
	// begin inline asm
	st.volatile.global.u32 [%rd1], %r297;
	// end inline asm
	// begin inline asm
	ld.volatile.global.u32 %r298, [%rd1];
	// end inline asm
	add.s32 	%r299, %r298, 1;
	// begin inline asm
	st.volatile.global.u32 [%rd1], %r299;
	// end inline asm
	// begin inline asm
	ld.volatile.global.u32 %r300, [%rd1];
	// end inline asm
	add.s32 	%r301, %r300, 1;
	// begin inline asm
	st.volatile.global.u32 [%rd1], %r301;
	// end inline asm
	// begin inline asm
	ld.volatile.global.u32 %r302, [%rd1];
	// end inline asm
	add.s32 	%r303, %r302, 1;
	// begin inline asm
	st.volatile.global.u32 [%rd1], %r303;
	// end inline asm
	// begin inline asm
	ld.volatile.global.u32 %r304, [%rd1];
	// end inline asm
	add.s32 	%r305, %r304, 1;
	// begin inline asm
	st.volatile.global.u32 [%rd1], %r305;
	// end inline asm
	// begin inline asm
	ld.volatile.global.u32 %r306, [%rd1];
	// end inline asm
	add.s32 	%r307, %r306, 1;
	// begin inline asm
	st.volatile.global.u32 [%rd1], %r307;
	// end inline asm
	// begin inline asm
	ld.volatile.global.u32 %r308, [%rd1];
	// end inline asm
	add.s32 	%r309, %r308, 1;
	// begin inline asm
	st.volatile.global.u32 [%rd1], %r309;
	// end inline asm
	// begin inline asm
	ld.volatile.global.u32 %r310, [%rd1];
	// end inline asm
	add.s32 	%r311, %r310, 1;
	// begin inline asm
	st.volatile.global.u32 [%rd1], %r311;
	// end inline asm
	// begin inline asm
	ld.volatile.global.u32 %r312, [%rd1];
	// end inline asm
	add.s32 	%r313, %r312, 1;
	// begin inline asm
	st.volatile.global.u32 [%rd1], %r313;
	// end inline asm
	// begin inline asm
	ld.volatile.global.u32 %r314, [%rd1];
	// end inline asm
	add.s32 	%r315, %r314, 1;
	// begin inline asm
	st.volatile.global.u32 [%rd1], %r315;
	// end inline asm
	// begin inline asm
	ld.volatile.global.u32 %r316, [%rd1];
	// end inline asm
	add.s32 	%r317, %r316, 1;
	// begin inline asm
	st.volatile.global.u32 [%rd1], %r317;
	// end inline asm
	// begin inline asm
	ld.volatile.global.u32 %r318, [%rd1];
	// end inline asm
	add.s32 	%r319, %r318, 1;
	// begin inline asm
	st.volatile.global.u32 [%rd1], %r319;
	// end inline asm
	// begin inline asm
	ld.volatile.global.u32 %r320, [%rd1];
	// end inline asm
	add.s32 	%r321, %r320, 1;
	// begin inline asm
	st.volatile.global.u32 [%rd1], %r321;
	// end inline asm
	// begin inline asm
	ld.volatile.global.u32 %r322, [%rd1];
	// end inline asm
	add.s32 	%r323, %r322, 1;
	// begin inline asm
	st.volatile.global.u32 [%rd1], %r323;
	// end inline asm
	// begin inline asm
	ld.volatile.global.u32 %r324, [%rd1];
	// end inline asm
	add.s32 	%r325, %r324, 1;
	// begin inline asm
	st.volatile.global.u32 [%rd1], %r325;
	// end inline asm
	// begin inline asm
	ld.volatile.global.u32 %r326, [%rd1];
	// end inline asm
	add.s32 	%r327, %r326, 1;
	// begin inline asm
	st.volatile.global.u32 [%rd1], %r327;
	// end inline asm
	// begin inline asm
	ld.volatile.global.u32 %r328, [%rd1];
	// end inline asm
	add.s32 	%r329, %r328, 1;
	// begin inline asm
	st.volatile.global.u32 [%rd1], %r329;
	// end inline asm
	// begin inline asm
	ld.volatile.global.u32 %r330, [%rd1];
	// end inline asm
	add.s32 	%r331, %r330, 1;
	// begin inline asm
	st.volatile.global.u32 [%rd1], %r331;
	// end inline asm
	// begin inline asm
	ld.volatile.global.u32 %r332, [%rd1];
	// end inline asm
	add.s32 	%r333, %r332, 1;
	// begin inline asm
	st.volatile.global.u32 [%rd1], %r333;
	// end inline asm
	// begin inline asm
	ld.volatile.global.u32 %r334, [%rd1];
	// end inline asm
	add.s32 	%r335, %r334, 1;
	// begin inline asm
	st.volatile.global.u32 [%rd1], %r335;
	// end inline asm
	// begin inline asm
	ld.volatile.global.u32 %r336, [%rd1];
	// end inline asm
	add.s32 	%r337, %r336, 1;
	// begin inline asm
	st.volatile.global.u32 [%rd1], %r337;
	// end inline asm
	// begin inline asm
	ld.volatile.global.u32 %r338, [%rd1];
	// end inline asm
	add.s32 	%r339, %r338, 1;
	// begin inline asm
	st.volatile.global.u32 [%rd1], %r339;
	// end inline asm
	// begin inline asm
	ld.volatile.global.u32 %r340, [%rd1];
	// end inline asm
	add.s32 	%r341, %r340, 1;
	// begin inline asm
	st.volatile.global.u32 [%rd1], %r341;
	// end inline asm
	// begin inline asm
	ld.volatile.global.u32 %r342, [%rd1];
	// end inline asm
	add.s32 	%r343, %r342, 1;
	// begin inline asm
	st.volatile.global.u32 [%rd1], %r343;
	// end inline asm
	// begin inline asm
	ld.volatile.global.u32 %r344, [%rd1];
	// end inline asm
	add.s32 	%r345, %r344, 1;
	// begin inline asm
	st.volatile.global.u32 [%rd1], %r345;
	// end inline asm
	// begin inline asm
	ld.volatile.global.u32 %r346, [%rd1];
	// end inline asm
	add.s32 	%r347, %r346, 1;
	// begin inline asm
	st.volatile.global.u32 [%rd1], %r347;
	// end inline asm
	// begin inline asm
	ld.volatile.global.u32 %r348, [%rd1];
	// end inline asm
	add.s32 	%r349, %r348, 1;
	// begin inline asm
	st.volatile.global.u32 [%rd1], %r349;
	// end inline asm
	// begin inline asm
	ld.volatile.global.u32 %r350, [%rd1];
	// end inline asm
	add.s32 	%r351, %r350, 1;
	// begin inline asm
	st.volatile.global.u32 [%rd1], %r351;
	// end inline asm
	// begin inline asm
	ld.volatile.global.u32 %r352, [%rd1];
	// end inline asm
	add.s32 	%r353, %r352, 1;
	// begin inline asm
	st.volatile.global.u32 [%rd1], %r353;
	// end inline asm
	// begin inline asm
	ld.volatile.global.u32 %r354, [%rd1];
	// end inline asm
	add.s32 	%r355, %r354, 1;
	// begin inline asm
	st.volatile.global.u32 [%rd1], %r355;
	// end inline asm
	// begin inline asm
	ld.volatile.global.u32 %r356, [%rd1];
	// end inline asm
	add.s32 	%r357, %r356, 1;
	// begin inline asm
	st.volatile.global.u32 [%rd1], %r357;
	// end inline asm
	// begin inline asm
	ld.volatile.global.u32 %r358, [%rd1];
	// end inline asm
	add.s32 	%r359, %r358, 1;
	// begin inline asm
	st.volatile.global.u32 [%rd1], %r359;
	// end inline asm
	// begin inline asm
	ld.volatile.global.u32 %r360, [%rd1];
	// end inline asm
	add.s32 	%r361, %r360, 1;
	// begin inline asm
	st.volatile.global.u32 [%rd1], %r361;
	// end inline asm
	// begin inline asm
	ld.volatile.global.u32 %r362, [%rd1];
	// end inline asm
	add.s32 	%r363, %r362, 1;
	// begin inline asm
	st.volatile.global.u32 [%rd1], %r363;
	// end inline asm
	// begin inline asm
	ld.volatile.global.u32 %r364, [%rd1];
	// end inline asm
	add.s32 	%r365, %r364, 1;
	// begin inline asm
	st.volatile.global.u32 [%rd1], %r365;
	// end inline asm
	// begin inline asm
	ld.volatile.global.u32 %r366, [%rd1];
	// end inline asm
	add.s32 	%r367, %r366, 1;
	// begin inline asm
	st.volatile.global.u32 [%rd1], %r367;
	// end inline asm
	// begin inline asm
	ld.volatile.global.u32 %r368, [%rd1];
	// end inline asm
	add.s32 	%r369, %r368, 1;
	// begin inline asm
	st.volatile.global.u32 [%rd1], %r369;
	// end inline asm
	// begin inline asm
	ld.volatile.global.u32 %r370, [%rd1];
	// end inline asm
	add.s32 	%r371, %r370, 1;
	// begin inline asm
	st.volatile.global.u32 [%rd1], %r371;
	// end inline asm
	// begin inline asm
	ld.volatile.global.u32 %r372, [%rd1];
	// end inline asm
	add.s32 	%r373, %r372, 1;
	// begin inline asm
	st.volatile.global.u32 [%rd1], %r373;
	// end inline asm
	// begin inline asm
	ld.volatile.global.u32 %r374, [%rd1];
	// end inline asm
	add.s32 	%r375, %r374, 1;
	// begin inline asm
	st.volatile.global.u32 [%rd1], %r375;
	// end inline asm
	// begin inline asm
	ld.volatile.global.u32 %r376, [%rd1];
	// end inline asm
	add.s32 	%r377, %r376, 1;
	// begin inline asm
	st.volatile.global.u32 [%rd1], %r377;
	// end inline asm
	// begin inline asm
	ld.volatile.global.u32 %r378, [%rd1];
	// end inline asm
	add.s32 	%r379, %r378, 1;
	// begin inline asm
	st.volatile.global.u32 [%rd1], %r379;
	// end inline asm
	// begin inline asm
	ld.volatile.global.u32 %r380, [%rd1];
	// end inline asm
	add.s32 	%r381, %r380, 1;
	// begin inline asm
	st.volatile.global.u32 [%rd1], %r381;
	// end inline asm
	// begin inline asm
	ld.volatile.global.u32 %r382, [%rd1];
	// end inline asm
	add.s32 	%r383, %r382, 1;
	// begin inline asm
	st.volatile.global.u32 [%rd1], %r383;
	// end inline asm
	// begin inline asm
	ld.volatile.global.u32 %r384, [%rd1];
	// end inline asm
	add.s32 	%r385, %r384, 1;
	// begin inline asm
	st.volatile.global.u32 [%rd1], %r385;
	// end inline asm
	// begin inline asm
	ld.volatile.global.u32 %r386, [%rd1];
	// end inline asm
	add.s32 	%r387, %r386, 1;
	// begin inline asm
	st.volatile.global.u32 [%rd1], %r387;
	// end inline asm
	// begin inline asm
	ld.volatile.global.u32 %r388, [%rd1];
	// end inline asm
	add.s32 	%r389, %r388, 1;
	// begin inline asm
	st.volatile.global.u32 [%rd1], %r389;
	// end inline asm
	// begin inline asm
	ld.volatile.global.u32 %r390, [%rd1];
	// end inline asm
	add.s32 	%r391, %r390, 1;
	// begin inline asm
	st.volatile.global.u32 [%rd1], %r391;
	// end inline asm
	// begin inline asm
	ld.volatile.global.u32 %r392, [%rd1];
	// end inline asm
	add.s32 	%r393, %r392, 1;
	// begin inline asm
	st.volatile.global.u32 [%rd1], %r393;
	// end inline asm
	// begin inline asm
	ld.volatile.global.u32 %r394, [%rd1];
	// end inline asm
	add.s32 	%r395, %r394, 1;
	// begin inline asm
	st.volatile.global.u32 [%rd1], %r395;
	// end inline asm
	// begin inline asm
	ld.volatile.global.u32 %r396, [%rd1];
	// end inline asm
	add.s32 	%r397, %r396, 1;
	// begin inline asm
	st.volatile.global.u32 [%rd1], %r397;
	// end inline asm
	// begin inline asm
	ld.volatile.global.u32 %r398, [%rd1];
	// end inline asm
	add.s32 	%r399, %r398, 1;
	// begin inline asm
	st.volatile.global.u32 [%rd1], %r399;
	// end inline asm
	// begin inline asm
	ld.volatile.global.u32 %r400, [%rd1];
	// end inline asm
	add.s32 	%r401, %r400, 1;
	// begin inline asm
	st.volatile.global.u32 [%rd1], %r401;
	// end inline asm
	// begin inline asm
	ld.volatile.global.u32 %r402, [%rd1];
	// end inline asm
	add.s32 	%r403, %r402, 1;
	// begin inline asm
	st.volatile.global.u32 [%rd1], %r403;
	// end inline asm
	// begin inline asm
	ld.volatile.global.u32 %r404, [%rd1];
	// end inline asm
	add.s32 	%r405, %r404, 1;
	// begin inline asm
	st.volatile.global.u32 [%rd1], %r405;
	// end inline asm
	// begin inline asm
	ld.volatile.global.u32 %r406, [%rd1];
	// end inline asm
	add.s32 	%r407, %r406, 1;
	// begin inline asm
	st.volatile.global.u32 [%rd1], %r407;
	// end inline asm
	// begin inline asm
	ld.volatile.global.u32 %r408, [%rd1];
	// end inline asm
	add.s32 	%r409, %r408, 1;
	// begin inline asm
	st.volatile.global.u32 [%rd1], %r409;
	// end inline asm
	// begin inline asm
	ld.volatile.global.u32 %r410, [%rd1];
	// end inline asm
	add.s32 	%r411, %r410, 1;
	// begin inline asm
	st.volatile.global.u32 [%rd1], %r411;
	// end inline asm
	// begin inline asm
	ld.volatile.global.u32 %r412, [%rd1];
	// end inline asm
	add.s32 	%r413, %r412, 1;
	// begin inline asm
	st.volatile.global.u32 [%rd1], %r413;
	// end inline asm
	// begin inline asm
	ld.volatile.global.u32 %r414, [%rd1];
	// end inline asm
	add.s32 	%r415, %r414, 1;
	// begin inline asm
	st.volatile.global.u32 [%rd1], %r415;
	// end inline asm
	// begin inline asm
	ld.volatile.global.u32 %r416, [%rd1];
	// end inline asm
	add.s32 	%r417, %r416, 1;
	// begin inline asm
	st.volatile.global.u32 [%rd1], %r417;
	// end inline asm
	// begin inline asm
	ld.volatile.global.u32 %r418, [%rd1];
	// end inline asm
	add.s32 	%r419, %r418, 1;
	// begin inline asm
	st.volatile.global.u32 [%rd1], %r419;
	// end inline asm
	// begin inline asm
	ld.volatile.global.u32 %r420, [%rd1];
	// end inline asm
	add.s32 	%r421, %r420, 1;
	// begin inline asm
	st.volatile.global.u32 [%rd1], %r421;
	// end inline asm
	// begin inline asm
	ld.volatile.global.u32 %r422, [%rd1];
	// end inline asm
	add.s32 	%r423, %r422, 1;
	// begin inline asm
	st.volatile.global.u32 [%rd1], %r423;
	// end inline asm
	// begin inline asm
	ld.volatile.global.u32 %r424, [%rd1];
	// end inline asm
	add.s32 	%r425, %r424, 1;
	// begin inline asm
	st.volatile.global.u32 [%rd1], %r425;
	// end inline asm
	// begin inline asm
	ld.volatile.global.u32 %r426, [%rd1];
	// end inline asm
	add.s32 	%r427, %r426, 1;
	// begin inline asm
	st.volatile.global.u32 [%rd1], %r427;
	// end inline asm
	// begin inline asm
	ld.volatile.global.u32 %r428, [%rd1];
	// end inline asm
	add.s32 	%r429, %r428, 1;
	// begin inline asm
	st.volatile.global.u32 [%rd1], %r429;
	// end inline asm
	// begin inline asm
	ld.volatile.global.u32 %r430, [%rd1];
	// end inline asm
	add.s32 	%r431, %r430, 1;
	// begin inline asm
	st.volatile.global.u32 [%rd1], %r431;
	// end inline asm
	// begin inline asm
	ld.volatile.global.u32 %r432, [%rd1];
	// end inline asm
	add.s32 	%r433, %r432, 1;
	// begin inline asm
	st.volatile.global.u32 [%rd1], %r433;
	// end inline asm
	// begin inline asm
	ld.volatile.global.u32 %r434, [%rd1];
	// end inline asm
	add.s32 	%r435, %r434, 1;
	// begin inline asm
	st.volatile.global.u32 [%rd1], %r435;
	// end inline asm
	// begin inline asm
	ld.volatile.global.u32 %r436, [%rd1];
	// end inline asm
	add.s32 	%r437, %r436, 1;
	// begin inline asm
	st.volatile.global.u32 [%rd1], %r437;
	// end inline asm
	// begin inline asm
	ld.volatile.global.u32 %r438, [%rd1];
	// end inline asm
	add.s32 	%r439, %r438, 1;
	// begin inline asm
	st.volatile.global.u32 [%rd1], %r439;
	// end inline asm
	// begin inline asm
	ld.volatile.global.u32 %r440, [%rd1];
	// end inline asm
	add.s32 	%r441, %r440, 1;
	// begin inline asm
	st.volatile.global.u32 [%rd1], %r441;
	// end inline asm
	// begin inline asm
	ld.volatile.global.u32 %r442, [%rd1];
	// end inline asm
	add.s32 	%r443, %r442, 1;
	// begin inline asm
	st.volatile.global.u32 [%rd1], %r443;
	// end inline asm
	// begin inline asm
	ld.volatile.global.u32 %r444, [%rd1];
	// end inline asm
	add.s32 	%r445, %r444, 1;
	// begin inline asm
	st.volatile.global.u32 [%rd1], %r445;
	// end inline asm
	// begin inline asm
	ld.volatile.global.u32 %r446, [%rd1];
	// end inline asm
	add.s32 	%r447, %r446, 1;
	// begin inline asm
	st.volatile.global.u32 [%rd1], %r447;
	// end inline asm
	// begin inline asm
	ld.volatile.global.u32 %r448, [%rd1];
	// end inline asm
	add.s32 	%r449, %r448, 1;
	// begin inline asm
	st.volatile.global.u32 [%rd1], %r449;
	// end inline asm
	// begin inline asm
	ld.volatile.global.u32 %r450, [%rd1];
	// end inline asm
	add.s32 	%r451, %r450, 1;
	// begin inline asm
	st.volatile.global.u32 [%rd1], %r451;
	// end inline asm
	// begin inline asm
	ld.volatile.global.u32 %r452, [%rd1];
	// end inline asm
	add.s32 	%r453, %r452, 1;
	// begin inline asm
	st.volatile.global.u32 [%rd1], %r453;
	// end inline asm
	// begin inline asm
	ld.volatile.global.u32 %r454, [%rd1];
	// end inline asm
	add.s32 	%r455, %r454, 1;
	// begin inline asm
	st.volatile.global.u32 [%rd1], %r455;
	// end inline asm
	// begin inline asm
	ld.volatile.global.u32 %r456, [%rd1];
	// end inline asm
	add.s32 	%r457, %r456, 1;
	// begin inline asm
	st.volatile.global.u32 [%rd1], %r457;
	// end inline asm
	// begin inline asm
	ld.volatile.global.u32 %r458, [%rd1];
	// end inline asm
	add.s32 	%r459, %r458, 1;
	// begin inline asm
	st.volatile.global.u32 [%rd1], %r459;
	// end inline asm
	// begin inline asm
	ld.volatile.global.u32 %r460, [%rd1];
	// end inline asm
	add.s32 	%r461, %r460, 1;
	// begin inline asm
	st.volatile.global.u32 [%rd1], %r461;
	// end inline asm
	// begin inline asm
	ld.volatile.global.u32 %r462, [%rd1];
	// end inline asm
	add.s32 	%r463, %r462, 1;
	// begin inline asm
	st.volatile.global.u32 [%rd1], %r463;
	// end inline asm
	// begin inline asm
	ld.volatile.global.u32 %r464, [%rd1];
	// end inline asm
	add.s32 	%r465, %r464, 1;
	// begin inline asm
	st.volatile.global.u32 [%rd1], %r465;
	// end inline asm
	// begin inline asm
	ld.volatile.global.u32 %r466, [%rd1];
	// end inline asm
	add.s32 	%r467, %r466, 1;
	// begin inline asm
	st.volatile.global.u32 [%rd1], %r467;
	// end inline asm
	// begin inline asm
	ld.volatile.global.u32 %r468, [%rd1];
	// end inline asm
	add.s32 	%r469, %r468, 1;
	// begin inline asm
	st.volatile.global.u32 [%rd1], %r469;
	// end inline asm
	// begin inline asm
	ld.volatile.global.u32 %r470, [%rd1];
	// end inline asm
	add.s32 	%r471, %r470, 1;
	// begin inline asm
	st.volatile.global.u32 [%rd1], %r471;
	// end inline asm
	// begin inline asm
	ld.volatile.global.u32 %r472, [%rd1];
	// end inline asm
	add.s32 	%r473, %r472, 1;
	// begin inline asm
	st.volatile.global.u32 [%rd1], %r473;
	// end inline asm
	// begin inline asm
	ld.volatile.global.u32 %r474, [%rd1];
	// end inline asm
	add.s32 	%r475, %r474, 1;
	// begin inline asm
	st.volatile.global.u32 [%rd1], %r475;
	// end inline asm
	// begin inline asm
	ld.volatile.global.u32 %r476, [%rd1];
	// end inline asm
	add.s32 	%r477, %r476, 1;
	// begin inline asm
	st.volatile.global.u32 [%rd1], %r477;
	// end inline asm
	// begin inline asm
	ld.volatile.global.u32 %r478, [%rd1];
	// end inline asm
	add.s32 	%r479, %r478, 1;
	// begin inline asm
	st.volatile.global.u32 [%rd1], %r479;
	// end inline asm
	// begin inline asm
	ld.volatile.global.u32 %r480, [%rd1];
	// end inline asm
	add.s32 	%r481, %r480, 1;
	// begin inline asm
	st.volatile.global.u32 [%rd1], %r481;
	// end inline asm
	// begin inline asm
	ld.volatile.global.u32 %r482, [%rd1];
	// end inline asm
	add.s32 	%r483, %r482, 1;
	// begin inline asm
	st.volatile.global.u32 [%rd1], %r483;
	// end inline asm
	// begin inline asm
	ld.volatile.global.u32 %r484, [%rd1];
	// end inline asm
	add.s32 	%r485, %r484, 1;
	// begin inline asm
	st.volatile.global.u32 [%rd1], %r485;
	// end inline asm
	// begin inline asm
	ld.volatile.global.u32 %r486, [%rd1];
	// end inline asm
	add.s32 	%r487, %r486, 1;
	// begin inline asm
	st.volatile.global.u32 [%rd1], %r487;
	// end inline asm
	// begin inline asm
	ld.volatile.global.u32 %r488, [%rd1];
	// end inline asm
	add.s32 	%r489, %r488, 1;
	// begin inline asm
	st.volatile.global.u32 [%rd1], %r489;
	// end inline asm
	// begin inline asm
	ld.volatile.global.u32 %r490, [%rd1];
	// end inline asm
	add.s32 	%r491, %r490, 1;
	// begin inline asm
	st.volatile.global.u32 [%rd1], %r491;
	// end inline asm
	// begin inline asm
	ld.volatile.global.u32 %r492, [%rd1];
	// end inline asm
	add.s32 	%r493, %r492, 1;
	// begin inline asm
	st.volatile.global.u32 [%rd1], %r493;
	// end inline asm
	// begin inline asm
	ld.volatile.global.u32 %r494, [%rd1];
	// end inline asm
	add.s32 	%r495, %r494, 1;
	// begin inline asm
	st.volatile.global.u32 [%rd1], %r495;
	// end inline asm
	// begin inline asm
	ld.volatile.global.u32 %r496, [%rd1];
	// end inline asm
	add.s32 	%r497, %r496, 1;
	// begin inline asm
	st.volatile.global.u32 [%rd1], %r497;
	// end inline asm
	// begin inline asm
	ld.volatile.global.u32 %r498, [%rd1];
	// end inline asm
	add.s32 	%r499, %r498, 1;
	// begin inline asm
	st.volatile.global.u32 [%rd1], %r499;
	// end inline asm
	// begin inline asm
	ld.volatile.global.u32 %r500, [%rd1];
	// end inline asm
	add.s32 	%r501, %r500, 1;
	// begin inline asm
	st.volatile.global.u32 [%rd1], %r501;
	// end inline asm
	// begin inline asm
	ld.volatile.global.u32 %r502, [%rd1];
	// end inline asm
	add.s32 	%r503, %r502, 1;
	// begin inline asm
	st.volatile.global.u32 [%rd1], %r503;
	// end inline asm
	// begin inline asm
	ld.volatile.global.u32 %r504, [%rd1];
	// end inline asm
	add.s32 	%r505, %r504, 1;
	// begin inline asm
	st.volatile.global.u32 [%rd1], %r505;
	// end inline asm
	// begin inline asm
	ld.volatile.global.u32 %r506, [%rd1];
	// end inline asm
	add.s32 	%r507, %r506, 1;
	// begin inline asm
	st.volatile.global.u32 [%rd1], %r507;
	// end inline asm
	// begin inline asm
	ld.volatile.global.u32 %r508, [%rd1];
	// end inline asm
	add.s32 	%r509, %r508, 1;
	// begin inline asm
	st.volatile.global.u32 [%rd1], %r509;
	// end inline asm
	// begin inline asm
	ld.volatile.global.u32 %r510, [%rd1];
	// end inline asm
	add.s32 	%r511, %r510, 1;
	// begin inline asm
	st.volatile.global.u32 [%rd1], %r511;
	// end inline asm
	// begin inline asm
	ld.volatile.global.u32 %r512, [%rd1];
	// end inline asm
	add.s32 	%r513, %r512, 1;
	// begin inline asm
	st.volatile.global.u32 [%rd1], %r513;
	// end inline asm
$L__BB15_2:
	ret;

}
	// .globl	_Z4testIL_Z13load_volatilePKjEL_Z17store_atomic_exchPjjELi256E14single_element11lower_lanesILj4EEEvv
.visible .entry _Z4testIL_Z13load_volatilePKjEL_Z17store_atomic_exchPjjELi256E14single_element11lower_lanesILj4EEEvv()
{
	.reg .pred 	%p<2>;
	.reg .b32 	%r<770>;
	.reg .b64 	%rd<514>;

	// begin inline asm
	mov.u32 %r1, %laneid;
	// end inline asm
	setp.gt.u32 	%p1, %r1, 3;
	@%p1 bra 	$L__BB16_2;
	mov.u64 	%rd513, buffer;
	cvta.global.u64 	%rd1, %rd513;
	// begin inline asm
	ld.volatile.global.u32 %r2, [%rd1];
	// end inline asm
	add.s32 	%r4, %r2, 1;
	// begin inline asm
	atom.global.exch.b32 %r3, [%rd1], %r4;
	// end inline asm
	// begin inline asm
	ld.volatile.global.u32 %r5, [%rd1];
	// end inline asm
	add.s32 	%r7, %r5, 1;
	// begin inline asm
	atom.global.exch.b32 %r6, [%rd1], %r7;
	// end inline asm
	// begin inline asm
	ld.volatile.global.u32 %r8, [%rd1];
	// end inline asm
	add.s32 	%r10, %r8, 1;
	// begin inline asm
	atom.global.exch.b32 %r9, [%rd1], %r10;
	// end inline asm
	// begin inline asm
	ld.volatile.global.u32 %r11, [%rd1];
	// end inline asm
	add.s32 	%r13, %r11, 1;
	// begin inline asm
	atom.global.exch.b32 %r12, [%rd1], %r13;
	// end inline asm
	// begin inline asm
	ld.volatile.global.u32 %r14, [%rd1];
	// end inline asm
	add.s32 	%r16, %r14, 1;
	// begin inline asm
	atom.global.exch.b32 %r15, [%rd1], %r16;
	// end inline asm
	// begin inline asm
	ld.volatile.global.u32 %r17, [%rd1];
	// end inline asm
	add.s32 	%r19, %r17, 1;
	// begin inline asm
	atom.global.exch.b32 %r18, [%rd1], %r19;
	// end inline asm
	// begin inline asm
	ld.volatile.global.u32 %r20, [%rd1];
	// end inline asm
	add.s32 	%r22, %r20, 1;
	// begin inline asm
	atom.global.exch.b32 %r21, [%rd1], %r22;
	// end inline asm
	// begin inline asm
	ld.volatile.global.u32 %r23, [%rd1];
	// end inline asm
	add.s32 	%r25, %r23, 1;
	// begin inline asm
	atom.global.exch.b32 %r24, [%rd1], %r25;
	// end inline asm
	// begin inline asm
	ld.volatile.global.u32 %r26, [%rd1];
	// end inline asm
	add.s32 	%r28, %r26, 1;
	// begin inline asm
	atom.global.exch.b32 %r27, [%rd1], %r28;
	// end inline asm
	// begin inline asm
	ld.volatile.global.u32 %r29, [%rd1];
	// end inline asm
	add.s32 	%r31, %r29, 1;
	// begin inline asm
	atom.global.exch.b32 %r30, [%rd1], %r31;
	// end inline asm
	// begin inline asm
	ld.volatile.global.u32 %r32, [%rd1];
	// end inline asm
	add.s32 	%r34, %r32, 1;
	// begin inline asm
	atom.global.exch.b32 %r33, [%rd1], %r34;
	// end inline asm
	// begin inline asm
	ld.volatile.global.u32 %r35, [%rd1];
	// end inline asm
	add.s32 	%r37, %r35, 1;
	// begin inline asm
	atom.global.exch.b32 %r36, [%rd1], %r37;
	// end inline asm
	// begin inline asm
	ld.volatile.global.u32 %r38, [%rd1];
	// end inline asm
	add.s32 	%r40, %r38, 1;
	// begin inline asm
	atom.global.exch.b32 %r39, [%rd1], %r40;
	// end inline asm
	// begin inline asm
	ld.volatile.global.u32 %r41, [%rd1];
	// end inline asm
	add.s32 	%r43, %r41, 1;
	// begin inline asm
	atom.global.exch.b32 %r42, [%rd1], %r43;
	// end inline asm
	// begin inline asm
	ld.volatile.global.u32 %r44, [%rd1];
	// end inline asm
	add.s32 	%r46, %r44, 1;
	// begin inline asm
	atom.global.exch.b32 %r45, [%rd1], %r46;
	// end inline asm
	// begin inline asm
	ld.volatile.global.u32 %r47, [%rd1];
	// end inline asm
	add.s32 	%r49, %r47, 1;
	// begin inline asm
	atom.global.exch.b32 %r48, [%rd1], %r49;
	// end inline asm
	// begin inline asm
	ld.volatile.global.u32 %r50, [%rd1];
	// end inline asm
	add.s32 	%r52, %r50, 1;
	// begin inline asm
	atom.global.exch.b32 %r51, [%rd1], %r52;
	// end inline asm
	// begin inline asm
	ld.volatile.global.u32 %r53, [%rd1];
	// end inline asm
	add.s32 	%r55, %r53, 1;
	// begin inline asm
	atom.global.exch.b32 %r54, [%rd1], %r55;
	// end inline asm
	// begin inline asm
	ld.volatile.global.u32 %r56, [%rd1];
	// end inline asm
	add.s32 	%r58, %r56, 1;
	// begin inline asm
	atom.global.exch.b32 %r57, [%rd1], %r58;
	// end inline asm
	// begin inline asm
	ld.volatile.global.u32 %r59, [%rd1];
	// end inline asm
	add.s32 	%r61, %r59, 1;
	// begin inline asm
	atom.global.exch.b32 %r60, [%rd1], %r61;
	// end inline asm
	// begin inline asm
	ld.volatile.global.u32 %r62, [%rd1];
	// end inline asm
	add.s32 	%r64, %r62, 1;
	// begin inline asm
	atom.global.exch.b32 %r63, [%rd1], %r64;
	// end inline asm
	// begin inline asm
	ld.volatile.global.u32 %r65, [%rd1];
	// end inline asm
	add.s32 	%r67, %r65, 1;
	// begin inline asm
	atom.global.exch.b32 %r66, [%rd1], %r67;
	// end inline asm
	// begin inline asm
	ld.volatile.global.u32 %r68, [%rd1];
	// end inline asm
	add.s32 	%r70, %r68, 1;
	// begin inline asm
	atom.global.exch.b32 %r69, [%rd1], %r70;
	// end inline asm
	// begin inline asm
	ld.volatile.global.u32 %r71, [%rd1];
	// end inline asm
	add.s32 	%r73, %r71, 1;
	// begin inline asm
	atom.global.exch.b32 %r72, [%rd1], %r73;
	// end inline asm
	// begin inline asm
	ld.volatile.global.u32 %r74, [%rd1];
	// end inline asm
	add.s32 	%r76, %r74, 1;
	// begin inline asm
	atom.global.exch.b32 %r75, [%rd1], %r76;
	// end inline asm
	// begin inline asm
	ld.volatile.global.u32 %r77, [%rd1];
	// end inline asm
	add.s32 	%r79, %r77, 1;
	// begin inline asm
	atom.global.exch.b32 %r78, [%rd1], %r79;
	// end inline asm
	// begin inline asm
	ld.volatile.global.u32 %r80, [%rd1];
	// end inline asm
	add.s32 	%r82, %r80, 1;
	// begin inline asm
	atom.global.exch.b32 %r81, [%rd1], %r82;
	// end inline asm
	// begin inline asm
	ld.volatile.global.u32 %r83, [%rd1];
	// end inline asm
	add.s32 	%r85, %r83, 1;
	// begin inline asm
	atom.global.exch.b32 %r84, [%rd1], %r85;
	// end inline asm
	// begin inline asm
	ld.volatile.global.u32 %r86, [%rd1];
	// end inline asm
	add.s32 	%r88, %r86, 1;
	// begin inline asm
	atom.global.exch.b32 %r87, [%rd1], %r88;
	// end inline asm
	// begin inline asm
	ld.volatile.global.u32 %r89, [%rd1];
	// end inline asm
	add.s32 	%r91, %r89, 1;
	// begin inline asm
	atom.global.exch.b32 %r90, [%rd1], %r91;
	// end inline asm
	// begin inline asm
	ld.volatile.global.u32 %r92, [%rd1];
	// end inline asm
	add.s32 	%r94, %r92, 1;
	// begin inline asm
	atom.global.exch.b32 %r93, [%rd1], %r94;
	// end inline asm
	// begin inline asm
	ld.volatile.global.u32 %r95, [%rd1];
	// end inline asm
	add.s32 	%r97, %r95, 1;
	// begin inline asm
	atom.global.exch.b32 %r96, [%rd1], %r97;
	// end inline asm
	// begin inline asm
	ld.volatile.global.u32 %r98, [%rd1];
	// end inline asm
	add.s32 	%r100, %r98, 1;
	// begin inline asm
	atom.global.exch.b32 %r99, [%rd1], %r100;
	// end inline asm
	// begin inline asm
	ld.volatile.global.u32 %r101, [%rd1];
	// end inline asm
	add.s32 	%r103, %r101, 1;
	// begin inline asm
	atom.global.exch.b32 %r102, [%rd1], %r103;
	// end inline asm
	// begin inline asm
	ld.volatile.global.u32 %r104, [%rd1];
	// end inline asm
	add.s32 	%r106, %r104, 1;
	// begin inline asm
	atom.global.exch.b32 %r105, [%rd1], %r106;
	// end inline asm
	// begin inline asm
	ld.volatile.global.u32 %r107, [%rd1];
	// end inline asm
	add.s32 	%r109, %r107, 1;
	// begin inline asm
	atom.global.exch.b32 %r108, [%rd1], %r109;
	// end inline asm
	// begin inline asm
	ld.volatile.global.u32 %r110, [%rd1];
	// end inline asm
	add.s32 	%r112, %r110, 1;
	// begin inline asm
	atom.global.exch.b32 %r111, [%rd1], %r112;
	// end inline asm
	// begin inline asm
	ld.volatile.global.u32 %r113, [%rd1];
	// end inline asm
	add.s32 	%r115, %r113, 1;
	// begin inline asm
	atom.global.exch.b32 %r114, [%rd1], %r115;
	// end inline asm
	// begin inline asm
	ld.volatile.global.u32 %r116, [%rd1];
	// end inline asm
	add.s32 	%r118, %r116, 1;
	// begin inline asm
	atom.global.exch.b32 %r117, [%rd1], %r118;
	// end inline asm
	// begin inline asm
	ld.volatile.global.u32 %r119, [%rd1];
	// end inline asm
	add.s32 	%r121, %r119, 1;
	// begin inline asm
	atom.global.exch.b32 %r120, [%rd1], %r121;
	// end inline asm
	// begin inline asm
	ld.volatile.global.u32 %r122, [%rd1];
	// end inline asm
	add.s32 	%r124, %r122, 1;
	// begin inline asm
	atom.global.exch.b32 %r123, [%rd1], %r124;
	// end inline asm
	// begin inline asm
	ld.volatile.global.u32 %r125, [%rd1];
	// end inline asm
	add.s32 	%r127, %r125, 1;
	// begin inline asm
	atom.global.exch.b32 %r126, [%rd1], %r127;
	// end inline asm
	// begin inline asm
	ld.volatile.global.u32 %r128, [%rd1];
	// end inline asm
	add.s32 	%r130, %r128, 1;
	// begin inline asm
	atom.global.exch.b32 %r129, [%rd1], %r130;
	// end inline asm
	// begin inline asm
	ld.volatile.global.u32 %r131, [%rd1];
	// end inline asm
	add.s32 	%r133, %r131, 1;
	// begin inline asm
	atom.global.exch.b32 %r132, [%rd1], %r133;
	// end inline asm
	// begin inline asm
	ld.volatile.global.u32 %r134, [%rd1];
	// end inline asm
	add.s32 	%r136, %r134, 1;
	// begin inline asm
	atom.global.exch.b32 %r135, [%rd1], %r136;
	// end inline asm
	// begin inline asm
	ld.volatile.global.u32 %r137, [%rd1];
	// end inline asm
	add.s32 	%r139, %r137, 1;
	// begin inline asm
	atom.global.exch.b32 %r138, [%rd1], %r139;
	// end inline asm
	// begin inline asm
	ld.volatile.global.u32 %r140, [%rd1];
	// end inline asm
	add.s32 	%r142, %r140, 1;
	// begin inline asm
	atom.global.exch.b32 %r141, [%rd1], %r142;
	// end inline asm
	// begin inline asm
	ld.volatile.global.u32 %r143, [%rd1];
	// end inline asm
	add.s32 	%r145, %r143, 1;
	// begin inline asm
	atom.global.exch.b32 %r144, [%rd1], %r145;
	// end inline asm
	// begin inline asm
	ld.volatile.global.u32 %r146, [%rd1];
	// end inline asm
	add.s32 	%r148, %r146, 1;
	// begin inline asm
	atom.global.exch.b32 %r147, [%rd1], %r148;
	// end inline asm
	// begin inline asm
	ld.volatile.global.u32 %r149, [%rd1];
	// end inline asm
	add.s32 	%r151, %r149, 1;
	// begin inline asm
	atom.global.exch.b32 %r150, [%rd1], %r151;
	// end inline asm
	// begin inline asm
	ld.volatile.global.u32 %r152, [%rd1];
	// end inline asm
	add.s32 	%r154, %r152, 1;
	// begin inline asm
	atom.global.exch.b32 %r153, [%rd1], %r154;
	// end inline asm
	// begin inline asm
	ld.volatile.global.u32 %r155, [%rd1];
	// end inline asm
	add.s32 	%r157, %r155, 1;
	// begin inline asm
	atom.global.exch.b32 %r156, [%rd1], %r157;
	// end inline asm
	// begin inline asm
	ld.volatile.global.u32 %r158, [%rd1];
	// end inline asm
	add.s32 	%r160, %r158, 1;
	// begin inline asm
	atom.global.exch.b32 %r159, [%rd1], %r160;
	// end inline asm
	// begin inline asm
	ld.volatile.global.u32 %r161, [%rd1];
	// end inline asm
	add.s32 	%r163, %r161, 1;
	// begin inline asm
	atom.global.exch.b32 %r162, [%rd1], %r163;
	// end inline asm
	// begin inline asm
	ld.volatile.global.u32 %r164, [%rd1];
	// end inline asm
	add.s32 	%r166, %r164, 1;
	// begin inline asm
	atom.global.exch.b32 %r165, [%rd1], %r166;
	// end inline asm
	// begin inline asm
	ld.volatile.global.u32 %r167, [%rd1];
	// end inline asm
	add.s32 	%r169, %r167, 1;
	// begin inline asm
	atom.global.exch.b32 %r168, [%rd1], %r169;
	// end inline asm
	// begin inline asm
	ld.volatile.global.u32 %r170, [%rd1];
	// end inline asm
	add.s32 	%r172, %r170, 1;
	// begin inline asm
	atom.global.exch.b32 %r171, [%rd1], %r172;
	// end inline asm
	// begin inline asm
	ld.volatile.global.u32 %r173, [%rd1];
	// end inline asm
	add.s32 	%r175, %r173, 1;
	// begin inline asm
	atom.global.exch.b32 %r174, [%rd1], %r175;
	// end inline asm
	// begin inline asm
	ld.volatile.global.u32 %r176, [%rd1];
	// end inline asm
	add.s32 	%r178, %r176, 1;
	// begin inline asm
	atom.global.exch.b32 %r177, [%rd1], %r178;
	// end inline asm
	// begin inline asm
	ld.volatile.global.u32 %r179, [%rd1];
	// end inline asm
	add.s32 	%r181, %r179, 1;
	// begin inline asm
	atom.global.exch.b32 %r180, [%rd1], %r181;
	// end inline asm
	// begin inline asm
	ld.volatile.global.u32 %r182, [%rd1];
	// end inline asm
	add.s32 	%r184, %r182, 1;
	// begin inline asm
	atom.global.exch.b32 %r183, [%rd1], %r184;
	// end inline asm
	// begin inline asm
	ld.volatile.global.u32 %r185, [%rd1];
	// end inline asm
	add.s32 	%r187, %r185, 1;
	// begin inline asm
	atom.global.exch.b32 %r186, [%rd1], %r187;
	// end inline asm
	// begin inline asm
	ld.volatile.global.u32 %r188, [%rd1];
	// end inline asm
	add.s32 	%r190, %r188, 1;
	// begin inline asm
	atom.global.exch.b32 %r189, [%rd1], %r190;
	// end inline asm
	// begin inline asm
	ld.volatile.global.u32 %r191, [%rd1];
	// end inline asm
	add.s32 	%r193, %r191, 1;
	// begin inline asm
	atom.global.exch.b32 %r192, [%rd1], %r193;
	// end inline asm
	// begin inline asm
	ld.volatile.global.u32 %r194, [%rd1];
	// end inline asm
	add.s32 	%r196, %r194, 1;
	// begin inline asm
	atom.global.exch.b32 %r195, [%rd1], %r196;
	// end inline asm
	// begin inline asm
	ld.volatile.global.u32 %r197, [%rd1];
	// end inline asm
	add.s32 	%r199, %r197, 1;
	// begin inline asm
	atom.global.exch.b32 %r198, [%rd1], %r199;
	// end inline asm
	// begin inline asm
	ld.volatile.global.u32 %r200, [%rd1];
	// end inline asm
	add.s32 	%r202, %r200, 1;
	// begin inline asm
	atom.global.exch.b32 %r201, [%rd1], %r202;
	// end inline asm
	// begin inline asm
	ld.volatile.global.u32 %r203, [%rd1];
	// end inline asm
	add.s32 	%r205, %r203, 1;
	// begin inline asm
	atom.global.exch.b32 %r204, [%rd1], %r205;
	// end inline asm
	// begin inline asm
	ld.volatile.global.u32 %r206, [%rd1];
	// end inline asm
	add.s32 	%r208, %r206, 1;
	// begin inline asm
	atom.global.exch.b32 %r207, [%rd1], %r208;
	// end inline asm
	// begin inline asm
	ld.volatile.global.u32 %r209, [%rd1];
	// end inline asm
	add.s32 	%r211, %r209, 1;
	// begin inline asm
	atom.global.exch.b32 %r210, [%rd1], %r211;
	// end inline asm
	// begin inline asm
	ld.volatile.global.u32 %r212, [%rd1];
	// end inline asm
	add.s32 	%r214, %r212, 1;
	// begin inline asm
	atom.global.exch.b32 %r213, [%rd1], %r214;
	// end inline asm
	// begin inline asm
	ld.volatile.global.u32 %r215, [%rd1];
	// end inline asm
	add.s32 	%r217, %r215, 1;
	// begin inline asm
	atom.global.exch.b32 %r216, [%rd1], %r217;
	// end inline asm
	// begin inline asm
	ld.volatile.global.u32 %r218, [%rd1];
	// end inline asm
	add.s32 	%r220, %r218, 1;
	// begin inline asm
	atom.global.exch.b32 %r219, [%rd1], %r220;
	// end inline asm
	// begin inline asm
	ld.volatile.global.u32 %r221, [%rd1];
	// end inline asm
	add.s32 	%r223, %r221, 1;
	// begin inline asm
	atom.global.exch.b32 %r222, [%rd1], %r223;
	// end inline asm
	// begin inline asm
	ld.volatile.global.u32 %r224, [%rd1];
	// end inline asm
	add.s32 	%r226, %r224, 1;
	// begin inline asm
	atom.global.exch.b32 %r225, [%rd1], %r226;
	// end inline asm
	// begin inline asm
	ld.volatile.global.u32 %r227, [%rd1];
	// end inline asm
	add.s32 	%r229, %r227, 1;
	// begin inline asm
	atom.global.exch.b32 %r228, [%rd1], %r229;
	// end inline asm
	// begin inline asm
	ld.volatile.global.u32 %r230, [%rd1];
	// end inline asm
	add.s32 	%r232, %r230, 1;
	// begin inline asm
	atom.global.exch.b32 %r231, [%rd1], %r232;
	// end inline asm
	// begin inline asm
	ld.volatile.global.u32 %r233, [%rd1];
	// end inline asm
	add.s32 	%r235, %r233, 1;
	// begin inline asm
	atom.global.exch.b32 %r234, [%rd1], %r235;
	// end inline asm
	// begin inline asm
	ld.volatile.global.u32 %r236, [%rd1];
	// end inline asm
	add.s32 	%r238, %r236, 1;
	// begin inline asm
	atom.global.exch.b32 %r237, [%rd1], %r238;
	// end inline asm
	// begin inline asm
	ld.volatile.global.u32 %r239, [%rd1];
	// end inline asm
	add.s32 	%r241, %r239, 1;
	// begin inline asm
	atom.global.exch.b32 %r240, [%rd1], %r241;
	// end inline asm
	// begin inline asm
	ld.volatile.global.u32 %r242, [%rd1];
	// end inline asm
	add.s32 	%r244, %r242, 1;
	// begin inline asm
	atom.global.exch.b32 %r243, [%rd1], %r244;
	// end inline asm
	// begin inline asm
	ld.volatile.global.u32 %r245, [%rd1];
	// end inline asm
	add.s32 	%r247, %r245, 1;
	// begin inline asm
	atom.global.exch.b32 %r246, [%rd1], %r247;
	// end inline asm
	// begin inline asm
	ld.volatile.global.u32 %r248, [%rd1];
	// end inline asm
	add.s32 	%r250, %r248, 1;
	// begin inline asm
	atom.global.exch.b32 %r249, [%rd1], %r250;
	// end inline asm
	// begin inline asm
	ld.volatile.global.u32 %r251, [%rd1];
	// end inline asm
	add.s32 	%r253, %r251, 1;
	// begin inline asm
	atom.global.exch.b32 %r252, [%rd1], %r253;
	// end inline asm
	// begin inline asm
	ld.volatile.global.u32 %r254, [%rd1];
	// end inline asm
	add.s32 	%r256, %r254, 1;
	// begin inline asm
	atom.global.exch.b32 %r255, [%rd1], %r256;
	// end inline asm
	// begin inline asm
	ld.volatile.global.u32 %r257, [%rd1];
	// end inline asm
	add.s32 	%r259, %r257, 1;
	// begin inline asm
	atom.global.exch.b32 %r258, [%rd1], %r259;
	// end inline asm
	// begin inline asm
	ld.volatile.global.u32 %r260, [%rd1];
	// end inline asm
	add.s32 	%r262, %r260, 1;
	// begin inline asm
	atom.global.exch.b32 %r261, [%rd1], %r262;
	// end inline asm
	// begin inline asm
	ld.volatile.global.u32 %r263, [%rd1];
	// end inline asm
	add.s32 	%r265, %r263, 1;
	// begin inline asm
	atom.global.exch.b32 %r264, [%rd1], %r265;
	// end inline asm
	// begin inline asm
	ld.volatile.global.u32 %r266, [%rd1];
	// end inline asm
	add.s32 	%r268, %r266, 1;
	// begin inline asm
	atom.global.exch.b32 %r267, [%rd1], %r268;
	// end inline asm
	// begin inline asm
	ld.volatile.global.u32 %r269, [%rd1];
	// end inline asm
	add.s32 	%r271, %r269, 1;
	// begin inline asm
	atom.global.exch.b32 %r270, [%rd1], %r271;
	// end inline asm
	// begin inline asm
	ld.volatile.global.u32 %r272, [%rd1];
	// end inline asm
	add.s32 	%r274, %r272, 1;
	// begin inline asm
	atom.global.exch.b32 %r273, [%rd1], %r274;
	// end inline asm
	// begin inline asm
	ld.volatile.global.u32 %r275, [%rd1];
	// end inline asm
	add.s32 	%r277, %r275, 1;
	// begin inline asm
	atom.global.exch.b32 %r276, [%rd1], %r277;
	// end inline asm
	// begin inline asm
	ld.volatile.global.u32 %r278, [%rd1];
	// end inline asm
	add.s32 	%r280, %r278, 1;
	// begin inline asm
	atom.global.exch.b32 %r279, [%rd1], %r280;
	// end inline asm
	// begin inline asm
	ld.volatile.global.u32 %r281, [%rd1];
	// end inline asm
	add.s32 	%r283, %r281, 1;
	// begin inline asm
	atom.global.exch.b32 %r282, [%rd1], %r283;
	// end inline asm
	// begin inline asm
	ld.volatile.global.u32 %r284, [%rd1];
	// end inline asm
	add.s32 	%r286, %r284, 1;
	// begin inline asm
	atom.global.exch.b32 %r285, [%rd1], %r286;
	// end inline asm
	// begin inline asm
	ld.volatile.global.u32 %r287, [%rd1];
	// end inline asm
	add.s32 	%r289, %r287, 1;
	// begin inline asm
	atom.global.exch.b32 %r288, [%rd1], %r289;
	// end inline asm
	// begin inline asm
	ld.volatile.global.u32 %r290, [%rd1];
	// end inline asm
	add.s32 	%r292, %r290, 1;
	// begin inline asm
	atom.global.exch.b32 %r291, [%rd1], %r292;
	// end inline asm
	// begin inline asm
	ld.volatile.global.u32 %r293, [%rd1];
	// end inline asm
	add.s32 	%r295, %r293, 1;
	// begin inline asm
	atom.global.exch.b32 %r294, [%rd1], %r295;
	// end inline asm
	// begin inline asm
	ld.volatile.global.u32 %r296, [%rd1];
	// end inline asm
	add.s32 	%r298, %r296, 1;
	// begin inline asm
	atom.global.exch.b32 %r297, [%rd1], %r298;
	// end inline asm
	// begin inline asm
	ld.volatile.global.u32 %r299, [%rd1];
	// end inline asm
	add.s32 	%r301, %r299, 1;
	// begin inline asm
	atom.global.exch.b32 %r300, [%rd1], %r301;
	// end inline asm
	// begin inline asm
	ld.volatile.global.u32 %r302, [%rd1];
	// end inline asm
	add.s32 	%r304, %r302, 1;
	// begin inline asm
	atom.global.exch.b32 %r303, [%rd1], %r304;
	// end inline asm
	// begin inline asm
	ld.volatile.global.u32 %r305, [%rd1];
	// end inline asm
	add.s32 	%r307, %r305, 1;
	// begin inline asm
	atom.global.exch.b32 %r306, [%rd1], %r307;
	// end inline asm
	// begin inline asm
	ld.volatile.global.u32 %r308, [%rd1];
	// end inline asm
	add.s32 	%r310, %r308, 1;
	// begin inline asm
	atom.global.exch.b32 %r309, [%rd1], %r310;
	// end inline asm
	// begin inline asm
	ld.volatile.global.u32 %r311, [%rd1];
	// end inline asm
	add.s32 	%r313, %r311, 1;
	// begin inline asm
	atom.global.exch.b32 %r312, [%rd1], %r313;
	// end inline asm
	// begin inline asm
	ld.volatile.global.u32 %r314, [%rd1];
	// end inline asm
	add.s32 	%r316, %r314, 1;
	// begin inline asm
	atom.global.exch.b32 %r315, [%rd1], %r316;
	// end inline asm
	// begin inline asm
	ld.volatile.global.u32 %r317, [%rd1];
	// end inline asm
	add.s32 	%r319, %r317, 1;
	// begin inline asm
	atom.global.exch.b32 %r318, [%rd1], %r319;
	// end inline asm
	// begin inline asm
	ld.volatile.global.u32 %r320, [%rd1];
	// end inline asm
	add.s32 	%r322, %r320, 1;
	// begin inline asm
	atom.global.exch.b32 %r321, [%rd1], %r322;
	// end inline asm
	// begin inline asm
	ld.volatile.global.u32 %r323, [%rd1];
	// end inline asm
	add.s32 	%r325, %r323, 1;
	// begin inline asm
	atom.global.exch.b32 %r324, [%rd1], %r325;
	// end inline asm
	// begin inline asm
	ld.volatile.global.u32 %r326, [%rd1];
	// end inline asm
	add.s32 	%r328, %r326, 1;
	// begin inline asm
	atom.global.exch.b32 %r327, [%rd1], %r328;
	// end inline asm
	// begin inline asm
	ld.volatile.global.u32 %r329, [%rd1];
	// end inline asm
	add.s32 	%r331, %r329, 1;
	// begin inline asm
	atom.global.exch.b32 %r330, [%rd1], %r331;
	// end inline asm
	// begin inline asm
	ld.volatile.global.u32 %r332, [%rd1];
	// end inline asm
	add.s32 	%r334, %r332, 1;
	// begin inline asm
	atom.global.exch.b32 %r333, [%rd1], %r334;
	// end inline asm
	// begin inline asm
	ld.volatile.global.u32 %r335, [%rd1];
	// end inline asm
	add.s32 	%r337, %r335, 1;
	// begin inline asm
	atom.global.exch.b32 %r336, [%rd1], %r337;
	// end inline asm
	// begin inline asm
	ld.volatile.global.u32 %r338, [%rd1];
	// end inline asm
	add.s32 	%r340, %r338, 1;
	// begin inline asm
	atom.global.exch.b32 %r339, [%rd1], %r340;
	// end inline asm
	// begin inline asm
	ld.volatile.global.u32 %r341, [%rd1];
	// end inline asm
	add.s32 	%r343, %r341, 1;
	// begin inline asm
	atom.global.exch.b32 %r342, [%rd1], %r343;
	// end inline asm
	// begin inline asm
	ld.volatile.global.u32 %r344, [%rd1];
	// end inline asm
	add.s32 	%r346, %r344, 1;
	// begin inline asm
	atom.global.exch.b32 %r345, [%rd1], %r346;
	// end inline asm
	// begin inline asm
	ld.volatile.global.u32 %r347, [%rd1];
	// end inline asm
	add.s32 	%r349, %r347, 1;
	// begin inline asm
	atom.global.exch.b32 %r348, [%rd1], %r349;
	// end inline asm
	// begin inline asm
	ld.volatile.global.u32 %r350, [%rd1];
	// end inline asm
	add.s32 	%r352, %r350, 1;
	// begin inline asm
	atom.global.exch.b32 %r351, [%rd1], %r352;
	// end inline asm
	// begin inline asm
	ld.volatile.global.u32 %r353, [%rd1];
	// end inline asm
	add.s32 	%r355, %r353, 1;
	// begin inline asm
	atom.global.exch.b32 %r354, [%rd1], %r355;
	// end inline asm
	// begin inline asm
	ld.volatile.global.u32 %r356, [%rd1];
	// end inline asm
	add.s32 	%r358, %r356, 1;
	// begin inline asm
	atom.global.exch.b32 %r357, [%rd1], %r358;
	// end inline asm
	// begin inline asm
	ld.volatile.global.u32 %r359, [%rd1];
	// end inline asm
	add.s32 	%r361, %r359, 1;
	// begin inline asm
	atom.global.exch.b32 %r360, [%rd1], %r361;
	// end inline asm
	// begin inline asm
	ld.volatile.global.u32 %r362, [%rd1];
	// end inline asm
	add.s32 	%r364, %r362, 1;
	// begin inline asm
	atom.global.exch.b32 %r363, [%rd1], %r364;
	// end inline asm
	// begin inline asm
	ld.volatile.global.u32 %r365, [%rd1];
	// end inline asm
	add.s32 	%r367, %r365, 1;
	// begin inline asm
	atom.global.exch.b32 %r366, [%rd1], %r367;
	// end inline asm
	// begin inline asm
	ld.volatile.global.u32 %r368, [%rd1];
	// end inline asm
	add.s32 	%r370, %r368, 1;
	// begin inline asm
	atom.global.exch.b32 %r369, [%rd1], %r370;
	// end inline asm
	// begin inline asm
	ld.volatile.global.u32 %r371, [%rd1];
	// end inline asm
	add.s32 	%r373, %r371, 1;
	// begin inline asm
	atom.global.exch.b32 %r372, [%rd1], %r373;
	// end inline asm
	// begin inline asm
	ld.volatile.global.u32 %r374, [%rd1];
	// end inline asm
	add.s32 	%r376, %r374, 1;
	// begin inline asm
	atom.global.exch.b32 %r375, [%rd1], %r376;
	// end inline asm
	// begin inline asm
	ld.volatile.global.u32 %r377, [%rd1];
	// end inline asm
	add.s32 	%r379, %r377, 1;
	// begin inline asm
	atom.global.exch.b32 %r378, [%rd1], %r379;
	// end inline asm
	// begin inline asm
	ld.volatile.global.u32 %r380, [%rd1];
	// end inline asm
	add.s32 	%r382, %r380, 1;
	// begin inline asm
	atom.global.exch.b32 %r381, [%rd1], %r382;
	// end inline asm
	// begin inline asm
	ld.volatile.global.u32 %r383, [%rd1];
	// end inline asm
	add.s32 	%r385, %r383, 1;
	// begin inline asm
	atom.global.exch.b32 %r384, [%rd1], %r385;
	// end inline asm
	// begin inline asm
	ld.volatile.global.u32 %r386, [%rd1];
	// end inline asm
	add.s32 	%r388, %r386, 1;
	// begin inline asm
	atom.global.exch.b32 %r387, [%rd1], %r388;
	// end inline asm
	// begin inline asm
	ld.volatile.global.u32 %r389, [%rd1];
	// end inline asm
	add.s32 	%r391, %r389, 1;
	// begin inline asm
	atom.global.exch.b32 %r390, [%rd1], %r391;
	// end inline asm
	// begin inline asm
	ld.volatile.global.u32 %r392, [%rd1];
	// end inline asm
	add.s32 	%r394, %r392, 1;
	// begin inline asm
	atom.global.exch.b32 %r393, [%rd1], %r394;
	// end inline asm
	// begin inline asm
	ld.volatile.global.u32 %r395, [%rd1];
	// end inline asm
	add.s32 	%r397, %r395, 1;
	// begin inline asm
	atom.global.exch.b32 %r396, [%rd1], %r397;
	// end inline asm
	// begin inline asm
	ld.volatile.global.u32 %r398, [%rd1];
	// end inline asm
	add.s32 	%r400, %r398, 1;
	// begin inline asm
	atom.global.exch.b32 %r399, [%rd1], %r400;
	// end inline asm
	// begin inline asm
	ld.volatile.global.u32 %r401, [%rd1];
	// end inline asm
	add.s32 	%r403, %r401, 1;
	// begin inline asm
	atom.global.exch.b32 %r402, [%rd1], %r403;
	// end inline asm
	// begin inline asm
	ld.volatile.global.u32 %r404, [%rd1];
	// end inline asm
	add.s32 	%r406, %r404, 1;
	// begin inline asm
	atom.global.exch.b32 %r405, [%rd1], %r406;
	// end inline asm
	// begin inline asm
	ld.volatile.global.u32 %r407, [%rd1];
	// end inline asm
	add.s32 	%r409, %r407, 1;
	// begin inline asm
	atom.global.exch.b32 %r408, [%rd1], %r409;
	// end inline asm
	// begin inline asm
	ld.volatile.global.u32 %r410, [%rd1];
	// end inline asm
	add.s32 	%r412, %r410, 1;
	// begin inline asm
	atom.global.exch.b32 %r411, [%rd1], %r412;
	// end inline asm
	// begin inline asm
	ld.volatile.global.u32 %r413, [%rd1];
	// end inline asm
	add.s32 	%r415, %r413, 1;
	// begin inline asm
	atom.global.exch.b32 %r414, [%rd1], %r415;
	// end inline asm
	// begin inline asm
	ld.volatile.global.u32 %r416, [%rd1];
	// end inline asm
	add.s32 	%r418, %r416, 1;
	// begin inline asm
	atom.global.exch.b32 %r417, [%rd1], %r418;
	// end inline asm
	// begin inline asm
	ld.volatile.global.u32 %r419, [%rd1];
	// end inline asm
	add.s32 	%r421, %r419, 1;
	// begin inline asm
	atom.global.exch.b32 %r420, [%rd1], %r421;
	// end inline asm
	// begin inline asm
	ld.volatile.global.u32 %r422, [%rd1];
	// end inline asm
	add.s32 	%r424, %r422, 1;
	// begin inline asm
	atom.global.exch.b32 %r423, [%rd1], %r424;
	// end inline asm
	// begin inline asm
	ld.volatile.global.u32 %r425, [%rd1];
	// end inline asm
	add.s32 	%r427, %r425, 1;
	// begin inline asm
	atom.global.exch.b32 %r426, [%rd1], %r427;
	// end inline asm
	// begin inline asm
	ld.volatile.global.u32 %r428, [%rd1];
	// end inline asm
	add.s32 	%r430, %r428, 1;
	// begin inline asm
	atom.global.exch.b32 %r429, [%rd1], %r430;
	// end inline asm
	// begin inline asm
	ld.volatile.global.u32 %r431, [%rd1];
	// end inline asm
	add.s32 	%r433, %r431, 1;
	// begin inline asm
	atom.global.exch.b32 %r432, [%rd1], %r433;
	// end inline asm
	// begin inline asm
	ld.volatile.global.u32 %r434, [%rd1];
	// end inline asm
	add.s32 	%r436, %r434, 1;
	// begin inline asm
	atom.global.exch.b32 %r435, [%rd1], %r436;
	// end inline asm
	// begin inline asm
	ld.volatile.global.u32 %r437, [%rd1];
	// end inline asm
	add.s32 	%r439, %r437, 1;
	// begin inline asm
	atom.global.exch.b32 %r438, [%rd1], %r439;
	// end inline asm
	// begin inline asm
	ld.volatile.global.u32 %r440, [%rd1];
	// end inline asm
	add.s32 	%r442, %r440, 1;
	// begin inline asm
	atom.global.exch.b32 %r441, [%rd1], %r442;
	// end inline asm
	// begin inline asm
	ld.volatile.global.u32 %r443, [%rd1];
	// end inline asm
	add.s32 	%r445, %r443, 1;
	// begin inline asm
	atom.global.exch.b32 %r444, [%rd1], %r445;
	// end inline asm
	// begin inline asm
	ld.volatile.global.u32 %r446, [%rd1];
	// end inline asm
	add.s32 	%r448, %r446, 1;
	// begin inline asm
	atom.global.exch.b32 %r447, [%rd1], %r448;
	// end inline asm
	// begin inline asm
	ld.volatile.global.u32 %r449, [%rd1];
	// end inline asm
	add.s32 	%r451, %r449, 1;
	// begin inline asm
	atom.global.exch.b32 %r450, [%rd1], %r451;
	// end inline asm
	// begin inline asm
	ld.volatile.global.u32 %r452, [%rd1];
	// end inline asm
	add.s32 	%r454, %r452, 1;
	// begin inline asm
	atom.global.exch.b32 %r453, [%rd1], %r454;
	// end inline asm
	// begin inline asm
	ld.volatile.global.u32 %r455, [%rd1];
	// end inline asm
	add.s32 	%r457, %r455, 1;
	// begin inline asm
	atom.global.exch.b32 %r456, [%rd1], %r457;
	// end inline asm
	// begin inline asm
	ld.volatile.global.u32 %r458, [%rd1];
	// end inline asm
	add.s32 	%r460, %r458, 1;
	// begin inline asm
	atom.global.exch.b32 %r459, [%rd1], %r460;
	// end inline asm
	// begin inline asm
	ld.volatile.global.u32 %r461, [%rd1];
	// end inline asm
	add.s32 	%r463, %r461, 1;
	// begin inline asm
	atom.global.exch.b32 %r462, [%rd1], %r463;
	// end inline asm
	// begin inline asm
	ld.volatile.global.u32 %r464, [%rd1];
	// end inline asm
	add.s32 	%r466, %r464, 1;
	// begin inline asm
	atom.global.exch.b32 %r465, [%rd1], %r466;
	// end inline asm
	// begin inline asm
	ld.volatile.global.u32 %r467, [%rd1];
	// end inline asm
	add.s32 	%r469, %r467, 1;
	// begin inline asm
	atom.global.exch.b32 %r468, [%rd1], %r469;
	// end inline asm
	// begin inline asm
	ld.volatile.global.u32 %r470, [%rd1];
	// end inline asm
	add.s32 	%r472, %r470, 1;
	// begin inline asm
	atom.global.exch.b32 %r471, [%rd1], %r472;
	// end inline asm
	// begin inline asm
	ld.volatile.global.u32 %r473, [%rd1];
	// end inline asm
	add.s32 	%r475, %r473, 1;
	// begin inline asm
	atom.global.exch.b32 %r474, [%rd1], %r475;
	// end inline asm
	// begin inline asm
	ld.volatile.global.u32 %r476, [%rd1];
	// end inline asm
	add.s32 	%r478, %r476, 1;
	// begin inline asm
	atom.global.exch.b32 %r477, [%rd1], %r478;
	// end inline asm
	// begin inline asm
	ld.volatile.global.u32 %r479, [%rd1];
	// end inline asm
	add.s32 	%r481, %r479, 1;
	// begin inline asm
	atom.global.exch.b32 %r480, [%rd1], %r481;
	// end inline asm
	// begin inline asm
	ld.volatile.global.u32 %r482, [%rd1];
	// end inline asm
	add.s32 	%r484, %r482, 1;
	// begin inline asm
	atom.global.exch.b32 %r483, [%rd1], %r484;
	// end inline asm
	// begin inline asm
	ld.volatile.global.u32 %r485, [%rd1];
	// end inline asm
	add.s32 	%r487, %r485, 1;
	// begin inline asm
	atom.global.exch.b32 %r486, [%rd1], %r487;
	// end inline asm
	// begin inline asm
	ld.volatile.global.u32 %r488, [%rd1];
	// end inline asm
	add.s32 	%r490, %r488, 1;
	// begin inline asm
	atom.global.exch.b32 %r489, [%rd1], %r490;
	// end inline asm
	// begin inline asm
	ld.volatile.global.u32 %r491, [%rd1];
	// end inline asm
	add.s32 	%r493, %r491, 1;
	// begin inline asm
	atom.global.exch.b32 %r492, [%rd1], %r493;
	// end inline asm
	// begin inline asm
	ld.volatile.global.u32 %r494, [%rd1];
	// end inline asm
	add.s32 	%r496, %r494, 1;
	// begin inline asm
	atom.global.exch.b32 %r495, [%rd1], %r496;
	// end inline asm
	// begin inline asm
	ld.volatile.global.u32 %r497, [%rd1];
	// end inline asm
	add.s32 	%r499, %r497, 1;
	// begin inline asm
	atom.global.exch.b32 %r498, [%rd1], %r499;
	// end inline asm
	// begin inline asm
	ld.volatile.global.u32 %r500, [%rd1];
	// end inline asm
	add.s32 	%r502, %r500, 1;
	// begin inline asm
	atom.global.exch.b32 %r501, [%rd1], %r502;
	// end inline asm
	// begin inline asm
	ld.volatile.global.u32 %r503, [%rd1];
	// end inline asm
	add.s32 	%r505, %r503, 1;
	// begin inline asm
	atom.global.exch.b32 %r504, [%rd1], %r505;
	// end inline asm
	// begin inline asm
	ld.volatile.global.u32 %r506, [%rd1];
	// end inline asm
	add.s32 	%r508, %r506, 1;
	// begin inline asm
	atom.global.exch.b32 %r507, [%rd1], %r508;
	// end inline asm
	// begin inline asm
	ld.volatile.global.u32 %r509, [%rd1];
	// end inline asm
	add.s32 	%r511, %r509, 1;
	// begin inline asm
	atom.global.exch.b32 %r510, [%rd1], %r511;
	// end inline asm
	// begin inline asm
	ld.volatile.global.u32 %r512, [%rd1];
	// end inline asm
	add.s32 	%r514, %r512, 1;
	// begin inline asm
	atom.global.exch.b32 %r513, [%rd1], %r514;
	// end inline asm
	// begin inline asm
	ld.volatile.global.u32 %r515, [%rd1];
	// end inline asm
	add.s32 	%r517, %r515, 1;
	// begin inline asm
	atom.global.exch.b32 %r516, [%rd1], %r517;
	// end inline asm
	// begin inline asm
	ld.volatile.global.u32 %r518, [%rd1];
	// end inline asm
	add.s32 	%r520, %r518, 1;
	// begin inline asm
	atom.global.exch.b32 %r519, [%rd1], %r520;
	// end inline asm
	// begin inline asm
	ld.volatile.global.u32 %r521, [%rd1];
	// end inline asm
	add.s32 	%r523, %r521, 1;
	// begin inline asm
	atom.global.exch.b32 %r522, [%rd1], %r523;
	// end inline asm
	// begin inline asm
	ld.volatile.global.u32 %r524, [%rd1];
	// end inline asm
	add.s32 	%r526, %r524, 1;
	// begin inline asm
	atom.global.exch.b32 %r525, [%rd1], %r526;
	// end inline asm
	// begin inline asm
	ld.volatile.global.u32 %r527, [%rd1];
	// end inline asm
	add.s32 	%r529, %r527, 1;
	// begin inline asm
	atom.global.exch.b32 %r528, [%rd1], %r529;
	// end inline asm
	// begin inline asm
	ld.volatile.global.u32 %r530, [%rd1];
	// end inline asm
	add.s32 	%r532, %r530, 1;
	// begin inline asm
	atom.global.exch.b32 %r531, [%rd1], %r532;
	// end inline asm
	// begin inline asm
	ld.volatile.global.u32 %r533, [%rd1];
	// end inline asm
	add.s32 	%r535, %r533, 1;
	// begin inline asm
	atom.global.exch.b32 %r534, [%rd1], %r535;
	// end inline asm
	// begin inline asm
	ld.volatile.global.u32 %r536, [%rd1];
	// end inline asm
	add.s32 	%r538, %r536, 1;
	// begin inline asm
	atom.global.exch.b32 %r537, [%rd1], %r538;
	// end inline asm
	// begin inline asm
	ld.volatile.global.u32 %r539, [%rd1];
	// end inline asm
	add.s32 	%r541, %r539, 1;
	// begin inline asm
	atom.global.exch.b32 %r540, [%rd1], %r541;
	// end inline asm
	// begin inline asm
	ld.volatile.global.u32 %r542, [%rd1];
	// end inline asm
	add.s32 	%r544, %r542, 1;
	// begin inline asm
	atom.global.exch.b32 %r543, [%rd1], %r544;
	// end inline asm
	// begin inline asm
	ld.volatile.global.u32 %r545, [%rd1];
	// end inline asm
	add.s32 	%r547, %r545, 1;
	// begin inline asm
	atom.global.exch.b32 %r546, [%rd1], %r547;
	// end inline asm
	// begin inline asm
	ld.volatile.global.u32 %r548, [%rd1];
	// end inline asm
	add.s32 	%r550, %r548, 1;
	// begin inline asm
	atom.global.exch.b32 %r549, [%rd1], %r550;
	// end inline asm
	// begin inline asm
	ld.volatile.global.u32 %r551, [%rd1];
	// end inline asm
	add.s32 	%r553, %r551, 1;
	// begin inline asm
	atom.global.exch.b32 %r552, [%rd1], %r553;
	// end inline asm
	// begin inline asm
	ld.volatile.global.u32 %r554, [%rd1];
	// end inline asm
	add.s32 	%r556, %r554, 1;
	// begin inline asm
	atom.global.exch.b32 %r555, [%rd1], %r556;
	// end inline asm
	// begin inline asm
	ld.volatile.global.u32 %r557, [%rd1];
	// end inline asm
	add.s32 	%r559, %r557, 1;
	// begin inline asm
	atom.global.exch.b32 %r558, [%rd1], %r559;
	// end inline asm
	// begin inline asm
	ld.volatile.global.u32 %r560, [%rd1];
	// end inline asm
	add.s32 	%r562, %r560, 1;
	// begin inline asm
	atom.global.exch.b32 %r561, [%rd1], %r562;
	// end inline asm
	// begin inline asm
	ld.volatile.global.u32 %r563, [%rd1];
	// end inline asm
	add.s32 	%r565, %r563, 1;
	// begin inline asm
	atom.global.exch.b32 %r564, [%rd1], %r565;
	// end inline asm
	// begin inline asm
	ld.volatile.global.u32 %r566, [%rd1];
	// end inline asm
	add.s32 	%r568, %r566, 1;
	// begin inline asm
	atom.global.exch.b32 %r567, [%rd1], %r568;
	// end inline asm
	// begin inline asm
	ld.volatile.global.u32 %r569, [%rd1];
	// end inline asm
	add.s32 	%r571, %r569, 1;
	// begin inline asm
	atom.global.exch.b32 %r570, [%rd1], %r571;
	// end inline asm
	// begin inline asm
	ld.volatile.global.u32 %r572, [%rd1];
	// end inline asm
	add.s32 	%r574, %r572, 1;
	// begin inline asm
	atom.global.exch.b32 %r573, [%rd1], %r574;
	// end inline asm
	// begin inline asm
	ld.volatile.global.u32 %r575, [%rd1];
	// end inline asm
	add.s32 	%r577, %r575, 1;
	// begin inline asm
	atom.global.exch.b32 %r576, [%rd1], %r577;
	// end inline asm
	// begin inline asm
	ld.volatile.global.u32 %r578, [%rd1];
	// end inline asm
	add.s32 	%r580, %r578, 1;
	// begin inline asm
	atom.global.exch.b32 %r579, [%rd1], %r580;
	// end inline asm
	// begin inline asm
	ld.volatile.global.u32 %r581, [%rd1];
	// end inline asm
	add.s32 	%r583, %r581, 1;
	// begin inline asm
	atom.global.exch.b32 %r582, [%rd1], %r583;
	// end inline asm
	// begin inline asm
	ld.volatile.global.u32 %r584, [%rd1];
	// end inline asm
	add.s32 	%r586, %r584, 1;
	// begin inline asm
	atom.global.exch.b32 %r585, [%rd1], %r586;
	// end inline asm
	// begin inline asm
	ld.volatile.global.u32 %r587, [%rd1];
	// end inline asm
	add.s32 	%r589, %r587, 1;
	// begin inline asm
	atom.global.exch.b32 %r588, [%rd1], %r589;
	// end inline asm
	// begin inline asm
	ld.volatile.global.u32 %r590, [%rd1];
	// end inline asm
	add.s32 	%r592, %r590, 1;
	// begin inline asm
	atom.global.exch.b32 %r591, [%rd1], %r592;
	// end inline asm
	// begin inline asm
	ld.volatile.global.u32 %r593, [%rd1];
	// end inline asm
	add.s32 	%r595, %r593, 1;
	// begin inline asm
	atom.global.exch.b32 %r594, [%rd1], %r595;
	// end inline asm
	// begin inline asm
	ld.volatile.global.u32 %r596, [%rd1];
	// end inline asm
	add.s32 	%r598, %r596, 1;
	// begin inline asm
	atom.global.exch.b32 %r597, [%rd1], %r598;
	// end inline asm
	// begin inline asm
	ld.volatile.global.u32 %r599, [%rd1];
	// end inline asm
	add.s32 	%r601, %r599, 1;
	// begin inline asm
	atom.global.exch.b32 %r600, [%rd1], %r601;
	// end inline asm
	// begin inline asm
	ld.volatile.global.u32 %r602, [%rd1];
	// end inline asm
	add.s32 	%r604, %r602, 1;
	// begin inline asm
	atom.global.exch.b32 %r603, [%rd1], %r604;
	// end inline asm
	// begin inline asm
	ld.volatile.global.u32 %r605, [%rd1];
	// end inline asm
	add.s32 	%r607, %r605, 1;
	// begin inline asm
	atom.global.exch.b32 %r606, [%rd1], %r607;
	// end inline asm
	// begin inline asm
	ld.volatile.global.u32 %r608, [%rd1];
	// end inline asm
	add.s32 	%r610, %r608, 1;
	// begin inline asm
	atom.global.exch.b32 %r609, [%rd1], %r610;
	// end inline asm
	// begin inline asm
	ld.volatile.global.u32 %r611, [%rd1];
	// end inline asm
	add.s32 	%r613, %r611, 1;
	// begin inline asm
	atom.global.exch.b32 %r612, [%rd1], %r613;
	// end inline asm
	// begin inline asm
	ld.volatile.global.u32 %r614, [%rd1];
	// end inline asm
	add.s32 	%r616, %r614, 1;
	// begin inline asm
	atom.global.exch.b32 %r615, [%rd1], %r616;
	// end inline asm
	// begin inline asm
	ld.volatile.global.u32 %r617, [%rd1];
	// end inline asm
	add.s32 	%r619, %r617, 1;
	// begin inline asm
	atom.global.exch.b32 %r618, [%rd1], %r619;
	// end inline asm
	// begin inline asm
	ld.volatile.global.u32 %r620, [%rd1];
	// end inline asm
	add.s32 	%r622, %r620, 1;
	// begin inline asm
	atom.global.exch.b32 %r621, [%rd1], %r622;
	// end inline asm
	// begin inline asm
	ld.volatile.global.u32 %r623, [%rd1];
	// end inline asm
	add.s32 	%r625, %r623, 1;
	// begin inline asm
	atom.global.exch.b32 %r624, [%rd1], %r625;
	// end inline asm
	// begin inline asm
	ld.volatile.global.u32 %r626, [%rd1];
	// end inline asm
	add.s32 	%r628, %r626, 1;
	// begin inline asm
	atom.global.exch.b32 %r627, [%rd1], %r628;
	// end inline asm
	// begin inline asm
	ld.volatile.global.u32 %r629, [%rd1];
	// end inline asm
	add.s32 	%r631, %r629, 1;
	// begin inline asm
	atom.global.exch.b32 %r630, [%rd1], %r631;
	// end inline asm
	// begin inline asm
	ld.volatile.global.u32 %r632, [%rd1];
	// end inline asm
	add.s32 	%r634, %r632, 1;
	// begin inline asm
	atom.global.exch.b32 %r633, [%rd1], %r634;
	// end inline asm
	// begin inline asm
	ld.volatile.global.u32 %r635, [%rd1];
	// end inline asm
	add.s32 	%r637, %r635, 1;
	// begin inline asm
	atom.global.exch.b32 %r636, [%rd1], %r637;
	// end inline asm
	// begin inline asm
	ld.volatile.global.u32 %r638, [%rd1];
	// end inline asm
	add.s32 	%r640, %r638, 1;
	// begin inline asm
	atom.global.exch.b32 %r639, [%rd1], %r640;
	// end inline asm
	// begin inline asm
	ld.volatile.global.u32 %r641, [%rd1];
	// end inline asm
	add.s32 	%r643, %r641, 1;
	// begin inline asm
	atom.global.exch.b32 %r642, [%rd1], %r643;
	// end inline asm
	// begin inline asm
	ld.volatile.global.u32 %r644, [%rd1];
	// end inline asm
	add.s32 	%r646, %r644, 1;
	// begin inline asm
	atom.global.exch.b32 %r645, [%rd1], %r646;
	// end inline asm
	// begin inline asm
	ld.volatile.global.u32 %r647, [%rd1];
	// end inline asm
	add.s32 	%r649, %r647, 1;
	// begin inline asm
	atom.global.exch.b32 %r648, [%rd1], %r649;
	// end inline asm
	// begin inline asm
	ld.volatile.global.u32 %r650, [%rd1];
	// end inline asm
	add.s32 	%r652, %r650, 1;
	// begin inline asm
	atom.global.exch.b32 %r651, [%rd1], %r652;
	// end inline asm
	// begin inline asm
	ld.volatile.global.u32 %r653, [%rd1];
	// end inline asm
	add.s32 	%r655, %r653, 1;
	// begin inline asm
	atom.global.exch.b32 %r654, [%rd1], %r655;
	// end inline asm
	// begin inline asm
	ld.volatile.global.u32 %r656, [%rd1];
	// end inline asm
	add.s32 	%r658, %r656, 1;
	// begin inline asm
	atom.global.exch.b32 %r657, [%rd1], %r658;
	// end inline asm
	// begin inline asm
	ld.volatile.global.u32 %r659, [%rd1];
	// end inline asm
	add.s32 	%r661, %r659, 1;
	// begin inline asm
	atom.global.exch.b32 %r660, [%rd1], %r661;
	// end inline asm
	// begin inline asm
	ld.volatile.global.u32 %r662, [%rd1];
	// end inline asm
	add.s32 	%r664, %r662, 1;
	// begin inline asm
	atom.global.exch.b32 %r663, [%rd1], %r664;
	// end inline asm
	// begin inline asm
	ld.volatile.global.u32 %r665, [%rd1];
	// end inline asm
	add.s32 	%r667, %r665, 1;
	// begin inline asm
	atom.global.exch.b32 %r666, [%rd1], %r667;
	// end inline asm
	// begin inline asm
	ld.volatile.global.u32 %r668, [%rd1];
	// end inline asm
	add.s32 	%r670, %r668, 1;
	// begin inline asm
	atom.global.exch.b32 %r669, [%rd1], %r670;
	// end inline asm
	// begin inline asm
	ld.volatile.global.u32 %r671, [%rd1];
	// end inline asm
	add.s32 	%r673, %r671, 1;
	// begin inline asm
	atom.global.exch.b32 %r672, [%rd1], %r673;
	// end inline asm
	// begin inline asm
	ld.volatile.global.u32 %r674, [%rd1];
	// end inline asm
	add.s32 	%r676, %r674, 1;
	// begin inline asm
	atom.global.exch.b32 %r675, [%rd1], %r676;
	// end inline asm
	// begin inline asm
	ld.volatile.global.u32 %r677, [%rd1];
	// end inline asm
	add.s32 	%r679, %r677, 1;
	// begin inline asm
	atom.global.exch.b32 %r678, [%rd1], %r679;
	// end inline asm
	// begin inline asm
	ld.volatile.global.u32 %r680, [%rd1];
	// end inline asm
	add.s32 	%r682, %r680, 1;
	// begin inline asm
	atom.global.exch.b32 %r681, [%rd1], %r682;
	// end inline asm
	// begin inline asm
	ld.volatile.global.u32 %r683, [%rd1];
	// end inline asm
	add.s32 	%r685, %r683, 1;
	// begin inline asm
	atom.global.exch.b32 %r684, [%rd1], %r685;
	// end inline asm
	// begin inline asm
	ld.volatile.global.u32 %r686, [%rd1];
	// end inline asm
	add.s32 	%r688, %r686, 1;
	// begin inline asm
	atom.global.exch.b32 %r687, [%rd1], %r688;
	// end inline asm
	// begin inline asm
	ld.volatile.global.u32 %r689, [%rd1];
	// end inline asm
	add.s32 	%r691, %r689, 1;
	// begin inline asm
	atom.global.exch.b32 %r690, [%rd1], %r691;
	// end inline asm
	// begin inline asm
	ld.volatile.global.u32 %r692, [%rd1];
	// end inline asm
	add.s32 	%r694, %r692, 1;
	// begin inline asm
	atom.global.exch.b32 %r693, [%rd1], %r694;
	// end inline asm
	// begin inline asm
	ld.volatile.global.u32 %r695, [%rd1];
	// end inline asm
	add.s32 	%r697, %r695, 1;
	// begin inline asm
	atom.global.exch.b32 %r696, [%rd1], %r697;
	// end inline asm
	// begin inline asm
	ld.volatile.global.u32 %r698, [%rd1];
	// end inline asm
	add.s32 	%r700, %r698, 1;
	// begin inline asm
	atom.global.exch.b32 %r699, [%rd1], %r700;
	// end inline asm
	// begin inline asm
	ld.volatile.global.u32 %r701, [%rd1];
	// end inline asm
	add.s32 	%r703, %r701, 1;
	// begin inline asm
	atom.global.exch.b32 %r702, [%rd1], %r703;
	// end inline asm
	// begin inline asm
	ld.volatile.global.u32 %r704, [%rd1];
	// end inline asm
	add.s32 	%r706, %r704, 1;
	// begin inline asm
	atom.global.exch.b32 %r705, [%rd1], %r706;
	// end inline asm
	// begin inline asm
	ld.volatile.global.u32 %r707, [%rd1];
	// end inline asm
	add.s32 	%r709, %r707, 1;
	// begin inline asm
	atom.global.exch.b32 %r708, [%rd1], %r709;
	// end inline asm
	// begin inline asm
	ld.volatile.global.u32 %r710, [%rd1];
	// end inline asm
	add.s32 	%r712, %r710, 1;
	// begin inline asm
	atom.global.exch.b32 %r711, [%rd1], %r712;
	// end inline asm
	// begin inline asm
	ld.volatile.global.u32 %r713, [%rd1];
	// end inline asm
	add.s32 	%r715, %r713, 1;
	// begin inline asm
	atom.global.exch.b32 %r714, [%rd1], %r715;
	// end inline asm
	// begin inline asm
	ld.volatile.global.u32 %r716, [%rd1];
	// end inline asm
	add.s32 	%r718, %r716, 1;
	// begin inline asm
	atom.global.exch.b32 %r717, [%rd1], %r718;
	// end inline asm
	// begin inline asm
	ld.volatile.global.u32 %r719, [%rd1];
	// end inline asm
	add.s32 	%r721, %r719, 1;
	// begin inline asm
	atom.global.exch.b32 %r720, [%rd1], %r721;
	// end inline asm
	// begin inline asm
	ld.volatile.global.u32 %r722, [%rd1];
	// end inline asm
	add.s32 	%r724, %r722, 1;
	// begin inline asm
	atom.global.exch.b32 %r723, [%rd1], %r724;
	// end inline asm
	// begin inline asm
	ld.volatile.global.u32 %r725, [%rd1];
	// end inline asm
	add.s32 	%r727, %r725, 1;
	// begin inline asm
	atom.global.exch.b32 %r726, [%rd1], %r727;
	// end inline asm
	// begin inline asm
	ld.volatile.global.u32 %r728, [%rd1];
	// end inline asm
	add.s32 	%r730, %r728, 1;
	// begin inline asm
	atom.global.exch.b32 %r729, [%rd1], %r730;
	// end inline asm
	// begin inline asm
	ld.volatile.global.u32 %r731, [%rd1];
	// end inline asm
	add.s32 	%r733, %r731, 1;
	// begin inline asm
	atom.global.exch.b32 %r732, [%rd1], %r733;
	// end inline asm
	// begin inline asm
	ld.volatile.global.u32 %r734, [%rd1];
	// end inline asm
	add.s32 	%r736, %r734, 1;
	// begin inline asm
	atom.global.exch.b32 %r735, [%rd1], %r736;
	// end inline asm
	// begin inline asm
	ld.volatile.global.u32 %r737, [%rd1];
	// end inline asm
	add.s32 	%r739, %r737, 1;
	// begin inline asm
	atom.global.exch.b32 %r738, [%rd1], %r739;
	// end inline asm
	// begin inline asm
	ld.volatile.global.u32 %r740, [%rd1];
	// end inline asm
	add.s32 	%r742, %r740, 1;
	// begin inline asm
	atom.global.exch.b32 %r741, [%rd1], %r742;
	// end inline asm
	// begin inline asm
	ld.volatile.global.u32 %r743, [%rd1];
	// end inline asm
	add.s32 	%r745, %r743, 1;
	// begin inline asm
	atom.global.exch.b32 %r744, [%rd1], %r745;
	// end inline asm
	// begin inline asm
	ld.volatile.global.u32 %r746, [%rd1];
	// end inline asm
	add.s32 	%r748, %r746, 1;
	// begin inline asm
	atom.global.exch.b32 %r747, [%rd1], %r748;
	// end inline asm
	// begin inline asm
	ld.volatile.global.u32 %r749, [%rd1];
	// end inline asm
	add.s32 	%r751, %r749, 1;
	// begin inline asm
	atom.global.exch.b32 %r750, [%rd1], %r751;
	// end inline asm
	// begin inline asm
	ld.volatile.global.u32 %r752, [%rd1];
	// end inline asm
	add.s32 	%r754, %r752, 1;
	// begin inline asm
	atom.global.exch.b32 %r753, [%rd1], %r754;
	// end inline asm
	// begin inline asm
	ld.volatile.global.u32 %r755, [%rd1];
	// end inline asm
	add.s32 	%r757, %r755, 1;
	// begin inline asm
	atom.global.exch.b32 %r756, [%rd1], %r757;
	// end inline asm
	// begin inline asm
	ld.volatile.global.u32 %r758, [%rd1];
	// end inline asm
	add.s32 	%r760, %r758, 1;
	// begin inline asm
	atom.global.exch.b32 %r759, [%rd1], %r760;
	// end inline asm
	// begin inline asm
	ld.volatile.global.u32 %r761, [%rd1];
	// end inline asm
	add.s32 	%r763, %r761, 1;
	// begin inline asm
	atom.global.exch.b32 %r762, [%rd1], %r763;
	// end inline asm
	// begin inline asm
	ld.volatile.global.u32 %r764, [%rd1];
	// end inline asm
	add.s32 	%r766, %r764, 1;
	// begin inline asm
	atom.global.exch.b32 %r765, [%rd1], %r766;
	// end inline asm
	// begin inline asm
	ld.volatile.global.u32 %r767, [%rd1];
	// end inline asm
	add.s32 	%r769, %r767, 1;
	// begin inline asm
	atom.global.exch.b32 %r768, [%rd1], %r769;
	// end inline asm
$L__BB16_2:
	ret;

}
	// .globl	_Z4testIL_Z15load_atomic_addPKjEL_Z14store_volatilePjjELi256E14single_element11lower_lanesILj4EEEvv
.visible .entry _Z4testIL_Z15load_atomic_addPKjEL_Z14store_volatilePjjELi256E14single_element11lower_lanesILj4EEEvv()
{
	.reg .pred 	%p<2>;
	.reg .b32 	%r<514>;
	.reg .b64 	%rd<514>;

	// begin inline asm
	mov.u32 %r1, %laneid;
	// end inline asm
	setp.gt.u32 	%p1, %r1, 3;
	@%p1 bra 	$L__BB17_2;
	mov.u64 	%rd513, buffer;
	cvta.global.u64 	%rd1, %rd513;
	// begin inline asm
	atom.global.add.u32 %r2, [%rd1], 0;
	// end inline asm
	add.s32 	%r3, %r2, 1;
	// begin inline asm
	st.volatile.global.u32 [%rd1], %r3;
	// end inline asm
	// begin inline asm
	atom.global.add.u32 %r4, [%rd1], 0;
	// end inline asm
	add.s32 	%r5, %r4, 1;
	// begin inline asm
	st.volatile.global.u32 [%rd1], %r5;
	// end inline asm
	// begin inline asm
	atom.global.add.u32 %r6, [%rd1], 0;
	// end inline asm
	add.s32 	%r7, %r6, 1;
	// begin inline asm
	st.volatile.global.u32 [%rd1], %r7;
	// end inline asm
	// begin inline asm
	atom.global.add.u32 %r8, [%rd1], 0;
	// end inline asm
	add.s32 	%r9, %r8, 1;
	// begin inline asm
	st.volatile.global.u32 [%rd1], %r9;
	// end inline asm
	// begin inline asm
	atom.global.add.u32 %r10, [%rd1], 0;
	// end inline asm
	add.s32 	%r11, %r10, 1;
	// begin inline asm
	st.volatile.global.u32 [%rd1], %r11;
	// end inline asm
	// begin inline asm
	atom.global.add.u32 %r12, [%rd1], 0;
	// end inline asm
	add.s32 	%r13, %r12, 1;
	// begin inline asm
	st.volatile.global.u32 [%rd1], %r13;
	// end inline asm
	// begin inline asm
	atom.global.add.u32 %r14, [%rd1], 0;
	// end inline asm
	add.s32 	%r15, %r14, 1;
	// begin inline asm
	st.volatile.global.u32 [%rd1], %r15;
	// end inline asm
	// begin inline asm
	atom.global.add.u32 %r16, [%rd1], 0;
	// end inline asm
	add.s32 	%r17, %r16, 1;
	// begin inline asm
	st.volatile.global.u32 [%rd1], %r17;
	// end inline asm
	// begin inline asm
	atom.global.add.u32 %r18, [%rd1], 0;
	// end inline asm
	add.s32 	%r19, %r18, 1;
	// begin inline asm
	st.volatile.global.u32 [%rd1], %r19;
	// end inline asm
	// begin inline asm
	atom.global.add.u32 %r20, [%rd1], 0;
	// end inline asm
	add.s32 	%r21, %r20, 1;
	// begin inline asm
	st.volatile.global.u32 [%rd1], %r21;
	// end inline asm
	// begin inline asm
	atom.global.add.u32 %r22, [%rd1], 0;
	// end inline asm
	add.s32 	%r23, %r22, 1;
	// begin inline asm
	st.volatile.global.u32 [%rd1], %r23;
	// end inline asm
	// begin inline asm
	atom.global.add.u32 %r24, [%rd1], 0;
	// end inline asm
	add.s32 	%r25, %r24, 1;
	// begin inline asm
	st.volatile.global.u32 [%rd1], %r25;
	// end inline asm
	// begin inline asm
	atom.global.add.u32 %r26, [%rd1], 0;
	// end inline asm
	add.s32 	%r27, %r26, 1;
	// begin inline asm
	st.volatile.global.u32 [%rd1], %r27;
	// end inline asm
	// begin inline asm
	atom.global.add.u32 %r28, [%rd1], 0;
	// end inline asm
	add.s32 	%r29, %r28, 1;
	// begin inline asm
	st.volatile.global.u32 [%rd1], %r29;
	// end inline asm
	// begin inline asm
	atom.global.add.u32 %r30, [%rd1], 0;
	// end inline asm
	add.s32 	%r31, %r30, 1;
	// begin inline asm
	st.volatile.global.u32 [%rd1], %r31;
	// end inline asm
	// begin inline asm
	atom.global.add.u32 %r32, [%rd1], 0;
	// end inline asm
	add.s32 	%r33, %r32, 1;
	// begin inline asm
	st.volatile.global.u32 [%rd1], %r33;
	// end inline asm
	// begin inline asm
	atom.global.add.u32 %r34, [%rd1], 0;
	// end inline asm
	add.s32 	%r35, %r34, 1;
	// begin inline asm
	st.volatile.global.u32 [%rd1], %r35;
	// end inline asm
	// begin inline asm
	atom.global.add.u32 %r36, [%rd1], 0;
	// end inline asm
	add.s32 	%r37, %r36, 1;
	// begin inline asm
	st.volatile.global.u32 [%rd1], %r37;
	// end inline asm
	// begin inline asm
	atom.global.add.u32 %r38, [%rd1], 0;
	// end inline asm
	add.s32 	%r39, %r38, 1;
	// begin inline asm
	st.volatile.global.u32 [%rd1], %r39;
	// end inline asm
	// begin inline asm
	atom.global.add.u32 %r40, [%rd1], 0;
	// end inline asm
	add.s32 	%r41, %r40, 1;
	// begin inline asm
	st.volatile.global.u32 [%rd1], %r41;
	// end inline asm
	// begin inline asm
	atom.global.add.u32 %r42, [%rd1], 0;
	// end inline asm
	add.s32 	%r43, %r42, 1;
	// begin inline asm
	st.volatile.global.u32 [%rd1], %r43;
	// end inline asm
	// begin inline asm
	atom.global.add.u32 %r44, [%rd1], 0;
	// end inline asm
	add.s32 	%r45, %r44, 1;
	// begin inline asm
	st.volatile.global.u32 [%rd1], %r45;
	// end inline asm
	// begin inline asm
	atom.global.add.u32 %r46, [%rd1], 0;
	// end inline asm
	add.s32 	%r47, %r46, 1;
	// begin inline asm
	st.volatile.global.u32 [%rd1], %r47;
	// end inline asm
	// begin inline asm
	atom.global.add.u32 %r48, [%rd1], 0;
	// end inline asm
	add.s32 	%r49, %r48, 1;
	// begin inline asm
	st.volatile.global.u32 [%rd1], %r49;
	// end inline asm
	// begin inline asm
	atom.global.add.u32 %r50, [%rd1], 0;
	// end inline asm
	add.s32 	%r51, %r50, 1;
	// begin inline asm
	st.volatile.global.u32 [%rd1], %r51;
	// end inline asm
	// begin inline asm
	atom.global.add.u32 %r52, [%rd1], 0;
	// end inline asm
	add.s32 	%r53, %r52, 1;
	// begin inline asm
	st.volatile.global.u32 [%rd1], %r53;
	// end inline asm
	// begin inline asm
	atom.global.add.u32 %r54, [%rd1], 0;
	// end inline asm
	add.s32 	%r55, %r54, 1;
	// begin inline asm
	st.volatile.global.u32 [%rd1], %r55;
	// end inline asm
	// begin inline asm
	atom.global.add.u32 %r56, [%rd1], 0;
	// end inline asm
	add.s32 	%r57, %r56, 1;
	// begin inline asm
	st.volatile.global.u32 [%rd1], %r57;
	// end inline asm
	// begin inline asm
	atom.global.add.u32 %r58, [%rd1], 0;
	// end inline asm
	add.s32 	%r59, %r58, 1;
	// begin inline asm
	st.volatile.global.u32 [%rd1], %r59;
	// end inline asm
	// begin inline asm
	atom.global.add.u32 %r60, [%rd1], 0;
	// end inline asm
	add.s32 	%r61, %r60, 1;
	// begin inline asm
	st.volatile.global.u32 [%rd1], %r61;
	// end inline asm
	// begin inline asm
	atom.global.add.u32 %r62, [%rd1], 0;
	// end inline asm
	add.s32 	%r63, %r62, 1;
	// begin inline asm
	st.volatile.global.u32 [%rd1], %r63;
	// end inline asm
	// begin inline asm
	atom.global.add.u32 %r64, [%rd1], 0;
	// end inline asm
	add.s32 	%r65, %r64, 1;
	// begin inline asm
	st.volatile.global.u32 [%rd1], %r65;
	// end inline asm
	// begin inline asm
	atom.global.add.u32 %r66, [%rd1], 0;
	// end inline asm
	add.s32 	%r67, %r66, 1;
	// begin inline asm
	st.volatile.global.u32 [%rd1], %r67;
	// end inline asm
	// begin inline asm
	atom.global.add.u32 %r68, [%rd1], 0;
	// end inline asm
	add.s32 	%r69, %r68, 1;
	// begin inline asm
	st.volatile.global.u32 [%rd1], %r69;
	// end inline asm
	// begin inline asm
	atom.global.add.u32 %r70, [%rd1], 0;
	// end inline asm
	add.s32 	%r71, %r70, 1;
	// begin inline asm
	st.volatile.global.u32 [%rd1], %r71;
	// end inline asm
	// begin inline asm
	atom.global.add.u32 %r72, [%rd1], 0;
	// end inline asm
	add.s32 	%r73, %r72, 1;
	// begin inline asm
	st.volatile.global.u32 [%rd1], %r73;
	// end inline asm
	// begin inline asm
	atom.global.add.u32 %r74, [%rd1], 0;
	// end inline asm
	add.s32 	%r75, %r74, 1;
	// begin inline asm
	st.volatile.global.u32 [%rd1], %r75;
	// end inline asm
	// begin inline asm
	atom.global.add.u32 %r76, [%rd1], 0;
	// end inline asm
	add.s32 	%r77, %r76, 1;
	// begin inline asm
	st.volatile.global.u32 [%rd1], %r77;
	// end inline asm
	// begin inline asm
	atom.global.add.u32 %r78, [%rd1], 0;
	// end inline asm
	add.s32 	%r79, %r78, 1;
	// begin inline asm
	st.volatile.global.u32 [%rd1], %r79;
	// end inline asm
	// begin inline asm
	atom.global.add.u32 %r80, [%rd1], 0;
	// end inline asm
	add.s32 	%r81, %r80, 1;
	// begin inline asm
	st.volatile.global.u32 [%rd1], %r81;
	// end inline asm
	// begin inline asm
	atom.global.add.u32 %r82, [%rd1], 0;
	// end inline asm
	add.s32 	%r83, %r82, 1;
	// begin inline asm
	st.volatile.global.u32 [%rd1], %r83;
	// end inline asm
	// begin inline asm
	atom.global.add.u32 %r84, [%rd1], 0;
	// end inline asm
	add.s32 	%r85, %r84, 1;
	// begin inline asm
	st.volatile.global.u32 [%rd1], %r85;
	// end inline asm
	// begin inline asm
	atom.global.add.u32 %r86, [%rd1], 0;
	// end inline asm
	add.s32 	%r87, %r86, 1;
	// begin inline asm
	st.volatile.global.u32 [%rd1], %r87;
	// end inline asm
	// begin inline asm
	atom.global.add.u32 %r88, [%rd1], 0;
	// end inline asm
	add.s32 	%r89, %r88, 1;
	// begin inline asm
	st.volatile.global.u32 [%rd1], %r89;
	// end inline asm
	// begin inline asm
	atom.global.add.u32 %r90, [%rd1], 0;
	// end inline asm
	add.s32 	%r91, %r90, 1;
	// begin inline asm
	st.volatile.global.u32 [%rd1], %r91;
	// end inline asm
	// begin inline asm
	atom.global.add.u32 %r92, [%rd1], 0;
	// end inline asm
	add.s32 	%r93, %r92, 1;
	// begin inline asm
	st.volatile.global.u32 [%rd1], %r93;
	// end inline asm
	// begin inline asm
	atom.global.add.u32 %r94, [%rd1], 0;
	// end inline asm
	add.s32 	%r95, %r94, 1;
	// begin inline asm
	st.volatile.global.u32 [%rd1], %r95;
	// end inline asm
	// begin inline asm
	atom.global.add.u32 %r96, [%rd1], 0;
	// end inline asm
	add.s32 	%r97, %r96, 1;
	// begin inline asm
	st.volatile.global.u32 [%rd1], %r97;
	// end inline asm
	// begin inline asm
	atom.global.add.u32 %r98, [%rd1], 0;
	// end inline asm
	add.s32 	%r99, %r98, 1;
	// begin inline asm
	st.volatile.global.u32 [%rd1], %r99;
	// end inline asm
	// begin inline asm
	atom.global.add.u32 %r100, [%rd1], 0;
	// end inline asm
	add.s32 	%r101, %r100, 1;
	// begin inline asm
	st.volatile.global.u32 [%rd1], %r101;
	// end inline asm
	// begin inline asm
	atom.global.add.u32 %r102, [%rd1], 0;
	// end inline asm
	add.s32 	%r103, %r102, 1;
	// begin inline asm
	st.volatile.global.u32 [%rd1], %r103;
	// end inline asm
	// begin inline asm
	atom.global.add.u32 %r104, [%rd1], 0;
	// end inline asm
	add.s32 	%r105, %r104, 1;
	// begin inline asm
	st.volatile.global.u32 [%rd1], %r105;
	// end inline asm
	// begin inline asm
	atom.global.add.u32 %r106, [%rd1], 0;
	// end inline asm
	add.s32 	%r107, %r106, 1;
	// begin inline asm
	st.volatile.global.u32 [%rd1], %r107;
	// end inline asm
	// begin inline asm
	atom.global.add.u32 %r108, [%rd1], 0;
	// end inline asm
	add.s32 	%r109, %r108, 1;
	// begin inline asm
	st.volatile.global.u32 [%rd1], %r109;
	// end inline asm
	// begin inline asm
	atom.global.add.u32 %r110, [%rd1], 0;
	// end inline asm
	add.s32 	%r111, %r110, 1;
	// begin inline asm
	st.volatile.global.u32 [%rd1], %r111;
	// end inline asm
	// begin inline asm
	atom.global.add.u32 %r112, [%rd1], 0;
	// end inline asm
	add.s32 	%r113, %r112, 1;
	// begin inline asm
	st.volatile.global.u32 [%rd1], %r113;
	// end inline asm
	// begin inline asm
	atom.global.add.u32 %r114, [%rd1], 0;
	// end inline asm
	add.s32 	%r115, %r114, 1;
	// begin inline asm
	st.volatile.global.u32 [%rd1], %r115;
	// end inline asm
	// begin inline asm
	atom.global.add.u32 %r116, [%rd1], 0;
	// end inline asm
	add.s32 	%r117, %r116, 1;
	// begin inline asm
	st.volatile.global.u32 [%rd1], %r117;
	// end inline asm
	// begin inline asm
	atom.global.add.u32 %r118, [%rd1], 0;
	// end inline asm
	add.s32 	%r119, %r118, 1;
	// begin inline asm
	st.volatile.global.u32 [%rd1], %r119;
	// end inline asm
	// begin inline asm
	atom.global.add.u32 %r120, [%rd1], 0;
	// end inline asm
	add.s32 	%r121, %r120, 1;
	// begin inline asm
	st.volatile.global.u32 [%rd1], %r121;
	// end inline asm
	// begin inline asm
	atom.global.add.u32 %r122, [%rd1], 0;
	// end inline asm
	add.s32 	%r123, %r122, 1;
	// begin inline asm
	st.volatile.global.u32 [%rd1], %r123;
	// end inline asm
	// begin inline asm
	atom.global.add.u32 %r124, [%rd1], 0;
	// end inline asm
	add.s32 	%r125, %r124, 1;
	// begin inline asm
	st.volatile.global.u32 [%rd1], %r125;
	// end inline asm
	// begin inline asm
	atom.global.add.u32 %r126, [%rd1], 0;
	// end inline asm
	add.s32 	%r127, %r126, 1;
	// begin inline asm
	st.volatile.global.u32 [%rd1], %r127;
	// end inline asm
	// begin inline asm
	atom.global.add.u32 %r128, [%rd1], 0;
	// end inline asm
	add.s32 	%r129, %r128, 1;
	// begin inline asm
	st.volatile.global.u32 [%rd1], %r129;
	// end inline asm
	// begin inline asm
	atom.global.add.u32 %r130, [%rd1], 0;
	// end inline asm
	add.s32 	%r131, %r130, 1;
	// begin inline asm
	st.volatile.global.u32 [%rd1], %r131;
	// end inline asm
	// begin inline asm
	atom.global.add.u32 %r132, [%rd1], 0;
	// end inline asm
	add.s32 	%r133, %r132, 1;
	// begin inline asm
	st.volatile.global.u32 [%rd1], %r133;
	// end inline asm
	// begin inline asm
	atom.global.add.u32 %r134, [%rd1], 0;
	// end inline asm
	add.s32 	%r135, %r134, 1;
	// begin inline asm
	st.volatile.global.u32 [%rd1], %r135;
	// end inline asm
	// begin inline asm
	atom.global.add.u32 %r136, [%rd1], 0;
	// end inline asm
	add.s32 	%r137, %r136, 1;
	// begin inline asm
	st.volatile.global.u32 [%rd1], %r137;
	// end inline asm
	// begin inline asm
	atom.global.add.u32 %r138, [%rd1], 0;
	// end inline asm
	add.s32 	%r139, %r138, 1;
	// begin inline asm
	st.volatile.global.u32 [%rd1], %r139;
	// end inline asm
	// begin inline asm
	atom.global.add.u32 %r140, [%rd1], 0;
	// end inline asm
	add.s32 	%r141, %r140, 1;
	// begin inline asm
	st.volatile.global.u32 [%rd1], %r141;
	// end inline asm
	// begin inline asm
	atom.global.add.u32 %r142, [%rd1], 0;
	// end inline asm
	add.s32 	%r143, %r142, 1;
	// begin inline asm
	st.volatile.global.u32 [%rd1], %r143;
	// end inline asm
	// begin inline asm
	atom.global.add.u32 %r144, [%rd1], 0;
	// end inline asm
	add.s32 	%r145, %r144, 1;
	// begin inline asm
	st.volatile.global.u32 [%rd1], %r145;
	// end inline asm
	// begin inline asm
	atom.global.add.u32 %r146, [%rd1], 0;
	// end inline asm
	add.s32 	%r147, %r146, 1;
	// begin inline asm
	st.volatile.global.u32 [%rd1], %r147;
	// end inline asm
	// begin inline asm
	atom.global.add.u32 %r148, [%rd1], 0;
	// end inline asm
	add.s32 	%r149, %r148, 1;
	// begin inline asm
	st.volatile.global.u32 [%rd1], %r149;
	// end inline asm
	// begin inline asm
	atom.global.add.u32 %r150, [%rd1], 0;
	// end inline asm
	add.s32 	%r151, %r150, 1;
	// begin inline asm
	st.volatile.global.u32 [%rd1], %r151;
	// end inline asm
	// begin inline asm
	atom.global.add.u32 %r152, [%rd1], 0;
	// end inline asm
	add.s32 	%r153, %r152, 1;
	// begin inline asm
	st.volatile.global.u32 [%rd1], %r153;
	// end inline asm
	// begin inline asm
	atom.global.add.u32 %r154, [%rd1], 0;
	// end inline asm
	add.s32 	%r155, %r154, 1;
	// begin inline asm
	st.volatile.global.u32 [%rd1], %r155;
	// end inline asm
	// begin inline asm
	atom.global.add.u32 %r156, [%rd1], 0;
	// end inline asm
	add.s32 	%r157, %r156, 1;
	// begin inline asm
	st.volatile.global.u32 [%rd1], %r157;
	// end inline asm
	// begin inline asm
	atom.global.add.u32 %r158, [%rd1], 0;
	// end inline asm
	add.s32 	%r159, %r158, 1;
	// begin inline asm
	st.volatile.global.u32 [%rd1], %r159;
	// end inline asm
	// begin inline asm
	atom.global.add.u32 %r160, [%rd1], 0;
	// end inline asm
	add.s32 	%r161, %r160, 1;
	// begin inline asm
	st.volatile.global.u32 [%rd1], %r161;
	// end inline asm
	// begin inline asm
	atom.global.add.u32 %r162, [%rd1], 0;
	// end inline asm
	add.s32 	%r163, %r162, 1;
	// begin inline asm
	st.volatile.global.u32 [%rd1], %r163;
	// end inline asm
	// begin inline asm
	atom.global.add.u32 %r164, [%rd1], 0;
	// end inline asm
	add.s32 	%r165, %r164, 1;
	// begin inline asm
	st.volatile.global.u32 [%rd1], %r165;
	// end inline asm
	// begin inline asm
	atom.global.add.u32 %r166, [%rd1], 0;
	// end inline asm
	add.s32 	%r167, %r166, 1;
	// begin inline asm
	st.volatile.global.u32 [%rd1], %r167;
	// end inline asm
	// begin inline asm
	atom.global.add.u32 %r168, [%rd1], 0;
	// end inline asm
	add.s32 	%r169, %r168, 1;
	// begin inline asm
	st.volatile.global.u32 [%rd1], %r169;
	// end inline asm
	// begin inline asm
	atom.global.add.u32 %r170, [%rd1], 0;
	// end inline asm
	add.s32 	%r171, %r170, 1;
	// begin inline asm
	st.volatile.global.u32 [%rd1], %r171;
	// end inline asm
	// begin inline asm
	atom.global.add.u32 %r172, [%rd1], 0;
	// end inline asm
	add.s32 	%r173, %r172, 1;
	// begin inline asm
	st.volatile.global.u32 [%rd1], %r173;
	// end inline asm
	// begin inline asm
	atom.global.add.u32 %r174, [%rd1], 0;
	// end inline asm
	add.s32 	%r175, %r174, 1;
	// begin inline asm
	st.volatile.global.u32 [%rd1], %r175;
	// end inline asm
	// begin inline asm
	atom.global.add.u32 %r176, [%rd1], 0;
	// end inline asm
	add.s32 	%r177, %r176, 1;
	// begin inline asm
	st.volatile.global.u32 [%rd1], %r177;
	// end inline asm
	// begin inline asm
	atom.global.add.u32 %r178, [%rd1], 0;
	// end inline asm
	add.s32 	%r179, %r178, 1;
	// begin inline asm
	st.volatile.global.u32 [%rd1], %r179;
	// end inline asm
	// begin inline asm
	atom.global.add.u32 %r180, [%rd1], 0;
	// end inline asm
	add.s32 	%r181, %r180, 1;
	// begin inline asm
	st.volatile.global.u32 [%rd1], %r181;
	// end inline asm
	// begin inline asm
	atom.global.add.u32 %r182, [%rd1], 0;
	// end inline asm
	add.s32 	%r183, %r182, 1;
	// begin inline asm
	st.volatile.global.u32 [%rd1], %r183;
	// end inline asm
	// begin inline asm
	atom.global.add.u32 %r184, [%rd1], 0;
	// end inline asm
	add.s32 	%r185, %r184, 1;
	// begin inline asm
	st.volatile.global.u32 [%rd1], %r185;
	// end inline asm
	// begin inline asm
	atom.global.add.u32 %r186, [%rd1], 0;
	// end inline asm
	add.s32 	%r187, %r186, 1;
	// begin inline asm
	st.volatile.global.u32 [%rd1], %r187;
	// end inline asm
	// begin inline asm
	atom.global.add.u32 %r188, [%rd1], 0;
	// end inline asm
	add.s32 	%r189, %r188, 1;
	// begin inline asm
	st.volatile.global.u32 [%rd1], %r189;
	// end inline asm
	// begin inline asm
	atom.global.add.u32 %r190, [%rd1], 0;
	// end inline asm
	add.s32 	%r191, %r190, 1;
	// begin inline asm
	st.volatile.global.u32 [%rd1], %r191;
	// end inline asm
	// begin inline asm
	atom.global.add.u32 %r192, [%rd1], 0;
	// end inline asm
	add.s32 	%r193, %r192, 1;
	// begin inline asm
	st.volatile.global.u32 [%rd1], %r193;
	// end inline asm
	// begin inline asm
	atom.global.add.u32 %r194, [%rd1], 0;
	// end inline asm
	add.s32 	%r195, %r194, 1;
	// begin inline asm
	st.volatile.global.u32 [%rd1], %r195;
	// end inline asm
	// begin inline asm
	atom.global.add.u32 %r196, [%rd1], 0;
	// end inline asm
	add.s32 	%r197, %r196, 1;
	// begin inline asm
	st.volatile.global.u32 [%rd1], %r197;
	// end inline asm
	// begin inline asm
	atom.global.add.u32 %r198, [%rd1], 0;
	// end inline asm
	add.s32 	%r199, %r198, 1;
	// begin inline asm
	st.volatile.global.u32 [%rd1], %r199;
	// end inline asm
	// begin inline asm
	atom.global.add.u32 %r200, [%rd1], 0;
	// end inline asm
	add.s32 	%r201, %r200, 1;
	// begin inline asm
	st.volatile.global.u32 [%rd1], %r201;
	// end inline asm
	// begin inline asm
	atom.global.add.u32 %r202, [%rd1], 0;
	// end inline asm
	add.s32 	%r203, %r202, 1;
	// begin inline asm
	st.volatile.global.u32 [%rd1], %r203;
	// end inline asm
	// begin inline asm
	atom.global.add.u32 %r204, [%rd1], 0;
	// end inline asm
	add.s32 	%r205, %r204, 1;
	// begin inline asm
	st.volatile.global.u32 [%rd1], %r205;
	// end inline asm
	// begin inline asm
	atom.global.add.u32 %r206, [%rd1], 0;
	// end inline asm
	add.s32 	%r207, %r206, 1;
	// begin inline asm
	st.volatile.global.u32 [%rd1], %r207;
	// end inline asm
	// begin inline asm
	atom.global.add.u32 %r208, [%rd1], 0;
	// end inline asm
	add.s32 	%r209, %r208, 1;
	// begin inline asm
	st.volatile.global.u32 [%rd1], %r209;
	// end inline asm
	// begin inline asm
	atom.global.add.u32 %r210, [%rd1], 0;
	// end inline asm
	add.s32 	%r211, %r210, 1;
	// begin inline asm
	st.volatile.global.u32 [%rd1], %r211;
	// end inline asm
	// begin inline asm
	atom.global.add.u32 %r212, [%rd1], 0;
	// end inline asm
	add.s32 	%r213, %r212, 1;
	// begin inline asm
	st.volatile.global.u32 [%rd1], %r213;
	// end inline asm
	// begin inline asm
	atom.global.add.u32 %r214, [%rd1], 0;
	// end inline asm
	add.s32 	%r215, %r214, 1;
	// begin inline asm
	st.volatile.global.u32 [%rd1], %r215;
	// end inline asm
	// begin inline asm
	atom.global.add.u32 %r216, [%rd1], 0;
	// end inline asm
	add.s32 	%r217, %r216, 1;
	// begin inline asm
	st.volatile.global.u32 [%rd1], %r217;
	// end inline asm
	// begin inline asm
	atom.global.add.u32 %r218, [%rd1], 0;
	// end inline asm
	add.s32 	%r219, %r218, 1;
	// begin inline asm
	st.volatile.global.u32 [%rd1], %r219;
	// end inline asm
	// begin inline asm
	atom.global.add.u32 %r220, [%rd1], 0;
	// end inline asm
	add.s32 	%r221, %r220, 1;
	// begin inline asm
	st.volatile.global.u32 [%rd1], %r221;
	// end inline asm
	// begin inline asm
	atom.global.add.u32 %r222, [%rd1], 0;
	// end inline asm
	add.s32 	%r223, %r222, 1;
	// begin inline asm
	st.volatile.global.u32 [%rd1], %r223;
	// end inline asm
	// begin inline asm
	atom.global.add.u32 %r224, [%rd1], 0;
	// end inline asm
	add.s32 	%r225, %r224, 1;
	// begin inline asm
	st.volatile.global.u32 [%rd1], %r225;
	// end inline asm
	// begin inline asm
	atom.global.add.u32 %r226, [%rd1], 0;
	// end inline asm
	add.s32 	%r227, %r226, 1;
	// begin inline asm
	st.volatile.global.u32 [%rd1], %r227;
	// end inline asm
	// begin inline asm
	atom.global.add.u32 %r228, [%rd1], 0;
	// end inline asm
	add.s32 	%r229, %r228, 1;
	// begin inline asm
	st.volatile.global.u32 [%rd1], %r229;
	// end inline asm
	// begin inline asm
	atom.global.add.u32 %r230, [%rd1], 0;
	// end inline asm
	add.s32 	%r231, %r230, 1;
	// begin inline asm
	st.volatile.global.u32 [%rd1], %r231;
	// end inline asm
	// begin inline asm
	atom.global.add.u32 %r232, [%rd1], 0;
	// end inline asm
	add.s32 	%r233, %r232, 1;
	// begin inline asm
	st.volatile.global.u32 [%rd1], %r233;
	// end inline asm
	// begin inline asm
	atom.global.add.u32 %r234, [%rd1], 0;
	// end inline asm
	add.s32 	%r235, %r234, 1;
	// begin inline asm
	st.volatile.global.u32 [%rd1], %r235;
	// end inline asm
	// begin inline asm
	atom.global.add.u32 %r236, [%rd1], 0;
	// end inline asm
	add.s32 	%r237, %r236, 1;
	// begin inline asm
	st.volatile.global.u32 [%rd1], %r237;
	// end inline asm
	// begin inline asm
	atom.global.add.u32 %r238, [%rd1], 0;
	// end inline asm
	add.s32 	%r239, %r238, 1;
	// begin inline asm
	st.volatile.global.u32 [%rd1], %r239;
	// end inline asm
	// begin inline asm
	atom.global.add.u32 %r240, [%rd1], 0;
	// end inline asm
	add.s32 	%r241, %r240, 1;
	// begin inline asm
	st.volatile.global.u32 [%rd1], %r241;
	// end inline asm
	// begin inline asm
	atom.global.add.u32 %r242, [%rd1], 0;
	// end inline asm
	add.s32 	%r243, %r242, 1;
	// begin inline asm
	st.volatile.global.u32 [%rd1], %r243;
	// end inline asm
	// begin inline asm
	atom.global.add.u32 %r244, [%rd1], 0;
	// end inline asm
	add.s32 	%r245, %r244, 1;
	// begin inline asm
	st.volatile.global.u32 [%rd1], %r245;
	// end inline asm
	// begin inline asm
	atom.global.add.u32 %r246, [%rd1], 0;
	// end inline asm
	add.s32 	%r247, %r246, 1;
	// begin inline asm
	st.volatile.global.u32 [%rd1], %r247;
	// end inline asm
	// begin inline asm
	atom.global.add.u32 %r248, [%rd1], 0;
	// end inline asm
	add.s32 	%r249, %r248, 1;
	// begin inline asm
	st.volatile.global.u32 [%rd1], %r249;
	// end inline asm
	// begin inline asm
	atom.global.add.u32 %r250, [%rd1], 0;
	// end inline asm
	add.s32 	%r251, %r250, 1;
	// begin inline asm
	st.volatile.global.u32 [%rd1], %r251;
	// end inline asm
	// begin inline asm
	atom.global.add.u32 %r252, [%rd1], 0;
	// end inline asm
	add.s32 	%r253, %r252, 1;
	// begin inline asm
	st.volatile.global.u32 [%rd1], %r253;
	// end inline asm
	// begin inline asm
	atom.global.add.u32 %r254, [%rd1], 0;
	// end inline asm
	add.s32 	%r255, %r254, 1;
	// begin inline asm
	st.volatile.global.u32 [%rd1], %r255;
	// end inline asm
	// begin inline asm
	atom.global.add.u32 %r256, [%rd1], 0;
	// end inline asm
	add.s32 	%r257, %r256, 1;
	// begin inline asm
	st.volatile.global.u32 [%rd1], %r257;
	// end inline asm
	// begin inline asm
	atom.global.add.u32 %r258, [%rd1], 0;
	// end inline asm
	add.s32 	%r259, %r258, 1;
	// begin inline asm
	st.volatile.global.u32 [%rd1], %r259;
	// end inline asm
	// begin inline asm
	atom.global.add.u32 %r260, [%rd1], 0;
	// end inline asm
	add.s32 	%r261, %r260, 1;
	// begin inline asm
	st.volatile.global.u32 [%rd1], %r261;
	// end inline asm
	// begin inline asm
	atom.global.add.u32 %r262, [%rd1], 0;
	// end inline asm
	add.s32 	%r263, %r262, 1;
	// begin inline asm
	st.volatile.global.u32 [%rd1], %r263;
	// end inline asm
	// begin inline asm
	atom.global.add.u32 %r264, [%rd1], 0;
	// end inline asm
	add.s32 	%r265, %r264, 1;
	// begin inline asm
	st.volatile.global.u32 [%rd1], %r265;
	// end inline asm
	// begin inline asm
	atom.global.add.u32 %r266, [%rd1], 0;
	// end inline asm
	add.s32 	%r267, %r266, 1;
	// begin inline asm
	st.volatile.global.u32 [%rd1], %r267;
	// end inline asm
	// begin inline asm
	atom.global.add.u32 %r268, [%rd1], 0;
	// end inline asm
	add.s32 	%r269, %r268, 1;
	// begin inline asm
	st.volatile.global.u32 [%rd1], %r269;
	// end inline asm
	// begin inline asm
	atom.global.add.u32 %r270, [%rd1], 0;
	// end inline asm
	add.s32 	%r271, %r270, 1;
	// begin inline asm
	st.volatile.global.u32 [%rd1], %r271;
	// end inline asm
	// begin inline asm
	atom.global.add.u32 %r272, [%rd1], 0;
	// end inline asm
	add.s32 	%r273, %r272, 1;
	// begin inline asm
	st.volatile.global.u32 [%rd1], %r273;
	// end inline asm
	// begin inline asm
	atom.global.add.u32 %r274, [%rd1], 0;
	// end inline asm
	add.s32 	%r275, %r274, 1;
	// begin inline asm
	st.volatile.global.u32 [%rd1], %r275;
	// end inline asm
	// begin inline asm
	atom.global.add.u32 %r276, [%rd1], 0;
	// end inline asm
	add.s32 	%r277, %r276, 1;
	// begin inline asm
	st.volatile.global.u32 [%rd1], %r277;
	// end inline asm
	// begin inline asm
	atom.global.add.u32 %r278, [%rd1], 0;
	// end inline asm
	add.s32 	%r279, %r278, 1;
	// begin inline asm
	st.volatile.global.u32 [%rd1], %r279;
	// end inline asm
	// begin inline asm
	atom.global.add.u32 %r280, [%rd1], 0;
	// end inline asm
	add.s32 	%r281, %r280, 1;
	// begin inline asm
	st.volatile.global.u32 [%rd1], %r281;
	// end inline asm
	// begin inline asm
	atom.global.add.u32 %r282, [%rd1], 0;
	// end inline asm
	add.s32 	%r283, %r282, 1;
	// begin inline asm
	st.volatile.global.u32 [%rd1], %r283;
	// end inline asm
	// begin inline asm
	atom.global.add.u32 %r284, [%rd1], 0;
	// end inline asm
	add.s32 	%r285, %r284, 1;
	// begin inline asm
	st.volatile.global.u32 [%rd1], %r285;
	// end inline asm
	// begin inline asm
	atom.global.add.u32 %r286, [%rd1], 0;
	// end inline asm
	add.s32 	%r287, %r286, 1;
	// begin inline asm
	st.volatile.global.u32 [%rd1], %r287;
	// end inline asm
	// begin inline asm
	atom.global.add.u32 %r288, [%rd1], 0;
	// end inline asm
	add.s32 	%r289, %r288, 1;
	// begin inline asm
	st.volatile.global.u32 [%rd1], %r289;
	// end inline asm
	// begin inline asm
	atom.global.add.u32 %r290, [%rd1], 0;
	// end inline asm
	add.s32 	%r291, %r290, 1;
	// begin inline asm
	st.volatile.global.u32 [%rd1], %r291;
	// end inline asm
	// begin inline asm
	atom.global.add.u32 %r292, [%rd1], 0;
	// end inline asm
	add.s32 	%r293, %r292, 1;
	// begin inline asm
	st.volatile.global.u32 [%rd1], %r293;
	// end inline asm
	// begin inline asm
	atom.global.add.u32 %r294, [%rd1], 0;
	// end inline asm
	add.s32 	%r295, %r294, 1;
	// begin inline asm
	st.volatile.global.u32 [%rd1], %r295;
	// end inline asm
	// begin inline asm
	atom.global.add.u32 %r296, [%rd1], 0;
	// end inline asm
	add.s32 	%r297, %r296, 1;
	// begin inline asm
	st.volatile.global.u32 [%rd1], %r297;
	// end inline asm
	// begin inline asm
	atom.global.add.u32 %r298, [%rd1], 0;
	// end inline asm
	add.s32 	%r299, %r298, 1;
	// begin inline asm
	st.volatile.global.u32 [%rd1], %r299;
	// end inline asm
	// begin inline asm
	atom.global.add.u32 %r300, [%rd1], 0;
	// end inline asm
	add.s32 	%r301, %r300, 1;
	// begin inline asm
	st.volatile.global.u32 [%rd1], %r301;
	// end inline asm
	// begin inline asm
	atom.global.add.u32 %r302, [%rd1], 0;
	// end inline asm
	add.s32 	%r303, %r302, 1;
	// begin inline asm
	st.volatile.global.u32 [%rd1], %r303;
	// end inline asm
	// begin inline asm
	atom.global.add.u32 %r304, [%rd1], 0;
	// end inline asm
	add.s32 	%r305, %r304, 1;
	// begin inline asm
	st.volatile.global.u32 [%rd1], %r305;
	// end inline asm
	// begin inline asm
	atom.global.add.u32 %r306, [%rd1], 0;
	// end inline asm
	add.s32 	%r307, %r306, 1;
	// begin inline asm
	st.volatile.global.u32 [%rd1], %r307;
	// end inline asm
	// begin inline asm
	atom.global.add.u32 %r308, [%rd1], 0;
	// end inline asm
	add.s32 	%r309, %r308, 1;
	// begin inline asm
	st.volatile.global.u32 [%rd1], %r309;
	// end inline asm
	// begin inline asm
	atom.global.add.u32 %r310, [%rd1], 0;
	// end inline asm
	add.s32 	%r311, %r310, 1;
	// begin inline asm
	st.volatile.global.u32 [%rd1], %r311;
	// end inline asm
	// begin inline asm
	atom.global.add.u32 %r312, [%rd1], 0;
	// end inline asm
	add.s32 	%r313, %r312, 1;
	// begin inline asm
	st.volatile.global.u32 [%rd1], %r313;
	// end inline asm
	// begin inline asm
	atom.global.add.u32 %r314, [%rd1], 0;
	// end inline asm
	add.s32 	%r315, %r314, 1;
	// begin inline asm
	st.volatile.global.u32 [%rd1], %r315;
	// end inline asm
	// begin inline asm
	atom.global.add.u32 %r316, [%rd1], 0;
	// end inline asm
	add.s32 	%r317, %r316, 1;
	// begin inline asm
	st.volatile.global.u32 [%rd1], %r317;
	// end inline asm
	// begin inline asm
	atom.global.add.u32 %r318, [%rd1], 0;
	// end inline asm
	add.s32 	%r319, %r318, 1;
	// begin inline asm
	st.volatile.global.u32 [%rd1], %r319;
	// end inline asm
	// begin inline asm
	atom.global.add.u32 %r320, [%rd1], 0;
	// end inline asm
	add.s32 	%r321, %r320, 1;
	// begin inline asm
	st.volatile.global.u32 [%rd1], %r321;
	// end inline asm
	// begin inline asm
	atom.global.add.u32 %r322, [%rd1], 0;
	// end inline asm
	add.s32 	%r323, %r322, 1;
	// begin inline asm
	st.volatile.global.u32 [%rd1], %r323;
	// end inline asm
	// begin inline asm
	atom.global.add.u32 %r324, [%rd1], 0;
	// end inline asm
	add.s32 	%r325, %r324, 1;
	// begin inline asm
	st.volatile.global.u32 [%rd1], %r325;
	// end inline asm
	// begin inline asm
	atom.global.add.u32 %r326, [%rd1], 0;
	// end inline asm
	add.s32 	%r327, %r326, 1;
	// begin inline asm
	st.volatile.global.u32 [%rd1], %r327;
	// end inline asm
	// begin inline asm
	atom.global.add.u32 %r328, [%rd1], 0;
	// end inline asm
	add.s32 	%r329, %r328, 1;
	// begin inline asm
	st.volatile.global.u32 [%rd1], %r329;
	// end inline asm
	// begin inline asm
	atom.global.add.u32 %r330, [%rd1], 0;
	// end inline asm
	add.s32 	%r331, %r330, 1;
	// begin inline asm
	st.volatile.global.u32 [%rd1], %r331;
	// end inline asm
	// begin inline asm
	atom.global.add.u32 %r332, [%rd1], 0;
	// end inline asm
	add.s32 	%r333, %r332, 1;
	// begin inline asm
	st.volatile.global.u32 [%rd1], %r333;
	// end inline asm
	// begin inline asm
	atom.global.add.u32 %r334, [%rd1], 0;
	// end inline asm
	add.s32 	%r335, %r334, 1;
	// begin inline asm
	st.volatile.global.u32 [%rd1], %r335;
	// end inline asm
	// begin inline asm
	atom.global.add.u32 %r336, [%rd1], 0;
	// end inline asm
	add.s32 	%r337, %r336, 1;
	// begin inline asm
	st.volatile.global.u32 [%rd1], %r337;
	// end inline asm
	// begin inline asm
	atom.global.add.u32 %r338, [%rd1], 0;
	// end inline asm
	add.s32 	%r339, %r338, 1;
	// begin inline asm
	st.volatile.global.u32 [%rd1], %r339;
	// end inline asm
	// begin inline asm
	atom.global.add.u32 %r340, [%rd1], 0;
	// end inline asm
	add.s32 	%r341, %r340, 1;
	// begin inline asm
	st.volatile.global.u32 [%rd1], %r341;
	// end inline asm
	// begin inline asm
	atom.global.add.u32 %r342, [%rd1], 0;
	// end inline asm
	add.s32 	%r343, %r342, 1;
	// begin inline asm
	st.volatile.global.u32 [%rd1], %r343;
	// end inline asm
	// begin inline asm
	atom.global.add.u32 %r344, [%rd1], 0;
	// end inline asm
	add.s32 	%r345, %r344, 1;
	// begin inline asm
	st.volatile.global.u32 [%rd1], %r345;
	// end inline asm
	// begin inline asm
	atom.global.add.u32 %r346, [%rd1], 0;
	// end inline asm
	add.s32 	%r347, %r346, 1;
	// begin inline asm
	st.volatile.global.u32 [%rd1], %r347;
	// end inline asm
	// begin inline asm
	atom.global.add.u32 %r348, [%rd1], 0;
	// end inline asm
	add.s32 	%r349, %r348, 1;
	// begin inline asm
	st.volatile.global.u32 [%rd1], %r349;
	// end inline asm
	// begin inline asm
	atom.global.add.u32 %r350, [%rd1], 0;
	// end inline asm
	add.s32 	%r351, %r350, 1;
	// begin inline asm
	st.volatile.global.u32 [%rd1], %r351;
	// end inline asm
	// begin inline asm
	atom.global.add.u32 %r352, [%rd1], 0;
	// end inline asm
	add.s32 	%r353, %r352, 1;
	// begin inline asm
	st.volatile.global.u32 [%rd1], %r353;
	// end inline asm
	// begin inline asm
	atom.global.add.u32 %r354, [%rd1], 0;
	// end inline asm
	add.s32 	%r355, %r354, 1;
	// begin inline asm
	st.volatile.global.u32 [%rd1], %r355;
	// end inline asm
	// begin inline asm
	atom.global.add.u32 %r356, [%rd1], 0;
	// end inline asm
	add.s32 	%r357, %r356, 1;
	// begin inline asm
	st.volatile.global.u32 [%rd1], %r357;
	// end inline asm
	// begin inline asm
	atom.global.add.u32 %r358, [%rd1], 0;
	// end inline asm
	add.s32 	%r359, %r358, 1;
	// begin inline asm
	st.volatile.global.u32 [%rd1], %r359;
	// end inline asm
	// begin inline asm
	atom.global.add.u32 %r360, [%rd1], 0;
	// end inline asm
	add.s32 	%r361, %r360, 1;
	// begin inline asm
	st.volatile.global.u32 [%rd1], %r361;
	// end inline asm
	// begin inline asm
	atom.global.add.u32 %r362, [%rd1], 0;
	// end inline asm
	add.s32 	%r363, %r362, 1;
	// begin inline asm
	st.volatile.global.u32 [%rd1], %r363;
	// end inline asm
	// begin inline asm
	atom.global.add.u32 %r364, [%rd1], 0;
	// end inline asm
	add.s32 	%r365, %r364, 1;
	// begin inline asm
	st.volatile.global.u32 [%rd1], %r365;
	// end inline asm
	// begin inline asm
	atom.global.add.u32 %r366, [%rd1], 0;
	// end inline asm
	add.s32 	%r367, %r366, 1;
	// begin inline asm
	st.volatile.global.u32 [%rd1], %r367;
	// end inline asm
	// begin inline asm
	atom.global.add.u32 %r368, [%rd1], 0;
	// end inline asm
	add.s32 	%r369, %r368, 1;
	// begin inline asm
	st.volatile.global.u32 [%rd1], %r369;
	// end inline asm
	// begin inline asm
	atom.global.add.u32 %r370, [%rd1], 0;
	// end inline asm
	add.s32 	%r371, %r370, 1;
	// begin inline asm
	st.volatile.global.u32 [%rd1], %r371;
	// end inline asm
	// begin inline asm
	atom.global.add.u32 %r372, [%rd1], 0;
	// end inline asm
	add.s32 	%r373, %r372, 1;
	// begin inline asm
	st.volatile.global.u32 [%rd1], %r373;
	// end inline asm
	// begin inline asm
	atom.global.add.u32 %r374, [%rd1], 0;
	// end inline asm
	add.s32 	%r375, %r374, 1;
	// begin inline asm
	st.volatile.global.u32 [%rd1], %r375;
	// end inline asm
	// begin inline asm
	atom.global.add.u32 %r376, [%rd1], 0;
	// end inline asm
	add.s32 	%r377, %r376, 1;
	// begin inline asm
	st.volatile.global.u32 [%rd1], %r377;
	// end inline asm
	// begin inline asm
	atom.global.add.u32 %r378, [%rd1], 0;
	// end inline asm
	add.s32 	%r379, %r378, 1;
	// begin inline asm
	st.volatile.global.u32 [%rd1], %r379;
	// end inline asm
	// begin inline asm
	atom.global.add.u32 %r380, [%rd1], 0;
	// end inline asm
	add.s32 	%r381, %r380, 1;
	// begin inline asm
	st.volatile.global.u32 [%rd1], %r381;
	// end inline asm
	// begin inline asm
	atom.global.add.u32 %r382, [%rd1], 0;
	// end inline asm
	add.s32 	%r383, %r382, 1;
	// begin inline asm
	st.volatile.global.u32 [%rd1], %r383;
	// end inline asm
	// begin inline asm
	atom.global.add.u32 %r384, [%rd1], 0;
	// end inline asm
	add.s32 	%r385, %r384, 1;
	// begin inline asm
	st.volatile.global.u32 [%rd1], %r385;
	// end inline asm
	// begin inline asm
	atom.global.add.u32 %r386, [%rd1], 0;
	// end inline asm
	add.s32 	%r387, %r386, 1;
	// begin inline asm
	st.volatile.global.u32 [%rd1], %r387;
	// end inline asm
	// begin inline asm
	atom.global.add.u32 %r388, [%rd1], 0;
	// end inline asm
	add.s32 	%r389, %r388, 1;
	// begin inline asm
	st.volatile.global.u32 [%rd1], %r389;
	// end inline asm
	// begin inline asm
	atom.global.add.u32 %r390, [%rd1], 0;
	// end inline asm
	add.s32 	%r391, %r390, 1;
	// begin inline asm
	st.volatile.global.u32 [%rd1], %r391;
	// end inline asm
	// begin inline asm
	atom.global.add.u32 %r392, [%rd1], 0;
	// end inline asm
	add.s32 	%r393, %r392, 1;
	// begin inline asm
	st.volatile.global.u32 [%rd1], %r393;
	// end inline asm
	// begin inline asm
	atom.global.add.u32 %r394, [%rd1], 0;
	// end inline asm
	add.s32 	%r395, %r394, 1;
	// begin inline asm
	st.volatile.global.u32 [%rd1], %r395;
	// end inline asm
	// begin inline asm
	atom.global.add.u32 %r396, [%rd1], 0;
	// end inline asm
	add.s32 	%r397, %r396, 1;
	// begin inline asm
	st.volatile.global.u32 [%rd1], %r397;
	// end inline asm
	// begin inline asm
	atom.global.add.u32 %r398, [%rd1], 0;
	// end inline asm
	add.s32 	%r399, %r398, 1;
	// begin inline asm
	st.volatile.global.u32 [%rd1], %r399;
	// end inline asm
	// begin inline asm
	atom.global.add.u32 %r400, [%rd1], 0;
	// end inline asm
	add.s32 	%r401, %r400, 1;
	// begin inline asm
	st.volatile.global.u32 [%rd1], %r401;
	// end inline asm
	// begin inline asm
	atom.global.add.u32 %r402, [%rd1], 0;
	// end inline asm
	add.s32 	%r403, %r402, 1;
	// begin inline asm
	st.volatile.global.u32 [%rd1], %r403;
	// end inline asm
	// begin inline asm
	atom.global.add.u32 %r404, [%rd1], 0;
	// end inline asm
	add.s32 	%r405, %r404, 1;
	// begin inline asm
	st.volatile.global.u32 [%rd1], %r405;
	// end inline asm
	// begin inline asm
	atom.global.add.u32 %r406, [%rd1], 0;
	// end inline asm
	add.s32 	%r407, %r406, 1;
	// begin inline asm
	st.volatile.global.u32 [%rd1], %r407;
	// end inline asm
	// begin inline asm
	atom.global.add.u32 %r408, [%rd1], 0;
	// end inline asm
	add.s32 	%r409, %r408, 1;
	// begin inline asm
	st.volatile.global.u32 [%rd1], %r409;
	// end inline asm
	// begin inline asm
	atom.global.add.u32 %r410, [%rd1], 0;
	// end inline asm
	add.s32 	%r411, %r410, 1;
	// begin inline asm
	st.volatile.global.u32 [%rd1], %r411;
	// end inline asm
	// begin inline asm
	atom.global.add.u32 %r412, [%rd1], 0;
	// end inline asm
	add.s32 	%r413, %r412, 1;
	// begin inline asm
	st.volatile.global.u32 [%rd1], %r413;
	// end inline asm
	// begin inline asm
	atom.global.add.u32 %r414, [%rd1], 0;
	// end inline asm
	add.s32 	%r415, %r414, 1;
	// begin inline asm
	st.volatile.global.u32 [%rd1], %r415;
	// end inline asm
	// begin inline asm
	atom.global.add.u32 %r416, [%rd1], 0;
	// end inline asm
	add.s32 	%r417, %r416, 1;
	// begin inline asm
	st.volatile.global.u32 [%rd1], %r417;
	// end inline asm
	// begin inline asm
	atom.global.add.u32 %r418, [%rd1], 0;
	// end inline asm
	add.s32 	%r419, %r418, 1;
	// begin inline asm
	st.volatile.global.u32 [%rd1], %r419;
	// end inline asm
	// begin inline asm
	atom.global.add.u32 %r420, [%rd1], 0;
	// end inline asm
	add.s32 	%r421, %r420, 1;
	// begin inline asm
	st.volatile.global.u32 [%rd1], %r421;
	// end inline asm
	// begin inline asm
	atom.global.add.u32 %r422, [%rd1], 0;
	// end inline asm
	add.s32 	%r423, %r422, 1;
	// begin inline asm
	st.volatile.global.u32 [%rd1], %r423;
	// end inline asm
	// begin inline asm
	atom.global.add.u32 %r424, [%rd1], 0;
	// end inline asm
	add.s32 	%r425, %r424, 1;
	// begin inline asm
	st.volatile.global.u32 [%rd1], %r425;
	// end inline asm
	// begin inline asm
	atom.global.add.u32 %r426, [%rd1], 0;
	// end inline asm
	add.s32 	%r427, %r426, 1;
	// begin inline asm
	st.volatile.global.u32 [%rd1], %r427;
	// end inline asm
	// begin inline asm
	atom.global.add.u32 %r428, [%rd1], 0;
	// end inline asm
	add.s32 	%r429, %r428, 1;
	// begin inline asm
	st.volatile.global.u32 [%rd1], %r429;
	// end inline asm
	// begin inline asm
	atom.global.add.u32 %r430, [%rd1], 0;
	// end inline asm
	add.s32 	%r431, %r430, 1;
	// begin inline asm
	st.volatile.global.u32 [%rd1], %r431;
	// end inline asm
	// begin inline asm
	atom.global.add.u32 %r432, [%rd1], 0;
	// end inline asm
	add.s32 	%r433, %r432, 1;
	// begin inline asm
	st.volatile.global.u32 [%rd1], %r433;
	// end inline asm
	// begin inline asm
	atom.global.add.u32 %r434, [%rd1], 0;
	// end inline asm
	add.s32 	%r435, %r434, 1;
	// begin inline asm
	st.volatile.global.u32 [%rd1], %r435;
	// end inline asm
	// begin inline asm
	atom.global.add.u32 %r436, [%rd1], 0;
	// end inline asm
	add.s32 	%r437, %r436, 1;
	// begin inline asm
	st.volatile.global.u32 [%rd1], %r437;
	// end inline asm
	// begin inline asm
	atom.global.add.u32 %r438, [%rd1], 0;
	// end inline asm
	add.s32 	%r439, %r438, 1;
	// begin inline asm
	st.volatile.global.u32 [%rd1], %r439;
	// end inline asm
	// begin inline asm
	atom.global.add.u32 %r440, [%rd1], 0;
	// end inline asm
	add.s32 	%r441, %r440, 1;
	// begin inline asm
	st.volatile.global.u32 [%rd1], %r441;
	// end inline asm
	// begin inline asm
	atom.global.add.u32 %r442, [%rd1], 0;
	// end inline asm
	add.s32 	%r443, %r442, 1;
	// begin inline asm
	st.volatile.global.u32 [%rd1], %r443;
	// end inline asm
	// begin inline asm
	atom.global.add.u32 %r444, [%rd1], 0;
	// end inline asm
	add.s32 	%r445, %r444, 1;
	// begin inline asm
	st.volatile.global.u32 [%rd1], %r445;
	// end inline asm
	// begin inline asm
	atom.global.add.u32 %r446, [%rd1], 0;
	// end inline asm
	add.s32 	%r447, %r446, 1;
	// begin inline asm
	st.volatile.global.u32 [%rd1], %r447;
	// end inline asm
	// begin inline asm
	atom.global.add.u32 %r448, [%rd1], 0;
	// end inline asm
	add.s32 	%r449, %r448, 1;
	// begin inline asm
	st.volatile.global.u32 [%rd1], %r449;
	// end inline asm
	// begin inline asm
	atom.global.add.u32 %r450, [%rd1], 0;
	// end inline asm
	add.s32 	%r451, %r450, 1;
	// begin inline asm
	st.volatile.global.u32 [%rd1], %r451;
	// end inline asm
	// begin inline asm
	atom.global.add.u32 %r452, [%rd1], 0;
	// end inline asm
	add.s32 	%r453, %r452, 1;
	// begin inline asm
	st.volatile.global.u32 [%rd1], %r453;
	// end inline asm
	// begin inline asm
	atom.global.add.u32 %r454, [%rd1], 0;
	// end inline asm
	add.s32 	%r455, %r454, 1;
	// begin inline asm
	st.volatile.global.u32 [%rd1], %r455;
	// end inline asm
	// begin inline asm
	atom.global.add.u32 %r456, [%rd1], 0;
	// end inline asm
	add.s32 	%r457, %r456, 1;
	// begin inline asm
	st.volatile.global.u32 [%rd1], %r457;
	// end inline asm
	// begin inline asm
	atom.global.add.u32 %r458, [%rd1], 0;
	// end inline asm
	add.s32 	%r459, %r458, 1;
	// begin inline asm
	st.volatile.global.u32 [%rd1], %r459;
	// end inline asm
	// begin inline asm
	atom.global.add.u32 %r460, [%rd1], 0;
	// end inline asm
	add.s32 	%r461, %r460, 1;
	// begin inline asm
	st.volatile.global.u32 [%rd1], %r461;
	// end inline asm
	// begin inline asm
	atom.global.add.u32 %r462, [%rd1], 0;
	// end inline asm
	add.s32 	%r463, %r462, 1;
	// begin inline asm
	st.volatile.global.u32 [%rd1], %r463;
	// end inline asm
	// begin inline asm
	atom.global.add.u32 %r464, [%rd1], 0;
	// end inline asm
	add.s32 	%r465, %r464, 1;
	// begin inline asm
	st.volatile.global.u32 [%rd1], %r465;
	// end inline asm
	// begin inline asm
	atom.global.add.u32 %r466, [%rd1], 0;
	// end inline asm
	add.s32 	%r467, %r466, 1;
	// begin inline asm
	st.volatile.global.u32 [%rd1], %r467;
	// end inline asm
	// begin inline asm
	atom.global.add.u32 %r468, [%rd1], 0;
	// end inline asm
	add.s32 	%r469, %r468, 1;
	// begin inline asm
	st.volatile.global.u32 [%rd1], %r469;
	// end inline asm
	// begin inline asm
	atom.global.add.u32 %r470, [%rd1], 0;
	// end inline asm
	add.s32 	%r471, %r470, 1;
	// begin inline asm
	st.volatile.global.u32 [%rd1], %r471;
	// end inline asm
	// begin inline asm
	atom.global.add.u32 %r472, [%rd1], 0;
	// end inline asm
	add.s32 	%r473, %r472, 1;
	// begin inline asm
	st.volatile.global.u32 [%rd1], %r473;
	// end inline asm
	// begin inline asm
	atom.global.add.u32 %r474, [%rd1], 0;
	// end inline asm
	add.s32 	%r475, %r474, 1;
	// begin inline asm
	st.volatile.global.u32 [%rd1], %r475;
	// end inline asm
	// begin inline asm
	atom.global.add.u32 %r476, [%rd1], 0;
	// end inline asm
	add.s32 	%r477, %r476, 1;
	// begin inline asm
	st.volatile.global.u32 [%rd1], %r477;
	// end inline asm
	// begin inline asm
	atom.global.add.u32 %r478, [%rd1], 0;
	// end inline asm
	add.s32 	%r479, %r478, 1;
	// begin inline asm
	st.volatile.global.u32 [%rd1], %r479;
	// end inline asm
	// begin inline asm
	atom.global.add.u32 %r480, [%rd1], 0;
	// end inline asm
	add.s32 	%r481, %r480, 1;
	// begin inline asm
	st.volatile.global.u32 [%rd1], %r481;
	// end inline asm
	// begin inline asm
	atom.global.add.u32 %r482, [%rd1], 0;
	// end inline asm
	add.s32 	%r483, %r482, 1;
	// begin inline asm
	st.volatile.global.u32 [%rd1], %r483;
	// end inline asm
	// begin inline asm
	atom.global.add.u32 %r484, [%rd1], 0;
	// end inline asm
	add.s32 	%r485, %r484, 1;
	// begin inline asm
	st.volatile.global.u32 [%rd1], %r485;
	// end inline asm
	// begin inline asm
	atom.global.add.u32 %r486, [%rd1], 0;
	// end inline asm
	add.s32 	%r487, %r486, 1;
	// begin inline asm
	st.volatile.global.u32 [%rd1], %r487;
	// end inline asm
	// begin inline asm
	atom.global.add.u32 %r488, [%rd1], 0;
	// end inline asm
	add.s32 	%r489, %r488, 1;
	// begin inline asm
	st.volatile.global.u32 [%rd1], %r489;
	// end inline asm
	// begin inline asm
	atom.global.add.u32 %r490, [%rd1], 0;
	// end inline asm
	add.s32 	%r491, %r490, 1;
	// begin inline asm
	st.volatile.global.u32 [%rd1], %r491;
	// end inline asm
	// begin inline asm
	atom.global.add.u32 %r492, [%rd1], 0;
	// end inline asm
	add.s32 	%r493, %r492, 1;
	// begin inline asm
	st.volatile.global.u32 [%rd1], %r493;
	// end inline asm
	// begin inline asm
	atom.global.add.u32 %r494, [%rd1], 0;
	// end inline asm
	add.s32 	%r495, %r494, 1;
	// begin inline asm
	st.volatile.global.u32 [%rd1], %r495;
	// end inline asm
	// begin inline asm
	atom.global.add.u32 %r496, [%rd1], 0;
	// end inline asm
	add.s32 	%r497, %r496, 1;
	// begin inline asm
	st.volatile.global.u32 [%rd1], %r497;
	// end inline asm
	// begin inline asm
	atom.global.add.u32 %r498, [%rd1], 0;
	// end inline asm
	add.s32 	%r499, %r498, 1;
	// begin inline asm
	st.volatile.global.u32 [%rd1], %r499;
	// end inline asm
	// begin inline asm
	atom.global.add.u32 %r500, [%rd1], 0;
	// end inline asm
	add.s32 	%r501, %r500, 1;
	// begin inline asm
	st.volatile.global.u32 [%rd1], %r501;
	// end inline asm
	// begin inline asm
	atom.global.add.u32 %r502, [%rd1], 0;
	// end inline asm
	add.s32 	%r503, %r502, 1;
	// begin inline asm
	st.volatile.global.u32 [%rd1], %r503;
	// end inline asm
	// begin inline asm
	atom.global.add.u32 %r504, [%rd1], 0;
	// end inline asm
	add.s32 	%r505, %r504, 1;
	// begin inline asm
	st.volatile.global.u32 [%rd1], %r505;
	// end inline asm
	// begin inline asm
	atom.global.add.u32 %r506, [%rd1], 0;
	// end inline asm
	add.s32 	%r507, %r506, 1;
	// begin inline asm
	st.volatile.global.u32 [%rd1], %r507;
	// end inline asm
	// begin inline asm
	atom.global.add.u32 %r508, [%rd1], 0;
	// end inline asm
	add.s32 	%r509, %r508, 1;
	// begin inline asm
	st.volatile.global.u32 [%rd1], %r509;
	// end inline asm
	// begin inline asm
	atom.global.add.u32 %r510, [%rd1], 0;
	// end inline asm
	add.s32 	%r511, %r510, 1;
	// begin inline asm
	st.volatile.global.u32 [%rd1], %r511;
	// end inline asm
	// begin inline asm
	atom.global.add.u32 %r512, [%rd1], 0;
	// end inline asm
	add.s32 	%r513, %r512, 1;
	// begin inline asm
	st.volatile.global.u32 [%rd1], %r513;
	// end inline asm
$L__BB17_2:
	ret;

}
	// .globl	_Z4testIL_Z15load_atomic_addPKjEL_Z17store_atomic_exchPjjELi256E14single_element11lower_lanesILj4EEEvv
.visible .entry _Z4testIL_Z15load_atomic_addPKjEL_Z17store_atomic_exchPjjELi256E14single_element11lower_lanesILj4EEEvv()
{
	.reg .pred 	%p<2>;
	.reg .b32 	%r<770>;
	.reg .b64 	%rd<514>;

	// begin inline asm
	mov.u32 %r1, %laneid;
	// end inline asm
	setp.gt.u32 	%p1, %r1, 3;
	@%p1 bra 	$L__BB18_2;
	mov.u64 	%rd513, buffer;
	cvta.global.u64 	%rd1, %rd513;
	// begin inline asm
	atom.global.add.u32 %r2, [%rd1], 0;
	// end inline asm
	add.s32 	%r4, %r2, 1;
	// begin inline asm
	atom.global.exch.b32 %r3, [%rd1], %r4;
	// end inline asm
	// begin inline asm
	atom.global.add.u32 %r5, [%rd1], 0;
	// end inline asm
	add.s32 	%r7, %r5, 1;
	// begin inline asm
	atom.global.exch.b32 %r6, [%rd1], %r7;
	// end inline asm
	// begin inline asm
	atom.global.add.u32 %r8, [%rd1], 0;
	// end inline asm
	add.s32 	%r10, %r8, 1;
	// begin inline asm
	atom.global.exch.b32 %r9, [%rd1], %r10;
	// end inline asm
	// begin inline asm
	atom.global.add.u32 %r11, [%rd1], 0;
	// end inline asm
	add.s32 	%r13, %r11, 1;
	// begin inline asm
	atom.global.exch.b32 %r12, [%rd1], %r13;
	// end inline asm
	// begin inline asm
	atom.global.add.u32 %r14, [%rd1], 0;
	// end inline asm
	add.s32 	%r16, %r14, 1;
	// begin inline asm
	atom.global.exch.b32 %r15, [%rd1], %r16;
	// end inline asm
	// begin inline asm
	atom.global.add.u32 %r17, [%rd1], 0;
	// end inline asm
	add.s32 	%r19, %r17, 1;
	// begin inline asm
	atom.global.exch.b32 %r18, [%rd1], %r19;
	// end inline asm
	// begin inline asm
	atom.global.add.u32 %r20, [%rd1], 0;
	// end inline asm
	add.s32 	%r22, %r20, 1;
	// begin inline asm
	atom.global.exch.b32 %r21, [%rd1], %r22;
	// end inline asm
	// begin inline asm
	atom.global.add.u32 %r23, [%rd1], 0;
	// end inline asm
	add.s32 	%r25, %r23, 1;
	// begin inline asm
	atom.global.exch.b32 %r24, [%rd1], %r25;
	// end inline asm
	// begin inline asm
	atom.global.add.u32 %r26, [%rd1], 0;
	// end inline asm
	add.s32 	%r28, %r26, 1;
	// begin inline asm
	atom.global.exch.b32 %r27, [%rd1], %r28;
	// end inline asm
	// begin inline asm
	atom.global.add.u32 %r29, [%rd1], 0;
	// end inline asm
	add.s32 	%r31, %r29, 1;
	// begin inline asm
	atom.global.exch.b32 %r30, [%rd1], %r31;
	// end inline asm
	// begin inline asm
	atom.global.add.u32 %r32, [%rd1], 0;
	// end inline asm
	add.s32 	%r34, %r32, 1;
	// begin inline asm
	atom.global.exch.b32 %r33, [%rd1], %r34;
	// end inline asm
	// begin inline asm
	atom.global.add.u32 %r35, [%rd1], 0;
	// end inline asm
	add.s32 	%r37, %r35, 1;
	// begin inline asm
	atom.global.exch.b32 %r36, [%rd1], %r37;
	// end inline asm
	// begin inline asm
	atom.global.add.u32 %r38, [%rd1], 0;
	// end inline asm
	add.s32 	%r40, %r38, 1;
	// begin inline asm
	atom.global.exch.b32 %r39, [%rd1], %r40;
	// end inline asm
	// begin inline asm
	atom.global.add.u32 %r41, [%rd1], 0;
	// end inline asm
	add.s32 	%r43, %r41, 1;
	// begin inline asm
	atom.global.exch.b32 %r42, [%rd1], %r43;
	// end inline asm
	// begin inline asm
	atom.global.add.u32 %r44, [%rd1], 0;
	// end inline asm
	add.s32 	%r46, %r44, 1;
	// begin inline asm
	atom.global.exch.b32 %r45, [%rd1], %r46;
	// end inline asm
	// begin inline asm
	atom.global.add.u32 %r47, [%rd1], 0;
	// end inline asm
	add.s32 	%r49, %r47, 1;
	// begin inline asm
	atom.global.exch.b32 %r48, [%rd1], %r49;
	// end inline asm
	// begin inline asm
	atom.global.add.u32 %r50, [%rd1], 0;
	// end inline asm
	add.s32 	%r52, %r50, 1;
	// begin inline asm
	atom.global.exch.b32 %r51, [%rd1], %r52;
	// end inline asm
	// begin inline asm
	atom.global.add.u32 %r53, [%rd1], 0;
	// end inline asm
	add.s32 	%r55, %r53, 1;
	// begin inline asm
	atom.global.exch.b32 %r54, [%rd1], %r55;
	// end inline asm
	// begin inline asm
	atom.global.add.u32 %r56, [%rd1], 0;
	// end inline asm
	add.s32 	%r58, %r56, 1;
	// begin inline asm
	atom.global.exch.b32 %r57, [%rd1], %r58;
	// end inline asm
	// begin inline asm
	atom.global.add.u32 %r59, [%rd1], 0;
	// end inline asm
	add.s32 	%r61, %r59, 1;
	// begin inline asm
	atom.global.exch.b32 %r60, [%rd1], %r61;
	// end inline asm
	// begin inline asm
	atom.global.add.u32 %r62, [%rd1], 0;
	// end inline asm
	add.s32 	%r64, %r62, 1;
	// begin inline asm
	atom.global.exch.b32 %r63, [%rd1], %r64;
	// end inline asm
	// begin inline asm
	atom.global.add.u32 %r65, [%rd1], 0;
	// end inline asm
	add.s32 	%r67, %r65, 1;
	// begin inline asm
	atom.global.exch.b32 %r66, [%rd1], %r67;
	// end inline asm
	// begin inline asm
	atom.global.add.u32 %r68, [%rd1], 0;
	// end inline asm
	add.s32 	%r70, %r68, 1;
	// begin inline asm
	atom.global.exch.b32 %r69, [%rd1], %r70;
	// end inline asm
	// begin inline asm
	atom.global.add.u32 %r71, [%rd1], 0;
	// end inline asm
	add.s32 	%r73, %r71, 1;
	// begin inline asm
	atom.global.exch.b32 %r72, [%rd1], %r73;
	// end inline asm
	// begin inline asm
	atom.global.add.u32 %r74, [%rd1], 0;
	// end inline asm
	add.s32 	%r76, %r74, 1;
	// begin inline asm
	atom.global.exch.b32 %r75, [%rd1], %r76;
	// end inline asm
	// begin inline asm
	atom.global.add.u32 %r77, [%rd1], 0;
	// end inline asm
	add.s32 	%r79, %r77, 1;
	// begin inline asm
	atom.global.exch.b32 %r78, [%rd1], %r79;
	// end inline asm
	// begin inline asm
	atom.global.add.u32 %r80, [%rd1], 0;
	// end inline asm
	add.s32 	%r82, %r80, 1;
	// begin inline asm
	atom.global.exch.b32 %r81, [%rd1], %r82;
	// end inline asm
	// begin inline asm
	atom.global.add.u32 %r83, [%rd1], 0;
	// end inline asm
	add.s32 	%r85, %r83, 1;
	// begin inline asm
	atom.global.exch.b32 %r84, [%rd1], %r85;
	// end inline asm
	// begin inline asm
	atom.global.add.u32 %r86, [%rd1], 0;
	// end inline asm
	add.s32 	%r88, %r86, 1;
	// begin inline asm
	atom.global.exch.b32 %r87, [%rd1], %r88;
	// end inline asm
	// begin inline asm
	atom.global.add.u32 %r89, [%rd1], 0;
	// end inline asm
	add.s32 	%r91, %r89, 1;
	// begin inline asm
	atom.global.exch.b32 %r90, [%rd1], %r91;
	// end inline asm
	// begin inline asm
	atom.global.add.u32 %r92, [%rd1], 0;
	// end inline asm
	add.s32 	%r94, %r92, 1;
	// begin inline asm
	atom.global.exch.b32 %r93, [%rd1], %r94;
	// end inline asm
	// begin inline asm
	atom.global.add.u32 %r95, [%rd1], 0;
	// end inline asm
	add.s32 	%r97, %r95, 1;
	// begin inline asm
	atom.global.exch.b32 %r96, [%rd1], %r97;
	// end inline asm
	// begin inline asm
	atom.global.add.u32 %r98, [%rd1], 0;
	// end inline asm
	add.s32 	%r100, %r98, 1;
	// begin inline asm
	atom.global.exch.b32 %r99, [%rd1], %r100;
	// end inline asm
	// begin inline asm
	atom.global.add.u32 %r101, [%rd1], 0;
	// end inline asm
	add.s32 	%r103, %r101, 1;
	// begin inline asm
	atom.global.exch.b32 %r102, [%rd1], %r103;
	// end inline asm
	// begin inline asm
	atom.global.add.u32 %r104, [%rd1], 0;
	// end inline asm
	add.s32 	%r106, %r104, 1;
	// begin inline asm
	atom.global.exch.b32 %r105, [%rd1], %r106;
	// end inline asm
	// begin inline asm
	atom.global.add.u32 %r107, [%rd1], 0;
	// end inline asm
	add.s32 	%r109, %r107, 1;
	// begin inline asm
	atom.global.exch.b32 %r108, [%rd1], %r109;
	// end inline asm
	// begin inline asm
	atom.global.add.u32 %r110, [%rd1], 0;
	// end inline asm
	add.s32 	%r112, %r110, 1;
	// begin inline asm
	atom.global.exch.b32 %r111, [%rd1], %r112;
	// end inline asm
	// begin inline asm
	atom.global.add.u32 %r113, [%rd1], 0;
	// end inline asm
	add.s32 	%r115, %r113, 1;
	// begin inline asm
	atom.global.exch.b32 %r114, [%rd1], %r115;
	// end inline asm
	// begin inline asm
	atom.global.add.u32 %r116, [%rd1], 0;
	// end inline asm
	add.s32 	%r118, %r116, 1;
	// begin inline asm
	atom.global.exch.b32 %r117, [%rd1], %r118;
	// end inline asm
	// begin inline asm
	atom.global.add.u32 %r119, [%rd1], 0;
	// end inline asm
	add.s32 	%r121, %r119, 1;
	// begin inline asm
	atom.global.exch.b32 %r120, [%rd1], %r121;
	// end inline asm
	// begin inline asm
	atom.global.add.u32 %r122, [%rd1], 0;
	// end inline asm
	add.s32 	%r124, %r122, 1;
	// begin inline asm
	atom.global.exch.b32 %r123, [%rd1], %r124;
	// end inline asm
	// begin inline asm
	atom.global.add.u32 %r125, [%rd1], 0;
	// end inline asm
	add.s32 	%r127, %r125, 1;
	// begin inline asm
	atom.global.exch.b32 %r126, [%rd1], %r127;
	// end inline asm
	// begin inline asm
	atom.global.add.u32 %r128, [%rd1], 0;
	// end inline asm
	add.s32 	%r130, %r128, 1;
	// begin inline asm
	atom.global.exch.b32 %r129, [%rd1], %r130;
	// end inline asm
	// begin inline asm
	atom.global.add.u32 %r131, [%rd1], 0;
	// end inline asm
	add.s32 	%r133, %r131, 1;
	// begin inline asm
	atom.global.exch.b32 %r132, [%rd1], %r133;
	// end inline asm
	// begin inline asm
	atom.global.add.u32 %r134, [%rd1], 0;
	// end inline asm
	add.s32 	%r136, %r134, 1;
	// begin inline asm
	atom.global.exch.b32 %r135, [%rd1], %r136;
	// end inline asm
	// begin inline asm
	atom.global.add.u32 %r137, [%rd1], 0;
	// end inline asm
	add.s32 	%r139, %r137, 1;
	// begin inline asm
	atom.global.exch.b32 %r138, [%rd1], %r139;
	// end inline asm
	// begin inline asm
	atom.global.add.u32 %r140, [%rd1], 0;
	// end inline asm
	add.s32 	%r142, %r140, 1;
	// begin inline asm
	atom.global.exch.b32 %r141, [%rd1], %r142;
	// end inline asm
	// begin inline asm
	atom.global.add.u32 %r143, [%rd1], 0;
	// end inline asm
	add.s32 	%r145, %r143, 1;
	// begin inline asm
	atom.global.exch.b32 %r144, [%rd1], %r145;
	// end inline asm
	// begin inline asm
	atom.global.add.u32 %r146, [%rd1], 0;
	// end inline asm
	add.s32 	%r148, %r146, 1;
	// begin inline asm
	atom.global.exch.b32 %r147, [%rd1], %r148;
	// end inline asm
	// begin inline asm
	atom.global.add.u32 %r149, [%rd1], 0;
	// end inline asm
	add.s32 	%r151, %r149, 1;
	// begin inline asm
	atom.global.exch.b32 %r150, [%rd1], %r151;
	// end inline asm
	// begin inline asm
	atom.global.add.u32 %r152, [%rd1], 0;
	// end inline asm
	add.s32 	%r154, %r152, 1;
	// begin inline asm
	atom.global.exch.b32 %r153, [%rd1], %r154;
	// end inline asm
	// begin inline asm
	atom.global.add.u32 %r155, [%rd1], 0;
	// end inline asm
	add.s32 	%r157, %r155, 1;
	// begin inline asm
	atom.global.exch.b32 %r156, [%rd1], %r157;
	// end inline asm
	// begin inline asm
	atom.global.add.u32 %r158, [%rd1], 0;
	// end inline asm
	add.s32 	%r160, %r158, 1;
	// begin inline asm
	atom.global.exch.b32 %r159, [%rd1], %r160;
	// end inline asm
	// begin inline asm
	atom.global.add.u32 %r161, [%rd1], 0;
	// end inline asm
	add.s32 	%r163, %r161, 1;
	// begin inline asm
	atom.global.exch.b32 %r162, [%rd1], %r163;
	// end inline asm
	// begin inline asm
	atom.global.add.u32 %r164, [%rd1], 0;
	// end inline asm
	add.s32 	%r166, %r164, 1;
	// begin inline asm
	atom.global.exch.b32 %r165, [%rd1], %r166;
	// end inline asm
	// begin inline asm
	atom.global.add.u32 %r167, [%rd1], 0;
	// end inline asm
	add.s32 	%r169, %r167, 1;
	// begin inline asm
	atom.global.exch.b32 %r168, [%rd1], %r169;
	// end inline asm
	// begin inline asm
	atom.global.add.u32 %r170, [%rd1], 0;
	// end inline asm
	add.s32 	%r172, %r170, 1;
	// begin inline asm
	atom.global.exch.b32 %r171, [%rd1], %r172;
	// end inline asm
	// begin inline asm
	atom.global.add.u32 %r173, [%rd1], 0;
	// end inline asm
	add.s32 	%r175, %r173, 1;
	// begin inline asm
	atom.global.exch.b32 %r174, [%rd1], %r175;
	// end inline asm
	// begin inline asm
	atom.global.add.u32 %r176, [%rd1], 0;
	// end inline asm
	add.s32 	%r178, %r176, 1;
	// begin inline asm
	atom.global.exch.b32 %r177, [%rd1], %r178;
	// end inline asm
	// begin inline asm
	atom.global.add.u32 %r179, [%rd1], 0;
	// end inline asm
	add.s32 	%r181, %r179, 1;
	// begin inline asm
	atom.global.exch.b32 %r180, [%rd1], %r181;
	// end inline asm
	// begin inline asm
	atom.global.add.u32 %r182, [%rd1], 0;
	// end inline asm
	add.s32 	%r184, %r182, 1;
	// begin inline asm
	atom.global.exch.b32 %r183, [%rd1], %r184;
	// end inline asm
	// begin inline asm
	atom.global.add.u32 %r185, [%rd1], 0;
	// end inline asm
	add.s32 	%r187, %r185, 1;
	// begin inline asm
	atom.global.exch.b32 %r186, [%rd1], %r187;
	// end inline asm
	// begin inline asm
	atom.global.add.u32 %r188, [%rd1], 0;
	// end inline asm
	add.s32 	%r190, %r188, 1;
	// begin inline asm
	atom.global.exch.b32 %r189, [%rd1], %r190;
	// end inline asm
	// begin inline asm
	atom.global.add.u32 %r191, [%rd1], 0;
	// end inline asm
	add.s32 	%r193, %r191, 1;
	// begin inline asm
	atom.global.exch.b32 %r192, [%rd1], %r193;
	// end inline asm
	// begin inline asm
	atom.global.add.u32 %r194, [%rd1], 0;
	// end inline asm
	add.s32 	%r196, %r194, 1;
	// begin inline asm
	atom.global.exch.b32 %r195, [%rd1], %r196;
	// end inline asm
	// begin inline asm
	atom.global.add.u32 %r197, [%rd1], 0;
	// end inline asm
	add.s32 	%r199, %r197, 1;
	// begin inline asm
	atom.global.exch.b32 %r198, [%rd1], %r199;
	// end inline asm
	// begin inline asm
	atom.global.add.u32 %r200, [%rd1], 0;
	// end inline asm
	add.s32 	%r202, %r200, 1;
	// begin inline asm
	atom.global.exch.b32 %r201, [%rd1], %r202;
	// end inline asm
	// begin inline asm
	atom.global.add.u32 %r203, [%rd1], 0;
	// end inline asm
	add.s32 	%r205, %r203, 1;
	// begin inline asm
	atom.global.exch.b32 %r204, [%rd1], %r205;
	// end inline asm
	// begin inline asm
	atom.global.add.u32 %r206, [%rd1], 0;
	// end inline asm
	add.s32 	%r208, %r206, 1;
	// begin inline asm
	atom.global.exch.b32 %r207, [%rd1], %r208;
	// end inline asm
	// begin inline asm
	atom.global.add.u32 %r209, [%rd1], 0;
	// end inline asm
	add.s32 	%r211, %r209, 1;
	// begin inline asm
	atom.global.exch.b32 %r210, [%rd1], %r211;
	// end inline asm
	// begin inline asm
	atom.global.add.u32 %r212, [%rd1], 0;
	// end inline asm
	add.s32 	%r214, %r212, 1;
	// begin inline asm
	atom.global.exch.b32 %r213, [%rd1], %r214;
	// end inline asm
	// begin inline asm
	atom.global.add.u32 %r215, [%rd1], 0;
	// end inline asm
	add.s32 	%r217, %r215, 1;
	// begin inline asm
	atom.global.exch.b32 %r216, [%rd1], %r217;
	// end inline asm
	// begin inline asm
	atom.global.add.u32 %r218, [%rd1], 0;
	// end inline asm
	add.s32 	%r220, %r218, 1;
	// begin inline asm
	atom.global.exch.b32 %r219, [%rd1], %r220;
	// end inline asm
	// begin inline asm
	atom.global.add.u32 %r221, [%rd1], 0;
	// end inline asm
	add.s32 	%r223, %r221, 1;
	// begin inline asm
	atom.global.exch.b32 %r222, [%rd1], %r223;
	// end inline asm
	// begin inline asm
	atom.global.add.u32 %r224, [%rd1], 0;
	// end inline asm
	add.s32 	%r226, %r224, 1;
	// begin inline asm
	atom.global.exch.b32 %r225, [%rd1], %r226;
	// end inline asm
	// begin inline asm
	atom.global.add.u32 %r227, [%rd1], 0;
	// end inline asm
	add.s32 	%r229, %r227, 1;
	// begin inline asm
	atom.global.exch.b32 %r228, [%rd1], %r229;
	// end inline asm
	// begin inline asm
	atom.global.add.u32 %r230, [%rd1], 0;
	// end inline asm
	add.s32 	%r232, %r230, 1;
	// begin inline asm
	atom.global.exch.b32 %r231, [%rd1], %r232;
	// end inline asm
	// begin inline asm
	atom.global.add.u32 %r233, [%rd1], 0;
	// end inline asm
	add.s32 	%r235, %r233, 1;
	// begin inline asm
	atom.global.exch.b32 %r234, [%rd1], %r235;
	// end inline asm
	// begin inline asm
	atom.global.add.u32 %r236, [%rd1], 0;
	// end inline asm
	add.s32 	%r238, %r236, 1;
	// begin inline asm
	atom.global.exch.b32 %r237, [%rd1], %r238;
	// end inline asm
	// begin inline asm
	atom.global.add.u32 %r239, [%rd1], 0;
	// end inline asm
	add.s32 	%r241, %r239, 1;
	// begin inline asm
	atom.global.exch.b32 %r240, [%rd1], %r241;
	// end inline asm
	// begin inline asm
	atom.global.add.u32 %r242, [%rd1], 0;
	// end inline asm
	add.s32 	%r244, %r242, 1;
	// begin inline asm
	atom.global.exch.b32 %r243, [%rd1], %r244;
	// end inline asm
	// begin inline asm
	atom.global.add.u32 %r245, [%rd1], 0;
	// end inline asm
	add.s32 	%r247, %r245, 1;
	// begin inline asm
	atom.global.exch.b32 %r246, [%rd1], %r247;
	// end inline asm
	// begin inline asm
	atom.global.add.u32 %r248, [%rd1], 0;
	// end inline asm
	add.s32 	%r250, %r248, 1;
	// begin inline asm
	atom.global.exch.b32 %r249, [%rd1], %r250;
	// end inline asm
	// begin inline asm
	atom.global.add.u32 %r251, [%rd1], 0;
	// end inline asm
	add.s32 	%r253, %r251, 1;
	// begin inline asm
	atom.global.exch.b32 %r252, [%rd1], %r253;
	// end inline asm
	// begin inline asm
	atom.global.add.u32 %r254, [%rd1], 0;
	// end inline asm
	add.s32 	%r256, %r254, 1;
	// begin inline asm
	atom.global.exch.b32 %r255, [%rd1], %r256;
	// end inline asm
	// begin inline asm
	atom.global.add.u32 %r257, [%rd1], 0;
	// end inline asm
	add.s32 	%r259, %r257, 1;
	// begin inline asm
	atom.global.exch.b32 %r258, [%rd1], %r259;
	// end inline asm
	// begin inline asm
	atom.global.add.u32 %r260, [%rd1], 0;
	// end inline asm
	add.s32 	%r262, %r260, 1;
	// begin inline asm
	atom.global.exch.b32 %r261, [%rd1], %r262;
	// end inline asm
	// begin inline asm
	atom.global.add.u32 %r263, [%rd1], 0;
	// end inline asm
	add.s32 	%r265, %r263, 1;
	// begin inline asm
	atom.global.exch.b32 %r264, [%rd1], %r265;
	// end inline asm
	// begin inline asm
	atom.global.add.u32 %r266, [%rd1], 0;
	// end inline asm
	add.s32 	%r268, %r266, 1;
	// begin inline asm
	atom.global.exch.b32 %r267, [%rd1], %r268;
	// end inline asm
	// begin inline asm
	atom.global.add.u32 %r269, [%rd1], 0;
	// end inline asm
	add.s32 	%r271, %r269, 1;
	// begin inline asm
	atom.global.exch.b32 %r270, [%rd1], %r271;
	// end inline asm
	// begin inline asm
	atom.global.add.u32 %r272, [%rd1], 0;
	// end inline asm
	add.s32 	%r274, %r272, 1;
	// begin inline asm
	atom.global.exch.b32 %r273, [%rd1], %r274;
	// end inline asm
	// begin inline asm
	atom.global.add.u32 %r275, [%rd1], 0;
	// end inline asm
	add.s32 	%r277, %r275, 1;
	// begin inline asm
	atom.global.exch.b32 %r276, [%rd1], %r277;
	// end inline asm
	// begin inline asm
	atom.global.add.u32 %r278, [%rd1], 0;
	// end inline asm
	add.s32 	%r280, %r278, 1;
	// begin inline asm
	atom.global.exch.b32 %r279, [%rd1], %r280;
	// end inline asm
	// begin inline asm
	atom.global.add.u32 %r281, [%rd1], 0;
	// end inline asm
	add.s32 	%r283, %r281, 1;
	// begin inline asm
	atom.global.exch.b32 %r282, [%rd1], %r283;
	// end inline asm
	// begin inline asm
	atom.global.add.u32 %r284, [%rd1], 0;
	// end inline asm
	add.s32 	%r286, %r284, 1;
	// begin inline asm
	atom.global.exch.b32 %r285, [%rd1], %r286;
	// end inline asm
	// begin inline asm
	atom.global.add.u32 %r287, [%rd1], 0;
	// end inline asm
	add.s32 	%r289, %r287, 1;
	// begin inline asm
	atom.global.exch.b32 %r288, [%rd1], %r289;
	// end inline asm
	// begin inline asm
	atom.global.add.u32 %r290, [%rd1], 0;
	// end inline asm
	add.s32 	%r292, %r290, 1;
	// begin inline asm
	atom.global.exch.b32 %r291, [%rd1], %r292;
	// end inline asm
	// begin inline asm
	atom.global.add.u32 %r293, [%rd1], 0;
	// end inline asm
	add.s32 	%r295, %r293, 1;
	// begin inline asm
	atom.global.exch.b32 %r294, [%rd1], %r295;
	// end inline asm
	// begin inline asm
	atom.global.add.u32 %r296, [%rd1], 0;
	// end inline asm
	add.s32 	%r298, %r296, 1;
	// begin inline asm
	atom.global.exch.b32 %r297, [%rd1], %r298;
	// end inline asm
	// begin inline asm
	atom.global.add.u32 %r299, [%rd1], 0;
	// end inline asm
	add.s32 	%r301, %r299, 1;
	// begin inline asm
	atom.global.exch.b32 %r300, [%rd1], %r301;
	// end inline asm
	// begin inline asm
	atom.global.add.u32 %r302, [%rd1], 0;
	// end inline asm
	add.s32 	%r304, %r302, 1;
	// begin inline asm
	atom.global.exch.b32 %r303, [%rd1], %r304;
	// end inline asm
	// begin inline asm
	atom.global.add.u32 %r305, [%rd1], 0;
	// end inline asm
	add.s32 	%r307, %r305, 1;
	// begin inline asm
	atom.global.exch.b32 %r306, [%rd1], %r307;
	// end inline asm
	// begin inline asm
	atom.global.add.u32 %r308, [%rd1], 0;
	// end inline asm
	add.s32 	%r310, %r308, 1;
	// begin inline asm
	atom.global.exch.b32 %r309, [%rd1], %r310;
	// end inline asm
	// begin inline asm
	atom.global.add.u32 %r311, [%rd1], 0;
	// end inline asm
	add.s32 	%r313, %r311, 1;
	// begin inline asm
	atom.global.exch.b32 %r312, [%rd1], %r313;
	// end inline asm
	// begin inline asm
	atom.global.add.u32 %r314, [%rd1], 0;
	// end inline asm
	add.s32 	%r316, %r314, 1;
	// begin inline asm
	atom.global.exch.b32 %r315, [%rd1], %r316;
	// end inline asm
	// begin inline asm
	atom.global.add.u32 %r317, [%rd1], 0;
	// end inline asm
	add.s32 	%r319, %r317, 1;
	// begin inline asm
	atom.global.exch.b32 %r318, [%rd1], %r319;
	// end inline asm
	// begin inline asm
	atom.global.add.u32 %r320, [%rd1], 0;
	// end inline asm
	add.s32 	%r322, %r320, 1;
	// begin inline asm
	atom.global.exch.b32 %r321, [%rd1], %r322;
	// end inline asm
	// begin inline asm
	atom.global.add.u32 %r323, [%rd1], 0;
	// end inline asm
	add.s32 	%r325, %r323, 1;
	// begin inline asm
	atom.global.exch.b32 %r324, [%rd1], %r325;
	// end inline asm
	// begin inline asm
	atom.global.add.u32 %r326, [%rd1], 0;
	// end inline asm
	add.s32 	%r328, %r326, 1;
	// begin inline asm
	atom.global.exch.b32 %r327, [%rd1], %r328;
	// end inline asm
	// begin inline asm
	atom.global.add.u32 %r329, [%rd1], 0;
	// end inline asm
	add.s32 	%r331, %r329, 1;
	// begin inline asm
	atom.global.exch.b32 %r330, [%rd1], %r331;
	// end inline asm
	// begin inline asm
	atom.global.add.u32 %r332, [%rd1], 0;
	// end inline asm
	add.s32 	%r334, %r332, 1;
	// begin inline asm
	atom.global.exch.b32 %r333, [%rd1], %r334;
	// end inline asm
	// begin inline asm
	atom.global.add.u32 %r335, [%rd1], 0;
	// end inline asm
	add.s32 	%r337, %r335, 1;
	// begin inline asm
	atom.global.exch.b32 %r336, [%rd1], %r337;
	// end inline asm
	// begin inline asm
	atom.global.add.u32 %r338, [%rd1], 0;
	// end inline asm
	add.s32 	%r340, %r338, 1;
	// begin inline asm
	atom.global.exch.b32 %r339, [%rd1], %r340;
	// end inline asm
	// begin inline asm
	atom.global.add.u32 %r341, [%rd1], 0;
	// end inline asm
	add.s32 	%r343, %r341, 1;
	// begin inline asm
	atom.global.exch.b32 %r342, [%rd1], %r343;
	// end inline asm
	// begin inline asm
	atom.global.add.u32 %r344, [%rd1], 0;
	// end inline asm
	add.s32 	%r346, %r344, 1;
	// begin inline asm
	atom.global.exch.b32 %r345, [%rd1], %r346;
	// end inline asm
	// begin inline asm
	atom.global.add.u32 %r347, [%rd1], 0;
	// end inline asm
	add.s32 	%r349, %r347, 1;
	// begin inline asm
	atom.global.exch.b32 %r348, [%rd1], %r349;
	// end inline asm
	// begin inline asm
	atom.global.add.u32 %r350, [%rd1], 0;
	// end inline asm
	add.s32 	%r352, %r350, 1;
	// begin inline asm
	atom.global.exch.b32 %r351, [%rd1], %r352;
	// end inline asm
	// begin inline asm
	atom.global.add.u32 %r353, [%rd1], 0;
	// end inline asm
	add.s32 	%r355, %r353, 1;
	// begin inline asm
	atom.global.exch.b32 %r354, [%rd1], %r355;
	// end inline asm
	// begin inline asm
	atom.global.add.u32 %r356, [%rd1], 0;
	// end inline asm
	add.s32 	%r358, %r356, 1;
	// begin inline asm
	atom.global.exch.b32 %r357, [%rd1], %r358;
	// end inline asm
	// begin inline asm
	atom.global.add.u32 %r359, [%rd1], 0;
	// end inline asm
	add.s32 	%r361, %r359, 1;
	// begin inline asm
	atom.global.exch.b32 %r360, [%rd1], %r361;
	// end inline asm
	// begin inline asm
	atom.global.add.u32 %r362, [%rd1], 0;
	// end inline asm
	add.s32 	%r364, %r362, 1;
	// begin inline asm
	atom.global.exch.b32 %r363, [%rd1], %r364;
	// end inline asm
	// begin inline asm
	atom.global.add.u32 %r365, [%rd1], 0;
	// end inline asm
	add.s32 	%r367, %r365, 1;
	// begin inline asm
	atom.global.exch.b32 %r366, [%rd1], %r367;
	// end inline asm
	// begin inline asm
	atom.global.add.u32 %r368, [%rd1], 0;
	// end inline asm
	add.s32 	%r370, %r368, 1;
	// begin inline asm
	atom.global.exch.b32 %r369, [%rd1], %r370;
	// end inline asm
	// begin inline asm
	atom.global.add.u32 %r371, [%rd1], 0;
	// end inline asm
	add.s32 	%r373, %r371, 1;
	// begin inline asm
	atom.global.exch.b32 %r372, [%rd1], %r373;
	// end inline asm
	// begin inline asm
	atom.global.add.u32 %r374, [%rd1], 0;
	// end inline asm
	add.s32 	%r376, %r374, 1;
	// begin inline asm
	atom.global.exch.b32 %r375, [%rd1], %r376;
	// end inline asm
	// begin inline asm
	atom.global.add.u32 %r377, [%rd1], 0;
	// end inline asm
	add.s32 	%r379, %r377, 1;
	// begin inline asm
	atom.global.exch.b32 %r378, [%rd1], %r379;
	// end inline asm
	// begin inline asm
	atom.global.add.u32 %r380, [%rd1], 0;
	// end inline asm
	add.s32 	%r382, %r380, 1;
	// begin inline asm
	atom.global.exch.b32 %r381, [%rd1], %r382;
	// end inline asm
	// begin inline asm
	atom.global.add.u32 %r383, [%rd1], 0;
	// end inline asm
	add.s32 	%r385, %r383, 1;
	// begin inline asm
	atom.global.exch.b32 %r384, [%rd1], %r385;
	// end inline asm
	// begin inline asm
	atom.global.add.u32 %r386, [%rd1], 0;
	// end inline asm
	add.s32 	%r388, %r386, 1;
	// begin inline asm
	atom.global.exch.b32 %r387, [%rd1], %r388;
	// end inline asm
	// begin inline asm
	atom.global.add.u32 %r389, [%rd1], 0;
	// end inline asm
	add.s32 	%r391, %r389, 1;
	// begin inline asm
	atom.global.exch.b32 %r390, [%rd1], %r391;
	// end inline asm
	// begin inline asm
	atom.global.add.u32 %r392, [%rd1], 0;
	// end inline asm
	add.s32 	%r394, %r392, 1;
	// begin inline asm
	atom.global.exch.b32 %r393, [%rd1], %r394;
	// end inline asm
	// begin inline asm
	atom.global.add.u32 %r395, [%rd1], 0;
	// end inline asm
	add.s32 	%r397, %r395, 1;
	// begin inline asm
	atom.global.exch.b32 %r396, [%rd1], %r397;
	// end inline asm
	// begin inline asm
	atom.global.add.u32 %r398, [%rd1], 0;
	// end inline asm
	add.s32 	%r400, %r398, 1;
	// begin inline asm
	atom.global.exch.b32 %r399, [%rd1], %r400;
	// end inline asm
	// begin inline asm
	atom.global.add.u32 %r401, [%rd1], 0;
	// end inline asm
	add.s32 	%r403, %r401, 1;
	// begin inline asm
	atom.global.exch.b32 %r402, [%rd1], %r403;
	// end inline asm
	// begin inline asm
	atom.global.add.u32 %r404, [%rd1], 0;
	// end inline asm
	add.s32 	%r406, %r404, 1;
	// begin inline asm
	atom.global.exch.b32 %r405, [%rd1], %r406;
	// end inline asm
	// begin inline asm
	atom.global.add.u32 %r407, [%rd1], 0;
	// end inline asm
	add.s32 	%r409, %r407, 1;
	// begin inline asm
	atom.global.exch.b32 %r408, [%rd1], %r409;
	// end inline asm
	// begin inline asm
	atom.global.add.u32 %r410, [%rd1], 0;
	// end inline asm
	add.s32 	%r412, %r410, 1;
	// begin inline asm
	atom.global.exch.b32 %r411, [%rd1], %r412;
	// end inline asm
	// begin inline asm
	atom.global.add.u32 %r413, [%rd1], 0;
	// end inline asm
	add.s32 	%r415, %r413, 1;
	// begin inline asm
	atom.global.exch.b32 %r414, [%rd1], %r415;
	// end inline asm
	// begin inline asm
	atom.global.add.u32 %r416, [%rd1], 0;
	// end inline asm
	add.s32 	%r418, %r416, 1;
	// begin inline asm
	atom.global.exch.b32 %r417, [%rd1], %r418;
	// end inline asm
	// begin inline asm
	atom.global.add.u32 %r419, [%rd1], 0;
	// end inline asm
	add.s32 	%r421, %r419, 1;
	// begin inline asm
	atom.global.exch.b32 %r420, [%rd1], %r421;
	// end inline asm
	// begin inline asm
	atom.global.add.u32 %r422, [%rd1], 0;
	// end inline asm
	add.s32 	%r424, %r422, 1;
	// begin inline asm
	atom.global.exch.b32 %r423, [%rd1], %r424;
	// end inline asm
	// begin inline asm
	atom.global.add.u32 %r425, [%rd1], 0;
	// end inline asm
	add.s32 	%r427, %r425, 1;
	// begin inline asm
	atom.global.exch.b32 %r426, [%rd1], %r427;
	// end inline asm
	// begin inline asm
	atom.global.add.u32 %r428, [%rd1], 0;
	// end inline asm
	add.s32 	%r430, %r428, 1;
	// begin inline asm
	atom.global.exch.b32 %r429, [%rd1], %r430;
	// end inline asm
	// begin inline asm
	atom.global.add.u32 %r431, [%rd1], 0;
	// end inline asm
	add.s32 	%r433, %r431, 1;
	// begin inline asm
	atom.global.exch.b32 %r432, [%rd1], %r433;
	// end inline asm
	// begin inline asm
	atom.global.add.u32 %r434, [%rd1], 0;
	// end inline asm
	add.s32 	%r436, %r434, 1;
	// begin inline asm
	atom.global.exch.b32 %r435, [%rd1], %r436;
	// end inline asm
	// begin inline asm
	atom.global.add.u32 %r437, [%rd1], 0;
	// end inline asm
	add.s32 	%r439, %r437, 1;
	// begin inline asm
	atom.global.exch.b32 %r438, [%rd1], %r439;
	// end inline asm
	// begin inline asm
	atom.global.add.u32 %r440, [%rd1], 0;
	// end inline asm
	add.s32 	%r442, %r440, 1;
	// begin inline asm
	atom.global.exch.b32 %r441, [%rd1], %r442;
	// end inline asm
	// begin inline asm
	atom.global.add.u32 %r443, [%rd1], 0;
	// end inline asm
	add.s32 	%r445, %r443, 1;
	// begin inline asm
	atom.global.exch.b32 %r444, [%rd1], %r445;
	// end inline asm
	// begin inline asm
	atom.global.add.u32 %r446, [%rd1], 0;
	// end inline asm
	add.s32 	%r448, %r446, 1;
	// begin inline asm
	atom.global.exch.b32 %r447, [%rd1], %r448;
	// end inline asm
	// begin inline asm
	atom.global.add.u32 %r449, [%rd1], 0;
	// end inline asm
	add.s32 	%r451, %r449, 1;
	// begin inline asm
	atom.global.exch.b32 %r450, [%rd1], %r451;
	// end inline asm
	// begin inline asm
	atom.global.add.u32 %r452, [%rd1], 0;
	// end inline asm
	add.s32 	%r454, %r452, 1;
	// begin inline asm
	atom.global.exch.b32 %r453, [%rd1], %r454;
	// end inline asm
	// begin inline asm
	atom.global.add.u32 %r455, [%rd1], 0;
	// end inline asm
	add.s32 	%r457, %r455, 1;
	// begin inline asm
	atom.global.exch.b32 %r456, [%rd1], %r457;
	// end inline asm
	// begin inline asm
	atom.global.add.u32 %r458, [%rd1], 0;
	// end inline asm
	add.s32 	%r460, %r458, 1;
	// begin inline asm
	atom.global.exch.b32 %r459, [%rd1], %r460;
	// end inline asm
	// begin inline asm
	atom.global.add.u32 %r461, [%rd1], 0;
	// end inline asm
	add.s32 	%r463, %r461, 1;
	// begin inline asm
	atom.global.exch.b32 %r462, [%rd1], %r463;
	// end inline asm
	// begin inline asm
	atom.global.add.u32 %r464, [%rd1], 0;
	// end inline asm
	add.s32 	%r466, %r464, 1;
	// begin inline asm
	atom.global.exch.b32 %r465, [%rd1], %r466;
	// end inline asm
	// begin inline asm
	atom.global.add.u32 %r467, [%rd1], 0;
	// end inline asm
	add.s32 	%r469, %r467, 1;
	// begin inline asm
	atom.global.exch.b32 %r468, [%rd1], %r469;
	// end inline asm
	// begin inline asm
	atom.global.add.u32 %r470, [%rd1], 0;
	// end inline asm
	add.s32 	%r472, %r470, 1;
	// begin inline asm
	atom.global.exch.b32 %r471, [%rd1], %r472;
	// end inline asm
	// begin inline asm
	atom.global.add.u32 %r473, [%rd1], 0;
	// end inline asm
	add.s32 	%r475, %r473, 1;
	// begin inline asm
	atom.global.exch.b32 %r474, [%rd1], %r475;
	// end inline asm
	// begin inline asm
	atom.global.add.u32 %r476, [%rd1], 0;
	// end inline asm
	add.s32 	%r478, %r476, 1;
	// begin inline asm
	atom.global.exch.b32 %r477, [%rd1], %r478;
	// end inline asm
	// begin inline asm
	atom.global.add.u32 %r479, [%rd1], 0;
	// end inline asm
	add.s32 	%r481, %r479, 1;
	// begin inline asm
	atom.global.exch.b32 %r480, [%rd1], %r481;
	// end inline asm
	// begin inline asm
	atom.global.add.u32 %r482, [%rd1], 0;
	// end inline asm
	add.s32 	%r484, %r482, 1;
	// begin inline asm
	atom.global.exch.b32 %r483, [%rd1], %r484;
	// end inline asm
	// begin inline asm
	atom.global.add.u32 %r485, [%rd1], 0;
	// end inline asm
	add.s32 	%r487, %r485, 1;
	// begin inline asm
	atom.global.exch.b32 %r486, [%rd1], %r487;
	// end inline asm
	// begin inline asm
	atom.global.add.u32 %r488, [%rd1], 0;
	// end inline asm
	add.s32 	%r490, %r488, 1;
	// begin inline asm
	atom.global.exch.b32 %r489, [%rd1], %r490;
	// end inline asm
	// begin inline asm
	atom.global.add.u32 %r491, [%rd1], 0;
	// end inline asm
	add.s32 	%r493, %r491, 1;
	// begin inline asm
	atom.global.exch.b32 %r492, [%rd1], %r493;
	// end inline asm
	// begin inline asm
	atom.global.add.u32 %r494, [%rd1], 0;
	// end inline asm
	add.s32 	%r496, %r494, 1;
	// begin inline asm
	atom.global.exch.b32 %r495, [%rd1], %r496;
	// end inline asm
	// begin inline asm
	atom.global.add.u32 %r497, [%rd1], 0;
	// end inline asm
	add.s32 	%r499, %r497, 1;
	// begin inline asm
	atom.global.exch.b32 %r498, [%rd1], %r499;
	// end inline asm
	// begin inline asm
	atom.global.add.u32 %r500, [%rd1], 0;
	// end inline asm
	add.s32 	%r502, %r500, 1;
	// begin inline asm
	atom.global.exch.b32 %r501, [%rd1], %r502;
	// end inline asm
	// begin inline asm
	atom.global.add.u32 %r503, [%rd1], 0;
	// end inline asm
	add.s32 	%r505, %r503, 1;
	// begin inline asm
	atom.global.exch.b32 %r504, [%rd1], %r505;
	// end inline asm
	// begin inline asm
	atom.global.add.u32 %r506, [%rd1], 0;
	// end inline asm
	add.s32 	%r508, %r506, 1;
	// begin inline asm
	atom.global.exch.b32 %r507, [%rd1], %r508;
	// end inline asm
	// begin inline asm
	atom.global.add.u32 %r509, [%rd1], 0;
	// end inline asm
	add.s32 	%r511, %r509, 1;
	// begin inline asm
	atom.global.exch.b32 %r510, [%rd1], %r511;
	// end inline asm
	// begin inline asm
	atom.global.add.u32 %r512, [%rd1], 0;
	// end inline asm
	add.s32 	%r514, %r512, 1;
	// begin inline asm
	atom.global.exch.b32 %r513, [%rd1], %r514;
	// end inline asm
	// begin inline asm
	atom.global.add.u32 %r515, [%rd1], 0;
	// end inline asm
	add.s32 	%r517, %r515, 1;
	// begin inline asm
	atom.global.exch.b32 %r516, [%rd1], %r517;
	// end inline asm
	// begin inline asm
	atom.global.add.u32 %r518, [%rd1], 0;
	// end inline asm
	add.s32 	%r520, %r518, 1;
	// begin inline asm
	atom.global.exch.b32 %r519, [%rd1], %r520;
	// end inline asm
	// begin inline asm
	atom.global.add.u32 %r521, [%rd1], 0;
	// end inline asm
	add.s32 	%r523, %r521, 1;
	// begin inline asm
	atom.global.exch.b32 %r522, [%rd1], %r523;
	// end inline asm
	// begin inline asm
	atom.global.add.u32 %r524, [%rd1], 0;
	// end inline asm
	add.s32 	%r526, %r524, 1;
	// begin inline asm
	atom.global.exch.b32 %r525, [%rd1], %r526;
	// end inline asm
	// begin inline asm
	atom.global.add.u32 %r527, [%rd1], 0;
	// end inline asm
	add.s32 	%r529, %r527, 1;
	// begin inline asm
	atom.global.exch.b32 %r528, [%rd1], %r529;
	// end inline asm
	// begin inline asm
	atom.global.add.u32 %r530, [%rd1], 0;
	// end inline asm
	add.s32 	%r532, %r530, 1;
	// begin inline asm
	atom.global.exch.b32 %r531, [%rd1], %r532;
	// end inline asm
	// begin inline asm
	atom.global.add.u32 %r533, [%rd1], 0;
	// end inline asm
	add.s32 	%r535, %r533, 1;
	// begin inline asm
	atom.global.exch.b32 %r534, [%rd1], %r535;
	// end inline asm
	// begin inline asm
	atom.global.add.u32 %r536, [%rd1], 0;
	// end inline asm
	add.s32 	%r538, %r536, 1;
	// begin inline asm
	atom.global.exch.b32 %r537, [%rd1], %r538;
	// end inline asm
	// begin inline asm
	atom.global.add.u32 %r539, [%rd1], 0;
	// end inline asm
	add.s32 	%r541, %r539, 1;
	// begin inline asm
	atom.global.exch.b32 %r540, [%rd1], %r541;
	// end inline asm
	// begin inline asm
	atom.global.add.u32 %r542, [%rd1], 0;
	// end inline asm
	add.s32 	%r544, %r542, 1;
	// begin inline asm
	atom.global.exch.b32 %r543, [%rd1], %r544;
	// end inline asm
	// begin inline asm
	atom.global.add.u32 %r545, [%rd1], 0;
	// end inline asm
	add.s32 	%r547, %r545, 1;
	// begin inline asm
	atom.global.exch.b32 %r546, [%rd1], %r547;
	// end inline asm
	// begin inline asm
	atom.global.add.u32 %r548, [%rd1], 0;
	// end inline asm
	add.s32 	%r550, %r548, 1;
	// begin inline asm
	atom.global.exch.b32 %r549, [%rd1], %r550;
	// end inline asm
	// begin inline asm
	atom.global.add.u32 %r551, [%rd1], 0;
	// end inline asm
	add.s32 	%r553, %r551, 1;
	// begin inline asm
	atom.global.exch.b32 %r552, [%rd1], %r553;
	// end inline asm
	// begin inline asm
	atom.global.add.u32 %r554, [%rd1], 0;
	// end inline asm
	add.s32 	%r556, %r554, 1;
	// begin inline asm
	atom.global.exch.b32 %r555, [%rd1], %r556;
	// end inline asm
	// begin inline asm
	atom.global.add.u32 %r557, [%rd1], 0;
	// end inline asm
	add.s32 	%r559, %r557, 1;
	// begin inline asm
	atom.global.exch.b32 %r558, [%rd1], %r559;
	// end inline asm
	// begin inline asm
	atom.global.add.u32 %r560, [%rd1], 0;
	// end inline asm
	add.s32 	%r562, %r560, 1;
	// begin inline asm
	atom.global.exch.b32 %r561, [%rd1], %r562;
	// end inline asm
	// begin inline asm
	atom.global.add.u32 %r563, [%rd1], 0;
	// end inline asm
	add.s32 	%r565, %r563, 1;
	// begin inline asm
	atom.global.exch.b32 %r564, [%rd1], %r565;
	// end inline asm
	// begin inline asm
	atom.global.add.u32 %r566, [%rd1], 0;
	// end inline asm
	add.s32 	%r568, %r566, 1;
	// begin inline asm
	atom.global.exch.b32 %r567, [%rd1], %r568;
	// end inline asm
	// begin inline asm
	atom.global.add.u32 %r569, [%rd1], 0;
	// end inline asm
	add.s32 	%r571, %r569, 1;
	// begin inline asm
	atom.global.exch.b32 %r570, [%rd1], %r571;
	// end inline asm
	// begin inline asm
	atom.global.add.u32 %r572, [%rd1], 0;
	// end inline asm
	add.s32 	%r574, %r572, 1;
	// begin inline asm
	atom.global.exch.b32 %r573, [%rd1], %r574;
	// end inline asm
	// begin inline asm
	atom.global.add.u32 %r575, [%rd1], 0;
	// end inline asm
	add.s32 	%r577, %r575, 1;
	// begin inline asm
	atom.global.exch.b32 %r576, [%rd1], %r577;
	// end inline asm
	// begin inline asm
	atom.global.add.u32 %r578, [%rd1], 0;
	// end inline asm
	add.s32 	%r580, %r578, 1;
	// begin inline asm
	atom.global.exch.b32 %r579, [%rd1], %r580;
	// end inline asm
	// begin inline asm
	atom.global.add.u32 %r581, [%rd1], 0;
	// end inline asm
	add.s32 	%r583, %r581, 1;
	// begin inline asm
	atom.global.exch.b32 %r582, [%rd1], %r583;
	// end inline asm
	// begin inline asm
	atom.global.add.u32 %r584, [%rd1], 0;
	// end inline asm
	add.s32 	%r586, %r584, 1;
	// begin inline asm
	atom.global.exch.b32 %r585, [%rd1], %r586;
	// end inline asm
	// begin inline asm
	atom.global.add.u32 %r587, [%rd1], 0;
	// end inline asm
	add.s32 	%r589, %r587, 1;
	// begin inline asm
	atom.global.exch.b32 %r588, [%rd1], %r589;
	// end inline asm
	// begin inline asm
	atom.global.add.u32 %r590, [%rd1], 0;
	// end inline asm
	add.s32 	%r592, %r590, 1;
	// begin inline asm
	atom.global.exch.b32 %r591, [%rd1], %r592;
	// end inline asm
	// begin inline asm
	atom.global.add.u32 %r593, [%rd1], 0;
	// end inline asm
	add.s32 	%r595, %r593, 1;
	// begin inline asm
	atom.global.exch.b32 %r594, [%rd1], %r595;
	// end inline asm
	// begin inline asm
	atom.global.add.u32 %r596, [%rd1], 0;
	// end inline asm
	add.s32 	%r598, %r596, 1;
	// begin inline asm
	atom.global.exch.b32 %r597, [%rd1], %r598;
	// end inline asm
	// begin inline asm
	atom.global.add.u32 %r599, [%rd1], 0;
	// end inline asm
	add.s32 	%r601, %r599, 1;
	// begin inline asm
	atom.global.exch.b32 %r600, [%rd1], %r601;
	// end inline asm
	// begin inline asm
	atom.global.add.u32 %r602, [%rd1], 0;
	// end inline asm
	add.s32 	%r604, %r602, 1;
	// begin inline asm
	atom.global.exch.b32 %r603, [%rd1], %r604;
	// end inline asm
	// begin inline asm
	atom.global.add.u32 %r605, [%rd1], 0;
	// end inline asm
	add.s32 	%r607, %r605, 1;
	// begin inline asm
	atom.global.exch.b32 %r606, [%rd1], %r607;
	// end inline asm
	// begin inline asm
	atom.global.add.u32 %r608, [%rd1], 0;
	// end inline asm
	add.s32 	%r610, %r608, 1;
	// begin inline asm
	atom.global.exch.b32 %r609, [%rd1], %r610;
	// end inline asm
	// begin inline asm
	atom.global.add.u32 %r611, [%rd1], 0;
	// end inline asm
	add.s32 	%r613, %r611, 1;
	// begin inline asm
	atom.global.exch.b32 %r612, [%rd1], %r613;
	// end inline asm
	// begin inline asm
	atom.global.add.u32 %r614, [%rd1], 0;
	// end inline asm
	add.s32 	%r616, %r614, 1;
	// begin inline asm
	atom.global.exch.b32 %r615, [%rd1], %r616;
	// end inline asm
	// begin inline asm
	atom.global.add.u32 %r617, [%rd1], 0;
	// end inline asm
	add.s32 	%r619, %r617, 1;
	// begin inline asm
	atom.global.exch.b32 %r618, [%rd1], %r619;
	// end inline asm
	// begin inline asm
	atom.global.add.u32 %r620, [%rd1], 0;
	// end inline asm
	add.s32 	%r622, %r620, 1;
	// begin inline asm
	atom.global.exch.b32 %r621, [%rd1], %r622;
	// end inline asm
	// begin inline asm
	atom.global.add.u32 %r623, [%rd1], 0;
	// end inline asm
	add.s32 	%r625, %r623, 1;
	// begin inline asm
	atom.global.exch.b32 %r624, [%rd1], %r625;
	// end inline asm
	// begin inline asm
	atom.global.add.u32 %r626, [%rd1], 0;
	// end inline asm
	add.s32 	%r628, %r626, 1;
	// begin inline asm
	atom.global.exch.b32 %r627, [%rd1], %r628;
	// end inline asm
	// begin inline asm
	atom.global.add.u32 %r629, [%rd1], 0;
	// end inline asm
	add.s32 	%r631, %r629, 1;
	// begin inline asm
	atom.global.exch.b32 %r630, [%rd1], %r631;
	// end inline asm
	// begin inline asm
	atom.global.add.u32 %r632, [%rd1], 0;
	// end inline asm
	add.s32 	%r634, %r632, 1;
	// begin inline asm
	atom.global.exch.b32 %r633, [%rd1], %r634;
	// end inline asm
	// begin inline asm
	atom.global.add.u32 %r635, [%rd1], 0;
	// end inline asm
	add.s32 	%r637, %r635, 1;
	// begin inline asm
	atom.global.exch.b32 %r636, [%rd1], %r637;
	// end inline asm
	// begin inline asm
	atom.global.add.u32 %r638, [%rd1], 0;
	// end inline asm
	add.s32 	%r640, %r638, 1;
	// begin inline asm
	atom.global.exch.b32 %r639, [%rd1], %r640;
	// end inline asm
	// begin inline asm
	atom.global.add.u32 %r641, [%rd1], 0;
	// end inline asm
	add.s32 	%r643, %r641, 1;
	// begin inline asm
	atom.global.exch.b32 %r642, [%rd1], %r643;
	// end inline asm
	// begin inline asm
	atom.global.add.u32 %r644, [%rd1], 0;
	// end inline asm
	add.s32 	%r646, %r644, 1;
	// begin inline asm
	atom.global.exch.b32 %r645, [%rd1], %r646;
	// end inline asm
	// begin inline asm
	atom.global.add.u32 %r647, [%rd1], 0;
	// end inline asm
	add.s32 	%r649, %r647, 1;
	// begin inline asm
	atom.global.exch.b32 %r648, [%rd1], %r649;
	// end inline asm
	// begin inline asm
	atom.global.add.u32 %r650, [%rd1], 0;
	// end inline asm
	add.s32 	%r652, %r650, 1;
	// begin inline asm
	atom.global.exch.b32 %r651, [%rd1], %r652;
	// end inline asm
	// begin inline asm
	atom.global.add.u32 %r653, [%rd1], 0;
	// end inline asm
	add.s32 	%r655, %r653, 1;
	// begin inline asm
	atom.global.exch.b32 %r654, [%rd1], %r655;
	// end inline asm
	// begin inline asm
	atom.global.add.u32 %r656, [%rd1], 0;
	// end inline asm
	add.s32 	%r658, %r656, 1;
	// begin inline asm
	atom.global.exch.b32 %r657, [%rd1], %r658;
	// end inline asm
	// begin inline asm
	atom.global.add.u32 %r659, [%rd1], 0;
	// end inline asm
	add.s32 	%r661, %r659, 1;
	// begin inline asm
	atom.global.exch.b32 %r660, [%rd1], %r661;
	// end inline asm
	// begin inline asm
	atom.global.add.u32 %r662, [%rd1], 0;
	// end inline asm
	add.s32 	%r664, %r662, 1;
	// begin inline asm
	atom.global.exch.b32 %r663, [%rd1], %r664;
	// end inline asm
	// begin inline asm
	atom.global.add.u32 %r665, [%rd1], 0;
	// end inline asm
	add.s32 	%r667, %r665, 1;
	// begin inline asm
	atom.global.exch.b32 %r666, [%rd1], %r667;
	// end inline asm
	// begin inline asm
	atom.global.add.u32 %r668, [%rd1], 0;
	// end inline asm
	add.s32 	%r670, %r668, 1;
	// begin inline asm
	atom.global.exch.b32 %r669, [%rd1], %r670;
	// end inline asm
	// begin inline asm
	atom.global.add.u32 %r671, [%rd1], 0;
	// end inline asm
	add.s32 	%r673, %r671, 1;
	// begin inline asm
	atom.global.exch.b32 %r672, [%rd1], %r673;
	// end inline asm
	// begin inline asm
	atom.global.add.u32 %r674, [%rd1], 0;
	// end inline asm
	add.s32 	%r676, %r674, 1;
	// begin inline asm
	atom.global.exch.b32 %r675, [%rd1], %r676;
	// end inline asm
	// begin inline asm
	atom.global.add.u32 %r677, [%rd1], 0;
	// end inline asm
	add.s32 	%r679, %r677, 1;
	// begin inline asm
	atom.global.exch.b32 %r678, [%rd1], %r679;
	// end inline asm
	// begin inline asm
	atom.global.add.u32 %r680, [%rd1], 0;
	// end inline asm
	add.s32 	%r682, %r680, 1;
	// begin inline asm
	atom.global.exch.b32 %r681, [%rd1], %r682;
	// end inline asm
	// begin inline asm
	atom.global.add.u32 %r683, [%rd1], 0;
	// end inline asm
	add.s32 	%r685, %r683, 1;
	// begin inline asm
	atom.global.exch.b32 %r684, [%rd1], %r685;
	// end inline asm
	// begin inline asm
	atom.global.add.u32 %r686, [%rd1], 0;
	// end inline asm
	add.s32 	%r688, %r686, 1;
	// begin inline asm
	atom.global.exch.b32 %r687, [%rd1], %r688;
	// end inline asm
	// begin inline asm
	atom.global.add.u32 %r689, [%rd1], 0;
	// end inline asm
	add.s32 	%r691, %r689, 1;
	// begin inline asm
	atom.global.exch.b32 %r690, [%rd1], %r691;
	// end inline asm
	// begin inline asm
	atom.global.add.u32 %r692, [%rd1], 0;
	// end inline asm
	add.s32 	%r694, %r692, 1;
	// begin inline asm
	atom.global.exch.b32 %r693, [%rd1], %r694;
	// end inline asm
	// begin inline asm
	atom.global.add.u32 %r695, [%rd1], 0;
	// end inline asm
	add.s32 	%r697, %r695, 1;
	// begin inline asm
	atom.global.exch.b32 %r696, [%rd1], %r697;
	// end inline asm
	// begin inline asm
	atom.global.add.u32 %r698, [%rd1], 0;
	// end inline asm
	add.s32 	%r700, %r698, 1;
	// begin inline asm
	atom.global.exch.b32 %r699, [%rd1], %r700;
	// end inline asm
	// begin inline asm
	atom.global.add.u32 %r701, [%rd1], 0;
	// end inline asm
	add.s32 	%r703, %r701, 1;
	// begin inline asm
	atom.global.exch.b32 %r702, [%rd1], %r703;
	// end inline asm
	// begin inline asm
	atom.global.add.u32 %r704, [%rd1], 0;
	// end inline asm
	add.s32 	%r706, %r704, 1;
	// begin inline asm
	atom.global.exch.b32 %r705, [%rd1], %r706;
	// end inline asm
	// begin inline asm
	atom.global.add.u32 %r707, [%rd1], 0;
	// end inline asm
	add.s32 	%r709, %r707, 1;
	// begin inline asm
	atom.global.exch.b32 %r708, [%rd1], %r709;
	// end inline asm
	// begin inline asm
	atom.global.add.u32 %r710, [%rd1], 0;
	// end inline asm
	add.s32 	%r712, %r710, 1;
	// begin inline asm
	atom.global.exch.b32 %r711, [%rd1], %r712;
	// end inline asm
	// begin inline asm
	atom.global.add.u32 %r713, [%rd1], 0;
	// end inline asm
	add.s32 	%r715, %r713, 1;
	// begin inline asm
	atom.global.exch.b32 %r714, [%rd1], %r715;
	// end inline asm
	// begin inline asm
	atom.global.add.u32 %r716, [%rd1], 0;
	// end inline asm
	add.s32 	%r718, %r716, 1;
	// begin inline asm
	atom.global.exch.b32 %r717, [%rd1], %r718;
	// end inline asm
	// begin inline asm
	atom.global.add.u32 %r719, [%rd1], 0;
	// end inline asm
	add.s32 	%r721, %r719, 1;
	// begin inline asm
	atom.global.exch.b32 %r720, [%rd1], %r721;
	// end inline asm
	// begin inline asm
	atom.global.add.u32 %r722, [%rd1], 0;
	// end inline asm
	add.s32 	%r724, %r722, 1;
	// begin inline asm
	atom.global.exch.b32 %r723, [%rd1], %r724;
	// end inline asm
	// begin inline asm
	atom.global.add.u32 %r725, [%rd1], 0;
	// end inline asm
	add.s32 	%r727, %r725, 1;
	// begin inline asm
	atom.global.exch.b32 %r726, [%rd1], %r727;
	// end inline asm
	// begin inline asm
	atom.global.add.u32 %r728, [%rd1], 0;
	// end inline asm
	add.s32 	%r730, %r728, 1;
	// begin inline asm
	atom.global.exch.b32 %r729, [%rd1], %r730;
	// end inline asm
	// begin inline asm
	atom.global.add.u32 %r731, [%rd1], 0;
	// end inline asm
	add.s32 	%r733, %r731, 1;
	// begin inline asm
	atom.global.exch.b32 %r732, [%rd1], %r733;
	// end inline asm
	// begin inline asm
	atom.global.add.u32 %r734, [%rd1], 0;
	// end inline asm
	add.s32 	%r736, %r734, 1;
	// begin inline asm
	atom.global.exch.b32 %r735, [%rd1], %r736;
	// end inline asm
	// begin inline asm
	atom.global.add.u32 %r737, [%rd1], 0;
	// end inline asm
	add.s32 	%r739, %r737, 1;
	// begin inline asm
	atom.global.exch.b32 %r738, [%rd1], %r739;
	// end inline asm
	// begin inline asm
	atom.global.add.u32 %r740, [%rd1], 0;
	// end inline asm
	add.s32 	%r742, %r740, 1;
	// begin inline asm
	atom.global.exch.b32 %r741, [%rd1], %r742;
	// end inline asm
	// begin inline asm
	atom.global.add.u32 %r743, [%rd1], 0;
	// end inline asm
	add.s32 	%r745, %r743, 1;
	// begin inline asm
	atom.global.exch.b32 %r744, [%rd1], %r745;
	// end inline asm
	// begin inline asm
	atom.global.add.u32 %r746, [%rd1], 0;
	// end inline asm
	add.s32 	%r748, %r746, 1;
	// begin inline asm
	atom.global.exch.b32 %r747, [%rd1], %r748;
	// end inline asm
	// begin inline asm
	atom.global.add.u32 %r749, [%rd1], 0;
	// end inline asm
	add.s32 	%r751, %r749, 1;
	// begin inline asm
	atom.global.exch.b32 %r750, [%rd1], %r751;
	// end inline asm
	// begin inline asm
	atom.global.add.u32 %r752, [%rd1], 0;
	// end inline asm
	add.s32 	%r754, %r752, 1;
	// begin inline asm
	atom.global.exch.b32 %r753, [%rd1], %r754;
	// end inline asm
	// begin inline asm
	atom.global.add.u32 %r755, [%rd1], 0;
	// end inline asm
	add.s32 	%r757, %r755, 1;
	// begin inline asm
	atom.global.exch.b32 %r756, [%rd1], %r757;
	// end inline asm
	// begin inline asm
	atom.global.add.u32 %r758, [%rd1], 0;
	// end inline asm
	add.s32 	%r760, %r758, 1;
	// begin inline asm
	atom.global.exch.b32 %r759, [%rd1], %r760;
	// end inline asm
	// begin inline asm
	atom.global.add.u32 %r761, [%rd1], 0;
	// end inline asm
	add.s32 	%r763, %r761, 1;
	// begin inline asm
	atom.global.exch.b32 %r762, [%rd1], %r763;
	// end inline asm
	// begin inline asm
	atom.global.add.u32 %r764, [%rd1], 0;
	// end inline asm
	add.s32 	%r766, %r764, 1;
	// begin inline asm
	atom.global.exch.b32 %r765, [%rd1], %r766;
	// end inline asm
	// begin inline asm
	atom.global.add.u32 %r767, [%rd1], 0;
	// end inline asm
	add.s32 	%r769, %r767, 1;
	// begin inline asm
	atom.global.exch.b32 %r768, [%rd1], %r769;
	// end inline asm
$L__BB18_2:
	ret;

}
	// .globl	_Z4testIL_Z12load_relaxedPKjEL_Z13store_relaxedPjjELi256E14single_element11lower_lanesILj4EEEvv
.visible .entry _Z4testIL_Z12load_relaxedPKjEL_Z13store_relaxedPjjELi256E14single_element11lower_lanesILj4EEEvv()
{
	.reg .pred 	%p<2>;
	.reg .b32 	%r<514>;
	.reg .b64 	%rd<514>;

	// begin inline asm
	mov.u32 %r1, %laneid;
	// end inline asm
	setp.gt.u32 	%p1, %r1, 3;
	@%p1 bra 	$L__BB19_2;
	mov.u64 	%rd513, buffer;
	cvta.global.u64 	%rd1, %rd513;
	// begin inline asm
	ld.relaxed.gpu.u32 %r2, [%rd1];
	// end inline asm
	add.s32 	%r3, %r2, 1;
	// begin inline asm
	st.relaxed.gpu.u32 [%rd1], %r3;
	// end inline asm
	// begin inline asm
	ld.relaxed.gpu.u32 %r4, [%rd1];
	// end inline asm
	add.s32 	%r5, %r4, 1;
	// begin inline asm
	st.relaxed.gpu.u32 [%rd1], %r5;
	// end inline asm
	// begin inline asm
	ld.relaxed.gpu.u32 %r6, [%rd1];
	// end inline asm
	add.s32 	%r7, %r6, 1;
	// begin inline asm
	st.relaxed.gpu.u32 [%rd1], %r7;
	// end inline asm
	// begin inline asm
	ld.relaxed.gpu.u32 %r8, [%rd1];
	// end inline asm
	add.s32 	%r9, %r8, 1;
	// begin inline asm
	st.relaxed.gpu.u32 [%rd1], %r9;
	// end inline asm
	// begin inline asm
	ld.relaxed.gpu.u32 %r10, [%rd1];
	// end inline asm
	add.s32 	%r11, %r10, 1;
	// begin inline asm
	st.relaxed.gpu.u32 [%rd1], %r11;
	// end inline asm
	// begin inline asm
	ld.relaxed.gpu.u32 %r12, [%rd1];
	// end inline asm
	add.s32 	%r13, %r12, 1;
	// begin inline asm
	st.relaxed.gpu.u32 [%rd1], %r13;
	// end inline asm
	// begin inline asm
	ld.relaxed.gpu.u32 %r14, [%rd1];
	// end inline asm
	add.s32 	%r15, %r14, 1;
	// begin inline asm
	st.relaxed.gpu.u32 [%rd1], %r15;
	// end inline asm
	// begin inline asm
	ld.relaxed.gpu.u32 %r16, [%rd1];
	// end inline asm
	add.s32 	%r17, %r16, 1;
	// begin inline asm
	st.relaxed.gpu.u32 [%rd1], %r17;
	// end inline asm
	// begin inline asm
	ld.relaxed.gpu.u32 %r18, [%rd1];
	// end inline asm
	add.s32 	%r19, %r18, 1;
	// begin inline asm
	st.relaxed.gpu.u32 [%rd1], %r19;
	// end inline asm
	// begin inline asm
	ld.relaxed.gpu.u32 %r20, [%rd1];
	// end inline asm
	add.s32 	%r21, %r20, 1;
	// begin inline asm
	st.relaxed.gpu.u32 [%rd1], %r21;
	// end inline asm
	// begin inline asm
	ld.relaxed.gpu.u32 %r22, [%rd1];
	// end inline asm
	add.s32 	%r23, %r22, 1;
	// begin inline asm
	st.relaxed.gpu.u32 [%rd1], %r23;
	// end inline asm
	// begin inline asm
	ld.relaxed.gpu.u32 %r24, [%rd1];
	// end inline asm
	add.s32 	%r25, %r24, 1;
	// begin inline asm
	st.relaxed.gpu.u32 [%rd1], %r25;
	// end inline asm
	// begin inline asm
	ld.relaxed.gpu.u32 %r26, [%rd1];
	// end inline asm
	add.s32 	%r27, %r26, 1;
	// begin inline asm
	st.relaxed.gpu.u32 [%rd1], %r27;
	// end inline asm
	// begin inline asm
	ld.relaxed.gpu.u32 %r28, [%rd1];
	// end inline asm
	add.s32 	%r29, %r28, 1;
	// begin inline asm
	st.relaxed.gpu.u32 [%rd1], %r29;
	// end inline asm
	// begin inline asm
	ld.relaxed.gpu.u32 %r30, [%rd1];
	// end inline asm
	add.s32 	%r31, %r30, 1;
	// begin inline asm
	st.relaxed.gpu.u32 [%rd1], %r31;
	// end inline asm
	// begin inline asm
	ld.relaxed.gpu.u32 %r32, [%rd1];
	// end inline asm
	add.s32 	%r33, %r32, 1;
	// begin inline asm
	st.relaxed.gpu.u32 [%rd1], %r33;
	// end inline asm
	// begin inline asm
	ld.relaxed.gpu.u32 %r34, [%rd1];
	// end inline asm
	add.s32 	%r35, %r34, 1;
	// begin inline asm
	st.relaxed.gpu.u32 [%rd1], %r35;
	// end inline asm
	// begin inline asm
	ld.relaxed.gpu.u32 %r36, [%rd1];
	// end inline asm
	add.s32 	%r37, %r36, 1;
	// begin inline asm
	st.relaxed.gpu.u32 [%rd1], %r37;
	// end inline asm
	// begin inline asm
	ld.relaxed.gpu.u32 %r38, [%rd1];
	// end inline asm
	add.s32 	%r39, %r38, 1;
	// begin inline asm
	st.relaxed.gpu.u32 [%rd1], %r39;
	// end inline asm
	// begin inline asm
	ld.relaxed.gpu.u32 %r40, [%rd1];
	// end inline asm
	add.s32 	%r41, %r40, 1;
	// begin inline asm
	st.relaxed.gpu.u32 [%rd1], %r41;
	// end inline asm
	// begin inline asm
	ld.relaxed.gpu.u32 %r42, [%rd1];
	// end inline asm
	add.s32 	%r43, %r42, 1;
	// begin inline asm
	st.relaxed.gpu.u32 [%rd1], %r43;
	// end inline asm
	// begin inline asm
	ld.relaxed.gpu.u32 %r44, [%rd1];
	// end inline asm
	add.s32 	%r45, %r44, 1;
	// begin inline asm
	st.relaxed.gpu.u32 [%rd1], %r45;
	// end inline asm
	// begin inline asm
	ld.relaxed.gpu.u32 %r46, [%rd1];
	// end inline asm
	add.s32 	%r47, %r46, 1;
	// begin inline asm
	st.relaxed.gpu.u32 [%rd1], %r47;
	// end inline asm
	// begin inline asm
	ld.relaxed.gpu.u32 %r48, [%rd1];
	// end inline asm
	add.s32 	%r49, %r48, 1;
	// begin inline asm
	st.relaxed.gpu.u32 [%rd1], %r49;
	// end inline asm
	// begin inline asm
	ld.relaxed.gpu.u32 %r50, [%rd1];
	// end inline asm
	add.s32 	%r51, %r50, 1;
	// begin inline asm
	st.relaxed.gpu.u32 [%rd1], %r51;
	// end inline asm
	// begin inline asm
	ld.relaxed.gpu.u32 %r52, [%rd1];
	// end inline asm
	add.s32 	%r53, %r52, 1;
	// begin inline asm
	st.relaxed.gpu.u32 [%rd1], %r53;
	// end inline asm
	// begin inline asm
	ld.relaxed.gpu.u32 %r54, [%rd1];
	// end inline asm
	add.s32 	%r55, %r54, 1;
	// begin inline asm
	st.relaxed.gpu.u32 [%rd1], %r55;
	// end inline asm
	// begin inline asm
	ld.relaxed.gpu.u32 %r56, [%rd1];
	// end inline asm
	add.s32 	%r57, %r56, 1;
	// begin inline asm
	st.relaxed.gpu.u32 [%rd1], %r57;
	// end inline asm
	// begin inline asm
	ld.relaxed.gpu.u32 %r58, [%rd1];
	// end inline asm
	add.s32 	%r59, %r58, 1;
	// begin inline asm
	st.relaxed.gpu.u32 [%rd1], %r59;
	// end inline asm
	// begin inline asm
	ld.relaxed.gpu.u32 %r60, [%rd1];
	// end inline asm
	add.s32 	%r61, %r60, 1;
	// begin inline asm
	st.relaxed.gpu.u32 [%rd1], %r61;
	// end inline asm
	// begin inline asm
	ld.relaxed.gpu.u32 %r62, [%rd1];
	// end inline asm
	add.s32 	%r63, %r62, 1;
	// begin inline asm
	st.relaxed.gpu.u32 [%rd1], %r63;
	// end inline asm
	// begin inline asm
	ld.relaxed.gpu.u32 %r64, [%rd1];
	// end inline asm
	add.s32 	%r65, %r64, 1;
	// begin inline asm
	st.relaxed.gpu.u32 [%rd1], %r65;
	// end inline asm
	// begin inline asm
	ld.relaxed.gpu.u32 %r66, [%rd1];
	// end inline asm
	add.s32 	%r67, %r66, 1;
	// begin inline asm
	st.relaxed.gpu.u32 [%rd1], %r67;
	// end inline asm
	// begin inline asm
	ld.relaxed.gpu.u32 %r68, [%rd1];
	// end inline asm
	add.s32 	%r69, %r68, 1;
	// begin inline asm
	st.relaxed.gpu.u32 [%rd1], %r69;
	// end inline asm
	// begin inline asm
	ld.relaxed.gpu.u32 %r70, [%rd1];
	// end inline asm
	add.s32 	%r71, %r70, 1;
	// begin inline asm
	st.relaxed.gpu.u32 [%rd1], %r71;
	// end inline asm
	// begin inline asm
	ld.relaxed.gpu.u32 %r72, [%rd1];
	// end inline asm
	add.s32 	%r73, %r72, 1;
	// begin inline asm
	st.relaxed.gpu.u32 [%rd1], %r73;
	// end inline asm
	// begin inline asm
	ld.relaxed.gpu.u32 %r74, [%rd1];
	// end inline asm
	add.s32 	%r75, %r74, 1;
	// begin inline asm
	st.relaxed.gpu.u32 [%rd1], %r75;
	// end inline asm
	// begin inline asm
	ld.relaxed.gpu.u32 %r76, [%rd1];
	// end inline asm
	add.s32 	%r77, %r76, 1;
	// begin inline asm
	st.relaxed.gpu.u32 [%rd1], %r77;
	// end inline asm
	// begin inline asm
	ld.relaxed.gpu.u32 %r78, [%rd1];
	// end inline asm
	add.s32 	%r79, %r78, 1;
	// begin inline asm
	st.relaxed.gpu.u32 [%rd1], %r79;
	// end inline asm
	// begin inline asm
	ld.relaxed.gpu.u32 %r80, [%rd1];
	// end inline asm
	add.s32 	%r81, %r80, 1;
	// begin inline asm
	st.relaxed.gpu.u32 [%rd1], %r81;
	// end inline asm
	// begin inline asm
	ld.relaxed.gpu.u32 %r82, [%rd1];
	// end inline asm
	add.s32 	%r83, %r82, 1;
	// begin inline asm
	st.relaxed.gpu.u32 [%rd1], %r83;
	// end inline asm
	// begin inline asm
	ld.relaxed.gpu.u32 %r84, [%rd1];
	// end inline asm
	add.s32 	%r85, %r84, 1;
	// begin inline asm
	st.relaxed.gpu.u32 [%rd1], %r85;
	// end inline asm
	// begin inline asm
	ld.relaxed.gpu.u32 %r86, [%rd1];
	// end inline asm
	add.s32 	%r87, %r86, 1;
	// begin inline asm
	st.relaxed.gpu.u32 [%rd1], %r87;
	// end inline asm
	// begin inline asm
	ld.relaxed.gpu.u32 %r88, [%rd1];
	// end inline asm
	add.s32 	%r89, %r88, 1;
	// begin inline asm
	st.relaxed.gpu.u32 [%rd1], %r89;
	// end inline asm
	// begin inline asm
	ld.relaxed.gpu.u32 %r90, [%rd1];
	// end inline asm
	add.s32 	%r91, %r90, 1;
	// begin inline asm
	st.relaxed.gpu.u32 [%rd1], %r91;
	// end inline asm
	// begin inline asm
	ld.relaxed.gpu.u32 %r92, [%rd1];
	// end inline asm
	add.s32 	%r93, %r92, 1;
	// begin inline asm
	st.relaxed.gpu.u32 [%rd1], %r93;
	// end inline asm
	// begin inline asm
	ld.relaxed.gpu.u32 %r94, [%rd1];
	// end inline asm
	add.s32 	%r95, %r94, 1;
	// begin inline asm
	st.relaxed.gpu.u32 [%rd1], %r95;
	// end inline asm
	// begin inline asm
	ld.relaxed.gpu.u32 %r96, [%rd1];
	// end inline asm
	add.s32 	%r97, %r96, 1;
	// begin inline asm
	st.relaxed.gpu.u32 [%rd1], %r97;
	// end inline asm
	// begin inline asm
	ld.relaxed.gpu.u32 %r98, [%rd1];
	// end inline asm
	add.s32 	%r99, %r98, 1;
	// begin inline asm
	st.relaxed.gpu.u32 [%rd1], %r99;
	// end inline asm
	// begin inline asm
	ld.relaxed.gpu.u32 %r100, [%rd1];
	// end inline asm
	add.s32 	%r101, %r100, 1;
	// begin inline asm
	st.relaxed.gpu.u32 [%rd1], %r101;
	// end inline asm
	// begin inline asm
	ld.relaxed.gpu.u32 %r102, [%rd1];
	// end inline asm
	add.s32 	%r103, %r102, 1;
	// begin inline asm
	st.relaxed.gpu.u32 [%rd1], %r103;
	// end inline asm
	// begin inline asm
	ld.relaxed.gpu.u32 %r104, [%rd1];
	// end inline asm
	add.s32 	%r105, %r104, 1;
	// begin inline asm
	st.relaxed.gpu.u32 [%rd1], %r105;
	// end inline asm
	// begin inline asm
	ld.relaxed.gpu.u32 %r106, [%rd1];
	// end inline asm
	add.s32 	%r107, %r106, 1;
	// begin inline asm
	st.relaxed.gpu.u32 [%rd1], %r107;
	// end inline asm
	// begin inline asm
	ld.relaxed.gpu.u32 %r108, [%rd1];
	// end inline asm
	add.s32 	%r109, %r108, 1;
	// begin inline asm
	st.relaxed.gpu.u32 [%rd1], %r109;
	// end inline asm
	// begin inline asm
	ld.relaxed.gpu.u32 %r110, [%rd1];
	// end inline asm
	add.s32 	%r111, %r110, 1;
	// begin inline asm
	st.relaxed.gpu.u32 [%rd1], %r111;
	// end inline asm
	// begin inline asm
	ld.relaxed.gpu.u32 %r112, [%rd1];
	// end inline asm
	add.s32 	%r113, %r112, 1;
	// begin inline asm
	st.relaxed.gpu.u32 [%rd1], %r113;
	// end inline asm
	// begin inline asm
	ld.relaxed.gpu.u32 %r114, [%rd1];
	// end inline asm
	add.s32 	%r115, %r114, 1;
	// begin inline asm
	st.relaxed.gpu.u32 [%rd1], %r115;
	// end inline asm
	// begin inline asm
	ld.relaxed.gpu.u32 %r116, [%rd1];
	// end inline asm
	add.s32 	%r117, %r116, 1;
	// begin inline asm
	st.relaxed.gpu.u32 [%rd1], %r117;
	// end inline asm
	// begin inline asm
	ld.relaxed.gpu.u32 %r118, [%rd1];
	// end inline asm
	add.s32 	%r119, %r118, 1;
	// begin inline asm
	st.relaxed.gpu.u32 [%rd1], %r119;
	// end inline asm
	// begin inline asm
	ld.relaxed.gpu.u32 %r120, [%rd1];
	// end inline asm
	add.s32 	%r121, %r120, 1;
	// begin inline asm
	st.relaxed.gpu.u32 [%rd1], %r121;
	// end inline asm
	// begin inline asm
	ld.relaxed.gpu.u32 %r122, [%rd1];
	// end inline asm
	add.s32 	%r123, %r122, 1;
	// begin inline asm
	st.relaxed.gpu.u32 [%rd1], %r123;
	// end inline asm
	// begin inline asm
	ld.relaxed.gpu.u32 %r124, [%rd1];
	// end inline asm
	add.s32 	%r125, %r124, 1;
	// begin inline asm
	st.relaxed.gpu.u32 [%rd1], %r125;
	// end inline asm
	// begin inline asm
	ld.relaxed.gpu.u32 %r126, [%rd1];
	// end inline asm
	add.s32 	%r127, %r126, 1;
	// begin inline asm
	st.relaxed.gpu.u32 [%rd1], %r127;
	// end inline asm
	// begin inline asm
	ld.relaxed.gpu.u32 %r128, [%rd1];
	// end inline asm
	add.s32 	%r129, %r128, 1;
	// begin inline asm
	st.relaxed.gpu.u32 [%rd1], %r129;
	// end inline asm
	// begin inline asm
	ld.relaxed.gpu.u32 %r130, [%rd1];
	// end inline asm
	add.s32 	%r131, %r130, 1;
	// begin inline asm
	st.relaxed.gpu.u32 [%rd1], %r131;
	// end inline asm
	// begin inline asm
	ld.relaxed.gpu.u32 %r132, [%rd1];
	// end inline asm
	add.s32 	%r133, %r132, 1;
	// begin inline asm
	st.relaxed.gpu.u32 [%rd1], %r133;
	// end inline asm
	// begin inline asm
	ld.relaxed.gpu.u32 %r134, [%rd1];
	// end inline asm
	add.s32 	%r135, %r134, 1;
	// begin inline asm
	st.relaxed.gpu.u32 [%rd1], %r135;
	// end inline asm
	// begin inline asm
	ld.relaxed.gpu.u32 %r136, [%rd1];
	// end inline asm
	add.s32 	%r137, %r136, 1;
	// begin inline asm
	st.relaxed.gpu.u32 [%rd1], %r137;
	// end inline asm
	// begin inline asm
	ld.relaxed.gpu.u32 %r138, [%rd1];
	// end inline asm
	add.s32 	%r139, %r138, 1;
	// begin inline asm
	st.relaxed.gpu.u32 [%rd1], %r139;
	// end inline asm
	// begin inline asm
	ld.relaxed.gpu.u32 %r140, [%rd1];
	// end inline asm
	add.s32 	%r141, %r140, 1;
	// begin inline asm
	st.relaxed.gpu.u32 [%rd1], %r141;
	// end inline asm
	// begin inline asm
	ld.relaxed.gpu.u32 %r142, [%rd1];
	// end inline asm
	add.s32 	%r143, %r142, 1;
	// begin inline asm
	st.relaxed.gpu.u32 [%rd1], %r143;
	// end inline asm
	// begin inline asm
	ld.relaxed.gpu.u32 %r144, [%rd1];
	// end inline asm
	add.s32 	%r145, %r144, 1;
	// begin inline asm
	st.relaxed.gpu.u32 [%rd1], %r145;
	// end inline asm
	// begin inline asm
	ld.relaxed.gpu.u32 %r146, [%rd1];
	// end inline asm
	add.s32 	%r147, %r146, 1;
	// begin inline asm
	st.relaxed.gpu.u32 [%rd1], %r147;
	// end inline asm
	// begin inline asm
	ld.relaxed.gpu.u32 %r148, [%rd1];
	// end inline asm
	add.s32 	%r149, %r148, 1;
	// begin inline asm
	st.relaxed.gpu.u32 [%rd1], %r149;
	// end inline asm
	// begin inline asm
	ld.relaxed.gpu.u32 %r150, [%rd1];
	// end inline asm
	add.s32 	%r151, %r150, 1;
	// begin inline asm
	st.relaxed.gpu.u32 [%rd1], %r151;
	// end inline asm
	// begin inline asm
	ld.relaxed.gpu.u32 %r152, [%rd1];
	// end inline asm
	add.s32 	%r153, %r152, 1;
	// begin inline asm
	st.relaxed.gpu.u32 [%rd1], %r153;
	// end inline asm
	// begin inline asm
	ld.relaxed.gpu.u32 %r154, [%rd1];
	// end inline asm
	add.s32 	%r155, %r154, 1;
	// begin inline asm
	st.relaxed.gpu.u32 [%rd1], %r155;
	// end inline asm
	// begin inline asm
	ld.relaxed.gpu.u32 %r156, [%rd1];
	// end inline asm
	add.s32 	%r157, %r156, 1;
	// begin inline asm
	st.relaxed.gpu.u32 [%rd1], %r157;
	// end inline asm
	// begin inline asm
	ld.relaxed.gpu.u32 %r158, [%rd1];
	// end inline asm
	add.s32 	%r159, %r158, 1;
	// begin inline asm
	st.relaxed.gpu.u32 [%rd1], %r159;
	// end inline asm
	// begin inline asm
	ld.relaxed.gpu.u32 %r160, [%rd1];
	// end inline asm
	add.s32 	%r161, %r160, 1;
	// begin inline asm
	st.relaxed.gpu.u32 [%rd1], %r161;
	// end inline asm
	// begin inline asm
	ld.relaxed.gpu.u32 %r162, [%rd1];
	// end inline asm
	add.s32 	%r163, %r162, 1;
	// begin inline asm
	st.relaxed.gpu.u32 [%rd1], %r163;
	// end inline asm
	// begin inline asm
	ld.relaxed.gpu.u32 %r164, [%rd1];
	// end inline asm
	add.s32 	%r165, %r164, 1;
	// begin inline asm
	st.relaxed.gpu.u32 [%rd1], %r165;
	// end inline asm
	// begin inline asm
	ld.relaxed.gpu.u32 %r166, [%rd1];
	// end inline asm
	add.s32 	%r167, %r166, 1;
	// begin inline asm
	st.relaxed.gpu.u32 [%rd1], %r167;
	// end inline asm
	// begin inline asm
	ld.relaxed.gpu.u32 %r168, [%rd1];
	// end inline asm
	add.s32 	%r169, %r168, 1;
	// begin inline asm
	st.relaxed.gpu.u32 [%rd1], %r169;
	// end inline asm
	// begin inline asm
	ld.relaxed.gpu.u32 %r170, [%rd1];
	// end inline asm
	add.s32 	%r171, %r170, 1;
	// begin inline asm
	st.relaxed.gpu.u32 [%rd1], %r171;
	// end inline asm
	// begin inline asm
	ld.relaxed.gpu.u32 %r172, [%rd1];
	// end inline asm
	add.s32 	%r173, %r172, 1;
	// begin inline asm
	st.relaxed.gpu.u32 [%rd1], %r173;
	// end inline asm
	// begin inline asm
	ld.relaxed.gpu.u32 %r174, [%rd1];
	// end inline asm
	add.s32 	%r175, %r174, 1;
	// begin inline asm
	st.relaxed.gpu.u32 [%rd1], %r175;
	// end inline asm
	// begin inline asm
	ld.relaxed.gpu.u32 %r176, [%rd1];
	// end inline asm
	add.s32 	%r177, %r176, 1;
	// begin inline asm
	st.relaxed.gpu.u32 [%rd1], %r177;
	// end inline asm
	// begin inline asm
	ld.relaxed.gpu.u32 %r178, [%rd1];
	// end inline asm
	add.s32 	%r179, %r178, 1;
	// begin inline asm
	st.relaxed.gpu.u32 [%rd1], %r179;
	// end inline asm
	// begin inline asm
	ld.relaxed.gpu.u32 %r180, [%rd1];
	// end inline asm
	add.s32 	%r181, %r180, 1;
	// begin inline asm
	st.relaxed.gpu.u32 [%rd1], %r181;
	// end inline asm
	// begin inline asm
	ld.relaxed.gpu.u32 %r182, [%rd1];
	// end inline asm
	add.s32 	%r183, %r182, 1;
	// begin inline asm
	st.relaxed.gpu.u32 [%rd1], %r183;
	// end inline asm
	// begin inline asm
	ld.relaxed.gpu.u32 %r184, [%rd1];
	// end inline asm
	add.s32 	%r185, %r184, 1;
	// begin inline asm
	st.relaxed.gpu.u32 [%rd1], %r185;
	// end inline asm
	// begin inline asm
	ld.relaxed.gpu.u32 %r186, [%rd1];
	// end inline asm
	add.s32 	%r187, %r186, 1;
	// begin inline asm
	st.relaxed.gpu.u32 [%rd1], %r187;
	// end inline asm
	// begin inline asm
	ld.relaxed.gpu.u32 %r188, [%rd1];
	// end inline asm
	add.s32 	%r189, %r188, 1;
	// begin inline asm
	st.relaxed.gpu.u32 [%rd1], %r189;
	// end inline asm
	// begin inline asm
	ld.relaxed.gpu.u32 %r190, [%rd1];
	// end inline asm
	add.s32 	%r191, %r190, 1;
	// begin inline asm
	st.relaxed.gpu.u32 [%rd1], %r191;
	// end inline asm
	// begin inline asm
	ld.relaxed.gpu.u32 %r192, [%rd1];
	// end inline asm
	add.s32 	%r193, %r192, 1;
	// begin inline asm
	st.relaxed.gpu.u32 [%rd1], %r193;
	// end inline asm
	// begin inline asm
	ld.relaxed.gpu.u32 %r194, [%rd1];
	// end inline asm
	add.s32 	%r195, %r194, 1;
	// begin inline asm
	st.relaxed.gpu.u32 [%rd1], %r195;
	// end inline asm
	// begin inline asm
	ld.relaxed.gpu.u32 %r196, [%rd1];
	// end inline asm
	add.s32 	%r197, %r196, 1;
	// begin inline asm
	st.relaxed.gpu.u32 [%rd1], %r197;
	// end inline asm
	// begin inline asm
	ld.relaxed.gpu.u32 %r198, [%rd1];
	// end inline asm
	add.s32 	%r199, %r198, 1;
	// begin inline asm
	st.relaxed.gpu.u32 [%rd1], %r199;
	// end inline asm
	// begin inline asm
	ld.relaxed.gpu.u32 %r200, [%rd1];
	// end inline asm
	add.s32 	%r201, %r200, 1;
	// begin inline asm
	st.relaxed.gpu.u32 [%rd1], %r201;
	// end inline asm
	// begin inline asm
	ld.relaxed.gpu.u32 %r202, [%rd1];
	// end inline asm
	add.s32 	%r203, %r202, 1;
	// begin inline asm
	st.relaxed.gpu.u32 [%rd1], %r203;
	// end inline asm
	// begin inline asm
	ld.relaxed.gpu.u32 %r204, [%rd1];
	// end inline asm
	add.s32 	%r205, %r204, 1;
	// begin inline asm
	st.relaxed.gpu.u32 [%rd1], %r205;
	// end inline asm
	// begin inline asm
	ld.relaxed.gpu.u32 %r206, [%rd1];
	// end inline asm
	add.s32 	%r207, %r206, 1;
	// begin inline asm
	st.relaxed.gpu.u32 [%rd1], %r207;
	// end inline asm
	// begin inline asm
	ld.relaxed.gpu.u32 %r208, [%rd1];
	// end inline asm
	add.s32 	%r209, %r208, 1;
	// begin inline asm
	st.relaxed.gpu.u32 [%rd1], %r209;
	// end inline asm
	// begin inline asm
	ld.relaxed.gpu.u32 %r210, [%rd1];
	// end inline asm
	add.s32 	%r211, %r210, 1;
	// begin inline asm
	st.relaxed.gpu.u32 [%rd1], %r211;
	// end inline asm
	// begin inline asm
	ld.relaxed.gpu.u32 %r212, [%rd1];
	// end inline asm
	add.s32 	%r213, %r212, 1;
	// begin inline asm
	st.relaxed.gpu.u32 [%rd1], %r213;
	// end inline asm
	// begin inline asm
	ld.relaxed.gpu.u32 %r214, [%rd1];
	// end inline asm
	add.s32 	%r215, %r214, 1;
	// begin inline asm
	st.relaxed.gpu.u32 [%rd1], %r215;
	// end inline asm
	// begin inline asm
	ld.relaxed.gpu.u32 %r216, [%rd1];
	// end inline asm
	add.s32 	%r217, %r216, 1;
	// begin inline asm
	st.relaxed.gpu.u32 [%rd1], %r217;
	// end inline asm
	// begin inline asm
	ld.relaxed.gpu.u32 %r218, [%rd1];
	// end inline asm
	add.s32 	%r219, %r218, 1;
	// begin inline asm
	st.relaxed.gpu.u32 [%rd1], %r219;
	// end inline asm
	// begin inline asm
	ld.relaxed.gpu.u32 %r220, [%rd1];
	// end inline asm
	add.s32 	%r221, %r220, 1;
	// begin inline asm
	st.relaxed.gpu.u32 [%rd1], %r221;
	// end inline asm
	// begin inline asm
	ld.relaxed.gpu.u32 %r222, [%rd1];
	// end inline asm
	add.s32 	%r223, %r222, 1;
	// begin inline asm
	st.relaxed.gpu.u32 [%rd1], %r223;
	// end inline asm
	// begin inline asm
	ld.relaxed.gpu.u32 %r224, [%rd1];
	// end inline asm
	add.s32 	%r225, %r224, 1;
	// begin inline asm
	st.relaxed.gpu.u32 [%rd1], %r225;
	// end inline asm
	// begin inline asm
	ld.relaxed.gpu.u32 %r226, [%rd1];
	// end inline asm
	add.s32 	%r227, %r226, 1;
	// begin inline asm
	st.relaxed.gpu.u32 [%rd1], %r227;
	// end inline asm
	// begin inline asm
	ld.relaxed.gpu.u32 %r228, [%rd1];
	// end inline asm
	add.s32 	%r229, %r228, 1;
	// begin inline asm
	st.relaxed.gpu.u32 [%rd1], %r229;
	// end inline asm
	// begin inline asm
	ld.relaxed.gpu.u32 %r230, [%rd1];
	// end inline asm
	add.s32 	%r231, %r230, 1;
	// begin inline asm
	st.relaxed.gpu.u32 [%rd1], %r231;
	// end inline asm
	// begin inline asm
	ld.relaxed.gpu.u32 %r232, [%rd1];
	// end inline asm
	add.s32 	%r233, %r232, 1;
	// begin inline asm
	st.relaxed.gpu.u32 [%rd1], %r233;
	// end inline asm
	// begin inline asm
	ld.relaxed.gpu.u32 %r234, [%rd1];
	// end inline asm
	add.s32 	%r235, %r234, 1;
	// begin inline asm
	st.relaxed.gpu.u32 [%rd1], %r235;
	// end inline asm
	// begin inline asm
	ld.relaxed.gpu.u32 %r236, [%rd1];
	// end inline asm
	add.s32 	%r237, %r236, 1;
	// begin inline asm
	st.relaxed.gpu.u32 [%rd1], %r237;
	// end inline asm
	// begin inline asm
	ld.relaxed.gpu.u32 %r238, [%rd1];
	// end inline asm
	add.s32 	%r239, %r238, 1;
	// begin inline asm
	st.relaxed.gpu.u32 [%rd1], %r239;
	// end inline asm
	// begin inline asm
	ld.relaxed.gpu.u32 %r240, [%rd1];
	// end inline asm
	add.s32 	%r241, %r240, 1;
	// begin inline asm
	st.relaxed.gpu.u32 [%rd1], %r241;
	// end inline asm
	// begin inline asm
	ld.relaxed.gpu.u32 %r242, [%rd1];
	// end inline asm
	add.s32 	%r243, %r242, 1;
	// begin inline asm
	st.relaxed.gpu.u32 [%rd1], %r243;
	// end inline asm
	// begin inline asm
	ld.relaxed.gpu.u32 %r244, [%rd1];
	// end inline asm
	add.s32 	%r245, %r244, 1;
	// begin inline asm
	st.relaxed.gpu.u32 [%rd1], %r245;
	// end inline asm
	// begin inline asm
	ld.relaxed.gpu.u32 %r246, [%rd1];
	// end inline asm
	add.s32 	%r247, %r246, 1;
	// begin inline asm
	st.relaxed.gpu.u32 [%rd1], %r247;
	// end inline asm
	// begin inline asm
	ld.relaxed.gpu.u32 %r248, [%rd1];
	// end inline asm
	add.s32 	%r249, %r248, 1;
	// begin inline asm
	st.relaxed.gpu.u32 [%rd1], %r249;
	// end inline asm
	// begin inline asm
	ld.relaxed.gpu.u32 %r250, [%rd1];
	// end inline asm
	add.s32 	%r251, %r250, 1;
	// begin inline asm
	st.relaxed.gpu.u32 [%rd1], %r251;
	// end inline asm
	// begin inline asm
	ld.relaxed.gpu.u32 %r252, [%rd1];
	// end inline asm
	add.s32 	%r253, %r252, 1;
	// begin inline asm
	st.relaxed.gpu.u32 [%rd1], %r253;
	// end inline asm
	// begin inline asm
	ld.relaxed.gpu.u32 %r254, [%rd1];
	// end inline asm
	add.s32 	%r255, %r254, 1;
	// begin inline asm
	st.relaxed.gpu.u32 [%rd1], %r255;
	// end inline asm
	// begin inline asm
	ld.relaxed.gpu.u32 %r256, [%rd1];
	// end inline asm
	add.s32 	%r257, %r256, 1;
	// begin inline asm
	st.relaxed.gpu.u32 [%rd1], %r257;
	// end inline asm
	// begin inline asm
	ld.relaxed.gpu.u32 %r258, [%rd1];
	// end inline asm
	add.s32 	%r259, %r258, 1;
	// begin inline asm
	st.relaxed.gpu.u32 [%rd1], %r259;
	// end inline asm
	// begin inline asm
	ld.relaxed.gpu.u32 %r260, [%rd1];
	// end inline asm
	add.s32 	%r261, %r260, 1;
	// begin inline asm
	st.relaxed.gpu.u32 [%rd1], %r261;
	// end inline asm
	// begin inline asm
	ld.relaxed.gpu.u32 %r262, [%rd1];
	// end inline asm
	add.s32 	%r263, %r262, 1;
	// begin inline asm
	st.relaxed.gpu.u32 [%rd1], %r263;
	// end inline asm
	// begin inline asm
	ld.relaxed.gpu.u32 %r264, [%rd1];
	// end inline asm
	add.s32 	%r265, %r264, 1;
	// begin inline asm
	st.relaxed.gpu.u32 [%rd1], %r265;
	// end inline asm
	// begin inline asm
	ld.relaxed.gpu.u32 %r266, [%rd1];
	// end inline asm
	add.s32 	%r267, %r266, 1;
	// begin inline asm
	st.relaxed.gpu.u32 [%rd1], %r267;
	// end inline asm
	// begin inline asm
	ld.relaxed.gpu.u32 %r268, [%rd1];
	// end inline asm
	add.s32 	%r269, %r268, 1;
	// begin inline asm
	st.relaxed.gpu.u32 [%rd1], %r269;
	// end inline asm
	// begin inline asm
	ld.relaxed.gpu.u32 %r270, [%rd1];
	// end inline asm
	add.s32 	%r271, %r270, 1;
	// begin inline asm
	st.relaxed.gpu.u32 [%rd1], %r271;
	// end inline asm
	// begin inline asm
	ld.relaxed.gpu.u32 %r272, [%rd1];
	// end inline asm
	add.s32 	%r273, %r272, 1;
	// begin inline asm
	st.relaxed.gpu.u32 [%rd1], %r273;
	// end inline asm
	// begin inline asm
	ld.relaxed.gpu.u32 %r274, [%rd1];
	// end inline asm
	add.s32 	%r275, %r274, 1;
	// begin inline asm
	st.relaxed.gpu.u32 [%rd1], %r275;
	// end inline asm
	// begin inline asm
	ld.relaxed.gpu.u32 %r276, [%rd1];
	// end inline asm
	add.s32 	%r277, %r276, 1;
	// begin inline asm
	st.relaxed.gpu.u32 [%rd1], %r277;
	// end inline asm
	// begin inline asm
	ld.relaxed.gpu.u32 %r278, [%rd1];
	// end inline asm
	add.s32 	%r279, %r278, 1;
	// begin inline asm
	st.relaxed.gpu.u32 [%rd1], %r279;
	// end inline asm
	// begin inline asm
	ld.relaxed.gpu.u32 %r280, [%rd1];
	// end inline asm
	add.s32 	%r281, %r280, 1;
	// begin inline asm
	st.relaxed.gpu.u32 [%rd1], %r281;
	// end inline asm
	// begin inline asm
	ld.relaxed.gpu.u32 %r282, [%rd1];
	// end inline asm
	add.s32 	%r283, %r282, 1;
	// begin inline asm
	st.relaxed.gpu.u32 [%rd1], %r283;
	// end inline asm
	// begin inline asm
	ld.relaxed.gpu.u32 %r284, [%rd1];
	// end inline asm
	add.s32 	%r285, %r284, 1;
	// begin inline asm
	st.relaxed.gpu.u32 [%rd1], %r285;
	// end inline asm
	// begin inline asm
	ld.relaxed.gpu.u32 %r286, [%rd1];
	// end inline asm
	add.s32 	%r287, %r286, 1;
	// begin inline asm
	st.relaxed.gpu.u32 [%rd1], %r287;
	// end inline asm
	// begin inline asm
	ld.relaxed.gpu.u32 %r288, [%rd1];
	// end inline asm
	add.s32 	%r289, %r288, 1;
	// begin inline asm
	st.relaxed.gpu.u32 [%rd1], %r289;
	// end inline asm
	// begin inline asm
	ld.relaxed.gpu.u32 %r290, [%rd1];
	// end inline asm
	add.s32 	%r291, %r290, 1;
	// begin inline asm
	st.relaxed.gpu.u32 [%rd1], %r291;
	// end inline asm
	// begin inline asm
	ld.relaxed.gpu.u32 %r292, [%rd1];
	// end inline asm
	add.s32 	%r293, %r292, 1;
	// begin inline asm
	st.relaxed.gpu.u32 [%rd1], %r293;
	// end inline asm
	// begin inline asm
	ld.relaxed.gpu.u32 %r294, [%rd1];
	// end inline asm
	add.s32 	%r295, %r294, 1;
	// begin inline asm
	st.relaxed.gpu.u32 [%rd1], %r295;
	// end inline asm
	// begin inline asm
	ld.relaxed.gpu.u32 %r296, [%rd1];
	// end inline asm
	add.s32 	%r297, %r296, 1;
	// begin inline asm
	st.relaxed.gpu.u32 [%rd1], %r297;
	// end inline asm
	// begin inline asm
	ld.relaxed.gpu.u32 %r298, [%rd1];
	// end inline asm
	add.s32 	%r299, %r298, 1;
	// begin inline asm
	st.relaxed.gpu.u32 [%rd1], %r299;
	// end inline asm
	// begin inline asm
	ld.relaxed.gpu.u32 %r300, [%rd1];
	// end inline asm
	add.s32 	%r301, %r300, 1;
	// begin inline asm
	st.relaxed.gpu.u32 [%rd1], %r301;
	// end inline asm
	// begin inline asm
	ld.relaxed.gpu.u32 %r302, [%rd1];
	// end inline asm
	add.s32 	%r303, %r302, 1;
	// begin inline asm
	st.relaxed.gpu.u32 [%rd1], %r303;
	// end inline asm
	// begin inline asm
	ld.relaxed.gpu.u32 %r304, [%rd1];
	// end inline asm
	add.s32 	%r305, %r304, 1;
	// begin inline asm
	st.relaxed.gpu.u32 [%rd1], %r305;
	// end inline asm
	// begin inline asm
	ld.relaxed.gpu.u32 %r306, [%rd1];
	// end inline asm
	add.s32 	%r307, %r306, 1;
	// begin inline asm
	st.relaxed.gpu.u32 [%rd1], %r307;
	// end inline asm
	// begin inline asm
	ld.relaxed.gpu.u32 %r308, [%rd1];
	// end inline asm
	add.s32 	%r309, %r308, 1;
	// begin inline asm
	st.relaxed.gpu.u32 [%rd1], %r309;
	// end inline asm
	// begin inline asm
	ld.relaxed.gpu.u32 %r310, [%rd1];
	// end inline asm
	add.s32 	%r311, %r310, 1;
	// begin inline asm
	st.relaxed.gpu.u32 [%rd1], %r311;
	// end inline asm
	// begin inline asm
	ld.relaxed.gpu.u32 %r312, [%rd1];
	// end inline asm
	add.s32 	%r313, %r312, 1;
	// begin inline asm
	st.relaxed.gpu.u32 [%rd1], %r313;
	// end inline asm
	// begin inline asm
	ld.relaxed.gpu.u32 %r314, [%rd1];
	// end inline asm
	add.s32 	%r315, %r314, 1;
	// begin inline asm
	st.relaxed.gpu.u32 [%rd1], %r315;
	// end inline asm
	// begin inline asm
	ld.relaxed.gpu.u32 %r316, [%rd1];
	// end inline asm
	add.s32 	%r317, %r316, 1;
	// begin inline asm
	st.relaxed.gpu.u32 [%rd1], %r317;
	// end inline asm
	// begin inline asm
	ld.relaxed.gpu.u32 %r318, [%rd1];
	// end inline asm
	add.s32 	%r319, %r318, 1;
	// begin inline asm
	st.relaxed.gpu.u32 [%rd1], %r319;
	// end inline asm
	// begin inline asm
	ld.relaxed.gpu.u32 %r320, [%rd1];
	// end inline asm
	add.s32 	%r321, %r320, 1;
	// begin inline asm
	st.relaxed.gpu.u32 [%rd1], %r321;
	// end inline asm
	// begin inline asm
	ld.relaxed.gpu.u32 %r322, [%rd1];
	// end inline asm
	add.s32 	%r323, %r322, 1;
	// begin inline asm
	st.relaxed.gpu.u32 [%rd1], %r323;
	// end inline asm
	// begin inline asm
	ld.relaxed.gpu.u32 %r324, [%rd1];
	// end inline asm
	add.s32 	%r325, %r324, 1;
	// begin inline asm
	st.relaxed.gpu.u32 [%rd1], %r325;
	// end inline asm
	// begin inline asm
	ld.relaxed.gpu.u32 %r326, [%rd1];
	// end inline asm
	add.s32 	%r327, %r326, 1;
	// begin inline asm
	st.relaxed.gpu.u32 [%rd1], %r327;
	// end inline asm
	// begin inline asm
	ld.relaxed.gpu.u32 %r328, [%rd1];
	// end inline asm
	add.s32 	%r329, %r328, 1;
	// begin inline asm
	st.relaxed.gpu.u32 [%rd1], %r329;
	// end inline asm
	// begin inline asm
	ld.relaxed.gpu.u32 %r330, [%rd1];
	// end inline asm
	add.s32 	%r331, %r330, 1;
	// begin inline asm
	st.relaxed.gpu.u32 [%rd1], %r331;
	// end inline asm
	// begin inline asm
	ld.relaxed.gpu.u32 %r332, [%rd1];
	// end inline asm
	add.s32 	%r333, %r332, 1;
	// begin inline asm
	st.relaxed.gpu.u32 [%rd1], %r333;
	// end inline asm
	// begin inline asm
	ld.relaxed.gpu.u32 %r334, [%rd1];
	// end inline asm
	add.s32 	%r335, %r334, 1;
	// begin inline asm
	st.relaxed.gpu.u32 [%rd1], %r335;
	// end inline asm
	// begin inline asm
	ld.relaxed.gpu.u32 %r336, [%rd1];
	// end inline asm
	add.s32 	%r337, %r336, 1;
	// begin inline asm
	st.relaxed.gpu.u32 [%rd1], %r337;
	// end inline asm
	// begin inline asm
	ld.relaxed.gpu.u32 %r338, [%rd1];
	// end inline asm
	add.s32 	%r339, %r338, 1;
	// begin inline asm
	st.relaxed.gpu.u32 [%rd1], %r339;
	// end inline asm
	// begin inline asm
	ld.relaxed.gpu.u32 %r340, [%rd1];
	// end inline asm
	add.s32 	%r341, %r340, 1;
	// begin inline asm
	st.relaxed.gpu.u32 [%rd1], %r341;
	// end inline asm
	// begin inline asm
	ld.relaxed.gpu.u32 %r342, [%rd1];
	// end inline asm
	add.s32 	%r343, %r342, 1;
	// begin inline asm
	st.relaxed.gpu.u32 [%rd1], %r343;
	// end inline asm
	// begin inline asm
	ld.relaxed.gpu.u32 %r344, [%rd1];
	// end inline asm
	add.s32 	%r345, %r344, 1;
	// begin inline asm
	st.relaxed.gpu.u32 [%rd1], %r345;
	// end inline asm
	// begin inline asm
	ld.relaxed.gpu.u32 %r346, [%rd1];
	// end inline asm
	add.s32 	%r347, %r346, 1;
	// begin inline asm
	st.relaxed.gpu.u32 [%rd1], %r347;
	// end inline asm
	// begin inline asm
	ld.relaxed.gpu.u32 %r348, [%rd1];
	// end inline asm
	add.s32 	%r349, %r348, 1;
	// begin inline asm
	st.relaxed.gpu.u32 [%rd1], %r349;
	// end inline asm
	// begin inline asm
	ld.relaxed.gpu.u32 %r350, [%rd1];
	// end inline asm
	add.s32 	%r351, %r350, 1;
	// begin inline asm
	st.relaxed.gpu.u32 [%rd1], %r351;
	// end inline asm
	// begin inline asm
	ld.relaxed.gpu.u32 %r352, [%rd1];
	// end inline asm
	add.s32 	%r353, %r352, 1;
	// begin inline asm
	st.relaxed.gpu.u32 [%rd1], %r353;
	// end inline asm
	// begin inline asm
	ld.relaxed.gpu.u32 %r354, [%rd1];
	// end inline asm
	add.s32 	%r355, %r354, 1;
	// begin inline asm
	st.relaxed.gpu.u32 [%rd1], %r355;
	// end inline asm
	// begin inline asm
	ld.relaxed.gpu.u32 %r356, [%rd1];
	// end inline asm
	add.s32 	%r357, %r356, 1;
	// begin inline asm
	st.relaxed.gpu.u32 [%rd1], %r357;
	// end inline asm
	// begin inline asm
	ld.relaxed.gpu.u32 %r358, [%rd1];
	// end inline asm
	add.s32 	%r359, %r358, 1;
	// begin inline asm
	st.relaxed.gpu.u32 [%rd1], %r359;
	// end inline asm
	// begin inline asm
	ld.relaxed.gpu.u32 %r360, [%rd1];
	// end inline asm
	add.s32 	%r361, %r360, 1;
	// begin inline asm
	st.relaxed.gpu.u32 [%rd1], %r361;
	// end inline asm
	// begin inline asm
	ld.relaxed.gpu.u32 %r362, [%rd1];
	// end inline asm
	add.s32 	%r363, %r362, 1;
	// begin inline asm
	st.relaxed.gpu.u32 [%rd1], %r363;
	// end inline asm
	// begin inline asm
	ld.relaxed.gpu.u32 %r364, [%rd1];
	// end inline asm
	add.s32 	%r365, %r364, 1;
	// begin inline asm
	st.relaxed.gpu.u32 [%rd1], %r365;
	// end inline asm
	// begin inline asm
	ld.relaxed.gpu.u32 %r366, [%rd1];
	// end inline asm
	add.s32 	%r367, %r366, 1;
	// begin inline asm
	st.relaxed.gpu.u32 [%rd1], %r367;
	// end inline asm
	// begin inline asm
	ld.relaxed.gpu.u32 %r368, [%rd1];
	// end inline asm
	add.s32 	%r369, %r368, 1;
	// begin inline asm
	st.relaxed.gpu.u32 [%rd1], %r369;
	// end inline asm
	// begin inline asm
	ld.relaxed.gpu.u32 %r370, [%rd1];
	// end inline asm
	add.s32 	%r371, %r370, 1;
	// begin inline asm
	st.relaxed.gpu.u32 [%rd1], %r371;
	// end inline asm
	// begin inline asm
	ld.relaxed.gpu.u32 %r372, [%rd1];
	// end inline asm
	add.s32 	%r373, %r372, 1;
	// begin inline asm
	st.relaxed.gpu.u32 [%rd1], %r373;
	// end inline asm
	// begin inline asm
	ld.relaxed.gpu.u32 %r374, [%rd1];
	// end inline asm
	add.s32 	%r375, %r374, 1;
	// begin inline asm
	st.relaxed.gpu.u32 [%rd1], %r375;
	// end inline asm
	// begin inline asm
	ld.relaxed.gpu.u32 %r376, [%rd1];
	// end inline asm
	add.s32 	%r377, %r376, 1;
	// begin inline asm
	st.relaxed.gpu.u32 [%rd1], %r377;
	// end inline asm
	// begin inline asm
	ld.relaxed.gpu.u32 %r378, [%rd1];
	// end inline asm
	add.s32 	%r379, %r378, 1;
	// begin inline asm
	st.relaxed.gpu.u32 [%rd1], %r379;
	// end inline asm
	// begin inline asm
	ld.relaxed.gpu.u32 %r380, [%rd1];
	// end inline asm
	add.s32 	%r381, %r380, 1;
	// begin inline asm
	st.relaxed.gpu.u32 [%rd1], %r381;
	// end inline asm
	// begin inline asm
	ld.relaxed.gpu.u32 %r382, [%rd1];
	// end inline asm
	add.s32 	%r383, %r382, 1;
	// begin inline asm
	st.relaxed.gpu.u32 [%rd1], %r383;
	// end inline asm
	// begin inline asm
	ld.relaxed.gpu.u32 %r384, [%rd1];
	// end inline asm
	add.s32 	%r385, %r384, 1;
	// begin inline asm
	st.relaxed.gpu.u32 [%rd1], %r385;
	// end inline asm
	// begin inline asm
	ld.relaxed.gpu.u32 %r386, [%rd1];
	// end inline asm
	add.s32 	%r387, %r386, 1;
	// begin inline asm
	st.relaxed.gpu.u32 [%rd1], %r387;
	// end inline asm
	// begin inline asm
	ld.relaxed.gpu.u32 %r388, [%rd1];
	// end inline asm
	add.s32 	%r389, %r388, 1;
	// begin inline asm
	st.relaxed.gpu.u32 [%rd1], %r389;
	// end inline asm
	// begin inline asm
	ld.relaxed.gpu.u32 %r390, [%rd1];
	// end inline asm
	add.s32 	%r391, %r390, 1;
	// begin inline asm
	st.relaxed.gpu.u32 [%rd1], %r391;
	// end inline asm
	// begin inline asm
	ld.relaxed.gpu.u32 %r392, [%rd1];
	// end inline asm
	add.s32 	%r393, %r392, 1;
	// begin inline asm
	st.relaxed.gpu.u32 [%rd1], %r393;
	// end inline asm
	// begin inline asm
	ld.relaxed.gpu.u32 %r394, [%rd1];
	// end inline asm
	add.s32 	%r395, %r394, 1;
	// begin inline asm
	st.relaxed.gpu.u32 [%rd1], %r395;
	// end inline asm
	// begin inline asm
	ld.relaxed.gpu.u32 %r396, [%rd1];
	// end inline asm
	add.s32 	%r397, %r396, 1;
	// begin inline asm
	st.relaxed.gpu.u32 [%rd1], %r397;
	// end inline asm
	// begin inline asm
	ld.relaxed.gpu.u32 %r398, [%rd1];
	// end inline asm
	add.s32 	%r399, %r398, 1;
	// begin inline asm
	st.relaxed.gpu.u32 [%rd1], %r399;
	// end inline asm
	// begin inline asm
	ld.relaxed.gpu.u32 %r400, [%rd1];
	// end inline asm
	add.s32 	%r401, %r400, 1;
	// begin inline asm
	st.relaxed.gpu.u32 [%rd1], %r401;
	// end inline asm
	// begin inline asm
	ld.relaxed.gpu.u32 %r402, [%rd1];
	// end inline asm
	add.s32 	%r403, %r402, 1;
	// begin inline asm
	st.relaxed.gpu.u32 [%rd1], %r403;
	// end inline asm
	// begin inline asm
	ld.relaxed.gpu.u32 %r404, [%rd1];
	// end inline asm
	add.s32 	%r405, %r404, 1;
	// begin inline asm
	st.relaxed.gpu.u32 [%rd1], %r405;
	// end inline asm
	// begin inline asm
	ld.relaxed.gpu.u32 %r406, [%rd1];
	// end inline asm
	add.s32 	%r407, %r406, 1;
	// begin inline asm
	st.relaxed.gpu.u32 [%rd1], %r407;
	// end inline asm
	// begin inline asm
	ld.relaxed.gpu.u32 %r408, [%rd1];
	// end inline asm
	add.s32 	%r409, %r408, 1;
	// begin inline asm
	st.relaxed.gpu.u32 [%rd1], %r409;
	// end inline asm
	// begin inline asm
	ld.relaxed.gpu.u32 %r410, [%rd1];
	// end inline asm
	add.s32 	%r411, %r410, 1;
	// begin inline asm
	st.relaxed.gpu.u32 [%rd1], %r411;
	// end inline asm
	// begin inline asm
	ld.relaxed.gpu.u32 %r412, [%rd1];
	// end inline asm
	add.s32 	%r413, %r412, 1;
	// begin inline asm
	st.relaxed.gpu.u32 [%rd1], %r413;
	// end inline asm
	// begin inline asm
	ld.relaxed.gpu.u32 %r414, [%rd1];
	// end inline asm
	add.s32 	%r415, %r414, 1;
	// begin inline asm
	st.relaxed.gpu.u32 [%rd1], %r415;
	// end inline asm
	// begin inline asm
	ld.relaxed.gpu.u32 %r416, [%rd1];
	// end inline asm
	add.s32 	%r417, %r416, 1;
	// begin inline asm
	st.relaxed.gpu.u32 [%rd1], %r417;
	// end inline asm
	// begin inline asm
	ld.relaxed.gpu.u32 %r418, [%rd1];
	// end inline asm
	add.s32 	%r419, %r418, 1;
	// begin inline asm
	st.relaxed.gpu.u32 [%rd1], %r419;
	// end inline asm
	// begin inline asm
	ld.relaxed.gpu.u32 %r420, [%rd1];
	// end inline asm
	add.s32 	%r421, %r420, 1;
	// begin inline asm
	st.relaxed.gpu.u32 [%rd1], %r421;
	// end inline asm
	// begin inline asm
	ld.relaxed.gpu.u32 %r422, [%rd1];
	// end inline asm
	add.s32 	%r423, %r422, 1;
	// begin inline asm
	st.relaxed.gpu.u32 [%rd1], %r423;
	// end inline asm
	// begin inline asm
	ld.relaxed.gpu.u32 %r424, [%rd1];
	// end inline asm
	add.s32 	%r425, %r424, 1;
	// begin inline asm
	st.relaxed.gpu.u32 [%rd1], %r425;
	// end inline asm
	// begin inline asm
	ld.relaxed.gpu.u32 %r426, [%rd1];
	// end inline asm
	add.s32 	%r427, %r426, 1;
	// begin inline asm
	st.relaxed.gpu.u32 [%rd1], %r427;
	// end inline asm
	// begin inline asm
	ld.relaxed.gpu.u32 %r428, [%rd1];
	// end inline asm
	add.s32 	%r429, %r428, 1;
	// begin inline asm
	st.relaxed.gpu.u32 [%rd1], %r429;
	// end inline asm
	// begin inline asm
	ld.relaxed.gpu.u32 %r430, [%rd1];
	// end inline asm
	add.s32 	%r431, %r430, 1;
	// begin inline asm
	st.relaxed.gpu.u32 [%rd1], %r431;
	// end inline asm
	// begin inline asm
	ld.relaxed.gpu.u32 %r432, [%rd1];
	// end inline asm
	add.s32 	%r433, %r432, 1;
	// begin inline asm
	st.relaxed.gpu.u32 [%rd1], %r433;
	// end inline asm
	// begin inline asm
	ld.relaxed.gpu.u32 %r434, [%rd1];
	// end inline asm
	add.s32 	%r435, %r434, 1;
	// begin inline asm
	st.relaxed.gpu.u32 [%rd1], %r435;
	// end inline asm
	// begin inline asm
	ld.relaxed.gpu.u32 %r436, [%rd1];
	// end inline asm
	add.s32 	%r437, %r436, 1;
	// begin inline asm
	st.relaxed.gpu.u32 [%rd1], %r437;
	// end inline asm
	// begin inline asm
	ld.relaxed.gpu.u32 %r438, [%rd1];
	// end inline asm
	add.s32 	%r439, %r438, 1;
	// begin inline asm
	st.relaxed.gpu.u32 [%rd1], %r439;
	// end inline asm
	// begin inline asm
	ld.relaxed.gpu.u32 %r440, [%rd1];
	// end inline asm
	add.s32 	%r441, %r440, 1;
	// begin inline asm
	st.relaxed.gpu.u32 [%rd1], %r441;
	// end inline asm
	// begin inline asm
	ld.relaxed.gpu.u32 %r442, [%rd1];
	// end inline asm
	add.s32 	%r443, %r442, 1;
	// begin inline asm
	st.relaxed.gpu.u32 [%rd1], %r443;
	// end inline asm
	// begin inline asm
	ld.relaxed.gpu.u32 %r444, [%rd1];
	// end inline asm
	add.s32 	%r445, %r444, 1;
	// begin inline asm
	st.relaxed.gpu.u32 [%rd1], %r445;
	// end inline asm
	// begin inline asm
	ld.relaxed.gpu.u32 %r446, [%rd1];
	// end inline asm
	add.s32 	%r447, %r446, 1;
	// begin inline asm
	st.relaxed.gpu.u32 [%rd1], %r447;
	// end inline asm
	// begin inline asm
	ld.relaxed.gpu.u32 %r448, [%rd1];
	// end inline asm
	add.s32 	%r449, %r448, 1;
	// begin inline asm
	st.relaxed.gpu.u32 [%rd1], %r449;
	// end inline asm
	// begin inline asm
	ld.relaxed.gpu.u32 %r450, [%rd1];
	// end inline asm
	add.s32 	%r451, %r450, 1;
	// begin inline asm
	st.relaxed.gpu.u32 [%rd1], %r451;
	// end inline asm
	// begin inline asm
	ld.relaxed.gpu.u32 %r452, [%rd1];
	// end inline asm
	add.s32 	%r453, %r452, 1;
	// begin inline asm
	st.relaxed.gpu.u32 [%rd1], %r453;
	// end inline asm
	// begin inline asm
	ld.relaxed.gpu.u32 %r454, [%rd1];
	// end inline asm
	add.s32 	%r455, %r454, 1;
	// begin inline asm
	st.relaxed.gpu.u32 [%rd1], %r455;
	// end inline asm
	// begin inline asm
	ld.relaxed.gpu.u32 %r456, [%rd1];
	// end inline asm
	add.s32 	%r457, %r456, 1;
	// begin inline asm
	st.relaxed.gpu.u32 [%rd1], %r457;
	// end inline asm
	// begin inline asm
	ld.relaxed.gpu.u32 %r458, [%rd1];
	// end inline asm
	add.s32 	%r459, %r458, 1;
	// begin inline asm
	st.relaxed.gpu.u32 [%rd1], %r459;
	// end inline asm
	// begin inline asm
	ld.relaxed.gpu.u32 %r460, [%rd1];
	// end inline asm
	add.s32 	%r461, %r460, 1;
	// begin inline asm
	st.relaxed.gpu.u32 [%rd1], %r461;
	// end inline asm
	// begin inline asm
	ld.relaxed.gpu.u32 %r462, [%rd1];
	// end inline asm
	add.s32 	%r463, %r462, 1;
	// begin inline asm
	st.relaxed.gpu.u32 [%rd1], %r463;
	// end inline asm
	// begin inline asm
	ld.relaxed.gpu.u32 %r464, [%rd1];
	// end inline asm
	add.s32 	%r465, %r464, 1;
	// begin inline asm
	st.relaxed.gpu.u32 [%rd1], %r465;
	// end inline asm
	// begin inline asm
	ld.relaxed.gpu.u32 %r466, [%rd1];
	// end inline asm
	add.s32 	%r467, %r466, 1;
	// begin inline asm
	st.relaxed.gpu.u32 [%rd1], %r467;
	// end inline asm
	// begin inline asm
	ld.relaxed.gpu.u32 %r468, [%rd1];
	// end inline asm
	add.s32 	%r469, %r468, 1;
	// begin inline asm
	st.relaxed.gpu.u32 [%rd1], %r469;
	// end inline asm
	// begin inline asm
	ld.relaxed.gpu.u32 %r470, [%rd1];
	// end inline asm
	add.s32 	%r471, %r470, 1;
	// begin inline asm
	st.relaxed.gpu.u32 [%rd1], %r471;
	// end inline asm
	// begin inline asm
	ld.relaxed.gpu.u32 %r472, [%rd1];
	// end inline asm
	add.s32 	%r473, %r472, 1;
	// begin inline asm
	st.relaxed.gpu.u32 [%rd1], %r473;
	// end inline asm
	// begin inline asm
	ld.relaxed.gpu.u32 %r474, [%rd1];
	// end inline asm
	add.s32 	%r475, %r474, 1;
	// begin inline asm
	st.relaxed.gpu.u32 [%rd1], %r475;
	// end inline asm
	// begin inline asm
	ld.relaxed.gpu.u32 %r476, [%rd1];
	// end inline asm
	add.s32 	%r477, %r476, 1;
	// begin inline asm
	st.relaxed.gpu.u32 [%rd1], %r477;
	// end inline asm
	// begin inline asm
	ld.relaxed.gpu.u32 %r478, [%rd1];
	// end inline asm
	add.s32 	%r479, %r478, 1;
	// begin inline asm
	st.relaxed.gpu.u32 [%rd1], %r479;
	// end inline asm
	// begin inline asm
	ld.relaxed.gpu.u32 %r480, [%rd1];
	// end inline asm
	add.s32 	%r481, %r480, 1;
	// begin inline asm
	st.relaxed.gpu.u32 [%rd1], %r481;
	// end inline asm
	// begin inline asm
	ld.relaxed.gpu.u32 %r482, [%rd1];
	// end inline asm
	add.s32 	%r483, %r482, 1;
	// begin inline asm
	st.relaxed.gpu.u32 [%rd1], %r483;
	// end inline asm
	// begin inline asm
	ld.relaxed.gpu.u32 %r484, [%rd1];
	// end inline asm
	add.s32 	%r485, %r484, 1;
	// begin inline asm
	st.relaxed.gpu.u32 [%rd1], %r485;
	// end inline asm
	// begin inline asm
	ld.relaxed.gpu.u32 %r486, [%rd1];
	// end inline asm
	add.s32 	%r487, %r486, 1;
	// begin inline asm
	st.relaxed.gpu.u32 [%rd1], %r487;
	// end inline asm
	// begin inline asm
	ld.relaxed.gpu.u32 %r488, [%rd1];
	// end inline asm
	add.s32 	%r489, %r488, 1;
	// begin inline asm
	st.relaxed.gpu.u32 [%rd1], %r489;
	// end inline asm
	// begin inline asm
	ld.relaxed.gpu.u32 %r490, [%rd1];
	// end inline asm
	add.s32 	%r491, %r490, 1;
	// begin inline asm
	st.relaxed.gpu.u32 [%rd1], %r491;
	// end inline asm
	// begin inline asm
	ld.relaxed.gpu.u32 %r492, [%rd1];
	// end inline asm
	add.s32 	%r493, %r492, 1;
	// begin inline asm
	st.relaxed.gpu.u32 [%rd1], %r493;
	// end inline asm
	// begin inline asm
	ld.relaxed.gpu.u32 %r494, [%rd1];
	// end inline asm
	add.s32 	%r495, %r494, 1;
	// begin inline asm
	st.relaxed.gpu.u32 [%rd1], %r495;
	// end inline asm
	// begin inline asm
	ld.relaxed.gpu.u32 %r496, [%rd1];
	// end inline asm
	add.s32 	%r497, %r496, 1;
	// begin inline asm
	st.relaxed.gpu.u32 [%rd1], %r497;
	// end inline asm
	// begin inline asm
	ld.relaxed.gpu.u32 %r498, [%rd1];
	// end inline asm
	add.s32 	%r499, %r498, 1;
	// begin inline asm
	st.relaxed.gpu.u32 [%rd1], %r499;
	// end inline asm
	// begin inline asm
	ld.relaxed.gpu.u32 %r500, [%rd1];
	// end inline asm
	add.s32 	%r501, %r500, 1;
	// begin inline asm
	st.relaxed.gpu.u32 [%rd1], %r501;
	// end inline asm
	// begin inline asm
	ld.relaxed.gpu.u32 %r502, [%rd1];
	// end inline asm
	add.s32 	%r503, %r502, 1;
	// begin inline asm
	st.relaxed.gpu.u32 [%rd1], %r503;
	// end inline asm
	// begin inline asm
	ld.relaxed.gpu.u32 %r504, [%rd1];
	// end inline asm
	add.s32 	%r505, %r504, 1;
	// begin inline asm
	st.relaxed.gpu.u32 [%rd1], %r505;
	// end inline asm
	// begin inline asm
	ld.relaxed.gpu.u32 %r506, [%rd1];
	// end inline asm
	add.s32 	%r507, %r506, 1;
	// begin inline asm
	st.relaxed.gpu.u32 [%rd1], %r507;
	// end inline asm
	// begin inline asm
	ld.relaxed.gpu.u32 %r508, [%rd1];
	// end inline asm
	add.s32 	%r509, %r508, 1;
	// begin inline asm
	st.relaxed.gpu.u32 [%rd1], %r509;
	// end inline asm
	// begin inline asm
	ld.relaxed.gpu.u32 %r510, [%rd1];
	// end inline asm
	add.s32 	%r511, %r510, 1;
	// begin inline asm
	st.relaxed.gpu.u32 [%rd1], %r511;
	// end inline asm
	// begin inline asm
	ld.relaxed.gpu.u32 %r512, [%rd1];
	// end inline asm
	add.s32 	%r513, %r512, 1;
	// begin inline asm
	st.relaxed.gpu.u32 [%rd1], %r513;
	// end inline asm
$L__BB19_2:
	ret;

}
	// .globl	_Z4testIL_Z13load_volatilePKjEL_Z14store_volatilePjjELi256E14single_element11lower_lanesILj8EEEvv
.visible .entry _Z4testIL_Z13load_volatilePKjEL_Z14store_volatilePjjELi256E14single_element11lower_lanesILj8EEEvv()
{
	.reg .pred 	%p<2>;
	.reg .b32 	%r<514>;
	.reg .b64 	%rd<514>;

	// begin inline asm
	mov.u32 %r1, %laneid;
	// end inline asm
	setp.gt.u32 	%p1, %r1, 7;
	@%p1 bra 	$L__BB20_2;
	mov.u64 	%rd513, buffer;
	cvta.global.u64 	%rd1, %rd513;
	// begin inline asm
	ld.volatile.global.u32 %r2, [%rd1];
	// end inline asm
	add.s32 	%r3, %r2, 1;
	// begin inline asm
	st.volatile.global.u32 [%rd1], %r3;
	// end inline asm
	// begin inline asm
	ld.volatile.global.u32 %r4, [%rd1];
	// end inline asm
	add.s32 	%r5, %r4, 1;
	// begin inline asm
	st.volatile.global.u32 [%rd1], %r5;
	// end inline asm
	// begin inline asm
	ld.volatile.global.u32 %r6, [%rd1];
	// end inline asm
	add.s32 	%r7, %r6, 1;
	// begin inline asm
	st.volatile.global.u32 [%rd1], %r7;
	// end inline asm
	// begin inline asm
	ld.volatile.global.u32 %r8, [%rd1];
	// end inline asm
	add.s32 	%r9, %r8, 1;
	// begin inline asm
	st.volatile.global.u32 [%rd1], %r9;
	// end inline asm
	// begin inline asm
	ld.volatile.global.u32 %r10, [%rd1];
	// end inline asm
	add.s32 	%r11, %r10, 1;
	// begin inline asm
	st.volatile.global.u32 [%rd1], %r11;
	// end inline asm
	// begin inline asm
	ld.volatile.global.u32 %r12, [%rd1];
	// end inline asm
	add.s32 	%r13, %r12, 1;
	// begin inline asm
	st.volatile.global.u32 [%rd1], %r13;
	// end inline asm
	// begin inline asm
	ld.volatile.global.u32 %r14, [%rd1];
	// end inline asm
	add.s32 	%r15, %r14, 1;
	// begin inline asm
	st.volatile.global.u32 [%rd1], %r15;
	// end inline asm
	// begin inline asm
	ld.volatile.global.u32 %r16, [%rd1];
	// end inline asm
	add.s32 	%r17, %r16, 1;
	// begin inline asm
	st.volatile.global.u32 [%rd1], %r17;
	// end inline asm
	// begin inline asm
	ld.volatile.global.u32 %r18, [%rd1];
	// end inline asm
	add.s32 	%r19, %r18, 1;
	// begin inline asm
	st.volatile.global.u32 [%rd1], %r19;
	// end inline asm
	// begin inline asm
	ld.volatile.global.u32 %r20, [%rd1];
	// end inline asm
	add.s32 	%r21, %r20, 1;
	// begin inline asm
	st.volatile.global.u32 [%rd1], %r21;
	// end inline asm
	// begin inline asm
	ld.volatile.global.u32 %r22, [%rd1];
	// end inline asm
	add.s32 	%r23, %r22, 1;
	// begin inline asm
	st.volatile.global.u32 [%rd1], %r23;
	// end inline asm
	// begin inline asm
	ld.volatile.global.u32 %r24, [%rd1];
	// end inline asm
	add.s32 	%r25, %r24, 1;
	// begin inline asm
	st.volatile.global.u32 [%rd1], %r25;
	// end inline asm
	// begin inline asm
	ld.volatile.global.u32 %r26, [%rd1];
	// end inline asm
	add.s32 	%r27, %r26, 1;
	// begin inline asm
	st.volatile.global.u32 [%rd1], %r27;
	// end inline asm
	// begin inline asm
	ld.volatile.global.u32 %r28, [%rd1];
	// end inline asm
	add.s32 	%r29, %r28, 1;
	// begin inline asm
	st.volatile.global.u32 [%rd1], %r29;
	// end inline asm
	// begin inline asm
	ld.volatile.global.u32 %r30, [%rd1];
	// end inline asm
	add.s32 	%r31, %r30, 1;
	// begin inline asm
	st.volatile.global.u32 [%rd1], %r31;
	// end inline asm
	// begin inline asm
	ld.volatile.global.u32 %r32, [%rd1];
	// end inline asm
	add.s32 	%r33, %r32, 1;
	// begin inline asm
	st.volatile.global.u32 [%rd1], %r33;
	// end inline asm
	// begin inline asm
	ld.volatile.global.u32 %r34, [%rd1];
	// end inline asm
	add.s32 	%r35, %r34, 1;
	// begin inline asm
	st.volatile.global.u32 [%rd1], %r35;
	// end inline asm
	// begin inline asm
	ld.volatile.global.u32 %r36, [%rd1];
	// end inline asm
	add.s32 	%r37, %r36, 1;
	// begin inline asm
	st.volatile.global.u32 [%rd1], %r37;
	// end inline asm
	// begin inline asm
	ld.volatile.global.u32 %r38, [%rd1];
	// end inline asm
	add.s32 	%r39, %r38, 1;
	// begin inline asm
	st.volatile.global.u32 [%rd1], %r39;
	// end inline asm
	// begin inline asm
	ld.volatile.global.u32 %r40, [%rd1];
	// end inline asm
	add.s32 	%r41, %r40, 1;
	// begin inline asm
	st.volatile.global.u32 [%rd1], %r41;
	// end inline asm
	// begin inline asm
	ld.volatile.global.u32 %r42, [%rd1];
	// end inline asm
	add.s32 	%r43, %r42, 1;
	// begin inline asm
	st.volatile.global.u32 [%rd1], %r43;
	// end inline asm
	// begin inline asm
	ld.volatile.global.u32 %r44, [%rd1];
	// end inline asm
	add.s32 	%r45, %r44, 1;
	// begin inline asm
	st.volatile.global.u32 [%rd1], %r45;
	// end inline asm
	// begin inline asm
	ld.volatile.global.u32 %r46, [%rd1];
	// end inline asm
	add.s32 	%r47, %r46, 1;
	// begin inline asm
	st.volatile.global.u32 [%rd1], %r47;
	// end inline asm
	// begin inline asm
	ld.volatile.global.u32 %r48, [%rd1];
	// end inline asm
	add.s32 	%r49, %r48, 1;
	// begin inline asm
	st.volatile.global.u32 [%rd1], %r49;
	// end inline asm
	// begin inline asm
	ld.volatile.global.u32 %r50, [%rd1];
	// end inline asm
	add.s32 	%r51, %r50, 1;
	// begin inline asm
	st.volatile.global.u32 [%rd1], %r51;
	// end inline asm
	// begin inline asm
	ld.volatile.global.u32 %r52, [%rd1];
	// end inline asm
	add.s32 	%r53, %r52, 1;
	// begin inline asm
	st.volatile.global.u32 [%rd1], %r53;
	// end inline asm
	// begin inline asm
	ld.volatile.global.u32 %r54, [%rd1];
	// end inline asm
	add.s32 	%r55, %r54, 1;
	// begin inline asm
	st.volatile.global.u32 [%rd1], %r55;
	// end inline asm
	// begin inline asm
	ld.volatile.global.u32 %r56, [%rd1];
	// end inline asm
	add.s32 	%r57, %r56, 1;
	// begin inline asm
	st.volatile.global.u32 [%rd1], %r57;
	// end inline asm
	// begin inline asm
	ld.volatile.global.u32 %r58, [%rd1];
	// end inline asm
	add.s32 	%r59, %r58, 1;
	// begin inline asm
	st.volatile.global.u32 [%rd1], %r59;
	// end inline asm
	// begin inline asm
	ld.volatile.global.u32 %r60, [%rd1];
	// end inline asm
	add.s32 	%r61, %r60, 1;
	// begin inline asm
	st.volatile.global.u32 [%rd1], %r61;
	// end inline asm
	// begin inline asm
	ld.volatile.global.u32 %r62, [%rd1];
	// end inline asm
	add.s32 	%r63, %r62, 1;
	// begin inline asm
	st.volatile.global.u32 [%rd1], %r63;
	// end inline asm
	// begin inline asm
	ld.volatile.global.u32 %r64, [%rd1];
	// end inline asm
	add.s32 	%r65, %r64, 1;
	// begin inline asm
	st.volatile.global.u32 [%rd1], %r65;
	// end inline asm
	// begin inline asm
	ld.volatile.global.u32 %r66, [%rd1];
	// end inline asm
	add.s32 	%r67, %r66, 1;
	// begin inline asm
	st.volatile.global.u32 [%rd1], %r67;
	// end inline asm
	// begin inline asm
	ld.volatile.global.u32 %r68, [%rd1];
	// end inline asm
	add.s32 	%r69, %r68, 1;
	// begin inline asm
	st.volatile.global.u32 [%rd1], %r69;
	// end inline asm
	// begin inline asm
	ld.volatile.global.u32 %r70, [%rd1];
	// end inline asm
	add.s32 	%r71, %r70, 1;
	// begin inline asm
	st.volatile.global.u32 [%rd1], %r71;
	// end inline asm
	// begin inline asm
	ld.volatile.global.u32 %r72, [%rd1];
	// end inline asm
	add.s32 	%r73, %r72, 1;
	// begin inline asm
	st.volatile.global.u32 [%rd1], %r73;
	// end inline asm
	// begin inline asm
	ld.volatile.global.u32 %r74, [%rd1];
	// end inline asm
	add.s32 	%r75, %r74, 1;
	// begin inline asm
	st.volatile.global.u32 [%rd1], %r75;
	// end inline asm
	// begin inline asm
	ld.volatile.global.u32 %r76, [%rd1];
	// end inline asm
	add.s32 	%r77, %r76, 1;
	// begin inline asm
	st.volatile.global.u32 [%rd1], %r77;
	// end inline asm
	// begin inline asm
	ld.volatile.global.u32 %r78, [%rd1];
	// end inline asm
	add.s32 	%r79, %r78, 1;
	// begin inline asm
	st.volatile.global.u32 [%rd1], %r79;
	// end inline asm
	// begin inline asm
	ld.volatile.global.u32 %r80, [%rd1];
	// end inline asm
	add.s32 	%r81, %r80, 1;
	// begin inline asm
	st.volatile.global.u32 [%rd1], %r81;
	// end inline asm
	// begin inline asm
	ld.volatile.global.u32 %r82, [%rd1];
	// end inline asm
	add.s32 	%r83, %r82, 1;
	// begin inline asm
	st.volatile.global.u32 [%rd1], %r83;
	// end inline asm
	// begin inline asm
	ld.volatile.global.u32 %r84, [%rd1];
	// end inline asm
	add.s32 	%r85, %r84, 1;
	// begin inline asm
	st.volatile.global.u32 [%rd1], %r85;
	// end inline asm
	// begin inline asm
	ld.volatile.global.u32 %r86, [%rd1];
	// end inline asm
	add.s32 	%r87, %r86, 1;
	// begin inline asm
	st.volatile.global.u32 [%rd1], %r87;
	// end inline asm
	// begin inline asm
	ld.volatile.global.u32 %r88, [%rd1];
	// end inline asm
	add.s32 	%r89, %r88, 1;
	// begin inline asm
	st.volatile.global.u32 [%rd1], %r89;
	// end inline asm
	// begin inline asm
	ld.volatile.global.u32 %r90, [%rd1];
	// end inline asm
	add.s32 	%r91, %r90, 1;
	// begin inline asm
	st.volatile.global.u32 [%rd1], %r91;
	// end inline asm
	// begin inline asm
	ld.volatile.global.u32 %r92, [%rd1];
	// end inline asm
	add.s32 	%r93, %r92, 1;
	// begin inline asm
	st.volatile.global.u32 [%rd1], %r93;
	// end inline asm
	// begin inline asm
	ld.volatile.global.u32 %r94, [%rd1];
	// end inline asm
	add.s32 	%r95, %r94, 1;
	// begin inline asm
	st.volatile.global.u32 [%rd1], %r95;
	// end inline asm
	// begin inline asm
	ld.volatile.global.u32 %r96, [%rd1];
	// end inline asm
	add.s32 	%r97, %r96, 1;
	// begin inline asm
	st.volatile.global.u32 [%rd1], %r97;
	// end inline asm
	// begin inline asm
	ld.volatile.global.u32 %r98, [%rd1];
	// end inline asm
	add.s32 	%r99, %r98, 1;
	// begin inline asm
	st.volatile.global.u32 [%rd1], %r99;
	// end inline asm
	// begin inline asm
	ld.volatile.global.u32 %r100, [%rd1];
	// end inline asm
	add.s32 	%r101, %r100, 1;
	// begin inline asm
	st.volatile.global.u32 [%rd1], %r101;
	// end inline asm
	// begin inline asm
	ld.volatile.global.u32 %r102, [%rd1];
	// end inline asm
	add.s32 	%r103, %r102, 1;
	// begin inline asm
	st.volatile.global.u32 [%rd1], %r103;
	// end inline asm
	// begin inline asm
	ld.volatile.global.u32 %r104, [%rd1];
	// end inline asm
	add.s32 	%r105, %r104, 1;
	// begin inline asm
	st.volatile.global.u32 [%rd1], %r105;
	// end inline asm
	// begin inline asm
	ld.volatile.global.u32 %r106, [%rd1];
	// end inline asm
	add.s32 	%r107, %r106, 1;
	// begin inline asm
	st.volatile.global.u32 [%rd1], %r107;
	// end inline asm
	// begin inline asm
	ld.volatile.global.u32 %r108, [%rd1];
	// end inline asm
	add.s32 	%r109, %r108, 1;
	// begin inline asm
	st.volatile.global.u32 [%rd1], %r109;
	// end inline asm
	// begin inline asm
	ld.volatile.global.u32 %r110, [%rd1];
	// end inline asm
	add.s32 	%r111, %r110, 1;
	// begin inline asm
	st.volatile.global.u32 [%rd1], %r111;
	// end inline asm
	// begin inline asm
	ld.volatile.global.u32 %r112, [%rd1];
	// end inline asm
	add.s32 	%r113, %r112, 1;
	// begin inline asm
	st.volatile.global.u32 [%rd1], %r113;
	// end inline asm
	// begin inline asm
	ld.volatile.global.u32 %r114, [%rd1];
	// end inline asm
	add.s32 	%r115, %r114, 1;
	// begin inline asm
	st.volatile.global.u32 [%rd1], %r115;
	// end inline asm
	// begin inline asm
	ld.volatile.global.u32 %r116, [%rd1];
	// end inline asm
	add.s32 	%r117, %r116, 1;
	// begin inline asm
	st.volatile.global.u32 [%rd1], %r117;
	// end inline asm
	// begin inline asm
	ld.volatile.global.u32 %r118, [%rd1];
	// end inline asm
	add.s32 	%r119, %r118, 1;
	// begin inline asm
	st.volatile.global.u32 [%rd1], %r119;
	// end inline asm
	// begin inline asm
	ld.volatile.global.u32 %r120, [%rd1];
	// end inline asm
	add.s32 	%r121, %r120, 1;
	// begin inline asm
	st.volatile.global.u32 [%rd1], %r121;
	// end inline asm
	// begin inline asm
	ld.volatile.global.u32 %r122, [%rd1];
	// end inline asm
	add.s32 	%r123, %r122, 1;
	// begin inline asm
	st.volatile.global.u32 [%rd1], %r123;
	// end inline asm
	// begin inline asm
	ld.volatile.global.u32 %r124, [%rd1];
	// end inline asm
	add.s32 	%r125, %r124, 1;
	// begin inline asm
	st.volatile.global.u32 [%rd1], %r125;
	// end inline asm
	// begin inline asm
	ld.volatile.global.u32 %r126, [%rd1];
	// end inline asm
	add.s32 	%r127, %r126, 1;
	// begin inline asm
	st.volatile.global.u32 [%rd1], %r127;
	// end inline asm
	// begin inline asm
	ld.volatile.global.u32 %r128, [%rd1];
	// end inline asm
	add.s32 	%r129, %r128, 1;
	// begin inline asm
	st.volatile.global.u32 [%rd1], %r129;
	// end inline asm
	// begin inline asm
	ld.volatile.global.u32 %r130, [%rd1];
	// end inline asm
	add.s32 	%r131, %r130, 1;
	// begin inline asm
	st.volatile.global.u32 [%rd1], %r131;
	// end inline asm
	// begin inline asm
	ld.volatile.global.u32 %r132, [%rd1];
	// end inline asm
	add.s32 	%r133, %r132, 1;
	// begin inline asm
	st.volatile.global.u32 [%rd1], %r133;
	// end inline asm
	// begin inline asm
	ld.volatile.global.u32 %r134, [%rd1];
	// end inline asm
	add.s32 	%r135, %r134, 1;
	// begin inline asm
	st.volatile.global.u32 [%rd1], %r135;
	// end inline asm
	// begin inline asm
	ld.volatile.global.u32 %r136, [%rd1];
	// end inline asm
	add.s32 	%r137, %r136, 1;
	// begin inline asm
	st.volatile.global.u32 [%rd1], %r137;
	// end inline asm
	// begin inline asm
	ld.volatile.global.u32 %r138, [%rd1];
	// end inline asm
	add.s32 	%r139, %r138, 1;
	// begin inline asm
	st.volatile.global.u32 [%rd1], %r139;
	// end inline asm
	// begin inline asm
	ld.volatile.global.u32 %r140, [%rd1];
	// end inline asm
	add.s32 	%r141, %r140, 1;
	// begin inline asm
	st.volatile.global.u32 [%rd1], %r141;
	// end inline asm
	// begin inline asm
	ld.volatile.global.u32 %r142, [%rd1];
	// end inline asm
	add.s32 	%r143, %r142, 1;
	// begin inline asm
	st.volatile.global.u32 [%rd1], %r143;
	// end inline asm
	// begin inline asm
	ld.volatile.global.u32 %r144, [%rd1];
	// end inline asm
	add.s32 	%r145, %r144, 1;
	// begin inline asm
	st.volatile.global.u32 [%rd1], %r145;
	// end inline asm
	// begin inline asm
	ld.volatile.global.u32 %r146, [%rd1];
	// end inline asm
	add.s32 	%r147, %r146, 1;
	// begin inline asm
	st.volatile.global.u32 [%rd1], %r147;
	// end inline asm
	// begin inline asm
	ld.volatile.global.u32 %r148, [%rd1];
	// end inline asm
	add.s32 	%r149, %r148, 1;
	// begin inline asm
	st.volatile.global.u32 [%rd1], %r149;
	// end inline asm
	// begin inline asm
	ld.volatile.global.u32 %r150, [%rd1];
	// end inline asm
	add.s32 	%r151, %r150, 1;
	// begin inline asm
	st.volatile.global.u32 [%rd1], %r151;
	// end inline asm
	// begin inline asm
	ld.volatile.global.u32 %r152, [%rd1];
	// end inline asm
	add.s32 	%r153, %r152, 1;
	// begin inline asm
	st.volatile.global.u32 [%rd1], %r153;
	// end inline asm
	// begin inline asm
	ld.volatile.global.u32 %r154, [%rd1];
	// end inline asm
	add.s32 	%r155, %r154, 1;
	// begin inline asm
	st.volatile.global.u32 [%rd1], %r155;
	// end inline asm
	// begin inline asm
	ld.volatile.global.u32 %r156, [%rd1];
	// end inline asm
	add.s32 	%r157, %r156, 1;
	// begin inline asm
	st.volatile.global.u32 [%rd1], %r157;
	// end inline asm
	// begin inline asm
	ld.volatile.global.u32 %r158, [%rd1];
	// end inline asm
	add.s32 	%r159, %r158, 1;
	// begin inline asm
	st.volatile.global.u32 [%rd1], %r159;
	// end inline asm
	// begin inline asm
	ld.volatile.global.u32 %r160, [%rd1];
	// end inline asm
	add.s32 	%r161, %r160, 1;
	// begin inline asm
	st.volatile.global.u32 [%rd1], %r161;
	// end inline asm
	// begin inline asm
	ld.volatile.global.u32 %r162, [%rd1];
	// end inline asm
	add.s32 	%r163, %r162, 1;
	// begin inline asm
	st.volatile.global.u32 [%rd1], %r163;
	// end inline asm
	// begin inline asm
	ld.volatile.global.u32 %r164, [%rd1];
	// end inline asm
	add.s32 	%r165, %r164, 1;
	// begin inline asm
	st.volatile.global.u32 [%rd1], %r165;
	// end inline asm
	// begin inline asm
	ld.volatile.global.u32 %r166, [%rd1];
	// end inline asm
	add.s32 	%r167, %r166, 1;
	// begin inline asm
	st.volatile.global.u32 [%rd1], %r167;
	// end inline asm
	// begin inline asm
	ld.volatile.global.u32 %r168, [%rd1];
	// end inline asm
	add.s32 	%r169, %r168, 1;
	// begin inline asm
	st.volatile.global.u32 [%rd1], %r169;
	// end inline asm
	// begin inline asm
	ld.volatile.global.u32 %r170, [%rd1];
	// end inline asm
	add.s32 	%r171, %r170, 1;
	// begin inline asm
	st.volatile.global.u32 [%rd1], %r171;
	// end inline asm
	// begin inline asm
	ld.volatile.global.u32 %r172, [%rd1];
	// end inline asm
	add.s32 	%r173, %r172, 1;
	// begin inline asm
	st.volatile.global.u32 [%rd1], %r173;
	// end inline asm
	// begin inline asm
	ld.volatile.global.u32 %r174, [%rd1];
	// end inline asm
	add.s32 	%r175, %r174, 1;
	// begin inline asm
	st.volatile.global.u32 [%rd1], %r175;
	// end inline asm
	// begin inline asm
	ld.volatile.global.u32 %r176, [%rd1];
	// end inline asm
	add.s32 	%r177, %r176, 1;
	// begin inline asm
	st.volatile.global.u32 [%rd1], %r177;
	// end inline asm
	// begin inline asm
	ld.volatile.global.u32 %r178, [%rd1];
	// end inline asm
	add.s32 	%r179, %r178, 1;
	// begin inline asm
	st.volatile.global.u32 [%rd1], %r179;
	// end inline asm
	// begin inline asm
	ld.volatile.global.u32 %r180, [%rd1];
	// end inline asm
	add.s32 	%r181, %r180, 1;
	// begin inline asm
	st.volatile.global.u32 [%rd1], %r181;
	// end inline asm
	// begin inline asm
	ld.volatile.global.u32 %r182, [%rd1];
	// end inline asm
	add.s32 	%r183, %r182, 1;
	// begin inline asm
	st.volatile.global.u32 [%rd1], %r183;
	// end inline asm
	// begin inline asm
	ld.volatile.global.u32 %r184, [%rd1];
	// end inline asm
	add.s32 	%r185, %r184, 1;
	// begin inline asm
	st.volatile.global.u32 [%rd1], %r185;
	// end inline asm
	// begin inline asm
	ld.volatile.global.u32 %r186, [%rd1];
	// end inline asm
	add.s32 	%r187, %r186, 1;
	// begin inline asm
	st.volatile.global.u32 [%rd1], %r187;
	// end inline asm
	// begin inline asm
	ld.volatile.global.u32 %r188, [%rd1];
	// end inline asm
	add.s32 	%r189, %r188, 1;
	// begin inline asm
	st.volatile.global.u32 [%rd1], %r189;
	// end inline asm
	// begin inline asm
	ld.volatile.global.u32 %r190, [%rd1];
	// end inline asm
	add.s32 	%r191, %r190, 1;
	// begin inline asm
	st.volatile.global.u32 [%rd1], %r191;
	// end inline asm
	// begin inline asm
	ld.volatile.global.u32 %r192, [%rd1];
	// end inline asm
	add.s32 	%r193, %r192, 1;
	// begin inline asm
	st.volatile.global.u32 [%rd1], %r193;
	// end inline asm
	// begin inline asm
	ld.volatile.global.u32 %r194, [%rd1];
	// end inline asm
	add.s32 	%r195, %r194, 1;
	// begin inline asm
	st.volatile.global.u32 [%rd1], %r195;
	// end inline asm
	// begin inline asm
	ld.volatile.global.u32 %r196, [%rd1];
	// end inline asm
	add.s32 	%r197, %r196, 1;
	// begin inline asm
	st.volatile.global.u32 [%rd1], %r197;
	// end inline asm
	// begin inline asm
	ld.volatile.global.u32 %r198, [%rd1];
	// end inline asm
	add.s32 	%r199, %r198, 1;
	// begin inline asm
	st.volatile.global.u32 [%rd1], %r199;
	// end inline asm
	// begin inline asm
	ld.volatile.global.u32 %r200, [%rd1];
	// end inline asm
	add.s32 	%r201, %r200, 1;
	// begin inline asm
	st.volatile.global.u32 [%rd1], %r201;
	// end inline asm
	// begin inline asm
	ld.volatile.global.u32 %r202, [%rd1];
	// end inline asm
	add.s32 	%r203, %r202, 1;
	// begin inline asm
	st.volatile.global.u32 [%rd1], %r203;
	// end inline asm
	// begin inline asm
	ld.volatile.global.u32 %r204, [%rd1];
	// end inline asm
	add.s32 	%r205, %r204, 1;
	// begin inline asm
	st.volatile.global.u32 [%rd1], %r205;
	// end inline asm
	// begin inline asm
	ld.volatile.global.u32 %r206, [%rd1];
	// end inline asm
	add.s32 	%r207, %r206, 1;
	// begin inline asm
	st.volatile.global.u32 [%rd1], %r207;
	// end inline asm
	// begin inline asm
	ld.volatile.global.u32 %r208, [%rd1];
	// end inline asm
	add.s32 	%r209, %r208, 1;
	// begin inline asm
	st.volatile.global.u32 [%rd1], %r209;
	// end inline asm
	// begin inline asm
	ld.volatile.global.u32 %r210, [%rd1];
	// end inline asm
	add.s32 	%r211, %r210, 1;
	// begin inline asm
	st.volatile.global.u32 [%rd1], %r211;
	// end inline asm
	// begin inline asm
	ld.volatile.global.u32 %r212, [%rd1];
	// end inline asm
	add.s32 	%r213, %r212, 1;
	// begin inline asm
	st.volatile.global.u32 [%rd1], %r213;
	// end inline asm
	// begin inline asm
	ld.volatile.global.u32 %r214, [%rd1];
	// end inline asm
	add.s32 	%r215, %r214, 1;
	// begin inline asm
	st.volatile.global.u32 [%rd1], %r215;
	// end inline asm
	// begin inline asm
	ld.volatile.global.u32 %r216, [%rd1];
	// end inline asm
	add.s32 	%r217, %r216, 1;
	// begin inline asm
	st.volatile.global.u32 [%rd1], %r217;
	// end inline asm
	// begin inline asm
	ld.volatile.global.u32 %r218, [%rd1];
	// end inline asm
	add.s32 	%r219, %r218, 1;
	// begin inline asm
	st.volatile.global.u32 [%rd1], %r219;
	// end inline asm
	// begin inline asm
	ld.volatile.global.u32 %r220, [%rd1];
	// end inline asm
	add.s32 	%r221, %r220, 1;
	// begin inline asm
	st.volatile.global.u32 [%rd1], %r221;
	// end inline asm
	// begin inline asm
	ld.volatile.global.u32 %r222, [%rd1];
	// end inline asm
	add.s32 	%r223, %r222, 1;
	// begin inline asm
	st.volatile.global.u32 [%rd1], %r223;
	// end inline asm
	// begin inline asm
	ld.volatile.global.u32 %r224, [%rd1];
	// end inline asm
	add.s32 	%r225, %r224, 1;
	// begin inline asm
	st.volatile.global.u32 [%rd1], %r225;
	// end inline asm
	// begin inline asm
	ld.volatile.global.u32 %r226, [%rd1];
	// end inline asm
	add.s32 	%r227, %r226, 1;
	// begin inline asm
	st.volatile.global.u32 [%rd1], %r227;
	// end inline asm
	// begin inline asm
	ld.volatile.global.u32 %r228, [%rd1];
	// end inline asm
	add.s32 	%r229, %r228, 1;
	// begin inline asm
	st.volatile.global.u32 [%rd1], %r229;
	// end inline asm
	// begin inline asm
	ld.volatile.global.u32 %r230, [%rd1];
	// end inline asm
	add.s32 	%r231, %r230, 1;
	// begin inline asm
	st.volatile.global.u32 [%rd1], %r231;
	// end inline asm
	// begin inline asm
	ld.volatile.global.u32 %r232, [%rd1];
	// end inline asm
	add.s32 	%r233, %r232, 1;
	// begin inline asm
	st.volatile.global.u32 [%rd1], %r233;
	// end inline asm
	// begin inline asm
	ld.volatile.global.u32 %r234, [%rd1];
	// end inline asm
	add.s32 	%r235, %r234, 1;
	// begin inline asm
	st.volatile.global.u32 [%rd1], %r235;
	// end inline asm
	// begin inline asm
	ld.volatile.global.u32 %r236, [%rd1];
	// end inline asm
	add.s32 	%r237, %r236, 1;
	// begin inline asm
	st.volatile.global.u32 [%rd1], %r237;
	// end inline asm
	// begin inline asm
	ld.volatile.global.u32 %r238, [%rd1];
	// end inline asm
	add.s32 	%r239, %r238, 1;
	// begin inline asm
	st.volatile.global.u32 [%rd1], %r239;
	// end inline asm
	// begin inline asm
	ld.volatile.global.u32 %r240, [%rd1];
	// end inline asm
	add.s32 	%r241, %r240, 1;
	// begin inline asm
	st.volatile.global.u32 [%rd1], %r241;
	// end inline asm
	// begin inline asm
	ld.volatile.global.u32 %r242, [%rd1];
	// end inline asm
	add.s32 	%r243, %r242, 1;
	// begin inline asm
	st.volatile.global.u32 [%rd1], %r243;
	// end inline asm
	// begin inline asm
	ld.volatile.global.u32 %r244, [%rd1];
	// end inline asm
	add.s32 	%r245, %r244, 1;
	// begin inline asm
	st.volatile.global.u32 [%rd1], %r245;
	// end inline asm
	// begin inline asm
	ld.volatile.global.u32 %r246, [%rd1];
	// end inline asm
	add.s32 	%r247, %r246, 1;
	// begin inline asm
	st.volatile.global.u32 [%rd1], %r247;
	// end inline asm
	// begin inline asm
	ld.volatile.global.u32 %r248, [%rd1];
	// end inline asm
	add.s32 	%r249, %r248, 1;
	// begin inline asm
	st.volatile.global.u32 [%rd1], %r249;
	// end inline asm
	// begin inline asm
	ld.volatile.global.u32 %r250, [%rd1];
	// end inline asm
	add.s32 	%r251, %r250, 1;
	// begin inline asm
	st.volatile.global.u32 [%rd1], %r251;
	// end inline asm
	// begin inline asm
	ld.volatile.global.u32 %r252, [%rd1];
	// end inline asm
	add.s32 	%r253, %r252, 1;
	// begin inline asm
	st.volatile.global.u32 [%rd1], %r253;
	// end inline asm
	// begin inline asm
	ld.volatile.global.u32 %r254, [%rd1];
	// end inline asm
	add.s32 	%r255, %r254, 1;
	// begin inline asm
	st.volatile.global.u32 [%rd1], %r255;
	// end inline asm
	// begin inline asm
	ld.volatile.global.u32 %r256, [%rd1];
	// end inline asm
	add.s32 	%r257, %r256, 1;
	// begin inline asm
	st.volatile.global.u32 [%rd1], %r257;
	// end inline asm
	// begin inline asm
	ld.volatile.global.u32 %r258, [%rd1];
	// end inline asm
	add.s32 	%r259, %r258, 1;
	// begin inline asm
	st.volatile.global.u32 [%rd1], %r259;
	// end inline asm
	// begin inline asm
	ld.volatile.global.u32 %r260, [%rd1];
	// end inline asm
	add.s32 	%r261, %r260, 1;
	// begin inline asm
	st.volatile.global.u32 [%rd1], %r261;
	// end inline asm
	// begin inline asm
	ld.volatile.global.u32 %r262, [%rd1];
	// end inline asm
	add.s32 	%r263, %r262, 1;
	// begin inline asm
	st.volatile.global.u32 [%rd1], %r263;
	// end inline asm
	// begin inline asm
	ld.volatile.global.u32 %r264, [%rd1];
	// end inline asm
	add.s32 	%r265, %r264, 1;
	// begin inline asm
	st.volatile.global.u32 [%rd1], %r265;
	// end inline asm
	// begin inline asm
	ld.volatile.global.u32 %r266, [%rd1];
	// end inline asm
	add.s32 	%r267, %r266, 1;
	// begin inline asm
	st.volatile.global.u32 [%rd1], %r267;
	// end inline asm
	// begin inline asm
	ld.volatile.global.u32 %r268, [%rd1];
	// end inline asm
	add.s32 	%r269, %r268, 1;
	// begin inline asm
	st.volatile.global.u32 [%rd1], %r269;
	// end inline asm
	// begin inline asm
	ld.volatile.global.u32 %r270, [%rd1];
	// end inline asm
	add.s32 	%r271, %r270, 1;
	// begin inline asm
	st.volatile.global.u32 [%rd1], %r271;
	// end inline asm
	// begin inline asm
	ld.volatile.global.u32 %r272, [%rd1];
	// end inline asm
	add.s32 	%r273, %r272, 1;
	// begin inline asm
	st.volatile.global.u32 [%rd1], %r273;
	// end inline asm
	// begin inline asm
	ld.volatile.global.u32 %r274, [%rd1];
	// end inline asm
	add.s32 	%r275, %r274, 1;
	// begin inline asm
	st.volatile.global.u32 [%rd1], %r275;
	// end inline asm
	// begin inline asm
	ld.volatile.global.u32 %r276, [%rd1];
	// end inline asm
	add.s32 	%r277, %r276, 1;
	// begin inline asm
	st.volatile.global.u32 [%rd1], %r277;
	// end inline asm
	// begin inline asm
	ld.volatile.global.u32 %r278, [%rd1];
	// end inline asm
	add.s32 	%r279, %r278, 1;
	// begin inline asm
	st.volatile.global.u32 [%rd1], %r279;
	// end inline asm
	// begin inline asm
	ld.volatile.global.u32 %r280, [%rd1];
	// end inline asm
	add.s32 	%r281, %r280, 1;
	// begin inline asm
	st.volatile.global.u32 [%rd1], %r281;
	// end inline asm
	// begin inline asm
	ld.volatile.global.u32 %r282, [%rd1];
	// end inline asm
	add.s32 	%r283, %r282, 1;
	// begin inline asm
	st.volatile.global.u32 [%rd1], %r283;
	// end inline asm
	// begin inline asm
	ld.volatile.global.u32 %r284, [%rd1];
	// end inline asm
	add.s32 	%r285, %r284, 1;
	// begin inline asm
	st.volatile.global.u32 [%rd1], %r285;
	// end inline asm
	// begin inline asm
	ld.volatile.global.u32 %r286, [%rd1];
	// end inline asm
	add.s32 	%r287, %r286, 1;
	// begin inline asm
	st.volatile.global.u32 [%rd1], %r287;
	// end inline asm
	// begin inline asm
	ld.volatile.global.u32 %r288, [%rd1];
	// end inline asm
	add.s32 	%r289, %r288, 1;
	// begin inline asm
	st.volatile.global.u32 [%rd1], %r289;
	// end inline asm
	// begin inline asm
	ld.volatile.global.u32 %r290, [%rd1];
	// end inline asm
	add.s32 	%r291, %r290, 1;
	// begin inline asm
	st.volatile.global.u32 [%rd1], %r291;
	// end inline asm
	// begin inline asm
	ld.volatile.global.u32 %r292, [%rd1];
	// end inline asm
	add.s32 	%r293, %r292, 1;
	// begin inline asm
	st.volatile.global.u32 [%rd1], %r293;
	// end inline asm
	// begin inline asm
	ld.volatile.global.u32 %r294, [%rd1];
	// end inline asm
	add.s32 	%r295, %r294, 1;
	// begin inline asm
	st.volatile.global.u32 [%rd1], %r295;
	// end inline asm
	// begin inline asm
	ld.volatile.global.u32 %r296, [%rd1];
	// end inline asm
	add.s32 	%r297, %r296, 1;
	// begin inline asm
	st.volatile.global.u32 [%rd1], %r297;
	// end inline asm
	// begin inline asm
	ld.volatile.global.u32 %r298, [%rd1];
	// end inline asm
	add.s32 	%r299, %r298, 1;
	// begin inline asm
	st.volatile.global.u32 [%rd1], %r299;
	// end inline asm
	// begin inline asm
	ld.volatile.global.u32 %r300, [%rd1];
	// end inline asm
	add.s32 	%r301, %r300, 1;
	// begin inline asm
	st.volatile.global.u32 [%rd1], %r301;
	// end inline asm
	// begin inline asm
	ld.volatile.global.u32 %r302, [%rd1];
	// end inline asm
	add.s32 	%r303, %r302, 1;
	// begin inline asm
	st.volatile.global.u32 [%rd1], %r303;
	// end inline asm
	// begin inline asm
	ld.volatile.global.u32 %r304, [%rd1];
	// end inline asm
	add.s32 	%r305, %r304, 1;
	// begin inline asm
	st.volatile.global.u32 [%rd1], %r305;
	// end inline asm
	// begin inline asm
	ld.volatile.global.u32 %r306, [%rd1];
	// end inline asm
	add.s32 	%r307, %r306, 1;
	// begin inline asm
	st.volatile.global.u32 [%rd1], %r307;
	// end inline asm
	// begin inline asm
	ld.volatile.global.u32 %r308, [%rd1];
	// end inline asm
	add.s32 	%r309, %r308, 1;
	// begin inline asm
	st.volatile.global.u32 [%rd1], %r309;
	// end inline asm
	// begin inline asm
	ld.volatile.global.u32 %r310, [%rd1];
	// end inline asm
	add.s32 	%r311, %r310, 1;
	// begin inline asm
	st.volatile.global.u32 [%rd1], %r311;
	// end inline asm
	// begin inline asm
	ld.volatile.global.u32 %r312, [%rd1];
	// end inline asm
	add.s32 	%r313, %r312, 1;
	// begin inline asm
	st.volatile.global.u32 [%rd1], %r313;
	// end inline asm
	// begin inline asm
	ld.volatile.global.u32 %r314, [%rd1];
	// end inline asm
	add.s32 	%r315, %r314, 1;
	// begin inline asm
	st.volatile.global.u32 [%rd1], %r315;
	// end inline asm
	// begin inline asm
	ld.volatile.global.u32 %r316, [%rd1];
	// end inline asm
	add.s32 	%r317, %r316, 1;
	// begin inline asm
	st.volatile.global.u32 [%rd1], %r317;
	// end inline asm
	// begin inline asm
	ld.volatile.global.u32 %r318, [%rd1];
	// end inline asm
	add.s32 	%r319, %r318, 1;
	// begin inline asm
	st.volatile.global.u32 [%rd1], %r319;
	// end inline asm
	// begin inline asm
	ld.volatile.global.u32 %r320, [%rd1];
	// end inline asm
	add.s32 	%r321, %r320, 1;
	// begin inline asm
	st.volatile.global.u32 [%rd1], %r321;
	// end inline asm
	// begin inline asm
	ld.volatile.global.u32 %r322, [%rd1];
	// end inline asm
	add.s32 	%r323, %r322, 1;
	// begin inline asm
	st.volatile.global.u32 [%rd1], %r323;
	// end inline asm
	// begin inline asm
	ld.volatile.global.u32 %r324, [%rd1];
	// end inline asm
	add.s32 	%r325, %r324, 1;
	// begin inline asm
	st.volatile.global.u32 [%rd1], %r325;
	// end inline asm
	// begin inline asm
	ld.volatile.global.u32 %r326, [%rd1];
	// end inline asm
	add.s32 	%r327, %r326, 1;
	// begin inline asm
	st.volatile.global.u32 [%rd1], %r327;
	// end inline asm
	// begin inline asm
	ld.volatile.global.u32 %r328, [%rd1];
	// end inline asm
	add.s32 	%r329, %r328, 1;
	// begin inline asm
	st.volatile.global.u32 [%rd1], %r329;
	// end inline asm
	// begin inline asm
	ld.volatile.global.u32 %r330, [%rd1];
	// end inline asm
	add.s32 	%r331, %r330, 1;
	// begin inline asm
	st.volatile.global.u32 [%rd1], %r331;
	// end inline asm
	// begin inline asm
	ld.volatile.global.u32 %r332, [%rd1];
	// end inline asm
	add.s32 	%r333, %r332, 1;
	// begin inline asm
	st.volatile.global.u32 [%rd1], %r333;
	// end inline asm
	// begin inline asm
	ld.volatile.global.u32 %r334, [%rd1];
	// end inline asm
	add.s32 	%r335, %r334, 1;
	// begin inline asm
	st.volatile.global.u32 [%rd1], %r335;
	// end inline asm
	// begin inline asm
	ld.volatile.global.u32 %r336, [%rd1];
	// end inline asm
	add.s32 	%r337, %r336, 1;
	// begin inline asm
	st.volatile.global.u32 [%rd1], %r337;
	// end inline asm
	// begin inline asm
	ld.volatile.global.u32 %r338, [%rd1];
	// end inline asm
	add.s32 	%r339, %r338, 1;
	// begin inline asm
	st.volatile.global.u32 [%rd1], %r339;
	// end inline asm
	// begin inline asm
	ld.volatile.global.u32 %r340, [%rd1];
	// end inline asm
	add.s32 	%r341, %r340, 1;
	// begin inline asm
	st.volatile.global.u32 [%rd1], %r341;
	// end inline asm
	// begin inline asm
	ld.volatile.global.u32 %r342, [%rd1];
	// end inline asm
	add.s32 	%r343, %r342, 1;
	// begin inline asm
	st.volatile.global.u32 [%rd1], %r343;
	// end inline asm
	// begin inline asm
	ld.volatile.global.u32 %r344, [%rd1];
	// end inline asm
	add.s32 	%r345, %r344, 1;
	// begin inline asm
	st.volatile.global.u32 [%rd1], %r345;
	// end inline asm
	// begin inline asm
	ld.volatile.global.u32 %r346, [%rd1];
	// end inline asm
	add.s32 	%r347, %r346, 1;
	// begin inline asm
	st.volatile.global.u32 [%rd1], %r347;
	// end inline asm
	// begin inline asm
	ld.volatile.global.u32 %r348, [%rd1];
	// end inline asm
	add.s32 	%r349, %r348, 1;
	// begin inline asm
	st.volatile.global.u32 [%rd1], %r349;
	// end inline asm
	// begin inline asm
	ld.volatile.global.u32 %r350, [%rd1];
	// end inline asm
	add.s32 	%r351, %r350, 1;
	// begin inline asm
	st.volatile.global.u32 [%rd1], %r351;
	// end inline asm
	// begin inline asm
	ld.volatile.global.u32 %r352, [%rd1];
	// end inline asm
	add.s32 	%r353, %r352, 1;
	// begin inline asm
	st.volatile.global.u32 [%rd1], %r353;
	// end inline asm
	// begin inline asm
	ld.volatile.global.u32 %r354, [%rd1];
	// end inline asm
	add.s32 	%r355, %r354, 1;
	// begin inline asm
	st.volatile.global.u32 [%rd1], %r355;
	// end inline asm
	// begin inline asm
	ld.volatile.global.u32 %r356, [%rd1];
	// end inline asm
	add.s32 	%r357, %r356, 1;
	// begin inline asm
	st.volatile.global.u32 [%rd1], %r357;
	// end inline asm
	// begin inline asm
	ld.volatile.global.u32 %r358, [%rd1];
	// end inline asm
	add.s32 	%r359, %r358, 1;
	// begin inline asm
	st.volatile.global.u32 [%rd1], %r359;
	// end inline asm
	// begin inline asm
	ld.volatile.global.u32 %r360, [%rd1];
	// end inline asm
	add.s32 	%r361, %r360, 1;
	// begin inline asm
	st.volatile.global.u32 [%rd1], %r361;
	// end inline asm
	// begin inline asm
	ld.volatile.global.u32 %r362, [%rd1];
	// end inline asm
	add.s32 	%r363, %r362, 1;
	// begin inline asm
	st.volatile.global.u32 [%rd1], %r363;
	// end inline asm
	// begin inline asm
	ld.volatile.global.u32 %r364, [%rd1];
	// end inline asm
	add.s32 	%r365, %r364, 1;
	// begin inline asm
	st.volatile.global.u32 [%rd1], %r365;
	// end inline asm
	// begin inline asm
	ld.volatile.global.u32 %r366, [%rd1];
	// end inline asm
	add.s32 	%r367, %r366, 1;
	// begin inline asm
	st.volatile.global.u32 [%rd1], %r367;
	// end inline asm
	// begin inline asm
	ld.volatile.global.u32 %r368, [%rd1];
	// end inline asm
	add.s32 	%r369, %r368, 1;
	// begin inline asm
	st.volatile.global.u32 [%rd1], %r369;
	// end inline asm
	// begin inline asm
	ld.volatile.global.u32 %r370, [%rd1];
	// end inline asm
	add.s32 	%r371, %r370, 1;
	// begin inline asm
	st.volatile.global.u32 [%rd1], %r371;
	// end inline asm
	// begin inline asm
	ld.volatile.global.u32 %r372, [%rd1];
	// end inline asm
	add.s32 	%r373, %r372, 1;
	// begin inline asm
	st.volatile.global.u32 [%rd1], %r373;
	// end inline asm
	// begin inline asm
	ld.volatile.global.u32 %r374, [%rd1];
	// end inline asm
	add.s32 	%r375, %r374, 1;
	// begin inline asm
	st.volatile.global.u32 [%rd1], %r375;
	// end inline asm
	// begin inline asm
	ld.volatile.global.u32 %r376, [%rd1];
	// end inline asm
	add.s32 	%r377, %r376, 1;
	// begin inline asm
	st.volatile.global.u32 [%rd1], %r377;
	// end inline asm
	// begin inline asm
	ld.volatile.global.u32 %r378, [%rd1];
	// end inline asm
	add.s32 	%r379, %r378, 1;
	// begin inline asm
	st.volatile.global.u32 [%rd1], %r379;
	// end inline asm
	// begin inline asm
	ld.volatile.global.u32 %r380, [%rd1];
	// end inline asm
	add.s32 	%r381, %r380, 1;
	// begin inline asm
	st.volatile.global.u32 [%rd1], %r381;
	// end inline asm
	// begin inline asm
	ld.volatile.global.u32 %r382, [%rd1];
	// end inline asm
	add.s32 	%r383, %r382, 1;
	// begin inline asm
	st.volatile.global.u32 [%rd1], %r383;
	// end inline asm
	// begin inline asm
	ld.volatile.global.u32 %r384, [%rd1];
	// end inline asm
	add.s32 	%r385, %r384, 1;
	// begin inline asm
	st.volatile.global.u32 [%rd1], %r385;
	// end inline asm
	// begin inline asm
	ld.volatile.global.u32 %r386, [%rd1];
	// end inline asm
	add.s32 	%r387, %r386, 1;
	// begin inline asm
	st.volatile.global.u32 [%rd1], %r387;
	// end inline asm
	// begin inline asm
	ld.volatile.global.u32 %r388, [%rd1];
	// end inline asm
	add.s32 	%r389, %r388, 1;
	// begin inline asm
	st.volatile.global.u32 [%rd1], %r389;
	// end inline asm
	// begin inline asm
	ld.volatile.global.u32 %r390, [%rd1];
	// end inline asm
	add.s32 	%r391, %r390, 1;
	// begin inline asm
	st.volatile.global.u32 [%rd1], %r391;
	// end inline asm
	// begin inline asm
	ld.volatile.global.u32 %r392, [%rd1];
	// end inline asm
	add.s32 	%r393, %r392, 1;
	// begin inline asm
	st.volatile.global.u32 [%rd1], %r393;
	// end inline asm
	// begin inline asm
	ld.volatile.global.u32 %r394, [%rd1];
	// end inline asm
	add.s32 	%r395, %r394, 1;
	// begin inline asm
	st.volatile.global.u32 [%rd1], %r395;
	// end inline asm
	// begin inline asm
	ld.volatile.global.u32 %r396, [%rd1];
	// end inline asm
	add.s32 	%r397, %r396, 1;
	// begin inline asm
	st.volatile.global.u32 [%rd1], %r397;
	// end inline asm
	// begin inline asm
	ld.volatile.global.u32 %r398, [%rd1];
	// end inline asm
	add.s32 	%r399, %r398, 1;
	// begin inline asm
	st.volatile.global.u32 [%rd1], %r399;
	// end inline asm
	// begin inline asm
	ld.volatile.global.u32 %r400, [%rd1];
	// end inline asm
	add.s32 	%r401, %r400, 1;
	// begin inline asm
	st.volatile.global.u32 [%rd1], %r401;
	// end inline asm
	// begin inline asm
	ld.volatile.global.u32 %r402, [%rd1];
	// end inline asm
	add.s32 	%r403, %r402, 1;
	// begin inline asm
	st.volatile.global.u32 [%rd1], %r403;
	// end inline asm
	// begin inline asm
	ld.volatile.global.u32 %r404, [%rd1];
	// end inline asm
	add.s32 	%r405, %r404, 1;
	// begin inline asm
	st.volatile.global.u32 [%rd1], %r405;
	// end inline asm
	// begin inline asm
	ld.volatile.global.u32 %r406, [%rd1];
	// end inline asm
	add.s32 	%r407, %r406, 1;
	// begin inline asm
	st.volatile.global.u32 [%rd1], %r407;
	// end inline asm
	// begin inline asm
	ld.volatile.global.u32 %r408, [%rd1];
	// end inline asm
	add.s32 	%r409, %r408, 1;
	// begin inline asm
	st.volatile.global.u32 [%rd1], %r409;
	// end inline asm
	// begin inline asm
	ld.volatile.global.u32 %r410, [%rd1];
	// end inline asm
	add.s32 	%r411, %r410, 1;
	// begin inline asm
	st.volatile.global.u32 [%rd1], %r411;
	// end inline asm
	// begin inline asm
	ld.volatile.global.u32 %r412, [%rd1];
	// end inline asm
	add.s32 	%r413, %r412, 1;
	// begin inline asm
	st.volatile.global.u32 [%rd1], %r413;
	// end inline asm
	// begin inline asm
	ld.volatile.global.u32 %r414, [%rd1];
	// end inline asm
	add.s32 	%r415, %r414, 1;
	// begin inline asm
	st.volatile.global.u32 [%rd1], %r415;
	// end inline asm
	// begin inline asm
	ld.volatile.global.u32 %r416, [%rd1];
	// end inline asm
	add.s32 	%r417, %r416, 1;
	// begin inline asm
	st.volatile.global.u32 [%rd1], %r417;
	// end inline asm
	// begin inline asm
	ld.volatile.global.u32 %r418, [%rd1];
	// end inline asm
	add.s32 	%r419, %r418, 1;
	// begin inline asm
	st.volatile.global.u32 [%rd1], %r419;
	// end inline asm
	// begin inline asm
	ld.volatile.global.u32 %r420, [%rd1];
	// end inline asm
	add.s32 	%r421, %r420, 1;
	// begin inline asm
	st.volatile.global.u32 [%rd1], %r421;
	// end inline asm
	// begin inline asm
	ld.volatile.global.u32 %r422, [%rd1];
	// end inline asm
	add.s32 	%r423, %r422, 1;
	// begin inline asm
	st.volatile.global.u32 [%rd1], %r423;
	// end inline asm
	// begin inline asm
	ld.volatile.global.u32 %r424, [%rd1];
	// end inline asm
	add.s32 	%r425, %r424, 1;
	// begin inline asm
	st.volatile.global.u32 [%rd1], %r425;
	// end inline asm
	// begin inline asm
	ld.volatile.global.u32 %r426, [%rd1];
	// end inline asm
	add.s32 	%r427, %r426, 1;
	// begin inline asm
	st.volatile.global.u32 [%rd1], %r427;
	// end inline asm
	// begin inline asm
	ld.volatile.global.u32 %r428, [%rd1];
	// end inline asm
	add.s32 	%r429, %r428, 1;
	// begin inline asm
	st.volatile.global.u32 [%rd1], %r429;
	// end inline asm
	// begin inline asm
	ld.volatile.global.u32 %r430, [%rd1];
	// end inline asm
	add.s32 	%r431, %r430, 1;
	// begin inline asm
	st.volatile.global.u32 [%rd1], %r431;
	// end inline asm
	// begin inline asm
	ld.volatile.global.u32 %r432, [%rd1];
	// end inline asm
	add.s32 	%r433, %r432, 1;
	// begin inline asm
	st.volatile.global.u32 [%rd1], %r433;
	// end inline asm
	// begin inline asm
	ld.volatile.global.u32 %r434, [%rd1];
	// end inline asm
	add.s32 	%r435, %r434, 1;
	// begin inline asm
	st.volatile.global.u32 [%rd1], %r435;
	// end inline asm
	// begin inline asm
	ld.volatile.global.u32 %r436, [%rd1];
	// end inline asm
	add.s32 	%r437, %r436, 1;
	// begin inline asm
	st.volatile.global.u32 [%rd1], %r437;
	// end inline asm
	// begin inline asm
	ld.volatile.global.u32 %r438, [%rd1];
	// end inline asm
	add.s32 	%r439, %r438, 1;
	// begin inline asm
	st.volatile.global.u32 [%rd1], %r439;
	// end inline asm
	// begin inline asm
	ld.volatile.global.u32 %r440, [%rd1];
	// end inline asm
	add.s32 	%r441, %r440, 1;
	// begin inline asm
	st.volatile.global.u32 [%rd1], %r441;
	// end inline asm
	// begin inline asm
	ld.volatile.global.u32 %r442, [%rd1];
	// end inline asm
	add.s32 	%r443, %r442, 1;
	// begin inline asm
	st.volatile.global.u32 [%rd1], %r443;
	// end inline asm
	// begin inline asm
	ld.volatile.global.u32 %r444, [%rd1];
	// end inline asm
	add.s32 	%r445, %r444, 1;
	// begin inline asm
	st.volatile.global.u32 [%rd1], %r445;
	// end inline asm
	// begin inline asm
	ld.volatile.global.u32 %r446, [%rd1];
	// end inline asm
	add.s32 	%r447, %r446, 1;
	// begin inline asm
	st.volatile.global.u32 [%rd1], %r447;
	// end inline asm
	// begin inline asm
	ld.volatile.global.u32 %r448, [%rd1];
	// end inline asm
	add.s32 	%r449, %r448, 1;
	// begin inline asm
	st.volatile.global.u32 [%rd1], %r449;
	// end inline asm
	// begin inline asm
	ld.volatile.global.u32 %r450, [%rd1];
	// end inline asm
	add.s32 	%r451, %r450, 1;
	// begin inline asm
	st.volatile.global.u32 [%rd1], %r451;
	// end inline asm
	// begin inline asm
	ld.volatile.global.u32 %r452, [%rd1];
	// end inline asm
	add.s32 	%r453, %r452, 1;
	// begin inline asm
	st.volatile.global.u32 [%rd1], %r453;
	// end inline asm
	// begin inline asm
	ld.volatile.global.u32 %r454, [%rd1];
	// end inline asm
	add.s32 	%r455, %r454, 1;
	// begin inline asm
	st.volatile.global.u32 [%rd1], %r455;
	// end inline asm
	// begin inline asm
	ld.volatile.global.u32 %r456, [%rd1];
	// end inline asm
	add.s32 	%r457, %r456, 1;
	// begin inline asm
	st.volatile.global.u32 [%rd1], %r457;
	// end inline asm
	// begin inline asm
	ld.volatile.global.u32 %r458, [%rd1];
	// end inline asm
	add.s32 	%r459, %r458, 1;
	// begin inline asm
	st.volatile.global.u32 [%rd1], %r459;
	// end inline asm
	// begin inline asm
	ld.volatile.global.u32 %r460, [%rd1];
	// end inline asm
	add.s32 	%r461, %r460, 1;
	// begin inline asm
	st.volatile.global.u32 [%rd1], %r461;
	// end inline asm
	// begin inline asm
	ld.volatile.global.u32 %r462, [%rd1];
	// end inline asm
	add.s32 	%r463, %r462, 1;
	// begin inline asm
	st.volatile.global.u32 [%rd1], %r463;
	// end inline asm
	// begin inline asm
	ld.volatile.global.u32 %r464, [%rd1];
	// end inline asm
	add.s32 	%r465, %r464, 1;
	// begin inline asm
	st.volatile.global.u32 [%rd1], %r465;
	// end inline asm
	// begin inline asm
	ld.volatile.global.u32 %r466, [%rd1];
	// end inline asm
	add.s32 	%r467, %r466, 1;
	// begin inline asm
	st.volatile.global.u32 [%rd1], %r467;
	// end inline asm
	// begin inline asm
	ld.volatile.global.u32 %r468, [%rd1];
	// end inline asm
	add.s32 	%r469, %r468, 1;
	// begin inline asm
	st.volatile.global.u32 [%rd1], %r469;
	// end inline asm
	// begin inline asm
	ld.volatile.global.u32 %r470, [%rd1];
	// end inline asm
	add.s32 	%r471, %r470, 1;
	// begin inline asm
	st.volatile.global.u32 [%rd1], %r471;
	// end inline asm
	// begin inline asm
	ld.volatile.global.u32 %r472, [%rd1];
	// end inline asm
	add.s32 	%r473, %r472, 1;
	// begin inline asm
	st.volatile.global.u32 [%rd1], %r473;
	// end inline asm
	// begin inline asm
	ld.volatile.global.u32 %r474, [%rd1];
	// end inline asm
	add.s32 	%r475, %r474, 1;
	// begin inline asm
	st.volatile.global.u32 [%rd1], %r475;
	// end inline asm
	// begin inline asm
	ld.volatile.global.u32 %r476, [%rd1];
	// end inline asm
	add.s32 	%r477, %r476, 1;
	// begin inline asm
	st.volatile.global.u32 [%rd1], %r477;
	// end inline asm
	// begin inline asm
	ld.volatile.global.u32 %r478, [%rd1];
	// end inline asm
	add.s32 	%r479, %r478, 1;
	// begin inline asm
	st.volatile.global.u32 [%rd1], %r479;
	// end inline asm
	// begin inline asm
	ld.volatile.global.u32 %r480, [%rd1];
	// end inline asm
	add.s32 	%r481, %r480, 1;
	// begin inline asm
	st.volatile.global.u32 [%rd1], %r481;
	// end inline asm
	// begin inline asm
	ld.volatile.global.u32 %r482, [%rd1];
	// end inline asm
	add.s32 	%r483, %r482, 1;
	// begin inline asm
	st.volatile.global.u32 [%rd1], %r483;
	// end inline asm
	// begin inline asm
	ld.volatile.global.u32 %r484, [%rd1];
	// end inline asm
	add.s32 	%r485, %r484, 1;
	// begin inline asm
	st.volatile.global.u32 [%rd1], %r485;
	// end inline asm
	// begin inline asm
	ld.volatile.global.u32 %r486, [%rd1];
	// end inline asm
	add.s32 	%r487, %r486, 1;
	// begin inline asm
	st.volatile.global.u32 [%rd1], %r487;
	// end inline asm
	// begin inline asm
	ld.volatile.global.u32 %r488, [%rd1];
	// end inline asm
	add.s32 	%r489, %r488, 1;
	// begin inline asm
	st.volatile.global.u32 [%rd1], %r489;
	// end inline asm
	// begin inline asm
	ld.volatile.global.u32 %r490, [%rd1];
	// end inline asm
	add.s32 	%r491, %r490, 1;
	// begin inline asm
	st.volatile.global.u32 [%rd1], %r491;
	// end inline asm
	// begin inline asm
	ld.volatile.global.u32 %r492, [%rd1];
	// end inline asm
	add.s32 	%r493, %r492, 1;
	// begin inline asm
	st.volatile.global.u32 [%rd1], %r493;
	// end inline asm
	// begin inline asm
	ld.volatile.global.u32 %r494, [%rd1];
	// end inline asm
	add.s32 	%r495, %r494, 1;
	// begin inline asm
	st.volatile.global.u32 [%rd1], %r495;
	// end inline asm
	// begin inline asm
	ld.volatile.global.u32 %r496, [%rd1];
	// end inline asm
	add.s32 	%r497, %r496, 1;
	// begin inline asm
	st.volatile.global.u32 [%rd1], %r497;
	// end inline asm
	// begin inline asm
	ld.volatile.global.u32 %r498, [%rd1];
	// end inline asm
	add.s32 	%r499, %r498, 1;
	// begin inline asm
	st.volatile.global.u32 [%rd1], %r499;
	// end inline asm
	// begin inline asm
	ld.volatile.global.u32 %r500, [%rd1];
	// end inline asm
	add.s32 	%r501, %r500, 1;
	// begin inline asm
	st.volatile.global.u32 [%rd1], %r501;
	// end inline asm
	// begin inline asm
	ld.volatile.global.u32 %r502, [%rd1];
	// end inline asm
	add.s32 	%r503, %r502, 1;
	// begin inline asm
	st.volatile.global.u32 [%rd1], %r503;
	// end inline asm
	// begin inline asm
	ld.volatile.global.u32 %r504, [%rd1];
	// end inline asm
	add.s32 	%r505, %r504, 1;
	// begin inline asm
	st.volatile.global.u32 [%rd1], %r505;
	// end inline asm
	// begin inline asm
	ld.volatile.global.u32 %r506, [%rd1];
	// end inline asm
	add.s32 	%r507, %r506, 1;
	// begin inline asm
	st.volatile.global.u32 [%rd1], %r507;
	// end inline asm
	// begin inline asm
	ld.volatile.global.u32 %r508, [%rd1];
	// end inline asm
	add.s32 	%r509, %r508, 1;
	// begin inline asm
	st.volatile.global.u32 [%rd1], %r509;
	// end inline asm
	// begin inline asm
	ld.volatile.global.u32 %r510, [%rd1];
	// end inline asm
	add.s32 	%r511, %r510, 1;
	// begin inline asm
	st.volatile.global.u32 [%rd1], %r511;
	// end inline asm
	// begin inline asm
	ld.volatile.global.u32 %r512, [%rd1];
	// end inline asm
	add.s32 	%r513, %r512, 1;
	// begin inline asm
	st.volatile.global.u32 [%rd1], %r513;
	// end inline asm
$L__BB20_2:
	ret;

}
	// .globl	_Z4testIL_Z13load_volatilePKjEL_Z17store_atomic_exchPjjELi256E14single_element11lower_lanesILj8EEEvv
.visible .entry _Z4testIL_Z13load_volatilePKjEL_Z17store_atomic_exchPjjELi256E14single_element11lower_lanesILj8EEEvv()
{
	.reg .pred 	%p<2>;
	.reg .b32 	%r<770>;
	.reg .b64 	%rd<514>;

	// begin inline asm
	mov.u32 %r1, %laneid;
	// end inline asm
	setp.gt.u32 	%p1, %r1, 7;
	@%p1 bra 	$L__BB21_2;
	mov.u64 	%rd513, buffer;
	cvta.global.u64 	%rd1, %rd513;
	// begin inline asm
	ld.volatile.global.u32 %r2, [%rd1];
	// end inline asm
	add.s32 	%r4, %r2, 1;
	// begin inline asm
	atom.global.exch.b32 %r3, [%rd1], %r4;
	// end inline asm
	// begin inline asm
	ld.volatile.global.u32 %r5, [%rd1];
	// end inline asm
	add.s32 	%r7, %r5, 1;
	// begin inline asm
	atom.global.exch.b32 %r6, [%rd1], %r7;
	// end inline asm
	// begin inline asm
	ld.volatile.global.u32 %r8, [%rd1];
	// end inline asm
	add.s32 	%r10, %r8, 1;
	// begin inline asm
	atom.global.exch.b32 %r9, [%rd1], %r10;
	// end inline asm
	// begin inline asm
	ld.volatile.global.u32 %r11, [%rd1];
	// end inline asm
	add.s32 	%r13, %r11, 1;
	// begin inline asm
	atom.global.exch.b32 %r12, [%rd1], %r13;
	// end inline asm
	// begin inline asm
	ld.volatile.global.u32 %r14, [%rd1];
	// end inline asm
	add.s32 	%r16, %r14, 1;
	// begin inline asm
	atom.global.exch.b32 %r15, [%rd1], %r16;
	// end inline asm
	// begin inline asm
	ld.volatile.global.u32 %r17, [%rd1];
	// end inline asm
	add.s32 	%r19, %r17, 1;
	// begin inline asm
	atom.global.exch.b32 %r18, [%rd1], %r19;
	// end inline asm
	// begin inline asm
	ld.volatile.global.u32 %r20, [%rd1];
	// end inline asm
	add.s32 	%r22, %r20, 1;
	// begin inline asm
	atom.global.exch.b32 %r21, [%rd1], %r22;
	// end inline asm
	// begin inline asm
	ld.volatile.global.u32 %r23, [%rd1];
	// end inline asm
	add.s32 	%r25, %r23, 1;
	// begin inline asm
	atom.global.exch.b32 %r24, [%rd1], %r25;
	// end inline asm
	// begin inline asm
	ld.volatile.global.u32 %r26, [%rd1];
	// end inline asm
	add.s32 	%r28, %r26, 1;
	// begin inline asm
	atom.global.exch.b32 %r27, [%rd1], %r28;
	// end inline asm
	// begin inline asm
	ld.volatile.global.u32 %r29, [%rd1];
	// end inline asm
	add.s32 	%r31, %r29, 1;
	// begin inline asm
	atom.global.exch.b32 %r30, [%rd1], %r31;
	// end inline asm
	// begin inline asm
	ld.volatile.global.u32 %r32, [%rd1];
	// end inline asm
	add.s32 	%r34, %r32, 1;
	// begin inline asm
	atom.global.exch.b32 %r33, [%rd1], %r34;
	// end inline asm
	// begin inline asm
	ld.volatile.global.u32 %r35, [%rd1];
	// end inline asm
	add.s32 	%r37, %r35, 1;
	// begin inline asm
	atom.global.exch.b32 %r36, [%rd1], %r37;
	// end inline asm
	// begin inline asm
	ld.volatile.global.u32 %r38, [%rd1];
	// end inline asm
	add.s32 	%r40, %r38, 1;
	// begin inline asm
	atom.global.exch.b32 %r39, [%rd1], %r40;
	// end inline asm
	// begin inline asm
	ld.volatile.global.u32 %r41, [%rd1];
	// end inline asm
	add.s32 	%r43, %r41, 1;
	// begin inline asm
	atom.global.exch.b32 %r42, [%rd1], %r43;
	// end inline asm
	// begin inline asm
	ld.volatile.global.u32 %r44, [%rd1];
	// end inline asm
	add.s32 	%r46, %r44, 1;
	// begin inline asm
	atom.global.exch.b32 %r45, [%rd1], %r46;
	// end inline asm
	// begin inline asm
	ld.volatile.global.u32 %r47, [%rd1];
	// end inline asm
	add.s32 	%r49, %r47, 1;
	// begin inline asm
	atom.global.exch.b32 %r48, [%rd1], %r49;
	// end inline asm
	// begin inline asm
	ld.volatile.global.u32 %r50, [%rd1];
	// end inline asm
	add.s32 	%r52, %r50, 1;
	// begin inline asm
	atom.global.exch.b32 %r51, [%rd1], %r52;
	// end inline asm
	// begin inline asm
	ld.volatile.global.u32 %r53, [%rd1];
	// end inline asm
	add.s32 	%r55, %r53, 1;
	// begin inline asm
	atom.global.exch.b32 %r54, [%rd1], %r55;
	// end inline asm
	// begin inline asm
	ld.volatile.global.u32 %r56, [%rd1];
	// end inline asm
	add.s32 	%r58, %r56, 1;
	// begin inline asm
	atom.global.exch.b32 %r57, [%rd1], %r58;
	// end inline asm
	// begin inline asm
	ld.volatile.global.u32 %r59, [%rd1];
	// end inline asm
	add.s32 	%r61, %r59, 1;
	// begin inline asm
	atom.global.exch.b32 %r60, [%rd1], %r61;
	// end inline asm
	// begin inline asm
	ld.volatile.global.u32 %r62, [%rd1];
	// end inline asm
	add.s32 	%r64, %r62, 1;
	// begin inline asm
	atom.global.exch.b32 %r63, [%rd1], %r64;
	// end inline asm
	// begin inline asm
	ld.volatile.global.u32 %r65, [%rd1];
	// end inline asm
	add.s32 	%r67, %r65, 1;
	// begin inline asm
	atom.global.exch.b32 %r66, [%rd1], %r67;
	// end inline asm
	// begin inline asm
	ld.volatile.global.u32 %r68, [%rd1];
	// end inline asm
	add.s32 	%r70, %r68, 1;
	// begin inline asm
	atom.global.exch.b32 %r69, [%rd1], %r70;
	// end inline asm
	// begin inline asm
	ld.volatile.global.u32 %r71, [%rd1];
	// end inline asm
	add.s32 	%r73, %r71, 1;
	// begin inline asm
	atom.global.exch.b32 %r72, [%rd1], %r73;
	// end inline asm
	// begin inline asm
	ld.volatile.global.u32 %r74, [%rd1];
	// end inline asm
	add.s32 	%r76, %r74, 1;
	// begin inline asm
	atom.global.exch.b32 %r75, [%rd1], %r76;
	// end inline asm
	// begin inline asm
	ld.volatile.global.u32 %r77, [%rd1];
	// end inline asm
	add.s32 	%r79, %r77, 1;
	// begin inline asm
	atom.global.exch.b32 %r78, [%rd1], %r79;
	// end inline asm
	// begin inline asm
	ld.volatile.global.u32 %r80, [%rd1];
	// end inline asm
	add.s32 	%r82, %r80, 1;
	// begin inline asm
	atom.global.exch.b32 %r81, [%rd1], %r82;
	// end inline asm
	// begin inline asm
	ld.volatile.global.u32 %r83, [%rd1];
	// end inline asm
	add.s32 	%r85, %r83, 1;
	// begin inline asm
	atom.global.exch.b32 %r84, [%rd1], %r85;
	// end inline asm
	// begin inline asm
	ld.volatile.global.u32 %r86, [%rd1];
	// end inline asm
	add.s32 	%r88, %r86, 1;
	// begin inline asm
	atom.global.exch.b32 %r87, [%rd1], %r88;
	// end inline asm
	// begin inline asm
	ld.volatile.global.u32 %r89, [%rd1];
	// end inline asm
	add.s32 	%r91, %r89, 1;
	// begin inline asm
	atom.global.exch.b32 %r90, [%rd1], %r91;
	// end inline asm
	// begin inline asm
	ld.volatile.global.u32 %r92, [%rd1];
	// end inline asm
	add.s32 	%r94, %r92, 1;
	// begin inline asm
	atom.global.exch.b32 %r93, [%rd1], %r94;
	// end inline asm
	// begin inline asm
	ld.volatile.global.u32 %r95, [%rd1];
	// end inline asm
	add.s32 	%r97, %r95, 1;
	// begin inline asm
	atom.global.exch.b32 %r96, [%rd1], %r97;
	// end inline asm
	// begin inline asm
	ld.volatile.global.u32 %r98, [%rd1];
	// end inline asm
	add.s32 	%r100, %r98, 1;
	// begin inline asm
	atom.global.exch.b32 %r99, [%rd1], %r100;
	// end inline asm
	// begin inline asm
	ld.volatile.global.u32 %r101, [%rd1];
	// end inline asm
	add.s32 	%r103, %r101, 1;
	// begin inline asm
	atom.global.exch.b32 %r102, [%rd1], %r103;
	// end inline asm
	// begin inline asm
	ld.volatile.global.u32 %r104, [%rd1];
	// end inline asm
	add.s32 	%r106, %r104, 1;
	// begin inline asm
	atom.global.exch.b32 %r105, [%rd1], %r106;
	// end inline asm
	// begin inline asm
	ld.volatile.global.u32 %r107, [%rd1];
	// end inline asm
	add.s32 	%r109, %r107, 1;
	// begin inline asm
	atom.global.exch.b32 %r108, [%rd1], %r109;
	// end inline asm
	// begin inline asm
	ld.volatile.global.u32 %r110, [%rd1];
	// end inline asm
	add.s32 	%r112, %r110, 1;
	// begin inline asm
	atom.global.exch.b32 %r111, [%rd1], %r112;
	// end inline asm
	// begin inline asm
	ld.volatile.global.u32 %r113, [%rd1];
	// end inline asm
	add.s32 	%r115, %r113, 1;
	// begin inline asm
	atom.global.exch.b32 %r114, [%rd1], %r115;
	// end inline asm
	// begin inline asm
	ld.volatile.global.u32 %r116, [%rd1];
	// end inline asm
	add.s32 	%r118, %r116, 1;
	// begin inline asm
	atom.global.exch.b32 %r117, [%rd1], %r118;
	// end inline asm
	// begin inline asm
	ld.volatile.global.u32 %r119, [%rd1];
	// end inline asm
	add.s32 	%r121, %r119, 1;
	// begin inline asm
	atom.global.exch.b32 %r120, [%rd1], %r121;
	// end inline asm
	// begin inline asm
	ld.volatile.global.u32 %r122, [%rd1];
	// end inline asm
	add.s32 	%r124, %r122, 1;
	// begin inline asm
	atom.global.exch.b32 %r123, [%rd1], %r124;
	// end inline asm
	// begin inline asm
	ld.volatile.global.u32 %r125, [%rd1];
	// end inline asm
	add.s32 	%r127, %r125, 1;
	// begin inline asm
	atom.global.exch.b32 %r126, [%rd1], %r127;
	// end inline asm
	// begin inline asm
	ld.volatile.global.u32 %r128, [%rd1];
	// end inline asm
	add.s32 	%r130, %r128, 1;
	// begin inline asm
	atom.global.exch.b32 %r129, [%rd1], %r130;
	// end inline asm
	// begin inline asm
	ld.volatile.global.u32 %r131, [%rd1];
	// end inline asm
	add.s32 	%r133, %r131, 1;
	// begin inline asm
	atom.global.exch.b32 %r132, [%rd1], %r133;
	// end inline asm
	// begin inline asm
	ld.volatile.global.u32 %r134, [%rd1];
	// end inline asm
	add.s32 	%r136, %r134, 1;
	// begin inline asm
	atom.global.exch.b32 %r135, [%rd1], %r136;
	// end inline asm
	// begin inline asm
	ld.volatile.global.u32 %r137, [%rd1];
	// end inline asm
	add.s32 	%r139, %r137, 1;
	// begin inline asm
	atom.global.exch.b32 %r138, [%rd1], %r139;
	// end inline asm
	// begin inline asm
	ld.volatile.global.u32 %r140, [%rd1];
	// end inline asm
	add.s32 	%r142, %r140, 1;
	// begin inline asm
	atom.global.exch.b32 %r141, [%rd1], %r142;
	// end inline asm
	// begin inline asm
	ld.volatile.global.u32 %r143, [%rd1];
	// end inline asm
	add.s32 	%r145, %r143, 1;
	// begin inline asm
	atom.global.exch.b32 %r144, [%rd1], %r145;
	// end inline asm
	// begin inline asm
	ld.volatile.global.u32 %r146, [%rd1];
	// end inline asm
	add.s32 	%r148, %r146, 1;
	// begin inline asm
	atom.global.exch.b32 %r147, [%rd1], %r148;
	// end inline asm
	// begin inline asm
	ld.volatile.global.u32 %r149, [%rd1];
	// end inline asm
	add.s32 	%r151, %r149, 1;
	// begin inline asm
	atom.global.exch.b32 %r150, [%rd1], %r151;
	// end inline asm
	// begin inline asm
	ld.volatile.global.u32 %r152, [%rd1];
	// end inline asm
	add.s32 	%r154, %r152, 1;
	// begin inline asm
	atom.global.exch.b32 %r153, [%rd1], %r154;
	// end inline asm
	// begin inline asm
	ld.volatile.global.u32 %r155, [%rd1];
	// end inline asm
	add.s32 	%r157, %r155, 1;
	// begin inline asm
	atom.global.exch.b32 %r156, [%rd1], %r157;
	// end inline asm
	// begin inline asm
	ld.volatile.global.u32 %r158, [%rd1];
	// end inline asm
	add.s32 	%r160, %r158, 1;
	// begin inline asm
	atom.global.exch.b32 %r159, [%rd1], %r160;
	// end inline asm
	// begin inline asm
	ld.volatile.global.u32 %r161, [%rd1];
	// end inline asm
	add.s32 	%r163, %r161, 1;
	// begin inline asm
	atom.global.exch.b32 %r162, [%rd1], %r163;
	// end inline asm
	// begin inline asm
	ld.volatile.global.u32 %r164, [%rd1];
	// end inline asm
	add.s32 	%r166, %r164, 1;
	// begin inline asm
	atom.global.exch.b32 %r165, [%rd1], %r166;
	// end inline asm
	// begin inline asm
	ld.volatile.global.u32 %r167, [%rd1];
	// end inline asm
	add.s32 	%r169, %r167, 1;
	// begin inline asm
	atom.global.exch.b32 %r168, [%rd1], %r169;
	// end inline asm
	// begin inline asm
	ld.volatile.global.u32 %r170, [%rd1];
	// end inline asm
	add.s32 	%r172, %r170, 1;
	// begin inline asm
	atom.global.exch.b32 %r171, [%rd1], %r172;
	// end inline asm
	// begin inline asm
	ld.volatile.global.u32 %r173, [%rd1];
	// end inline asm
	add.s32 	%r175, %r173, 1;
	// begin inline asm
	atom.global.exch.b32 %r174, [%rd1], %r175;
	// end inline asm
	// begin inline asm
	ld.volatile.global.u32 %r176, [%rd1];
	// end inline asm
	add.s32 	%r178, %r176, 1;
	// begin inline asm
	atom.global.exch.b32 %r177, [%rd1], %r178;
	// end inline asm
	// begin inline asm
	ld.volatile.global.u32 %r179, [%rd1];
	// end inline asm
	add.s32 	%r181, %r179, 1;
	// begin inline asm
	atom.global.exch.b32 %r180, [%rd1], %r181;
	// end inline asm
	// begin inline asm
	ld.volatile.global.u32 %r182, [%rd1];
	// end inline asm
	add.s32 	%r184, %r182, 1;
	// begin inline asm
	atom.global.exch.b32 %r183, [%rd1], %r184;
	// end inline asm
	// begin inline asm
	ld.volatile.global.u32 %r185, [%rd1];
	// end inline asm
	add.s32 	%r187, %r185, 1;
	// begin inline asm
	atom.global.exch.b32 %r186, [%rd1], %r187;
	// end inline asm
	// begin inline asm
	ld.volatile.global.u32 %r188, [%rd1];
	// end inline asm
	add.s32 	%r190, %r188, 1;
	// begin inline asm
	atom.global.exch.b32 %r189, [%rd1], %r190;
	// end inline asm
	// begin inline asm
	ld.volatile.global.u32 %r191, [%rd1];
	// end inline asm
	add.s32 	%r193, %r191, 1;
	// begin inline asm
	atom.global.exch.b32 %r192, [%rd1], %r193;
	// end inline asm
	// begin inline asm
	ld.volatile.global.u32 %r194, [%rd1];
	// end inline asm
	add.s32 	%r196, %r194, 1;
	// begin inline asm
	atom.global.exch.b32 %r195, [%rd1], %r196;
	// end inline asm
	// begin inline asm
	ld.volatile.global.u32 %r197, [%rd1];
	// end inline asm
	add.s32 	%r199, %r197, 1;
	// begin inline asm
	atom.global.exch.b32 %r198, [%rd1], %r199;
	// end inline asm
	// begin inline asm
	ld.volatile.global.u32 %r200, [%rd1];
	// end inline asm
	add.s32 	%r202, %r200, 1;
	// begin inline asm
	atom.global.exch.b32 %r201, [%rd1], %r202;
	// end inline asm
	// begin inline asm
	ld.volatile.global.u32 %r203, [%rd1];
	// end inline asm
	add.s32 	%r205, %r203, 1;
	// begin inline asm
	atom.global.exch.b32 %r204, [%rd1], %r205;
	// end inline asm
	// begin inline asm
	ld.volatile.global.u32 %r206, [%rd1];
	// end inline asm
	add.s32 	%r208, %r206, 1;
	// begin inline asm
	atom.global.exch.b32 %r207, [%rd1], %r208;
	// end inline asm
	// begin inline asm
	ld.volatile.global.u32 %r209, [%rd1];
	// end inline asm
	add.s32 	%r211, %r209, 1;
	// begin inline asm
	atom.global.exch.b32 %r210, [%rd1], %r211;
	// end inline asm
	// begin inline asm
	ld.volatile.global.u32 %r212, [%rd1];
	// end inline asm
	add.s32 	%r214, %r212, 1;
	// begin inline asm
	atom.global.exch.b32 %r213, [%rd1], %r214;
	// end inline asm
	// begin inline asm
	ld.volatile.global.u32 %r215, [%rd1];
	// end inline asm
	add.s32 	%r217, %r215, 1;
	// begin inline asm
	atom.global.exch.b32 %r216, [%rd1], %r217;
	// end inline asm
	// begin inline asm
	ld.volatile.global.u32 %r218, [%rd1];
	// end inline asm
	add.s32 	%r220, %r218, 1;
	// begin inline asm
	atom.global.exch.b32 %r219, [%rd1], %r220;
	// end inline asm
	// begin inline asm
	ld.volatile.global.u32 %r221, [%rd1];
	// end inline asm
	add.s32 	%r223, %r221, 1;
	// begin inline asm
	atom.global.exch.b32 %r222, [%rd1], %r223;
	// end inline asm
	// begin inline asm
	ld.volatile.global.u32 %r224, [%rd1];
	// end inline asm
	add.s32 	%r226, %r224, 1;
	// begin inline asm
	atom.global.exch.b32 %r225, [%rd1], %r226;
	// end inline asm
	// begin inline asm
	ld.volatile.global.u32 %r227, [%rd1];
	// end inline asm
	add.s32 	%r229, %r227, 1;
	// begin inline asm
	atom.global.exch.b32 %r228, [%rd1], %r229;
	// end inline asm
	// begin inline asm
	ld.volatile.global.u32 %r230, [%rd1];
	// end inline asm
	add.s32 	%r232, %r230, 1;
	// begin inline asm
	atom.global.exch.b32 %r231, [%rd1], %r232;
	// end inline asm
	// begin inline asm
	ld.volatile.global.u32 %r233, [%rd1];
	// end inline asm
	add.s32 	%r235, %r233, 1;
	// begin inline asm
	atom.global.exch.b32 %r234, [%rd1], %r235;
	// end inline asm
	// begin inline asm
	ld.volatile.global.u32 %r236, [%rd1];
	// end inline asm
	add.s32 	%r238, %r236, 1;
	// begin inline asm
	atom.global.exch.b32 %r237, [%rd1], %r238;
	// end inline asm
	// begin inline asm
	ld.volatile.global.u32 %r239, [%rd1];
	// end inline asm
	add.s32 	%r241, %r239, 1;
	// begin inline asm
	atom.global.exch.b32 %r240, [%rd1], %r241;
	// end inline asm
	// begin inline asm
	ld.volatile.global.u32 %r242, [%rd1];
	// end inline asm
	add.s32 	%r244, %r242, 1;
	// begin inline asm
	atom.global.exch.b32 %r243, [%rd1], %r244;
	// end inline asm
	// begin inline asm
	ld.volatile.global.u32 %r245, [%rd1];
	// end inline asm
	add.s32 	%r247, %r245, 1;
	// begin inline asm
	atom.global.exch.b32 %r246, [%rd1], %r247;
	// end inline asm
	// begin inline asm
	ld.volatile.global.u32 %r248, [%rd1];
	// end inline asm
	add.s32 	%r250, %r248, 1;
	// begin inline asm
	atom.global.exch.b32 %r249, [%rd1], %r250;
	// end inline asm
	// begin inline asm
	ld.volatile.global.u32 %r251, [%rd1];
	// end inline asm
	add.s32 	%r253, %r251, 1;
	// begin inline asm
	atom.global.exch.b32 %r252, [%rd1], %r253;
	// end inline asm
	// begin inline asm
	ld.volatile.global.u32 %r254, [%rd1];
	// end inline asm
	add.s32 	%r256, %r254, 1;
	// begin inline asm
	atom.global.exch.b32 %r255, [%rd1], %r256;
	// end inline asm
	// begin inline asm
	ld.volatile.global.u32 %r257, [%rd1];
	// end inline asm
	add.s32 	%r259, %r257, 1;
	// begin inline asm
	atom.global.exch.b32 %r258, [%rd1], %r259;
	// end inline asm
	// begin inline asm
	ld.volatile.global.u32 %r260, [%rd1];
	// end inline asm
	add.s32 	%r262, %r260, 1;
	// begin inline asm
	atom.global.exch.b32 %r261, [%rd1], %r262;
	// end inline asm
	// begin inline asm
	ld.volatile.global.u32 %r263, [%rd1];
	// end inline asm
	add.s32 	%r265, %r263, 1;
	// begin inline asm
	atom.global.exch.b32 %r264, [%rd1], %r265;
	// end inline asm
	// begin inline asm
	ld.volatile.global.u32 %r266, [%rd1];
	// end inline asm
	add.s32 	%r268, %r266, 1;
	// begin inline asm
	atom.global.exch.b32 %r267, [%rd1], %r268;
	// end inline asm
	// begin inline asm
	ld.volatile.global.u32 %r269, [%rd1];
	// end inline asm
	add.s32 	%r271, %r269, 1;
	// begin inline asm
	atom.global.exch.b32 %r270, [%rd1], %r271;
	// end inline asm
	// begin inline asm
	ld.volatile.global.u32 %r272, [%rd1];
	// end inline asm
	add.s32 	%r274, %r272, 1;
	// begin inline asm
	atom.global.exch.b32 %r273, [%rd1], %r274;
	// end inline asm
	// begin inline asm
	ld.volatile.global.u32 %r275, [%rd1];
	// end inline asm
	add.s32 	%r277, %r275, 1;
	// begin inline asm
	atom.global.exch.b32 %r276, [%rd1], %r277;
	// end inline asm
	// begin inline asm
	ld.volatile.global.u32 %r278, [%rd1];
	// end inline asm
	add.s32 	%r280, %r278, 1;
	// begin inline asm
	atom.global.exch.b32 %r279, [%rd1], %r280;
	// end inline asm
	// begin inline asm
	ld.volatile.global.u32 %r281, [%rd1];
	// end inline asm
	add.s32 	%r283, %r281, 1;
	// begin inline asm
	atom.global.exch.b32 %r282, [%rd1], %r283;
	// end inline asm
	// begin inline asm
	ld.volatile.global.u32 %r284, [%rd1];
	// end inline asm
	add.s32 	%r286, %r284, 1;
	// begin inline asm
	atom.global.exch.b32 %r285, [%rd1], %r286;
	// end inline asm
	// begin inline asm
	ld.volatile.global.u32 %r287, [%rd1];
	// end inline asm
	add.s32 	%r289, %r287, 1;
	// begin inline asm
	atom.global.exch.b32 %r288, [%rd1], %r289;
	// end inline asm
	// begin inline asm
	ld.volatile.global.u32 %r290, [%rd1];
	// end inline asm
	add.s32 	%r292, %r290, 1;
	// begin inline asm
	atom.global.exch.b32 %r291, [%rd1], %r292;
	// end inline asm
	// begin inline asm
	ld.volatile.global.u32 %r293, [%rd1];
	// end inline asm
	add.s32 	%r295, %r293, 1;
	// begin inline asm
	atom.global.exch.b32 %r294, [%rd1], %r295;
	// end inline asm
	// begin inline asm
	ld.volatile.global.u32 %r296, [%rd1];
	// end inline asm
	add.s32 	%r298, %r296, 1;
	// begin inline asm
	atom.global.exch.b32 %r297, [%rd1], %r298;
	// end inline asm
	// begin inline asm
	ld.volatile.global.u32 %r299, [%rd1];
	// end inline asm
	add.s32 	%r301, %r299, 1;
	// begin inline asm
	atom.global.exch.b32 %r300, [%rd1], %r301;
	// end inline asm
	// begin inline asm
	ld.volatile.global.u32 %r302, [%rd1];
	// end inline asm
	add.s32 	%r304, %r302, 1;
	// begin inline asm
	atom.global.exch.b32 %r303, [%rd1], %r304;
	// end inline asm
	// begin inline asm
	ld.volatile.global.u32 %r305, [%rd1];
	// end inline asm
	add.s32 	%r307, %r305, 1;
	// begin inline asm
	atom.global.exch.b32 %r306, [%rd1], %r307;
	// end inline asm
	// begin inline asm
	ld.volatile.global.u32 %r308, [%rd1];
	// end inline asm
	add.s32 	%r310, %r308, 1;
	// begin inline asm
	atom.global.exch.b32 %r309, [%rd1], %r310;
	// end inline asm
	// begin inline asm
	ld.volatile.global.u32 %r311, [%rd1];
	// end inline asm
	add.s32 	%r313, %r311, 1;
	// begin inline asm
	atom.global.exch.b32 %r312, [%rd1], %r313;
	// end inline asm
	// begin inline asm
	ld.volatile.global.u32 %r314, [%rd1];
	// end inline asm
	add.s32 	%r316, %r314, 1;
	// begin inline asm
	atom.global.exch.b32 %r315, [%rd1], %r316;
	// end inline asm
	// begin inline asm
	ld.volatile.global.u32 %r317, [%rd1];
	// end inline asm
	add.s32 	%r319, %r317, 1;
	// begin inline asm
	atom.global.exch.b32 %r318, [%rd1], %r319;
	// end inline asm
	// begin inline asm
	ld.volatile.global.u32 %r320, [%rd1];
	// end inline asm
	add.s32 	%r322, %r320, 1;
	// begin inline asm
	atom.global.exch.b32 %r321, [%rd1], %r322;
	// end inline asm
	// begin inline asm
	ld.volatile.global.u32 %r323, [%rd1];
	// end inline asm
	add.s32 	%r325, %r323, 1;
	// begin inline asm
	atom.global.exch.b32 %r324, [%rd1], %r325;
	// end inline asm
	// begin inline asm
	ld.volatile.global.u32 %r326, [%rd1];
	// end inline asm
	add.s32 	%r328, %r326, 1;
	// begin inline asm
	atom.global.exch.b32 %r327, [%rd1], %r328;
	// end inline asm
	// begin inline asm
	ld.volatile.global.u32 %r329, [%rd1];
	// end inline asm
	add.s32 	%r331, %r329, 1;
	// begin inline asm
	atom.global.exch.b32 %r330, [%rd1], %r331;
	// end inline asm
	// begin inline asm
	ld.volatile.global.u32 %r332, [%rd1];
	// end inline asm
	add.s32 	%r334, %r332, 1;
	// begin inline asm
	atom.global.exch.b32 %r333, [%rd1], %r334;
	// end inline asm
	// begin inline asm
	ld.volatile.global.u32 %r335, [%rd1];
	// end inline asm
	add.s32 	%r337, %r335, 1;
	// begin inline asm
	atom.global.exch.b32 %r336, [%rd1], %r337;
	// end inline asm
	// begin inline asm
	ld.volatile.global.u32 %r338, [%rd1];
	// end inline asm
	add.s32 	%r340, %r338, 1;
	// begin inline asm
	atom.global.exch.b32 %r339, [%rd1], %r340;
	// end inline asm
	// begin inline asm
	ld.volatile.global.u32 %r341, [%rd1];
	// end inline asm
	add.s32 	%r343, %r341, 1;
	// begin inline asm
	atom.global.exch.b32 %r342, [%rd1], %r343;
	// end inline asm
	// begin inline asm
	ld.volatile.global.u32 %r344, [%rd1];
	// end inline asm
	add.s32 	%r346, %r344, 1;
	// begin inline asm
	atom.global.exch.b32 %r345, [%rd1], %r346;
	// end inline asm
	// begin inline asm
	ld.volatile.global.u32 %r347, [%rd1];
	// end inline asm
	add.s32 	%r349, %r347, 1;
	// begin inline asm
	atom.global.exch.b32 %r348, [%rd1], %r349;
	// end inline asm
	// begin inline asm
	ld.volatile.global.u32 %r350, [%rd1];
	// end inline asm
	add.s32 	%r352, %r350, 1;
	// begin inline asm
	atom.global.exch.b32 %r351, [%rd1], %r352;
	// end inline asm
	// begin inline asm
	ld.volatile.global.u32 %r353, [%rd1];
	// end inline asm
	add.s32 	%r355, %r353, 1;
	// begin inline asm
	atom.global.exch.b32 %r354, [%rd1], %r355;
	// end inline asm
	// begin inline asm
	ld.volatile.global.u32 %r356, [%rd1];
	// end inline asm
	add.s32 	%r358, %r356, 1;
	// begin inline asm
	atom.global.exch.b32 %r357, [%rd1], %r358;
	// end inline asm
	// begin inline asm
	ld.volatile.global.u32 %r359, [%rd1];
	// end inline asm
	add.s32 	%r361, %r359, 1;
	// begin inline asm
	atom.global.exch.b32 %r360, [%rd1], %r361;
	// end inline asm
	// begin inline asm
	ld.volatile.global.u32 %r362, [%rd1];
	// end inline asm
	add.s32 	%r364, %r362, 1;
	// begin inline asm
	atom.global.exch.b32 %r363, [%rd1], %r364;
	// end inline asm
	// begin inline asm
	ld.volatile.global.u32 %r365, [%rd1];
	// end inline asm
	add.s32 	%r367, %r365, 1;
	// begin inline asm
	atom.global.exch.b32 %r366, [%rd1], %r367;
	// end inline asm
	// begin inline asm
	ld.volatile.global.u32 %r368, [%rd1];
	// end inline asm
	add.s32 	%r370, %r368, 1;
	// begin inline asm
	atom.global.exch.b32 %r369, [%rd1], %r370;
	// end inline asm
	// begin inline asm
	ld.volatile.global.u32 %r371, [%rd1];
	// end inline asm
	add.s32 	%r373, %r371, 1;
	// begin inline asm
	atom.global.exch.b32 %r372, [%rd1], %r373;
	// end inline asm
	// begin inline asm
	ld.volatile.global.u32 %r374, [%rd1];
	// end inline asm
	add.s32 	%r376, %r374, 1;
	// begin inline asm
	atom.global.exch.b32 %r375, [%rd1], %r376;
	// end inline asm
	// begin inline asm
	ld.volatile.global.u32 %r377, [%rd1];
	// end inline asm
	add.s32 	%r379, %r377, 1;
	// begin inline asm
	atom.global.exch.b32 %r378, [%rd1], %r379;
	// end inline asm
	// begin inline asm
	ld.volatile.global.u32 %r380, [%rd1];
	// end inline asm
	add.s32 	%r382, %r380, 1;
	// begin inline asm
	atom.global.exch.b32 %r381, [%rd1], %r382;
	// end inline asm
	// begin inline asm
	ld.volatile.global.u32 %r383, [%rd1];
	// end inline asm
	add.s32 	%r385, %r383, 1;
	// begin inline asm
	atom.global.exch.b32 %r384, [%rd1], %r385;
	// end inline asm
	// begin inline asm
	ld.volatile.global.u32 %r386, [%rd1];
	// end inline asm
	add.s32 	%r388, %r386, 1;
	// begin inline asm
	atom.global.exch.b32 %r387, [%rd1], %r388;
	// end inline asm
	// begin inline asm
	ld.volatile.global.u32 %r389, [%rd1];
	// end inline asm
	add.s32 	%r391, %r389, 1;
	// begin inline asm
	atom.global.exch.b32 %r390, [%rd1], %r391;
	// end inline asm
	// begin inline asm
	ld.volatile.global.u32 %r392, [%rd1];
	// end inline asm
	add.s32 	%r394, %r392, 1;
	// begin inline asm
	atom.global.exch.b32 %r393, [%rd1], %r394;
	// end inline asm
	// begin inline asm
	ld.volatile.global.u32 %r395, [%rd1];
	// end inline asm
	add.s32 	%r397, %r395, 1;
	// begin inline asm
	atom.global.exch.b32 %r396, [%rd1], %r397;
	// end inline asm
	// begin inline asm
	ld.volatile.global.u32 %r398, [%rd1];
	// end inline asm
	add.s32 	%r400, %r398, 1;
	// begin inline asm
	atom.global.exch.b32 %r399, [%rd1], %r400;
	// end inline asm
	// begin inline asm
	ld.volatile.global.u32 %r401, [%rd1];
	// end inline asm
	add.s32 	%r403, %r401, 1;
	// begin inline asm
	atom.global.exch.b32 %r402, [%rd1], %r403;
	// end inline asm
	// begin inline asm
	ld.volatile.global.u32 %r404, [%rd1];
	// end inline asm
	add.s32 	%r406, %r404, 1;
	// begin inline asm
	atom.global.exch.b32 %r405, [%rd1], %r406;
	// end inline asm
	// begin inline asm
	ld.volatile.global.u32 %r407, [%rd1];
	// end inline asm
	add.s32 	%r409, %r407, 1;
	// begin inline asm
	atom.global.exch.b32 %r408, [%rd1], %r409;
	// end inline asm
	// begin inline asm
	ld.volatile.global.u32 %r410, [%rd1];
	// end inline asm
	add.s32 	%r412, %r410, 1;
	// begin inline asm
	atom.global.exch.b32 %r411, [%rd1], %r412;
	// end inline asm
	// begin inline asm
	ld.volatile.global.u32 %r413, [%rd1];
	// end inline asm
	add.s32 	%r415, %r413, 1;
	// begin inline asm
	atom.global.exch.b32 %r414, [%rd1], %r415;
	// end inline asm
	// begin inline asm
	ld.volatile.global.u32 %r416, [%rd1];
	// end inline asm
	add.s32 	%r418, %r416, 1;
	// begin inline asm
	atom.global.exch.b32 %r417, [%rd1], %r418;
	// end inline asm
	// begin inline asm
	ld.volatile.global.u32 %r419, [%rd1];
	// end inline asm
	add.s32 	%r421, %r419, 1;
	// begin inline asm
	atom.global.exch.b32 %r420, [%rd1], %r421;
	// end inline asm
	// begin inline asm
	ld.volatile.global.u32 %r422, [%rd1];
	// end inline asm
	add.s32 	%r424, %r422, 1;
	// begin inline asm
	atom.global.exch.b32 %r423, [%rd1], %r424;
	// end inline asm
	// begin inline asm
	ld.volatile.global.u32 %r425, [%rd1];
	// end inline asm
	add.s32 	%r427, %r425, 1;
	// begin inline asm
	atom.global.exch.b32 %r426, [%rd1], %r427;
	// end inline asm
	// begin inline asm
	ld.volatile.global.u32 %r428, [%rd1];
	// end inline asm
	add.s32 	%r430, %r428, 1;
	// begin inline asm
	atom.global.exch.b32 %r429, [%rd1], %r430;
	// end inline asm
	// begin inline asm
	ld.volatile.global.u32 %r431, [%rd1];
	// end inline asm
	add.s32 	%r433, %r431, 1;
	// begin inline asm
	atom.global.exch.b32 %r432, [%rd1], %r433;
	// end inline asm
	// begin inline asm
	ld.volatile.global.u32 %r434, [%rd1];
	// end inline asm
	add.s32 	%r436, %r434, 1;
	// begin inline asm
	atom.global.exch.b32 %r435, [%rd1], %r436;
	// end inline asm
	// begin inline asm
	ld.volatile.global.u32 %r437, [%rd1];
	// end inline asm
	add.s32 	%r439, %r437, 1;
	// begin inline asm
	atom.global.exch.b32 %r438, [%rd1], %r439;
	// end inline asm
	// begin inline asm
	ld.volatile.global.u32 %r440, [%rd1];
	// end inline asm
	add.s32 	%r442, %r440, 1;
	// begin inline asm
	atom.global.exch.b32 %r441, [%rd1], %r442;
	// end inline asm
	// begin inline asm
	ld.volatile.global.u32 %r443, [%rd1];
	// end inline asm
	add.s32 	%r445, %r443, 1;
	// begin inline asm
	atom.global.exch.b32 %r444, [%rd1], %r445;
	// end inline asm
	// begin inline asm
	ld.volatile.global.u32 %r446, [%rd1];
	// end inline asm
	add.s32 	%r448, %r446, 1;
	// begin inline asm
	atom.global.exch.b32 %r447, [%rd1], %r448;
	// end inline asm
	// begin inline asm
	ld.volatile.global.u32 %r449, [%rd1];
	// end inline asm
	add.s32 	%r451, %r449, 1;
	// begin inline asm
	atom.global.exch.b32 %r450, [%rd1], %r451;
	// end inline asm
	// begin inline asm
	ld.volatile.global.u32 %r452, [%rd1];
	// end inline asm
	add.s32 	%r454, %r452, 1;
	// begin inline asm
	atom.global.exch.b32 %r453, [%rd1], %r454;
	// end inline asm
	// begin inline asm
	ld.volatile.global.u32 %r455, [%rd1];
	// end inline asm
	add.s32 	%r457, %r455, 1;
	// begin inline asm
	atom.global.exch.b32 %r456, [%rd1], %r457;
	// end inline asm
	// begin inline asm
	ld.volatile.global.u32 %r458, [%rd1];
	// end inline asm
	add.s32 	%r460, %r458, 1;
	// begin inline asm
	atom.global.exch.b32 %r459, [%rd1], %r460;
	// end inline asm
	// begin inline asm
	ld.volatile.global.u32 %r461, [%rd1];
	// end inline asm
	add.s32 	%r463, %r461, 1;
	// begin inline asm
	atom.global.exch.b32 %r462, [%rd1], %r463;
	// end inline asm
	// begin inline asm
	ld.volatile.global.u32 %r464, [%rd1];
	// end inline asm
	add.s32 	%r466, %r464, 1;
	// begin inline asm
	atom.global.exch.b32 %r465, [%rd1], %r466;
	// end inline asm
	// begin inline asm
	ld.volatile.global.u32 %r467, [%rd1];
	// end inline asm
	add.s32 	%r469, %r467, 1;
	// begin inline asm
	atom.global.exch.b32 %r468, [%rd1], %r469;
	// end inline asm
	// begin inline asm
	ld.volatile.global.u32 %r470, [%rd1];
	// end inline asm
	add.s32 	%r472, %r470, 1;
	// begin inline asm
	atom.global.exch.b32 %r471, [%rd1], %r472;
	// end inline asm
	// begin inline asm
	ld.volatile.global.u32 %r473, [%rd1];
	// end inline asm
	add.s32 	%r475, %r473, 1;
	// begin inline asm
	atom.global.exch.b32 %r474, [%rd1], %r475;
	// end inline asm
	// begin inline asm
	ld.volatile.global.u32 %r476, [%rd1];
	// end inline asm
	add.s32 	%r478, %r476, 1;
	// begin inline asm
	atom.global.exch.b32 %r477, [%rd1], %r478;
	// end inline asm
	// begin inline asm
	ld.volatile.global.u32 %r479, [%rd1];
	// end inline asm
	add.s32 	%r481, %r479, 1;
	// begin inline asm
	atom.global.exch.b32 %r480, [%rd1], %r481;
	// end inline asm
	// begin inline asm
	ld.volatile.global.u32 %r482, [%rd1];
	// end inline asm
	add.s32 	%r484, %r482, 1;
	// begin inline asm
	atom.global.exch.b32 %r483, [%rd1], %r484;
	// end inline asm
	// begin inline asm
	ld.volatile.global.u32 %r485, [%rd1];
	// end inline asm
	add.s32 	%r487, %r485, 1;
	// begin inline asm
	atom.global.exch.b32 %r486, [%rd1], %r487;
	// end inline asm
	// begin inline asm
	ld.volatile.global.u32 %r488, [%rd1];
	// end inline asm
	add.s32 	%r490, %r488, 1;
	// begin inline asm
	atom.global.exch.b32 %r489, [%rd1], %r490;
	// end inline asm
	// begin inline asm
	ld.volatile.global.u32 %r491, [%rd1];
	// end inline asm
	add.s32 	%r493, %r491, 1;
	// begin inline asm
	atom.global.exch.b32 %r492, [%rd1], %r493;
	// end inline asm
	// begin inline asm
	ld.volatile.global.u32 %r494, [%rd1];
	// end inline asm
	add.s32 	%r496, %r494, 1;
	// begin inline asm
	atom.global.exch.b32 %r495, [%rd1], %r496;
	// end inline asm
	// begin inline asm
	ld.volatile.global.u32 %r497, [%rd1];
	// end inline asm
	add.s32 	%r499, %r497, 1;
	// begin inline asm
	atom.global.exch.b32 %r498, [%rd1], %r499;
	// end inline asm
	// begin inline asm
	ld.volatile.global.u32 %r500, [%rd1];
	// end inline asm
	add.s32 	%r502, %r500, 1;
	// begin inline asm
	atom.global.exch.b32 %r501, [%rd1], %r502;
	// end inline asm
	// begin inline asm
	ld.volatile.global.u32 %r503, [%rd1];
	// end inline asm
	add.s32 	%r505, %r503, 1;
	// begin inline asm
	atom.global.exch.b32 %r504, [%rd1], %r505;
	// end inline asm
	// begin inline asm
	ld.volatile.global.u32 %r506, [%rd1];
	// end inline asm
	add.s32 	%r508, %r506, 1;
	// begin inline asm
	atom.global.exch.b32 %r507, [%rd1], %r508;
	// end inline asm
	// begin inline asm
	ld.volatile.global.u32 %r509, [%rd1];
	// end inline asm
	add.s32 	%r511, %r509, 1;
	// begin inline asm
	atom.global.exch.b32 %r510, [%rd1], %r511;
	// end inline asm
	// begin inline asm
	ld.volatile.global.u32 %r512, [%rd1];
	// end inline asm
	add.s32 	%r514, %r512, 1;
	// begin inline asm
	atom.global.exch.b32 %r513, [%rd1], %r514;
	// end inline asm
	// begin inline asm
	ld.volatile.global.u32 %r515, [%rd1];
	// end inline asm
	add.s32 	%r517, %r515, 1;
	// begin inline asm
	atom.global.exch.b32 %r516, [%rd1], %r517;
	// end inline asm
	// begin inline asm
	ld.volatile.global.u32 %r518, [%rd1];
	// end inline asm
	add.s32 	%r520, %r518, 1;
	// begin inline asm
	atom.global.exch.b32 %r519, [%rd1], %r520;
	// end inline asm
	// begin inline asm
	ld.volatile.global.u32 %r521, [%rd1];
	// end inline asm
	add.s32 	%r523, %r521, 1;
	// begin inline asm
	atom.global.exch.b32 %r522, [%rd1], %r523;
	// end inline asm
	// begin inline asm
	ld.volatile.global.u32 %r524, [%rd1];
	// end inline asm
	add.s32 	%r526, %r524, 1;
	// begin inline asm
	atom.global.exch.b32 %r525, [%rd1], %r526;
	// end inline asm
	// begin inline asm
	ld.volatile.global.u32 %r527, [%rd1];
	// end inline asm
	add.s32 	%r529, %r527, 1;
	// begin inline asm
	atom.global.exch.b32 %r528, [%rd1], %r529;
	// end inline asm
	// begin inline asm
	ld.volatile.global.u32 %r530, [%rd1];
	// end inline asm
	add.s32 	%r532, %r530, 1;
	// begin inline asm
	atom.global.exch.b32 %r531, [%rd1], %r532;
	// end inline asm
	// begin inline asm
	ld.volatile.global.u32 %r533, [%rd1];
	// end inline asm
	add.s32 	%r535, %r533, 1;
	// begin inline asm
	atom.global.exch.b32 %r534, [%rd1], %r535;
	// end inline asm
	// begin inline asm
	ld.volatile.global.u32 %r536, [%rd1];
	// end inline asm
	add.s32 	%r538, %r536, 1;
	// begin inline asm
	atom.global.exch.b32 %r537, [%rd1], %r538;
	// end inline asm
	// begin inline asm
	ld.volatile.global.u32 %r539, [%rd1];
	// end inline asm
	add.s32 	%r541, %r539, 1;
	// begin inline asm
	atom.global.exch.b32 %r540, [%rd1], %r541;
	// end inline asm
	// begin inline asm
	ld.volatile.global.u32 %r542, [%rd1];
	// end inline asm
	add.s32 	%r544, %r542, 1;
	// begin inline asm
	atom.global.exch.b32 %r543, [%rd1], %r544;
	// end inline asm
	// begin inline asm
	ld.volatile.global.u32 %r545, [%rd1];
	// end inline asm
	add.s32 	%r547, %r545, 1;
	// begin inline asm
	atom.global.exch.b32 %r546, [%rd1], %r547;
	// end inline asm
	// begin inline asm
	ld.volatile.global.u32 %r548, [%rd1];
	// end inline asm
	add.s32 	%r550, %r548, 1;
	// begin inline asm
	atom.global.exch.b32 %r549, [%rd1], %r550;
	// end inline asm
	// begin inline asm
	ld.volatile.global.u32 %r551, [%rd1];
	// end inline asm
	add.s32 	%r553, %r551, 1;
	// begin inline asm
	atom.global.exch.b32 %r552, [%rd1], %r553;
	// end inline asm
	// begin inline asm
	ld.volatile.global.u32 %r554, [%rd1];
	// end inline asm
	add.s32 	%r556, %r554, 1;
	// begin inline asm
	atom.global.exch.b32 %r555, [%rd1], %r556;
	// end inline asm
	// begin inline asm
	ld.volatile.global.u32 %r557, [%rd1];
	// end inline asm
	add.s32 	%r559, %r557, 1;
	// begin inline asm
	atom.global.exch.b32 %r558, [%rd1], %r559;
	// end inline asm
	// begin inline asm
	ld.volatile.global.u32 %r560, [%rd1];
	// end inline asm
	add.s32 	%r562, %r560, 1;
	// begin inline asm
	atom.global.exch.b32 %r561, [%rd1], %r562;
	// end inline asm
	// begin inline asm
	ld.volatile.global.u32 %r563, [%rd1];
	// end inline asm
	add.s32 	%r565, %r563, 1;
	// begin inline asm
	atom.global.exch.b32 %r564, [%rd1], %r565;
	// end inline asm
	// begin inline asm
	ld.volatile.global.u32 %r566, [%rd1];
	// end inline asm
	add.s32 	%r568, %r566, 1;
	// begin inline asm
	atom.global.exch.b32 %r567, [%rd1], %r568;
	// end inline asm
	// begin inline asm
	ld.volatile.global.u32 %r569, [%rd1];
	// end inline asm
	add.s32 	%r571, %r569, 1;
	// begin inline asm
	atom.global.exch.b32 %r570, [%rd1], %r571;
	// end inline asm
	// begin inline asm
	ld.volatile.global.u32 %r572, [%rd1];
	// end inline asm
	add.s32 	%r574, %r572, 1;
	// begin inline asm
	atom.global.exch.b32 %r573, [%rd1], %r574;
	// end inline asm
	// begin inline asm
	ld.volatile.global.u32 %r575, [%rd1];
	// end inline asm
	add.s32 	%r577, %r575, 1;
	// begin inline asm
	atom.global.exch.b32 %r576, [%rd1], %r577;
	// end inline asm
	// begin inline asm
	ld.volatile.global.u32 %r578, [%rd1];
	// end inline asm
	add.s32 	%r580, %r578, 1;
	// begin inline asm
	atom.global.exch.b32 %r579, [%rd1], %r580;
	// end inline asm
	// begin inline asm
	ld.volatile.global.u32 %r581, [%rd1];
	// end inline asm
	add.s32 	%r583, %r581, 1;
	// begin inline asm
	atom.global.exch.b32 %r582, [%rd1], %r583;
	// end inline asm
	// begin inline asm
	ld.volatile.global.u32 %r584, [%rd1];
	// end inline asm
	add.s32 	%r586, %r584, 1;
	// begin inline asm
	atom.global.exch.b32 %r585, [%rd1], %r586;
	// end inline asm
	// begin inline asm
	ld.volatile.global.u32 %r587, [%rd1];
	// end inline asm
	add.s32 	%r589, %r587, 1;
	// begin inline asm
	atom.global.exch.b32 %r588, [%rd1], %r589;
	// end inline asm
	// begin inline asm
	ld.volatile.global.u32 %r590, [%rd1];
	// end inline asm
	add.s32 	%r592, %r590, 1;
	// begin inline asm
	atom.global.exch.b32 %r591, [%rd1], %r592;
	// end inline asm
	// begin inline asm
	ld.volatile.global.u32 %r593, [%rd1];
	// end inline asm
	add.s32 	%r595, %r593, 1;
	// begin inline asm
	atom.global.exch.b32 %r594, [%rd1], %r595;
	// end inline asm
	// begin inline asm
	ld.volatile.global.u32 %r596, [%rd1];
	// end inline asm
	add.s32 	%r598, %r596, 1;
	// begin inline asm
	atom.global.exch.b32 %r597, [%rd1], %r598;
	// end inline asm
	// begin inline asm
	ld.volatile.global.u32 %r599, [%rd1];
	// end inline asm
	add.s32 	%r601, %r599, 1;
	// begin inline asm
	atom.global.exch.b32 %r600, [%rd1], %r601;
	// end inline asm
	// begin inline asm
	ld.volatile.global.u32 %r602, [%rd1];
	// end inline asm
	add.s32 	%r604, %r602, 1;
	// begin inline asm
	atom.global.exch.b32 %r603, [%rd1], %r604;
	// end inline asm
	// begin inline asm
	ld.volatile.global.u32 %r605, [%rd1];
	// end inline asm
	add.s32 	%r607, %r605, 1;
	// begin inline asm
	atom.global.exch.b32 %r606, [%rd1], %r607;
	// end inline asm
	// begin inline asm
	ld.volatile.global.u32 %r608, [%rd1];
	// end inline asm
	add.s32 	%r610, %r608, 1;
	// begin inline asm
	atom.global.exch.b32 %r609, [%rd1], %r610;
	// end inline asm
	// begin inline asm
	ld.volatile.global.u32 %r611, [%rd1];
	// end inline asm
	add.s32 	%r613, %r611, 1;
	// begin inline asm
	atom.global.exch.b32 %r612, [%rd1], %r613;
	// end inline asm
	// begin inline asm
	ld.volatile.global.u32 %r614, [%rd1];
	// end inline asm
	add.s32 	%r616, %r614, 1;
	// begin inline asm
	atom.global.exch.b32 %r615, [%rd1], %r616;
	// end inline asm
	// begin inline asm
	ld.volatile.global.u32 %r617, [%rd1];
	// end inline asm
	add.s32 	%r619, %r617, 1;
	// begin inline asm
	atom.global.exch.b32 %r618, [%rd1], %r619;
	// end inline asm
	// begin inline asm
	ld.volatile.global.u32 %r620, [%rd1];
	// end inline asm
	add.s32 	%r622, %r620, 1;
	// begin inline asm
	atom.global.exch.b32 %r621, [%rd1], %r622;
	// end inline asm
	// begin inline asm
	ld.volatile.global.u32 %r623, [%rd1];
	// end inline asm
	add.s32 	%r625, %r623, 1;
	// begin inline asm
	atom.global.exch.b32 %r624, [%rd1], %r625;
	// end inline asm
	// begin inline asm
	ld.volatile.global.u32 %r626, [%rd1];
	// end inline asm
	add.s32 	%r628, %r626, 1;
	// begin inline asm
	atom.global.exch.b32 %r627, [%rd1], %r628;
	// end inline asm
	// begin inline asm
	ld.volatile.global.u32 %r629, [%rd1];
	// end inline asm
	add.s32 	%r631, %r629, 1;
	// begin inline asm
	atom.global.exch.b32 %r630, [%rd1], %r631;
	// end inline asm
	// begin inline asm
	ld.volatile.global.u32 %r632, [%rd1];
	// end inline asm
	add.s32 	%r634, %r632, 1;
	// begin inline asm
	atom.global.exch.b32 %r633, [%rd1], %r634;
	// end inline asm
	// begin inline asm
	ld.volatile.global.u32 %r635, [%rd1];
	// end inline asm
	add.s32 	%r637, %r635, 1;
	// begin inline asm
	atom.global.exch.b32 %r636, [%rd1], %r637;
	// end inline asm
	// begin inline asm
	ld.volatile.global.u32 %r638, [%rd1];
	// end inline asm
	add.s32 	%r640, %r638, 1;
	// begin inline asm
	atom.global.exch.b32 %r639, [%rd1], %r640;
	// end inline asm
	// begin inline asm
	ld.volatile.global.u32 %r641, [%rd1];
	// end inline asm
	add.s32 	%r643, %r641, 1;
	// begin inline asm
	atom.global.exch.b32 %r642, [%rd1], %r643;
	// end inline asm
	// begin inline asm
	ld.volatile.global.u32 %r644, [%rd1];
	// end inline asm
	add.s32 	%r646, %r644, 1;
	// begin inline asm
	atom.global.exch.b32 %r645, [%rd1], %r646;
	// end inline asm
	// begin inline asm
	ld.volatile.global.u32 %r647, [%rd1];
	// end inline asm
	add.s32 	%r649, %r647, 1;
	// begin inline asm
	atom.global.exch.b32 %r648, [%rd1], %r649;
	// end inline asm
	// begin inline asm
	ld.volatile.global.u32 %r650, [%rd1];
	// end inline asm
	add.s32 	%r652, %r650, 1;
	// begin inline asm
	atom.global.exch.b32 %r651, [%rd1], %r652;
	// end inline asm
	// begin inline asm
	ld.volatile.global.u32 %r653, [%rd1];
	// end inline asm
	add.s32 	%r655, %r653, 1;
	// begin inline asm
	atom.global.exch.b32 %r654, [%rd1], %r655;
	// end inline asm
	// begin inline asm
	ld.volatile.global.u32 %r656, [%rd1];
	// end inline asm
	add.s32 	%r658, %r656, 1;
	// begin inline asm
	atom.global.exch.b32 %r657, [%rd1], %r658;
	// end inline asm
	// begin inline asm
	ld.volatile.global.u32 %r659, [%rd1];
	// end inline asm
	add.s32 	%r661, %r659, 1;
	// begin inline asm
	atom.global.exch.b32 %r660, [%rd1], %r661;
	// end inline asm
	// begin inline asm
	ld.volatile.global.u32 %r662, [%rd1];
	// end inline asm
	add.s32 	%r664, %r662, 1;
	// begin inline asm
	atom.global.exch.b32 %r663, [%rd1], %r664;
	// end inline asm
	// begin inline asm
	ld.volatile.global.u32 %r665, [%rd1];
	// end inline asm
	add.s32 	%r667, %r665, 1;
	// begin inline asm
	atom.global.exch.b32 %r666, [%rd1], %r667;
	// end inline asm
	// begin inline asm
	ld.volatile.global.u32 %r668, [%rd1];
	// end inline asm
	add.s32 	%r670, %r668, 1;
	// begin inline asm
	atom.global.exch.b32 %r669, [%rd1], %r670;
	// end inline asm
	// begin inline asm
	ld.volatile.global.u32 %r671, [%rd1];
	// end inline asm
	add.s32 	%r673, %r671, 1;
	// begin inline asm
	atom.global.exch.b32 %r672, [%rd1], %r673;
	// end inline asm
	// begin inline asm
	ld.volatile.global.u32 %r674, [%rd1];
	// end inline asm
	add.s32 	%r676, %r674, 1;
	// begin inline asm
	atom.global.exch.b32 %r675, [%rd1], %r676;
	// end inline asm
	// begin inline asm
	ld.volatile.global.u32 %r677, [%rd1];
	// end inline asm
	add.s32 	%r679, %r677, 1;
	// begin inline asm
	atom.global.exch.b32 %r678, [%rd1], %r679;
	// end inline asm
	// begin inline asm
	ld.volatile.global.u32 %r680, [%rd1];
	// end inline asm
	add.s32 	%r682, %r680, 1;
	// begin inline asm
	atom.global.exch.b32 %r681, [%rd1], %r682;
	// end inline asm
	// begin inline asm
	ld.volatile.global.u32 %r683, [%rd1];
	// end inline asm
	add.s32 	%r685, %r683, 1;
	// begin inline asm
	atom.global.exch.b32 %r684, [%rd1], %r685;
	// end inline asm
	// begin inline asm
	ld.volatile.global.u32 %r686, [%rd1];
	// end inline asm
	add.s32 	%r688, %r686, 1;
	// begin inline asm
	atom.global.exch.b32 %r687, [%rd1], %r688;
	// end inline asm
	// begin inline asm
	ld.volatile.global.u32 %r689, [%rd1];
	// end inline asm
	add.s32 	%r691, %r689, 1;
	// begin inline asm
	atom.global.exch.b32 %r690, [%rd1], %r691;
	// end inline asm
	// begin inline asm
	ld.volatile.global.u32 %r692, [%rd1];
	// end inline asm
	add.s32 	%r694, %r692, 1;
	// begin inline asm
	atom.global.exch.b32 %r693, [%rd1], %r694;
	// end inline asm
	// begin inline asm
	ld.volatile.global.u32 %r695, [%rd1];
	// end inline asm
	add.s32 	%r697, %r695, 1;
	// begin inline asm
	atom.global.exch.b32 %r696, [%rd1], %r697;
	// end inline asm
	// begin inline asm
	ld.volatile.global.u32 %r698, [%rd1];
	// end inline asm
	add.s32 	%r700, %r698, 1;
	// begin inline asm
	atom.global.exch.b32 %r699, [%rd1], %r700;
	// end inline asm
	// begin inline asm
	ld.volatile.global.u32 %r701, [%rd1];
	// end inline asm
	add.s32 	%r703, %r701, 1;
	// begin inline asm
	atom.global.exch.b32 %r702, [%rd1], %r703;
	// end inline asm
	// begin inline asm
	ld.volatile.global.u32 %r704, [%rd1];
	// end inline asm
	add.s32 	%r706, %r704, 1;
	// begin inline asm
	atom.global.exch.b32 %r705, [%rd1], %r706;
	// end inline asm
	// begin inline asm
	ld.volatile.global.u32 %r707, [%rd1];
	// end inline asm
	add.s32 	%r709, %r707, 1;
	// begin inline asm
	atom.global.exch.b32 %r708, [%rd1], %r709;
	// end inline asm
	// begin inline asm
	ld.volatile.global.u32 %r710, [%rd1];
	// end inline asm
	add.s32 	%r712, %r710, 1;
	// begin inline asm
	atom.global.exch.b32 %r711, [%rd1], %r712;
	// end inline asm
	// begin inline asm
	ld.volatile.global.u32 %r713, [%rd1];
	// end inline asm
	add.s32 	%r715, %r713, 1;
	// begin inline asm
	atom.global.exch.b32 %r714, [%rd1], %r715;
	// end inline asm
	// begin inline asm
	ld.volatile.global.u32 %r716, [%rd1];
	// end inline asm
	add.s32 	%r718, %r716, 1;
	// begin inline asm
	atom.global.exch.b32 %r717, [%rd1], %r718;
	// end inline asm
	// begin inline asm
	ld.volatile.global.u32 %r719, [%rd1];
	// end inline asm
	add.s32 	%r721, %r719, 1;
	// begin inline asm
	atom.global.exch.b32 %r720, [%rd1], %r721;
	// end inline asm
	// begin inline asm
	ld.volatile.global.u32 %r722, [%rd1];
	// end inline asm
	add.s32 	%r724, %r722, 1;
	// begin inline asm
	atom.global.exch.b32 %r723, [%rd1], %r724;
	// end inline asm
	// begin inline asm
	ld.volatile.global.u32 %r725, [%rd1];
	// end inline asm
	add.s32 	%r727, %r725, 1;
	// begin inline asm
	atom.global.exch.b32 %r726, [%rd1], %r727;
	// end inline asm
	// begin inline asm
	ld.volatile.global.u32 %r728, [%rd1];
	// end inline asm
	add.s32 	%r730, %r728, 1;
	// begin inline asm
	atom.global.exch.b32 %r729, [%rd1], %r730;
	// end inline asm
	// begin inline asm
	ld.volatile.global.u32 %r731, [%rd1];
	// end inline asm
	add.s32 	%r733, %r731, 1;
	// begin inline asm
	atom.global.exch.b32 %r732, [%rd1], %r733;
	// end inline asm
	// begin inline asm
	ld.volatile.global.u32 %r734, [%rd1];
	// end inline asm
	add.s32 	%r736, %r734, 1;
	// begin inline asm
	atom.global.exch.b32 %r735, [%rd1], %r736;
	// end inline asm
	// begin inline asm
	ld.volatile.global.u32 %r737, [%rd1];
	// end inline asm
	add.s32 	%r739, %r737, 1;
	// begin inline asm
	atom.global.exch.b32 %r738, [%rd1], %r739;
	// end inline asm
	// begin inline asm
	ld.volatile.global.u32 %r740, [%rd1];
	// end inline asm
	add.s32 	%r742, %r740, 1;
	// begin inline asm
	atom.global.exch.b32 %r741, [%rd1], %r742;
	// end inline asm
	// begin inline asm
	ld.volatile.global.u32 %r743, [%rd1];
	// end inline asm
	add.s32 	%r745, %r743, 1;
	// begin inline asm
	atom.global.exch.b32 %r744, [%rd1], %r745;
	// end inline asm
	// begin inline asm
	ld.volatile.global.u32 %r746, [%rd1];
	// end inline asm
	add.s32 	%r748, %r746, 1;
	// begin inline asm
	atom.global.exch.b32 %r747, [%rd1], %r748;
	// end inline asm
	// begin inline asm
	ld.volatile.global.u32 %r749, [%rd1];
	// end inline asm
	add.s32 	%r751, %r749, 1;
	// begin inline asm
	atom.global.exch.b32 %r750, [%rd1], %r751;
	// end inline asm
	// begin inline asm
	ld.volatile.global.u32 %r752, [%rd1];
	// end inline asm
	add.s32 	%r754, %r752, 1;
	// begin inline asm
	atom.global.exch.b32 %r753, [%rd1], %r754;
	// end inline asm
	// begin inline asm
	ld.volatile.global.u32 %r755, [%rd1];
	// end inline asm
	add.s32 	%r757, %r755, 1;
	// begin inline asm
	atom.global.exch.b32 %r756, [%rd1], %r757;
	// end inline asm
	// begin inline asm
	ld.volatile.global.u32 %r758, [%rd1];
	// end inline asm
	add.s32 	%r760, %r758, 1;
	// begin inline asm
	atom.global.exch.b32 %r759, [%rd1], %r760;
	// end inline asm
	// begin inline asm
	ld.volatile.global.u32 %r761, [%rd1];
	// end inline asm
	add.s32 	%r763, %r761, 1;
	// begin inline asm
	atom.global.exch.b32 %r762, [%rd1], %r763;
	// end inline asm
	// begin inline asm
	ld.volatile.global.u32 %r764, [%rd1];
	// end inline asm
	add.s32 	%r766, %r764, 1;
	// begin inline asm
	atom.global.exch.b32 %r765, [%rd1], %r766;
	// end inline asm
	// begin inline asm
	ld.volatile.global.u32 %r767, [%rd1];
	// end inline asm
	add.s32 	%r769, %r767, 1;
	// begin inline asm
	atom.global.exch.b32 %r768, [%rd1], %r769;
	// end inline asm
$L__BB21_2:
	ret;

}
	// .globl	_Z4testIL_Z15load_atomic_addPKjEL_Z14store_volatilePjjELi256E14single_element11lower_lanesILj8EEEvv
.visible .entry _Z4testIL_Z15load_atomic_addPKjEL_Z14store_volatilePjjELi256E14single_element11lower_lanesILj8EEEvv()
{
	.reg .pred 	%p<2>;
	.reg .b32 	%r<514>;
	.reg .b64 	%rd<514>;

	// begin inline asm
	mov.u32 %r1, %laneid;
	// end inline asm
	setp.gt.u32 	%p1, %r1, 7;
	@%p1 bra 	$L__BB22_2;
	mov.u64 	%rd513, buffer;
	cvta.global.u64 	%rd1, %rd513;
	// begin inline asm
	atom.global.add.u32 %r2, [%rd1], 0;
	// end inline asm
	add.s32 	%r3, %r2, 1;
	// begin inline asm
	st.volatile.global.u32 [%rd1], %r3;
	// end inline asm
	// begin inline asm
	atom.global.add.u32 %r4, [%rd1], 0;
	// end inline asm
	add.s32 	%r5, %r4, 1;
	// begin inline asm
	st.volatile.global.u32 [%rd1], %r5;
	// end inline asm
	// begin inline asm
	atom.global.add.u32 %r6, [%rd1], 0;
	// end inline asm
	add.s32 	%r7, %r6, 1;
	// begin inline asm
	st.volatile.global.u32 [%rd1], %r7;
	// end inline asm
	// begin inline asm
	atom.global.add.u32 %r8, [%rd1], 0;
	// end inline asm
	add.s32 	%r9, %r8, 1;
	// begin inline asm
	st.volatile.global.u32 [%rd1], %r9;
	// end inline asm
	// begin inline asm
	atom.global.add.u32 %r10, [%rd1], 0;
	// end inline asm
	add.s32 	%r11, %r10, 1;
	// begin inline asm
	st.volatile.global.u32 [%rd1], %r11;
	// end inline asm
	// begin inline asm
	atom.global.add.u32 %r12, [%rd1], 0;
	// end inline asm
	add.s32 	%r13, %r12, 1;
	// begin inline asm
	st.volatile.global.u32 [%rd1], %r13;
	// end inline asm
	// begin inline asm
	atom.global.add.u32 %r14, [%rd1], 0;
	// end inline asm
	add.s32 	%r15, %r14, 1;
	// begin inline asm
	st.volatile.global.u32 [%rd1], %r15;
	// end inline asm
	// begin inline asm
	atom.global.add.u32 %r16, [%rd1], 0;
	// end inline asm
	add.s32 	%r17, %r16, 1;
	// begin inline asm
	st.volatile.global.u32 [%rd1], %r17;
	// end inline asm
	// begin inline asm
	atom.global.add.u32 %r18, [%rd1], 0;
	// end inline asm
	add.s32 	%r19, %r18, 1;
	// begin inline asm
	st.volatile.global.u32 [%rd1], %r19;
	// end inline asm
	// begin inline asm
	atom.global.add.u32 %r20, [%rd1], 0;
	// end inline asm
	add.s32 	%r21, %r20, 1;
	// begin inline asm
	st.volatile.global.u32 [%rd1], %r21;
	// end inline asm
	// begin inline asm
	atom.global.add.u32 %r22, [%rd1], 0;
	// end inline asm
	add.s32 	%r23, %r22, 1;
	// begin inline asm
	st.volatile.global.u32 [%rd1], %r23;
	// end inline asm
	// begin inline asm
	atom.global.add.u32 %r24, [%rd1], 0;
	// end inline asm
	add.s32 	%r25, %r24, 1;
	// begin inline asm
	st.volatile.global.u32 [%rd1], %r25;
	// end inline asm
	// begin inline asm
	atom.global.add.u32 %r26, [%rd1], 0;
	// end inline asm
	add.s32 	%r27, %r26, 1;
	// begin inline asm
	st.volatile.global.u32 [%rd1], %r27;
	// end inline asm
	// begin inline asm
	atom.global.add.u32 %r28, [%rd1], 0;
	// end inline asm
	add.s32 	%r29, %r28, 1;
	// begin inline asm
	st.volatile.global.u32 [%rd1], %r29;
	// end inline asm
	// begin inline asm
	atom.global.add.u32 %r30, [%rd1], 0;
	// end inline asm
	add.s32 	%r31, %r30, 1;
	// begin inline asm
	st.volatile.global.u32 [%rd1], %r31;
	// end inline asm
	// begin inline asm
	atom.global.add.u32 %r32, [%rd1], 0;
	// end inline asm
	add.s32 	%r33, %r32, 1;
	// begin inline asm
	st.volatile.global.u32 [%rd1], %r33;
	// end inline asm
	// begin inline asm
	atom.global.add.u32 %r34, [%rd1], 0;
	// end inline asm
	add.s32 	%r35, %r34, 1;
	// begin inline asm
	st.volatile.global.u32 [%rd1], %r35;
	// end inline asm
	// begin inline asm
	atom.global.add.u32 %r36, [%rd1], 0;
	// end inline asm
	add.s32 	%r37, %r36, 1;
	// begin inline asm
	st.volatile.global.u32 [%rd1], %r37;
	// end inline asm
	// begin inline asm
	atom.global.add.u32 %r38, [%rd1], 0;
	// end inline asm
	add.s32 	%r39, %r38, 1;
	// begin inline asm
	st.volatile.global.u32 [%rd1], %r39;
	// end inline asm
	// begin inline asm
	atom.global.add.u32 %r40, [%rd1], 0;
	// end inline asm
	add.s32 	%r41, %r40, 1;
	// begin inline asm
	st.volatile.global.u32 [%rd1], %r41;
	// end inline asm
	// begin inline asm
	atom.global.add.u32 %r42, [%rd1], 0;
	// end inline asm
	add.s32 	%r43, %r42, 1;
	// begin inline asm
	st.volatile.global.u32 [%rd1], %r43;
	// end inline asm
	// begin inline asm
	atom.global.add.u32 %r44, [%rd1], 0;
	// end inline asm
	add.s32 	%r45, %r44, 1;
	// begin inline asm
	st.volatile.global.u32 [%rd1], %r45;
	// end inline asm
	// begin inline asm
	atom.global.add.u32 %r46, [%rd1], 0;
	// end inline asm
	add.s32 	%r47, %r46, 1;
	// begin inline asm
	st.volatile.global.u32 [%rd1], %r47;
	// end inline asm
	// begin inline asm
	atom.global.add.u32 %r48, [%rd1], 0;
	// end inline asm
	add.s32 	%r49, %r48, 1;
	// begin inline asm
	st.volatile.global.u32 [%rd1], %r49;
	// end inline asm
	// begin inline asm
	atom.global.add.u32 %r50, [%rd1], 0;
	// end inline asm
	add.s32 	%r51, %r50, 1;
	// begin inline asm
	st.volatile.global.u32 [%rd1], %r51;
	// end inline asm
	// begin inline asm
	atom.global.add.u32 %r52, [%rd1], 0;
	// end inline asm
	add.s32 	%r53, %r52, 1;
	// begin inline asm
	st.volatile.global.u32 [%rd1], %r53;
	// end inline asm
	// begin inline asm
	atom.global.add.u32 %r54, [%rd1], 0;
	// end inline asm
	add.s32 	%r55, %r54, 1;
	// begin inline asm
	st.volatile.global.u32 [%rd1], %r55;
	// end inline asm
	// begin inline asm
	atom.global.add.u32 %r56, [%rd1], 0;
	// end inline asm
	add.s32 	%r57, %r56, 1;
	// begin inline asm
	st.volatile.global.u32 [%rd1], %r57;
	// end inline asm
	// begin inline asm
	atom.global.add.u32 %r58, [%rd1], 0;
	// end inline asm
	add.s32 	%r59, %r58, 1;
	// begin inline asm
	st.volatile.global.u32 [%rd1], %r59;
	// end inline asm
	// begin inline asm
	atom.global.add.u32 %r60, [%rd1], 0;
	// end inline asm
	add.s32 	%r61, %r60, 1;
	// begin inline asm
	st.volatile.global.u32 [%rd1], %r61;
	// end inline asm
	// begin inline asm
	atom.global.add.u32 %r62, [%rd1], 0;
	// end inline asm
	add.s32 	%r63, %r62, 1;
	// begin inline asm
	st.volatile.global.u32 [%rd1], %r63;
	// end inline asm
	// begin inline asm
	atom.global.add.u32 %r64, [%rd1], 0;
	// end inline asm
	add.s32 	%r65, %r64, 1;
	// begin inline asm
	st.volatile.global.u32 [%rd1], %r65;
	// end inline asm
	// begin inline asm
	atom.global.add.u32 %r66, [%rd1], 0;
	// end inline asm
	add.s32 	%r67, %r66, 1;
	// begin inline asm
	st.volatile.global.u32 [%rd1], %r67;
	// end inline asm
	// begin inline asm
	atom.global.add.u32 %r68, [%rd1], 0;
	// end inline asm
	add.s32 	%r69, %r68, 1;
	// begin inline asm
	st.volatile.global.u32 [%rd1], %r69;
	// end inline asm
	// begin inline asm
	atom.global.add.u32 %r70, [%rd1], 0;
	// end inline asm
	add.s32 	%r71, %r70, 1;
	// begin inline asm
	st.volatile.global.u32 [%rd1], %r71;
	// end inline asm
	// begin inline asm
	atom.global.add.u32 %r72, [%rd1], 0;
	// end inline asm
	add.s32 	%r73, %r72, 1;
	// begin inline asm
	st.volatile.global.u32 [%rd1], %r73;
	// end inline asm
	// begin inline asm
	atom.global.add.u32 %r74, [%rd1], 0;
	// end inline asm
	add.s32 	%r75, %r74, 1;
	// begin inline asm
	st.volatile.global.u32 [%rd1], %r75;
	// end inline asm
	// begin inline asm
	atom.global.add.u32 %r76, [%rd1], 0;
	// end inline asm
	add.s32 	%r77, %r76, 1;
	// begin inline asm
	st.volatile.global.u32 [%rd1], %r77;
	// end inline asm
	// begin inline asm
	atom.global.add.u32 %r78, [%rd1], 0;
	// end inline asm
	add.s32 	%r79, %r78, 1;
	// begin inline asm
	st.volatile.global.u32 [%rd1], %r79;
	// end inline asm
	// begin inline asm
	atom.global.add.u32 %r80, [%rd1], 0;
	// end inline asm
	add.s32 	%r81, %r80, 1;
	// begin inline asm
	st.volatile.global.u32 [%rd1], %r81;
	// end inline asm
	// begin inline asm
	atom.global.add.u32 %r82, [%rd1], 0;
	// end inline asm
	add.s32 	%r83, %r82, 1;
	// begin inline asm
	st.volatile.global.u32 [%rd1], %r83;
	// end inline asm
	// begin inline asm
	atom.global.add.u32 %r84, [%rd1], 0;
	// end inline asm
	add.s32 	%r85, %r84, 1;
	// begin inline asm
	st.volatile.global.u32 [%rd1], %r85;
	// end inline asm
	// begin inline asm
	atom.global.add.u32 %r86, [%rd1], 0;
	// end inline asm
	add.s32 	%r87, %r86, 1;
	// begin inline asm
	st.volatile.global.u32 [%rd1], %r87;
	// end inline asm
	// begin inline asm
	atom.global.add.u32 %r88, [%rd1], 0;
	// end inline asm
	add.s32 	%r89, %r88, 1;
	// begin inline asm
	st.volatile.global.u32 [%rd1], %r89;
	// end inline asm
	// begin inline asm
	atom.global.add.u32 %r90, [%rd1], 0;
	// end inline asm
	add.s32 	%r91, %r90, 1;
	// begin inline asm
	st.volatile.global.u32 [%rd1], %r91;
	// end inline asm
	// begin inline asm
	atom.global.add.u32 %r92, [%rd1], 0;
	// end inline asm
	add.s32 	%r93, %r92, 1;
	// begin inline asm
	st.volatile.global.u32 [%rd1], %r93;
	// end inline asm
	// begin inline asm
	atom.global.add.u32 %r94, [%rd1], 0;
	// end inline asm
	add.s32 	%r95, %r94, 1;
	// begin inline asm
	st.volatile.global.u32 [%rd1], %r95;
	// end inline asm
	// begin inline asm
	atom.global.add.u32 %r96, [%rd1], 0;
	// end inline asm
	add.s32 	%r97, %r96, 1;
	// begin inline asm
	st.volatile.global.u32 [%rd1], %r97;
	// end inline asm
	// begin inline asm
	atom.global.add.u32 %r98, [%rd1], 0;
	// end inline asm
	add.s32 	%r99, %r98, 1;
	// begin inline asm
	st.volatile.global.u32 [%rd1], %r99;
	// end inline asm
	// begin inline asm
	atom.global.add.u32 %r100, [%rd1], 0;
	// end inline asm
	add.s32 	%r101, %r100, 1;
	// begin inline asm
	st.volatile.global.u32 [%rd1], %r101;
	// end inline asm
	// begin inline asm
	atom.global.add.u32 %r102, [%rd1], 0;
	// end inline asm
	add.s32 	%r103, %r102, 1;
	// begin inline asm
	st.volatile.global.u32 [%rd1], %r103;
	// end inline asm
	// begin inline asm
	atom.global.add.u32 %r104, [%rd1], 0;
	// end inline asm
	add.s32 	%r105, %r104, 1;
	// begin inline asm
	st.volatile.global.u32 [%rd1], %r105;
	// end inline asm
	// begin inline asm
	atom.global.add.u32 %r106, [%rd1], 0;
	// end inline asm
	add.s32 	%r107, %r106, 1;
	// begin inline asm
	st.volatile.global.u32 [%rd1], %r107;
	// end inline asm
	// begin inline asm
	atom.global.add.u32 %r108, [%rd1], 0;
	// end inline asm
	add.s32 	%r109, %r108, 1;
	// begin inline asm
	st.volatile.global.u32 [%rd1], %r109;
	// end inline asm
	// begin inline asm
	atom.global.add.u32 %r110, [%rd1], 0;
	// end inline asm
	add.s32 	%r111, %r110, 1;
	// begin inline asm
	st.volatile.global.u32 [%rd1], %r111;
	// end inline asm
	// begin inline asm
	atom.global.add.u32 %r112, [%rd1], 0;
	// end inline asm
	add.s32 	%r113, %r112, 1;
	// begin inline asm
	st.volatile.global.u32 [%rd1], %r113;
	// end inline asm
	// begin inline asm
	atom.global.add.u32 %r114, [%rd1], 0;
	// end inline asm
	add.s32 	%r115, %r114, 1;
	// begin inline asm
	st.volatile.global.u32 [%rd1], %r115;
	// end inline asm
	// begin inline asm
	atom.global.add.u32 %r116, [%rd1], 0;
	// end inline asm
	add.s32 	%r117, %r116, 1;
	// begin inline asm
	st.volatile.global.u32 [%rd1], %r117;
	// end inline asm
	// begin inline asm
	atom.global.add.u32 %r118, [%rd1], 0;
	// end inline asm
	add.s32 	%r119, %r118, 1;
	// begin inline asm
	st.volatile.global.u32 [%rd1], %r119;
	// end inline asm
	// begin inline asm
	atom.global.add.u32 %r120, [%rd1], 0;
	// end inline asm
	add.s32 	%r121, %r120, 1;
	// begin inline asm
	st.volatile.global.u32 [%rd1], %r121;
	// end inline asm
	// begin inline asm
	atom.global.add.u32 %r122, [%rd1], 0;
	// end inline asm
	add.s32 	%r123, %r122, 1;
	// begin inline asm
	st.volatile.global.u32 [%rd1], %r123;
	// end inline asm
	// begin inline asm
	atom.global.add.u32 %r124, [%rd1], 0;
	// end inline asm
	add.s32 	%r125, %r124, 1;
	// begin inline asm
	st.volatile.global.u32 [%rd1], %r125;
	// end inline asm
	// begin inline asm
	atom.global.add.u32 %r126, [%rd1], 0;
	// end inline asm
	add.s32 	%r127, %r126, 1;
	// begin inline asm
	st.volatile.global.u32 [%rd1], %r127;
	// end inline asm
	// begin inline asm
	atom.global.add.u32 %r128, [%rd1], 0;
	// end inline asm
	add.s32 	%r129, %r128, 1;
	// begin inline asm
	st.volatile.global.u32 [%rd1], %r129;
	// end inline asm
	// begin inline asm
	atom.global.add.u32 %r130, [%rd1], 0;
	// end inline asm
	add.s32 	%r131, %r130, 1;
	// begin inline asm
	st.volatile.global.u32 [%rd1], %r131;
	// end inline asm
	// begin inline asm
	atom.global.add.u32 %r132, [%rd1], 0;
	// end inline asm
	add.s32 	%r133, %r132, 1;
	// begin inline asm
	st.volatile.global.u32 [%rd1], %r133;
	// end inline asm
	// begin inline asm
	atom.global.add.u32 %r134, [%rd1], 0;
	// end inline asm
	add.s32 	%r135, %r134, 1;
	// begin inline asm
	st.volatile.global.u32 [%rd1], %r135;
	// end inline asm
	// begin inline asm
	atom.global.add.u32 %r136, [%rd1], 0;
	// end inline asm
	add.s32 	%r137, %r136, 1;
	// begin inline asm
	st.volatile.global.u32 [%rd1], %r137;
	// end inline asm
	// begin inline asm
	atom.global.add.u32 %r138, [%rd1], 0;
	// end inline asm
	add.s32 	%r139, %r138, 1;
	// begin inline asm
	st.volatile.global.u32 [%rd1], %r139;
	// end inline asm
	// begin inline asm
	atom.global.add.u32 %r140, [%rd1], 0;
	// end inline asm
	add.s32 	%r141, %r140, 1;
	// begin inline asm
	st.volatile.global.u32 [%rd1], %r141;
	// end inline asm
	// begin inline asm
	atom.global.add.u32 %r142, [%rd1], 0;
	// end inline asm
	add.s32 	%r143, %r142, 1;
	// begin inline asm
	st.volatile.global.u32 [%rd1], %r143;
	// end inline asm
	// begin inline asm
	atom.global.add.u32 %r144, [%rd1], 0;
	// end inline asm
	add.s32 	%r145, %r144, 1;
	// begin inline asm
	st.volatile.global.u32 [%rd1], %r145;
	// end inline asm
	// begin inline asm
	atom.global.add.u32 %r146, [%rd1], 0;
	// end inline asm
	add.s32 	%r147, %r146, 1;
	// begin inline asm
	st.volatile.global.u32 [%rd1], %r147;
	// end inline asm
	// begin inline asm
	atom.global.add.u32 %r148, [%rd1], 0;
	// end inline asm
	add.s32 	%r149, %r148, 1;
	// begin inline asm
	st.volatile.global.u32 [%rd1], %r149;
	// end inline asm
	// begin inline asm
	atom.global.add.u32 %r150, [%rd1], 0;
	// end inline asm
	add.s32 	%r151, %r150, 1;
	// begin inline asm
	st.volatile.global.u32 [%rd1], %r151;
	// end inline asm
	// begin inline asm
	atom.global.add.u32 %r152, [%rd1], 0;
	// end inline asm
	add.s32 	%r153, %r152, 1;
	// begin inline asm
	st.volatile.global.u32 [%rd1], %r153;
	// end inline asm
	// begin inline asm
	atom.global.add.u32 %r154, [%rd1], 0;
	// end inline asm
	add.s32 	%r155, %r154, 1;
	// begin inline asm
	st.volatile.global.u32 [%rd1], %r155;
	// end inline asm
	// begin inline asm
	atom.global.add.u32 %r156, [%rd1], 0;
	// end inline asm
	add.s32 	%r157, %r156, 1;
	// begin inline asm
	st.volatile.global.u32 [%rd1], %r157;
	// end inline asm
	// begin inline asm
	atom.global.add.u32 %r158, [%rd1], 0;
	// end inline asm
	add.s32 	%r159, %r158, 1;
	// begin inline asm
	st.volatile.global.u32 [%rd1], %r159;
	// end inline asm
	// begin inline asm
	atom.global.add.u32 %r160, [%rd1], 0;
	// end inline asm
	add.s32 	%r161, %r160, 1;
	// begin inline asm
	st.volatile.global.u32 [%rd1], %r161;
	// end inline asm
	// begin inline asm
	atom.global.add.u32 %r162, [%rd1], 0;
	// end inline asm
	add.s32 	%r163, %r162, 1;
	// begin inline asm
	st.volatile.global.u32 [%rd1], %r163;
	// end inline asm
	// begin inline asm
	atom.global.add.u32 %r164, [%rd1], 0;
	// end inline asm
	add.s32 	%r165, %r164, 1;
	// begin inline asm
	st.volatile.global.u32 [%rd1], %r165;
	// end inline asm
	// begin inline asm
	atom.global.add.u32 %r166, [%rd1], 0;
	// end inline asm
	add.s32 	%r167, %r166, 1;
	// begin inline asm
	st.volatile.global.u32 [%rd1], %r167;
	// end inline asm
	// begin inline asm
	atom.global.add.u32 %r168, [%rd1], 0;
	// end inline asm
	add.s32 	%r169, %r168, 1;
	// begin inline asm
	st.volatile.global.u32 [%rd1], %r169;
	// end inline asm
	// begin inline asm
	atom.global.add.u32 %r170, [%rd1], 0;
	// end inline asm
	add.s32 	%r171, %r170, 1;
	// begin inline asm
	st.volatile.global.u32 [%rd1], %r171;
	// end inline asm
	// begin inline asm
	atom.global.add.u32 %r172, [%rd1], 0;
	// end inline asm
	add.s32 	%r173, %r172, 1;
	// begin inline asm
	st.volatile.global.u32 [%rd1], %r173;
	// end inline asm
	// begin inline asm
	atom.global.add.u32 %r174, [%rd1], 0;
	// end inline asm
	add.s32 	%r175, %r174, 1;
	// begin inline asm
	st.volatile.global.u32 [%rd1], %r175;
	// end inline asm
	// begin inline asm
	atom.global.add.u32 %r176, [%rd1], 0;
	// end inline asm
	add.s32 	%r177, %r176, 1;
	// begin inline asm
	st.volatile.global.u32 [%rd1], %r177;
	// end inline asm
	// begin inline asm
	atom.global.add.u32 %r178, [%rd1], 0;
	// end inline asm
	add.s32 	%r179, %r178, 1;
	// begin inline asm
	st.volatile.global.u32 [%rd1], %r179;
	// end inline asm
	// begin inline asm
	atom.global.add.u32 %r180, [%rd1], 0;
	// end inline asm
	add.s32 	%r181, %r180, 1;
	// begin inline asm
	st.volatile.global.u32 [%rd1], %r181;
	// end inline asm
	// begin inline asm
	atom.global.add.u32 %r182, [%rd1], 0;
	// end inline asm
	add.s32 	%r183, %r182, 1;
	// begin inline asm
	st.volatile.global.u32 [%rd1], %r183;
	// end inline asm
	// begin inline asm
	atom.global.add.u32 %r184, [%rd1], 0;
	// end inline asm
	add.s32 	%r185, %r184, 1;
	// begin inline asm
	st.volatile.global.u32 [%rd1], %r185;
	// end inline asm
	// begin inline asm
	atom.global.add.u32 %r186, [%rd1], 0;
	// end inline asm
	add.s32 	%r187, %r186, 1;
	// begin inline asm
	st.volatile.global.u32 [%rd1], %r187;
	// end inline asm
	// begin inline asm
	atom.global.add.u32 %r188, [%rd1], 0;
	// end inline asm
	add.s32 	%r189, %r188, 1;
	// begin inline asm
	st.volatile.global.u32 [%rd1], %r189;
	// end inline asm
	// begin inline asm
	atom.global.add.u32 %r190, [%rd1], 0;
	// end inline asm
	add.s32 	%r191, %r190, 1;
	// begin inline asm
	st.volatile.global.u32 [%rd1], %r191;
	// end inline asm
	// begin inline asm
	atom.global.add.u32 %r192, [%rd1], 0;
	// end inline asm
	add.s32 	%r193, %r192, 1;
	// begin inline asm
	st.volatile.global.u32 [%rd1], %r193;
	// end inline asm
	// begin inline asm
	atom.global.add.u32 %r194, [%rd1], 0;
	// end inline asm
	add.s32 	%r195, %r194, 1;
	// begin inline asm
	st.volatile.global.u32 [%rd1], %r195;
	// end inline asm
	// begin inline asm
	atom.global.add.u32 %r196, [%rd1], 0;
	// end inline asm
	add.s32 	%r197, %r196, 1;
	// begin inline asm
	st.volatile.global.u32 [%rd1], %r197;
	// end inline asm
	// begin inline asm
	atom.global.add.u32 %r198, [%rd1], 0;
	// end inline asm
	add.s32 	%r199, %r198, 1;
	// begin inline asm
	st.volatile.global.u32 [%rd1], %r199;
	// end inline asm
	// begin inline asm
	atom.global.add.u32 %r200, [%rd1], 0;
	// end inline asm
	add.s32 	%r201, %r200, 1;
	// begin inline asm
	st.volatile.global.u32 [%rd1], %r201;
	// end inline asm
	// begin inline asm
	atom.global.add.u32 %r202, [%rd1], 0;
	// end inline asm
	add.s32 	%r203, %r202, 1;
	// begin inline asm
	st.volatile.global.u32 [%rd1], %r203;
	// end inline asm
	// begin inline asm
	atom.global.add.u32 %r204, [%rd1], 0;
	// end inline asm
	add.s32 	%r205, %r204, 1;
	// begin inline asm
	st.volatile.global.u32 [%rd1], %r205;
	// end inline asm
	// begin inline asm
	atom.global.add.u32 %r206, [%rd1], 0;
	// end inline asm
	add.s32 	%r207, %r206, 1;
	// begin inline asm
	st.volatile.global.u32 [%rd1], %r207;
	// end inline asm
	// begin inline asm
	atom.global.add.u32 %r208, [%rd1], 0;
	// end inline asm
	add.s32 	%r209, %r208, 1;
	// begin inline asm
	st.volatile.global.u32 [%rd1], %r209;
	// end inline asm
	// begin inline asm
	atom.global.add.u32 %r210, [%rd1], 0;
	// end inline asm
	add.s32 	%r211, %r210, 1;
	// begin inline asm
	st.volatile.global.u32 [%rd1], %r211;
	// end inline asm
	// begin inline asm
	atom.global.add.u32 %r212, [%rd1], 0;
	// end inline asm
	add.s32 	%r213, %r212, 1;
	// begin inline asm
	st.volatile.global.u32 [%rd1], %r213;
	// end inline asm
	// begin inline asm
	atom.global.add.u32 %r214, [%rd1], 0;
	// end inline asm
	add.s32 	%r215, %r214, 1;
	// begin inline asm
	st.volatile.global.u32 [%rd1], %r215;
	// end inline asm
	// begin inline asm
	atom.global.add.u32 %r216, [%rd1], 0;
	// end inline asm
	add.s32 	%r217, %r216, 1;
	// begin inline asm
	st.volatile.global.u32 [%rd1], %r217;
	// end inline asm
	// begin inline asm
	atom.global.add.u32 %r218, [%rd1], 0;
	// end inline asm
	add.s32 	%r219, %r218, 1;
	// begin inline asm
	st.volatile.global.u32 [%rd1], %r219;
	// end inline asm
	// begin inline asm
	atom.global.add.u32 %r220, [%rd1], 0;
	// end inline asm
	add.s32 	%r221, %r220, 1;
	// begin inline asm
	st.volatile.global.u32 [%rd1], %r221;
	// end inline asm
	// begin inline asm
	atom.global.add.u32 %r222, [%rd1], 0;
	// end inline asm
	add.s32 	%r223, %r222, 1;
	// begin inline asm
	st.volatile.global.u32 [%rd1], %r223;
	// end inline asm
	// begin inline asm
	atom.global.add.u32 %r224, [%rd1], 0;
	// end inline asm
	add.s32 	%r225, %r224, 1;
	// begin inline asm
	st.volatile.global.u32 [%rd1], %r225;
	// end inline asm
	// begin inline asm
	atom.global.add.u32 %r226, [%rd1], 0;
	// end inline asm
	add.s32 	%r227, %r226, 1;
	// begin inline asm
	st.volatile.global.u32 [%rd1], %r227;
	// end inline asm
	// begin inline asm
	atom.global.add.u32 %r228, [%rd1], 0;
	// end inline asm
	add.s32 	%r229, %r228, 1;
	// begin inline asm
	st.volatile.global.u32 [%rd1], %r229;
	// end inline asm
	// begin inline asm
	atom.global.add.u32 %r230, [%rd1], 0;
	// end inline asm
	add.s32 	%r231, %r230, 1;
	// begin inline asm
	st.volatile.global.u32 [%rd1], %r231;
	// end inline asm
	// begin inline asm
	atom.global.add.u32 %r232, [%rd1], 0;
	// end inline asm
	add.s32 	%r233, %r232, 1;
	// begin inline asm
	st.volatile.global.u32 [%rd1], %r233;
	// end inline asm
	// begin inline asm
	atom.global.add.u32 %r234, [%rd1], 0;
	// end inline asm
	add.s32 	%r235, %r234, 1;
	// begin inline asm
	st.volatile.global.u32 [%rd1], %r235;
	// end inline asm
	// begin inline asm
	atom.global.add.u32 %r236, [%rd1], 0;
	// end inline asm
	add.s32 	%r237, %r236, 1;
	// begin inline asm
	st.volatile.global.u32 [%rd1], %r237;
	// end inline asm
	// begin inline asm
	atom.global.add.u32 %r238, [%rd1], 0;
	// end inline asm
	add.s32 	%r239, %r238, 1;
	// begin inline asm
	st.volatile.global.u32 [%rd1], %r239;
	// end inline asm
	// begin inline asm
	atom.global.add.u32 %r240, [%rd1], 0;
	// end inline asm
	add.s32 	%r241, %r240, 1;
	// begin inline asm
	st.volatile.global.u32 [%rd1], %r241;
	// end inline asm
	// begin inline asm
	atom.global.add.u32 %r242, [%rd1], 0;
	// end inline asm
	add.s32 	%r243, %r242, 1;
	// begin inline asm
	st.volatile.global.u32 [%rd1], %r243;
	// end inline asm
	// begin inline asm
	atom.global.add.u32 %r244, [%rd1], 0;
	// end inline asm
	add.s32 	%r245, %r244, 1;
	// begin inline asm
	st.volatile.global.u32 [%rd1], %r245;
	// end inline asm
	// begin inline asm
	atom.global.add.u32 %r246, [%rd1], 0;
	// end inline asm
	add.s32 	%r247, %r246, 1;
	// begin inline asm
	st.volatile.global.u32 [%rd1], %r247;
	// end inline asm
	// begin inline asm
	atom.global.add.u32 %r248, [%rd1], 0;
	// end inline asm
	add.s32 	%r249, %r248, 1;
	// begin inline asm
	st.volatile.global.u32 [%rd1], %r249;
	// end inline asm
	// begin inline asm
	atom.global.add.u32 %r250, [%rd1], 0;
	// end inline asm
	add.s32 	%r251, %r250, 1;
	// begin inline asm
	st.volatile.global.u32 [%rd1], %r251;
	// end inline asm
	// begin inline asm
	atom.global.add.u32 %r252, [%rd1], 0;
	// end inline asm
	add.s32 	%r253, %r252, 1;
	// begin inline asm
	st.volatile.global.u32 [%rd1], %r253;
	// end inline asm
	// begin inline asm
	atom.global.add.u32 %r254, [%rd1], 0;
	// end inline asm
	add.s32 	%r255, %r254, 1;
	// begin inline asm
	st.volatile.global.u32 [%rd1], %r255;
	// end inline asm
	// begin inline asm
	atom.global.add.u32 %r256, [%rd1], 0;
	// end inline asm
	add.s32 	%r257, %r256, 1;
	// begin inline asm
	st.volatile.global.u32 [%rd1], %r257;
	// end inline asm
	// begin inline asm
	atom.global.add.u32 %r258, [%rd1], 0;
	// end inline asm
	add.s32 	%r259, %r258, 1;
	// begin inline asm
	st.volatile.global.u32 [%rd1], %r259;
	// end inline asm
	// begin inline asm
	atom.global.add.u32 %r260, [%rd1], 0;
	// end inline asm
	add.s32 	%r261, %r260, 1;
	// begin inline asm
	st.volatile.global.u32 [%rd1], %r261;
	// end inline asm
	// begin inline asm
	atom.global.add.u32 %r262, [%rd1], 0;
	// end inline asm
	add.s32 	%r263, %r262, 1;
	// begin inline asm
	st.volatile.global.u32 [%rd1], %r263;
	// end inline asm
	// begin inline asm
	atom.global.add.u32 %r264, [%rd1], 0;
	// end inline asm
	add.s32 	%r265, %r264, 1;
	// begin inline asm
	st.volatile.global.u32 [%rd1], %r265;
	// end inline asm
	// begin inline asm
	atom.global.add.u32 %r266, [%rd1], 0;
	// end inline asm
	add.s32 	%r267, %r266, 1;
	// begin inline asm
	st.volatile.global.u32 [%rd1], %r267;
	// end inline asm
	// begin inline asm
	atom.global.add.u32 %r268, [%rd1], 0;
	// end inline asm
	add.s32 	%r269, %r268, 1;
	// begin inline asm
	st.volatile.global.u32 [%rd1], %r269;
	// end inline asm
	// begin inline asm
	atom.global.add.u32 %r270, [%rd1], 0;
	// end inline asm
	add.s32 	%r271, %r270, 1;
	// begin inline asm
	st.volatile.global.u32 [%rd1], %r271;
	// end inline asm
	// begin inline asm
	atom.global.add.u32 %r272, [%rd1], 0;
	// end inline asm
	add.s32 	%r273, %r272, 1;
	// begin inline asm
	st.volatile.global.u32 [%rd1], %r273;
	// end inline asm
	// begin inline asm
	atom.global.add.u32 %r274, [%rd1], 0;
	// end inline asm
	add.s32 	%r275, %r274, 1;
	// begin inline asm
	st.volatile.global.u32 [%rd1], %r275;
	// end inline asm
	// begin inline asm
	atom.global.add.u32 %r276, [%rd1], 0;
	// end inline asm
	add.s32 	%r277, %r276, 1;
	// begin inline asm
	st.volatile.global.u32 [%rd1], %r277;
	// end inline asm
	// begin inline asm
	atom.global.add.u32 %r278, [%rd1], 0;
	// end inline asm
	add.s32 	%r279, %r278, 1;
	// begin inline asm
	st.volatile.global.u32 [%rd1], %r279;
	// end inline asm
	// begin inline asm
	atom.global.add.u32 %r280, [%rd1], 0;
	// end inline asm
	add.s32 	%r281, %r280, 1;
	// begin inline asm
	st.volatile.global.u32 [%rd1], %r281;
	// end inline asm
	// begin inline asm
	atom.global.add.u32 %r282, [%rd1], 0;
	// end inline asm
	add.s32 	%r283, %r282, 1;
	// begin inline asm
	st.volatile.global.u32 [%rd1], %r283;
	// end inline asm
	// begin inline asm
	atom.global.add.u32 %r284, [%rd1], 0;
	// end inline asm
	add.s32 	%r285, %r284, 1;
	// begin inline asm
	st.volatile.global.u32 [%rd1], %r285;
	// end inline asm
	// begin inline asm
	atom.global.add.u32 %r286, [%rd1], 0;
	// end inline asm
	add.s32 	%r287, %r286, 1;
	// begin inline asm
	st.volatile.global.u32 [%rd1], %r287;
	// end inline asm
	// begin inline asm
	atom.global.add.u32 %r288, [%rd1], 0;
	// end inline asm
	add.s32 	%r289, %r288, 1;
	// begin inline asm
	st.volatile.global.u32 [%rd1], %r289;
	// end inline asm
	// begin inline asm
	atom.global.add.u32 %r290, [%rd1], 0;
	// end inline asm
	add.s32 	%r291, %r290, 1;
	// begin inline asm
	st.volatile.global.u32 [%rd1], %r291;
	// end inline asm
	// begin inline asm
	atom.global.add.u32 %r292, [%rd1], 0;
	// end inline asm
	add.s32 	%r293, %r292, 1;
	// begin inline asm
	st.volatile.global.u32 [%rd1], %r293;
	// end inline asm
	// begin inline asm
	atom.global.add.u32 %r294, [%rd1], 0;
	// end inline asm
	add.s32 	%r295, %r294, 1;
	// begin inline asm
	st.volatile.global.u32 [%rd1], %r295;
	// end inline asm
	// begin inline asm
	atom.global.add.u32 %r296, [%rd1], 0;
	// end inline asm
	add.s32 	%r297, %r296, 1;
	// begin inline asm
	st.volatile.global.u32 [%rd1], %r297;
	// end inline asm
	// begin inline asm
	atom.global.add.u32 %r298, [%rd1], 0;
	// end inline asm
	add.s32 	%r299, %r298, 1;
	// begin inline asm
	st.volatile.global.u32 [%rd1], %r299;
	// end inline asm
	// begin inline asm
	atom.global.add.u32 %r300, [%rd1], 0;
	// end inline asm
	add.s32 	%r301, %r300, 1;
	// begin inline asm
	st.volatile.global.u32 [%rd1], %r301;
	// end inline asm
	// begin inline asm
	atom.global.add.u32 %r302, [%rd1], 0;
	// end inline asm
	add.s32 	%r303, %r302, 1;
	// begin inline asm
	st.volatile.global.u32 [%rd1], %r303;
	// end inline asm
	// begin inline asm
	atom.global.add.u32 %r304, [%rd1], 0;
	// end inline asm
	add.s32 	%r305, %r304, 1;
	// begin inline asm
	st.volatile.global.u32 [%rd1], %r305;
	// end inline asm
	// begin inline asm
	atom.global.add.u32 %r306, [%rd1], 0;
	// end inline asm
	add.s32 	%r307, %r306, 1;
	// begin inline asm
	st.volatile.global.u32 [%rd1], %r307;
	// end inline asm
	// begin inline asm
	atom.global.add.u32 %r308, [%rd1], 0;
	// end inline asm
	add.s32 	%r309, %r308, 1;
	// begin inline asm
	st.volatile.global.u32 [%rd1], %r309;
	// end inline asm
	// begin inline asm
	atom.global.add.u32 %r310, [%rd1], 0;
	// end inline asm
	add.s32 	%r311, %r310, 1;
	// begin inline asm
	st.volatile.global.u32 [%rd1], %r311;
	// end inline asm
	// begin inline asm
	atom.global.add.u32 %r312, [%rd1], 0;
	// end inline asm
	add.s32 	%r313, %r312, 1;
	// begin inline asm
	st.volatile.global.u32 [%rd1], %r313;
	// end inline asm
	// begin inline asm
	atom.global.add.u32 %r314, [%rd1], 0;
	// end inline asm
	add.s32 	%r315, %r314, 1;
	// begin inline asm
	st.volatile.global.u32 [%rd1], %r315;
	// end inline asm
	// begin inline asm
	atom.global.add.u32 %r316, [%rd1], 0;
	// end inline asm
	add.s32 	%r317, %r316, 1;
	// begin inline asm
	st.volatile.global.u32 [%rd1], %r317;
	// end inline asm
	// begin inline asm
	atom.global.add.u32 %r318, [%rd1], 0;
	// end inline asm
	add.s32 	%r319, %r318, 1;
	// begin inline asm
	st.volatile.global.u32 [%rd1], %r319;
	// end inline asm
	// begin inline asm
	atom.global.add.u32 %r320, [%rd1], 0;
	// end inline asm
	add.s32 	%r321, %r320, 1;
	// begin inline asm
	st.volatile.global.u32 [%rd1], %r321;
	// end inline asm
	// begin inline asm
	atom.global.add.u32 %r322, [%rd1], 0;
	// end inline asm
	add.s32 	%r323, %r322, 1;
	// begin inline asm
	st.volatile.global.u32 [%rd1], %r323;
	// end inline asm
	// begin inline asm
	atom.global.add.u32 %r324, [%rd1], 0;
	// end inline asm
	add.s32 	%r325, %r324, 1;
	// begin inline asm
	st.volatile.global.u32 [%rd1], %r325;
	// end inline asm
	// begin inline asm
	atom.global.add.u32 %r326, [%rd1], 0;
	// end inline asm
	add.s32 	%r327, %r326, 1;
	// begin inline asm
	st.volatile.global.u32 [%rd1], %r327;
	// end inline asm
	// begin inline asm
	atom.global.add.u32 %r328, [%rd1], 0;
	// end inline asm
	add.s32 	%r329, %r328, 1;
	// begin inline asm
	st.volatile.global.u32 [%rd1], %r329;
	// end inline asm
	// begin inline asm
	atom.global.add.u32 %r330, [%rd1], 0;
	// end inline asm
	add.s32 	%r331, %r330, 1;
	// begin inline asm
	st.volatile.global.u32 [%rd1], %r331;
	// end inline asm
	// begin inline asm
	atom.global.add.u32 %r332, [%rd1], 0;
	// end inline asm
	add.s32 	%r333, %r332, 1;
	// begin inline asm
	st.volatile.global.u32 [%rd1], %r333;
	// end inline asm
	// begin inline asm
	atom.global.add.u32 %r334, [%rd1], 0;
	// end inline asm
	add.s32 	%r335, %r334, 1;
	// begin inline asm
	st.volatile.global.u32 [%rd1], %r335;
	// end inline asm
	// begin inline asm
	atom.global.add.u32 %r336, [%rd1], 0;
	// end inline asm
	add.s32 	%r337, %r336, 1;
	// begin inline asm
	st.volatile.global.u32 [%rd1], %r337;
	// end inline asm
	// begin inline asm
	atom.global.add.u32 %r338, [%rd1], 0;
	// end inline asm
	add.s32 	%r339, %r338, 1;
	// begin inline asm
	st.volatile.global.u32 [%rd1], %r339;
	// end inline asm
	// begin inline asm
	atom.global.add.u32 %r340, [%rd1], 0;
	// end inline asm
	add.s32 	%r341, %r340, 1;
	// begin inline asm
	st.volatile.global.u32 [%rd1], %r341;
	// end inline asm
	// begin inline asm
	atom.global.add.u32 %r342, [%rd1], 0;
	// end inline asm
	add.s32 	%r343, %r342, 1;
	// begin inline asm
	st.volatile.global.u32 [%rd1], %r343;
	// end inline asm
	// begin inline asm
	atom.global.add.u32 %r344, [%rd1], 0;
	// end inline asm
	add.s32 	%r345, %r344, 1;
	// begin inline asm
	st.volatile.global.u32 [%rd1], %r345;
	// end inline asm
	// begin inline asm
	atom.global.add.u32 %r346, [%rd1], 0;
	// end inline asm
	add.s32 	%r347, %r346, 1;
	// begin inline asm
	st.volatile.global.u32 [%rd1], %r347;
	// end inline asm
	// begin inline asm
	atom.global.add.u32 %r348, [%rd1], 0;
	// end inline asm
	add.s32 	%r349, %r348, 1;
	// begin inline asm
	st.volatile.global.u32 [%rd1], %r349;
	// end inline asm
	// begin inline asm
	atom.global.add.u32 %r350, [%rd1], 0;
	// end inline asm
	add.s32 	%r351, %r350, 1;
	// begin inline asm
	st.volatile.global.u32 [%rd1], %r351;
	// end inline asm
	// begin inline asm
	atom.global.add.u32 %r352, [%rd1], 0;
	// end inline asm
	add.s32 	%r353, %r352, 1;
	// begin inline asm
	st.volatile.global.u32 [%rd1], %r353;
	// end inline asm
	// begin inline asm
	atom.global.add.u32 %r354, [%rd1], 0;
	// end inline asm
	add.s32 	%r355, %r354, 1;
	// begin inline asm
	st.volatile.global.u32 [%rd1], %r355;
	// end inline asm
	// begin inline asm
	atom.global.add.u32 %r356, [%rd1], 0;
	// end inline asm
	add.s32 	%r357, %r356, 1;
	// begin inline asm
	st.volatile.global.u32 [%rd1], %r357;
	// end inline asm
	// begin inline asm
	atom.global.add.u32 %r358, [%rd1], 0;
	// end inline asm
	add.s32 	%r359, %r358, 1;
	// begin inline asm
	st.volatile.global.u32 [%rd1], %r359;
	// end inline asm
	// begin inline asm
	atom.global.add.u32 %r360, [%rd1], 0;
	// end inline asm
	add.s32 	%r361, %r360, 1;
	// begin inline asm
	st.volatile.global.u32 [%rd1], %r361;
	// end inline asm
	// begin inline asm
	atom.global.add.u32 %r362, [%rd1], 0;
	// end inline asm
	add.s32 	%r363, %r362, 1;
	// begin inline asm
	st.volatile.global.u32 [%rd1], %r363;
	// end inline asm
	// begin inline asm
	atom.global.add.u32 %r364, [%rd1], 0;
	// end inline asm
	add.s32 	%r365, %r364, 1;
	// begin inline asm
	st.volatile.global.u32 [%rd1], %r365;
	// end inline asm
	// begin inline asm
	atom.global.add.u32 %r366, [%rd1], 0;
	// end inline asm
	add.s32 	%r367, %r366, 1;
	// begin inline asm
	st.volatile.global.u32 [%rd1], %r367;
	// end inline asm
	// begin inline asm
	atom.global.add.u32 %r368, [%rd1], 0;
	// end inline asm
	add.s32 	%r369, %r368, 1;
	// begin inline asm
	st.volatile.global.u32 [%rd1], %r369;
	// end inline asm
	// begin inline asm
	atom.global.add.u32 %r370, [%rd1], 0;
	// end inline asm
	add.s32 	%r371, %r370, 1;
	// begin inline asm
	st.volatile.global.u32 [%rd1], %r371;
	// end inline asm
	// begin inline asm
	atom.global.add.u32 %r372, [%rd1], 0;
	// end inline asm
	add.s32 	%r373, %r372, 1;
	// begin inline asm
	st.volatile.global.u32 [%rd1], %r373;
	// end inline asm
	// begin inline asm
	atom.global.add.u32 %r374, [%rd1], 0;
	// end inline asm
	add.s32 	%r375, %r374, 1;
	// begin inline asm
	st.volatile.global.u32 [%rd1], %r375;
	// end inline asm
	// begin inline asm
	atom.global.add.u32 %r376, [%rd1], 0;
	// end inline asm
	add.s32 	%r377, %r376, 1;
	// begin inline asm
	st.volatile.global.u32 [%rd1], %r377;
	// end inline asm
	// begin inline asm
	atom.global.add.u32 %r378, [%rd1], 0;
	// end inline asm
	add.s32 	%r379, %r378, 1;
	// begin inline asm
	st.volatile.global.u32 [%rd1], %r379;
	// end inline asm
	// begin inline asm
	atom.global.add.u32 %r380, [%rd1], 0;
	// end inline asm
	add.s32 	%r381, %r380, 1;
	// begin inline asm
	st.volatile.global.u32 [%rd1], %r381;
	// end inline asm
	// begin inline asm
	atom.global.add.u32 %r382, [%rd1], 0;
	// end inline asm
	add.s32 	%r383, %r382, 1;
	// begin inline asm
	st.volatile.global.u32 [%rd1], %r383;
	// end inline asm
	// begin inline asm
	atom.global.add.u32 %r384, [%rd1], 0;
	// end inline asm
	add.s32 	%r385, %r384, 1;
	// begin inline asm
	st.volatile.global.u32 [%rd1], %r385;
	// end inline asm
	// begin inline asm
	atom.global.add.u32 %r386, [%rd1], 0;
	// end inline asm
	add.s32 	%r387, %r386, 1;
	// begin inline asm
	st.volatile.global.u32 [%rd1], %r387;
	// end inline asm
	// begin inline asm
	atom.global.add.u32 %r388, [%rd1], 0;
	// end inline asm
	add.s32 	%r389, %r388, 1;
	// begin inline asm
	st.volatile.global.u32 [%rd1], %r389;
	// end inline asm
	// begin inline asm
	atom.global.add.u32 %r390, [%rd1], 0;
	// end inline asm
	add.s32 	%r391, %r390, 1;
	// begin inline asm
	st.volatile.global.u32 [%rd1], %r391;
	// end inline asm
	// begin inline asm
	atom.global.add.u32 %r392, [%rd1], 0;
	// end inline asm
	add.s32 	%r393, %r392, 1;
	// begin inline asm
	st.volatile.global.u32 [%rd1], %r393;
	// end inline asm
	// begin inline asm
	atom.global.add.u32 %r394, [%rd1], 0;
	// end inline asm
	add.s32 	%r395, %r394, 1;
	// begin inline asm
	st.volatile.global.u32 [%rd1], %r395;
	// end inline asm
	// begin inline asm
	atom.global.add.u32 %r396, [%rd1], 0;
	// end inline asm
	add.s32 	%r397, %r396, 1;
	// begin inline asm
	st.volatile.global.u32 [%rd1], %r397;
	// end inline asm
	// begin inline asm
	atom.global.add.u32 %r398, [%rd1], 0;
	// end inline asm
	add.s32 	%r399, %r398, 1;
	// begin inline asm
	st.volatile.global.u32 [%rd1], %r399;
	// end inline asm
	// begin inline asm
	atom.global.add.u32 %r400, [%rd1], 0;
	// end inline asm
	add.s32 	%r401, %r400, 1;
	// begin inline asm
	st.volatile.global.u32 [%rd1], %r401;
	// end inline asm
	// begin inline asm
	atom.global.add.u32 %r402, [%rd1], 0;
	// end inline asm
	add.s32 	%r403, %r402, 1;
	// begin inline asm
	st.volatile.global.u32 [%rd1], %r403;
	// end inline asm
	// begin inline asm
	atom.global.add.u32 %r404, [%rd1], 0;
	// end inline asm
	add.s32 	%r405, %r404, 1;
	// begin inline asm
	st.volatile.global.u32 [%rd1], %r405;
	// end inline asm
	// begin inline asm
	atom.global.add.u32 %r406, [%rd1], 0;
	// end inline asm
	add.s32 	%r407, %r406, 1;
	// begin inline asm
	st.volatile.global.u32 [%rd1], %r407;
	// end inline asm
	// begin inline asm
	atom.global.add.u32 %r408, [%rd1], 0;
	// end inline asm
	add.s32 	%r409, %r408, 1;
	// begin inline asm
	st.volatile.global.u32 [%rd1], %r409;
	// end inline asm
	// begin inline asm
	atom.global.add.u32 %r410, [%rd1], 0;
	// end inline asm
	add.s32 	%r411, %r410, 1;
	// begin inline asm
	st.volatile.global.u32 [%rd1], %r411;
	// end inline asm
	// begin inline asm
	atom.global.add.u32 %r412, [%rd1], 0;
	// end inline asm
	add.s32 	%r413, %r412, 1;
	// begin inline asm
	st.volatile.global.u32 [%rd1], %r413;
	// end inline asm
	// begin inline asm
	atom.global.add.u32 %r414, [%rd1], 0;
	// end inline asm
	add.s32 	%r415, %r414, 1;
	// begin inline asm
	st.volatile.global.u32 [%rd1], %r415;
	// end inline asm
	// begin inline asm
	atom.global.add.u32 %r416, [%rd1], 0;
	// end inline asm
	add.s32 	%r417, %r416, 1;
	// begin inline asm
	st.volatile.global.u32 [%rd1], %r417;
	// end inline asm
	// begin inline asm
	atom.global.add.u32 %r418, [%rd1], 0;
	// end inline asm
	add.s32 	%r419, %r418, 1;
	// begin inline asm
	st.volatile.global.u32 [%rd1], %r419;
	// end inline asm
	// begin inline asm
	atom.global.add.u32 %r420, [%rd1], 0;
	// end inline asm
	add.s32 	%r421, %r420, 1;
	// begin inline asm
	st.volatile.global.u32 [%rd1], %r421;
	// end inline asm
	// begin inline asm
	atom.global.add.u32 %r422, [%rd1], 0;
	// end inline asm
	add.s32 	%r423, %r422, 1;
	// begin inline asm
	st.volatile.global.u32 [%rd1], %r423;
	// end inline asm
	// begin inline asm
	atom.global.add.u32 %r424, [%rd1], 0;
	// end inline asm
	add.s32 	%r425, %r424, 1;
	// begin inline asm
	st.volatile.global.u32 [%rd1], %r425;
	// end inline asm
	// begin inline asm
	atom.global.add.u32 %r426, [%rd1], 0;
	// end inline asm
	add.s32 	%r427, %r426, 1;
	// begin inline asm
	st.volatile.global.u32 [%rd1], %r427;
	// end inline asm
	// begin inline asm
	atom.global.add.u32 %r428, [%rd1], 0;
	// end inline asm
	add.s32 	%r429, %r428, 1;
	// begin inline asm
	st.volatile.global.u32 [%rd1], %r429;
	// end inline asm
	// begin inline asm
	atom.global.add.u32 %r430, [%rd1], 0;
	// end inline asm
	add.s32 	%r431, %r430, 1;
	// begin inline asm
	st.volatile.global.u32 [%rd1], %r431;
	// end inline asm
	// begin inline asm
	atom.global.add.u32 %r432, [%rd1], 0;
	// end inline asm
	add.s32 	%r433, %r432, 1;
	// begin inline asm
	st.volatile.global.u32 [%rd1], %r433;
	// end inline asm
	// begin inline asm
	atom.global.add.u32 %r434, [%rd1], 0;
	// end inline asm
	add.s32 	%r435, %r434, 1;
	// begin inline asm
	st.volatile.global.u32 [%rd1], %r435;
	// end inline asm
	// begin inline asm
	atom.global.add.u32 %r436, [%rd1], 0;
	// end inline asm
	add.s32 	%r437, %r436, 1;
	// begin inline asm
	st.volatile.global.u32 [%rd1], %r437;
	// end inline asm
	// begin inline asm
	atom.global.add.u32 %r438, [%rd1], 0;
	// end inline asm
	add.s32 	%r439, %r438, 1;
	// begin inline asm
	st.volatile.global.u32 [%rd1], %r439;
	// end inline asm
	// begin inline asm
	atom.global.add.u32 %r440, [%rd1], 0;
	// end inline asm
	add.s32 	%r441, %r440, 1;
	// begin inline asm
	st.volatile.global.u32 [%rd1], %r441;
	// end inline asm
	// begin inline asm
	atom.global.add.u32 %r442, [%rd1], 0;
	// end inline asm
	add.s32 	%r443, %r442, 1;
	// begin inline asm
	st.volatile.global.u32 [%rd1], %r443;
	// end inline asm
	// begin inline asm
	atom.global.add.u32 %r444, [%rd1], 0;
	// end inline asm
	add.s32 	%r445, %r444, 1;
	// begin inline asm
	st.volatile.global.u32 [%rd1], %r445;
	// end inline asm
	// begin inline asm
	atom.global.add.u32 %r446, [%rd1], 0;
	// end inline asm
	add.s32 	%r447, %r446, 1;
	// begin inline asm
	st.volatile.global.u32 [%rd1], %r447;
	// end inline asm
	// begin inline asm
	atom.global.add.u32 %r448, [%rd1], 0;
	// end inline asm
	add.s32 	%r449, %r448, 1;
	// begin inline asm
	st.volatile.global.u32 [%rd1], %r449;
	// end inline asm
	// begin inline asm
	atom.global.add.u32 %r450, [%rd1], 0;
	// end inline asm
	add.s32 	%r451, %r450, 1;
	// begin inline asm
	st.volatile.global.u32 [%rd1], %r451;
	// end inline asm
	// begin inline asm
	atom.global.add.u32 %r452, [%rd1], 0;
	// end inline asm
	add.s32 	%r453, %r452, 1;
	// begin inline asm
	st.volatile.global.u32 [%rd1], %r453;
	// end inline asm
	// begin inline asm
	atom.global.add.u32 %r454, [%rd1], 0;
	// end inline asm
	add.s32 	%r455, %r454, 1;
	// begin inline asm
	st.volatile.global.u32 [%rd1], %r455;
	// end inline asm
	// begin inline asm
	atom.global.add.u32 %r456, [%rd1], 0;
	// end inline asm
	add.s32 	%r457, %r456, 1;
	// begin inline asm
	st.volatile.global.u32 [%rd1], %r457;
	// end inline asm
	// begin inline asm
	atom.global.add.u32 %r458, [%rd1], 0;
	// end inline asm
	add.s32 	%r459, %r458, 1;
	// begin inline asm
	st.volatile.global.u32 [%rd1], %r459;
	// end inline asm
	// begin inline asm
	atom.global.add.u32 %r460, [%rd1], 0;
	// end inline asm
	add.s32 	%r461, %r460, 1;
	// begin inline asm
	st.volatile.global.u32 [%rd1], %r461;
	// end inline asm
	// begin inline asm
	atom.global.add.u32 %r462, [%rd1], 0;
	// end inline asm
	add.s32 	%r463, %r462, 1;
	// begin inline asm
	st.volatile.global.u32 [%rd1], %r463;
	// end inline asm
	// begin inline asm
	atom.global.add.u32 %r464, [%rd1], 0;
	// end inline asm
	add.s32 	%r465, %r464, 1;
	// begin inline asm
	st.volatile.global.u32 [%rd1], %r465;
	// end inline asm
	// begin inline asm
	atom.global.add.u32 %r466, [%rd1], 0;
	// end inline asm
	add.s32 	%r467, %r466, 1;
	// begin inline asm
	st.volatile.global.u32 [%rd1], %r467;
	// end inline asm
	// begin inline asm
	atom.global.add.u32 %r468, [%rd1], 0;
	// end inline asm
	add.s32 	%r469, %r468, 1;
	// begin inline asm
	st.volatile.global.u32 [%rd1], %r469;
	// end inline asm
	// begin inline asm
	atom.global.add.u32 %r470, [%rd1], 0;
	// end inline asm
	add.s32 	%r471, %r470, 1;
	// begin inline asm
	st.volatile.global.u32 [%rd1], %r471;
	// end inline asm
	// begin inline asm
	atom.global.add.u32 %r472, [%rd1], 0;
	// end inline asm
	add.s32 	%r473, %r472, 1;
	// begin inline asm
	st.volatile.global.u32 [%rd1], %r473;
	// end inline asm
	// begin inline asm
	atom.global.add.u32 %r474, [%rd1], 0;
	// end inline asm
	add.s32 	%r475, %r474, 1;
	// begin inline asm
	st.volatile.global.u32 [%rd1], %r475;
	// end inline asm
	// begin inline asm
	atom.global.add.u32 %r476, [%rd1], 0;
	// end inline asm
	add.s32 	%r477, %r476, 1;
	// begin inline asm
	st.volatile.global.u32 [%rd1], %r477;
	// end inline asm
	// begin inline asm
	atom.global.add.u32 %r478, [%rd1], 0;
	// end inline asm
	add.s32 	%r479, %r478, 1;
	// begin inline asm
	st.volatile.global.u32 [%rd1], %r479;
	// end inline asm
	// begin inline asm
	atom.global.add.u32 %r480, [%rd1], 0;
	// end inline asm
	add.s32 	%r481, %r480, 1;
	// begin inline asm
	st.volatile.global.u32 [%rd1], %r481;
	// end inline asm
	// begin inline asm
	atom.global.add.u32 %r482, [%rd1], 0;
	// end inline asm
	add.s32 	%r483, %r482, 1;
	// begin inline asm
	st.volatile.global.u32 [%rd1], %r483;
	// end inline asm
	// begin inline asm
	atom.global.add.u32 %r484, [%rd1], 0;
	// end inline asm
	add.s32 	%r485, %r484, 1;
	// begin inline asm
	st.volatile.global.u32 [%rd1], %r485;
	// end inline asm
	// begin inline asm
	atom.global.add.u32 %r486, [%rd1], 0;
	// end inline asm
	add.s32 	%r487, %r486, 1;
	// begin inline asm
	st.volatile.global.u32 [%rd1], %r487;
	// end inline asm
	// begin inline asm
	atom.global.add.u32 %r488, [%rd1], 0;
	// end inline asm
	add.s32 	%r489, %r488, 1;
	// begin inline asm
	st.volatile.global.u32 [%rd1], %r489;
	// end inline asm
	// begin inline asm
	atom.global.add.u32 %r490, [%rd1], 0;
	// end inline asm
	add.s32 	%r491, %r490, 1;
	// begin inline asm
	st.volatile.global.u32 [%rd1], %r491;
	// end inline asm
	// begin inline asm
	atom.global.add.u32 %r492, [%rd1], 0;
	// end inline asm
	add.s32 	%r493, %r492, 1;
	// begin inline asm
	st.volatile.global.u32 [%rd1], %r493;
	// end inline asm
	// begin inline asm
	atom.global.add.u32 %r494, [%rd1], 0;
	// end inline asm
	add.s32 	%r495, %r494, 1;
	// begin inline asm
	st.volatile.global.u32 [%rd1], %r495;
	// end inline asm
	// begin inline asm
	atom.global.add.u32 %r496, [%rd1], 0;
	// end inline asm
	add.s32 	%r497, %r496, 1;
	// begin inline asm
	st.volatile.global.u32 [%rd1], %r497;
	// end inline asm
	// begin inline asm
	atom.global.add.u32 %r498, [%rd1], 0;
	// end inline asm
	add.s32 	%r499, %r498, 1;
	// begin inline asm
	st.volatile.global.u32 [%rd1], %r499;
	// end inline asm
	// begin inline asm
	atom.global.add.u32 %r500, [%rd1], 0;
	// end inline asm
	add.s32 	%r501, %r500, 1;
	// begin inline asm
	st.volatile.global.u32 [%rd1], %r501;
	// end inline asm
	// begin inline asm
	atom.global.add.u32 %r502, [%rd1], 0;
	// end inline asm
	add.s32 	%r503, %r502, 1;
	// begin inline asm
	st.volatile.global.u32 [%rd1], %r503;
	// end inline asm
	// begin inline asm
	atom.global.add.u32 %r504, [%rd1], 0;
	// end inline asm
	add.s32 	%r505, %r504, 1;
	// begin inline asm
	st.volatile.global.u32 [%rd1], %r505;
	// end inline asm
	// begin inline asm
	atom.global.add.u32 %r506, [%rd1], 0;
	// end inline asm
	add.s32 	%r507, %r506, 1;
	// begin inline asm
	st.volatile.global.u32 [%rd1], %r507;
	// end inline asm
	// begin inline asm
	atom.global.add.u32 %r508, [%rd1], 0;
	// end inline asm
	add.s32 	%r509, %r508, 1;
	// begin inline asm
	st.volatile.global.u32 [%rd1], %r509;
	// end inline asm
	// begin inline asm
	atom.global.add.u32 %r510, [%rd1], 0;
	// end inline asm
	add.s32 	%r511, %r510, 1;
	// begin inline asm
	st.volatile.global.u32 [%rd1], %r511;
	// end inline asm
	// begin inline asm
	atom.global.add.u32 %r512, [%rd1], 0;
	// end inline asm
	add.s32 	%r513, %r512, 1;
	// begin inline asm
	st.volatile.global.u32 [%rd1], %r513;
	// end inline asm
$L__BB22_2:
	ret;

}
	// .globl	_Z4testIL_Z15load_atomic_addPKjEL_Z17store_atomic_exchPjjELi256E14single_element11lower_lanesILj8EEEvv
.visible .entry _Z4testIL_Z15load_atomic_addPKjEL_Z17store_atomic_exchPjjELi256E14single_element11lower_lanesILj8EEEvv()
{
	.reg .pred 	%p<2>;
	.reg .b32 	%r<770>;
	.reg .b64 	%rd<514>;

	// begin inline asm
	mov.u32 %r1, %laneid;
	// end inline asm
	setp.gt.u32 	%p1, %r1, 7;
	@%p1 bra 	$L__BB23_2;
	mov.u64 	%rd513, buffer;
	cvta.global.u64 	%rd1, %rd513;
	// begin inline asm
	atom.global.add.u32 %r2, [%rd1], 0;
	// end inline asm
	add.s32 	%r4, %r2, 1;
	// begin inline asm
	atom.global.exch.b32 %r3, [%rd1], %r4;
	// end inline asm
	// begin inline asm
	atom.global.add.u32 %r5, [%rd1], 0;
	// end inline asm
	add.s32 	%r7, %r5, 1;
	// begin inline asm
	atom.global.exch.b32 %r6, [%rd1], %r7;
	// end inline asm
	// begin inline asm
	atom.global.add.u32 %r8, [%rd1], 0;
	// end inline asm
	add.s32 	%r10, %r8, 1;
	// begin inline asm
	atom.global.exch.b32 %r9, [%rd1], %r10;
	// end inline asm
	// begin inline asm
	atom.global.add.u32 %r11, [%rd1], 0;
	// end inline asm
	add.s32 	%r13, %r11, 1;
	// begin inline asm
	atom.global.exch.b32 %r12, [%rd1], %r13;
	// end inline asm
	// begin inline asm
	atom.global.add.u32 %r14, [%rd1], 0;
	// end inline asm
	add.s32 	%r16, %r14, 1;
	// begin inline asm
	atom.global.exch.b32 %r15, [%rd1], %r16;
	// end inline asm
	// begin inline asm
	atom.global.add.u32 %r17, [%rd1], 0;
	// end inline asm
	add.s32 	%r19, %r17, 1;
	// begin inline asm
	atom.global.exch.b32 %r18, [%rd1], %r19;
	// end inline asm
	// begin inline asm
	atom.global.add.u32 %r20, [%rd1], 0;
	// end inline asm
	add.s32 	%r22, %r20, 1;
	// begin inline asm
	atom.global.exch.b32 %r21, [%rd1], %r22;
	// end inline asm
	// begin inline asm
	atom.global.add.u32 %r23, [%rd1], 0;
	// end inline asm
	add.s32 	%r25, %r23, 1;
	// begin inline asm
	atom.global.exch.b32 %r24, [%rd1], %r25;
	// end inline asm
	// begin inline asm
	atom.global.add.u32 %r26, [%rd1], 0;
	// end inline asm
	add.s32 	%r28, %r26, 1;
	// begin inline asm
	atom.global.exch.b32 %r27, [%rd1], %r28;
	// end inline asm
	// begin inline asm
	atom.global.add.u32 %r29, [%rd1], 0;
	// end inline asm
	add.s32 	%r31, %r29, 1;
	// begin inline asm
	atom.global.exch.b32 %r30, [%rd1], %r31;
	// end inline asm
	// begin inline asm
	atom.global.add.u32 %r32, [%rd1], 0;
	// end inline asm
	add.s32 	%r34, %r32, 1;
	// begin inline asm
	atom.global.exch.b32 %r33, [%rd1], %r34;
	// end inline asm
	// begin inline asm
	atom.global.add.u32 %r35, [%rd1], 0;
	// end inline asm
	add.s32 	%r37, %r35, 1;
	// begin inline asm
	atom.global.exch.b32 %r36, [%rd1], %r37;
	// end inline asm
	// begin inline asm
	atom.global.add.u32 %r38, [%rd1], 0;
	// end inline asm
	add.s32 	%r40, %r38, 1;
	// begin inline asm
	atom.global.exch.b32 %r39, [%rd1], %r40;
	// end inline asm
	// begin inline asm
	atom.global.add.u32 %r41, [%rd1], 0;
	// end inline asm
	add.s32 	%r43, %r41, 1;
	// begin inline asm
	atom.global.exch.b32 %r42, [%rd1], %r43;
	// end inline asm
	// begin inline asm
	atom.global.add.u32 %r44, [%rd1], 0;
	// end inline asm
	add.s32 	%r46, %r44, 1;
	// begin inline asm
	atom.global.exch.b32 %r45, [%rd1], %r46;
	// end inline asm
	// begin inline asm
	atom.global.add.u32 %r47, [%rd1], 0;
	// end inline asm
	add.s32 	%r49, %r47, 1;
	// begin inline asm
	atom.global.exch.b32 %r48, [%rd1], %r49;
	// end inline asm
	// begin inline asm
	atom.global.add.u32 %r50, [%rd1], 0;
	// end inline asm
	add.s32 	%r52, %r50, 1;
	// begin inline asm
	atom.global.exch.b32 %r51, [%rd1], %r52;
	// end inline asm
	// begin inline asm
	atom.global.add.u32 %r53, [%rd1], 0;
	// end inline asm
	add.s32 	%r55, %r53, 1;
	// begin inline asm
	atom.global.exch.b32 %r54, [%rd1], %r55;
	// end inline asm
	// begin inline asm
	atom.global.add.u32 %r56, [%rd1], 0;
	// end inline asm
	add.s32 	%r58, %r56, 1;
	// begin inline asm
	atom.global.exch.b32 %r57, [%rd1], %r58;
	// end inline asm
	// begin inline asm
	atom.global.add.u32 %r59, [%rd1], 0;
	// end inline asm
	add.s32 	%r61, %r59, 1;
	// begin inline asm
	atom.global.exch.b32 %r60, [%rd1], %r61;
	// end inline asm
	// begin inline asm
	atom.global.add.u32 %r62, [%rd1], 0;
	// end inline asm
	add.s32 	%r64, %r62, 1;
	// begin inline asm
	atom.global.exch.b32 %r63, [%rd1], %r64;
	// end inline asm
	// begin inline asm
	atom.global.add.u32 %r65, [%rd1], 0;
	// end inline asm
	add.s32 	%r67, %r65, 1;
	// begin inline asm
	atom.global.exch.b32 %r66, [%rd1], %r67;
	// end inline asm
	// begin inline asm
	atom.global.add.u32 %r68, [%rd1], 0;
	// end inline asm
	add.s32 	%r70, %r68, 1;
	// begin inline asm
	atom.global.exch.b32 %r69, [%rd1], %r70;
	// end inline asm
	// begin inline asm
	atom.global.add.u32 %r71, [%rd1], 0;
	// end inline asm
	add.s32 	%r73, %r71, 1;
	// begin inline asm
	atom.global.exch.b32 %r72, [%rd1], %r73;
	// end inline asm
	// begin inline asm
	atom.global.add.u32 %r74, [%rd1], 0;
	// end inline asm
	add.s32 	%r76, %r74, 1;
	// begin inline asm
	atom.global.exch.b32 %r75, [%rd1], %r76;
	// end inline asm
	// begin inline asm
	atom.global.add.u32 %r77, [%rd1], 0;
	// end inline asm
	add.s32 	%r79, %r77, 1;
	// begin inline asm
	atom.global.exch.b32 %r78, [%rd1], %r79;
	// end inline asm
	// begin inline asm
	atom.global.add.u32 %r80, [%rd1], 0;
	// end inline asm
	add.s32 	%r82, %r80, 1;
	// begin inline asm
	atom.global.exch.b32 %r81, [%rd1], %r82;
	// end inline asm
	// begin inline asm
	atom.global.add.u32 %r83, [%rd1], 0;
	// end inline asm
	add.s32 	%r85, %r83, 1;
	// begin inline asm
	atom.global.exch.b32 %r84, [%rd1], %r85;
	// end inline asm
	// begin inline asm
	atom.global.add.u32 %r86, [%rd1], 0;
	// end inline asm
	add.s32 	%r88, %r86, 1;
	// begin inline asm
	atom.global.exch.b32 %r87, [%rd1], %r88;
	// end inline asm
	// begin inline asm
	atom.global.add.u32 %r89, [%rd1], 0;
	// end inline asm
	add.s32 	%r91, %r89, 1;
	// begin inline asm
	atom.global.exch.b32 %r90, [%rd1], %r91;
	// end inline asm
	// begin inline asm
	atom.global.add.u32 %r92, [%rd1], 0;
	// end inline asm
	add.s32 	%r94, %r92, 1;
	// begin inline asm
	atom.global.exch.b32 %r93, [%rd1], %r94;
	// end inline asm
	// begin inline asm
	atom.global.add.u32 %r95, [%rd1], 0;
	// end inline asm
	add.s32 	%r97, %r95, 1;
	// begin inline asm
	atom.global.exch.b32 %r96, [%rd1], %r97;
	// end inline asm
	// begin inline asm
	atom.global.add.u32 %r98, [%rd1], 0;
	// end inline asm
	add.s32 	%r100, %r98, 1;
	// begin inline asm
	atom.global.exch.b32 %r99, [%rd1], %r100;
	// end inline asm
	// begin inline asm
	atom.global.add.u32 %r101, [%rd1], 0;
	// end inline asm
	add.s32 	%r103, %r101, 1;
	// begin inline asm
	atom.global.exch.b32 %r102, [%rd1], %r103;
	// end inline asm
	// begin inline asm
	atom.global.add.u32 %r104, [%rd1], 0;
	// end inline asm
	add.s32 	%r106, %r104, 1;
	// begin inline asm
	atom.global.exch.b32 %r105, [%rd1], %r106;
	// end inline asm
	// begin inline asm
	atom.global.add.u32 %r107, [%rd1], 0;
	// end inline asm
	add.s32 	%r109, %r107, 1;
	// begin inline asm
	atom.global.exch.b32 %r108, [%rd1], %r109;
	// end inline asm
	// begin inline asm
	atom.global.add.u32 %r110, [%rd1], 0;
	// end inline asm
	add.s32 	%r112, %r110, 1;
	// begin inline asm
	atom.global.exch.b32 %r111, [%rd1], %r112;
	// end inline asm
	// begin inline asm
	atom.global.add.u32 %r113, [%rd1], 0;
	// end inline asm
	add.s32 	%r115, %r113, 1;
	// begin inline asm
	atom.global.exch.b32 %r114, [%rd1], %r115;
	// end inline asm
	// begin inline asm
	atom.global.add.u32 %r116, [%rd1], 0;
	// end inline asm
	add.s32 	%r118, %r116, 1;
	// begin inline asm
	atom.global.exch.b32 %r117, [%rd1], %r118;
	// end inline asm
	// begin inline asm
	atom.global.add.u32 %r119, [%rd1], 0;
	// end inline asm
	add.s32 	%r121, %r119, 1;
	// begin inline asm
	atom.global.exch.b32 %r120, [%rd1], %r121;
	// end inline asm
	// begin inline asm
	atom.global.add.u32 %r122, [%rd1], 0;
	// end inline asm
	add.s32 	%r124, %r122, 1;
	// begin inline asm
	atom.global.exch.b32 %r123, [%rd1], %r124;
	// end inline asm
	// begin inline asm
	atom.global.add.u32 %r125, [%rd1], 0;
	// end inline asm
	add.s32 	%r127, %r125, 1;
	// begin inline asm
	atom.global.exch.b32 %r126, [%rd1], %r127;
	// end inline asm
	// begin inline asm
	atom.global.add.u32 %r128, [%rd1], 0;
	// end inline asm
	add.s32 	%r130, %r128, 1;
	// begin inline asm
	atom.global.exch.b32 %r129, [%rd1], %r130;
	// end inline asm
	// begin inline asm
	atom.global.add.u32 %r131, [%rd1], 0;
	// end inline asm
	add.s32 	%r133, %r131, 1;
	// begin inline asm
	atom.global.exch.b32 %r132, [%rd1], %r133;
	// end inline asm
	// begin inline asm
	atom.global.add.u32 %r134, [%rd1], 0;
	// end inline asm
	add.s32 	%r136, %r134, 1;
	// begin inline asm
	atom.global.exch.b32 %r135, [%rd1], %r136;
	// end inline asm
	// begin inline asm
	atom.global.add.u32 %r137, [%rd1], 0;
	// end inline asm
	add.s32 	%r139, %r137, 1;
	// begin inline asm
	atom.global.exch.b32 %r138, [%rd1], %r139;
	// end inline asm
	// begin inline asm
	atom.global.add.u32 %r140, [%rd1], 0;
	// end inline asm
	add.s32 	%r142, %r140, 1;
	// begin inline asm
	atom.global.exch.b32 %r141, [%rd1], %r142;
	// end inline asm
	// begin inline asm
	atom.global.add.u32 %r143, [%rd1], 0;
	// end inline asm
	add.s32 	%r145, %r143, 1;
	// begin inline asm
	atom.global.exch.b32 %r144, [%rd1], %r145;
	// end inline asm
	// begin inline asm
	atom.global.add.u32 %r146, [%rd1], 0;
	// end inline asm
	add.s32 	%r148, %r146, 1;
	// begin inline asm
	atom.global.exch.b32 %r147, [%rd1], %r148;
	// end inline asm
	// begin inline asm
	atom.global.add.u32 %r149, [%rd1], 0;
	// end inline asm
	add.s32 	%r151, %r149, 1;
	// begin inline asm
	atom.global.exch.b32 %r150, [%rd1], %r151;
	// end inline asm
	// begin inline asm
	atom.global.add.u32 %r152, [%rd1], 0;
	// end inline asm
	add.s32 	%r154, %r152, 1;
	// begin inline asm
	atom.global.exch.b32 %r153, [%rd1], %r154;
	// end inline asm
	// begin inline asm
	atom.global.add.u32 %r155, [%rd1], 0;
	// end inline asm
	add.s32 	%r157, %r155, 1;
	// begin inline asm
	atom.global.exch.b32 %r156, [%rd1], %r157;
	// end inline asm
	// begin inline asm
	atom.global.add.u32 %r158, [%rd1], 0;
	// end inline asm
	add.s32 	%r160, %r158, 1;
	// begin inline asm
	atom.global.exch.b32 %r159, [%rd1], %r160;
	// end inline asm
	// begin inline asm
	atom.global.add.u32 %r161, [%rd1], 0;
	// end inline asm
	add.s32 	%r163, %r161, 1;
	// begin inline asm
	atom.global.exch.b32 %r162, [%rd1], %r163;
	// end inline asm
	// begin inline asm
	atom.global.add.u32 %r164, [%rd1], 0;
	// end inline asm
	add.s32 	%r166, %r164, 1;
	// begin inline asm
	atom.global.exch.b32 %r165, [%rd1], %r166;
	// end inline asm
	// begin inline asm
	atom.global.add.u32 %r167, [%rd1], 0;
	// end inline asm
	add.s32 	%r169, %r167, 1;
	// begin inline asm
	atom.global.exch.b32 %r168, [%rd1], %r169;
	// end inline asm
	// begin inline asm
	atom.global.add.u32 %r170, [%rd1], 0;
	// end inline asm
	add.s32 	%r172, %r170, 1;
	// begin inline asm
	atom.global.exch.b32 %r171, [%rd1], %r172;
	// end inline asm
	// begin inline asm
	atom.global.add.u32 %r173, [%rd1], 0;
	// end inline asm
	add.s32 	%r175, %r173, 1;
	// begin inline asm
	atom.global.exch.b32 %r174, [%rd1], %r175;
	// end inline asm
	// begin inline asm
	atom.global.add.u32 %r176, [%rd1], 0;
	// end inline asm
	add.s32 	%r178, %r176, 1;
	// begin inline asm
	atom.global.exch.b32 %r177, [%rd1], %r178;
	// end inline asm
	// begin inline asm
	atom.global.add.u32 %r179, [%rd1], 0;
	// end inline asm
	add.s32 	%r181, %r179, 1;
	// begin inline asm
	atom.global.exch.b32 %r180, [%rd1], %r181;
	// end inline asm
	// begin inline asm
	atom.global.add.u32 %r182, [%rd1], 0;
	// end inline asm
	add.s32 	%r184, %r182, 1;
	// begin inline asm
	atom.global.exch.b32 %r183, [%rd1], %r184;
	// end inline asm
	// begin inline asm
	atom.global.add.u32 %r185, [%rd1], 0;
	// end inline asm
	add.s32 	%r187, %r185, 1;
	// begin inline asm
	atom.global.exch.b32 %r186, [%rd1], %r187;
	// end inline asm
	// begin inline asm
	atom.global.add.u32 %r188, [%rd1], 0;
	// end inline asm
	add.s32 	%r190, %r188, 1;
	// begin inline asm
	atom.global.exch.b32 %r189, [%rd1], %r190;
	// end inline asm
	// begin inline asm
	atom.global.add.u32 %r191, [%rd1], 0;
	// end inline asm
	add.s32 	%r193, %r191, 1;
	// begin inline asm
	atom.global.exch.b32 %r192, [%rd1], %r193;
	// end inline asm
	// begin inline asm
	atom.global.add.u32 %r194, [%rd1], 0;
	// end inline asm
	add.s32 	%r196, %r194, 1;
	// begin inline asm
	atom.global.exch.b32 %r195, [%rd1], %r196;
	// end inline asm
	// begin inline asm
	atom.global.add.u32 %r197, [%rd1], 0;
	// end inline asm
	add.s32 	%r199, %r197, 1;
	// begin inline asm
	atom.global.exch.b32 %r198, [%rd1], %r199;
	// end inline asm
	// begin inline asm
	atom.global.add.u32 %r200, [%rd1], 0;
	// end inline asm
	add.s32 	%r202, %r200, 1;
	// begin inline asm
	atom.global.exch.b32 %r201, [%rd1], %r202;
	// end inline asm
	// begin inline asm
	atom.global.add.u32 %r203, [%rd1], 0;
	// end inline asm
	add.s32 	%r205, %r203, 1;
	// begin inline asm
	atom.global.exch.b32 %r204, [%rd1], %r205;
	// end inline asm
	// begin inline asm
	atom.global.add.u32 %r206, [%rd1], 0;
	// end inline asm
	add.s32 	%r208, %r206, 1;
	// begin inline asm
	atom.global.exch.b32 %r207, [%rd1], %r208;
	// end inline asm
	// begin inline asm
	atom.global.add.u32 %r209, [%rd1], 0;
	// end inline asm
	add.s32 	%r211, %r209, 1;
	// begin inline asm
	atom.global.exch.b32 %r210, [%rd1], %r211;
	// end inline asm
	// begin inline asm
	atom.global.add.u32 %r212, [%rd1], 0;
	// end inline asm
	add.s32 	%r214, %r212, 1;
	// begin inline asm
	atom.global.exch.b32 %r213, [%rd1], %r214;
	// end inline asm
	// begin inline asm
	atom.global.add.u32 %r215, [%rd1], 0;
	// end inline asm
	add.s32 	%r217, %r215, 1;
	// begin inline asm
	atom.global.exch.b32 %r216, [%rd1], %r217;
	// end inline asm
	// begin inline asm
	atom.global.add.u32 %r218, [%rd1], 0;
	// end inline asm
	add.s32 	%r220, %r218, 1;
	// begin inline asm
	atom.global.exch.b32 %r219, [%rd1], %r220;
	// end inline asm
	// begin inline asm
	atom.global.add.u32 %r221, [%rd1], 0;
	// end inline asm
	add.s32 	%r223, %r221, 1;
	// begin inline asm
	atom.global.exch.b32 %r222, [%rd1], %r223;
	// end inline asm
	// begin inline asm
	atom.global.add.u32 %r224, [%rd1], 0;
	// end inline asm
	add.s32 	%r226, %r224, 1;
	// begin inline asm
	atom.global.exch.b32 %r225, [%rd1], %r226;
	// end inline asm
	// begin inline asm
	atom.global.add.u32 %r227, [%rd1], 0;
	// end inline asm
	add.s32 	%r229, %r227, 1;
	// begin inline asm
	atom.global.exch.b32 %r228, [%rd1], %r229;
	// end inline asm
	// begin inline asm
	atom.global.add.u32 %r230, [%rd1], 0;
	// end inline asm
	add.s32 	%r232, %r230, 1;
	// begin inline asm
	atom.global.exch.b32 %r231, [%rd1], %r232;
	// end inline asm
	// begin inline asm
	atom.global.add.u32 %r233, [%rd1], 0;
	// end inline asm
	add.s32 	%r235, %r233, 1;
	// begin inline asm
	atom.global.exch.b32 %r234, [%rd1], %r235;
	// end inline asm
	// begin inline asm
	atom.global.add.u32 %r236, [%rd1], 0;
	// end inline asm
	add.s32 	%r238, %r236, 1;
	// begin inline asm
	atom.global.exch.b32 %r237, [%rd1], %r238;
	// end inline asm
	// begin inline asm
	atom.global.add.u32 %r239, [%rd1], 0;
	// end inline asm
	add.s32 	%r241, %r239, 1;
	// begin inline asm
	atom.global.exch.b32 %r240, [%rd1], %r241;
	// end inline asm
	// begin inline asm
	atom.global.add.u32 %r242, [%rd1], 0;
	// end inline asm
	add.s32 	%r244, %r242, 1;
	// begin inline asm
	atom.global.exch.b32 %r243, [%rd1], %r244;
	// end inline asm
	// begin inline asm
	atom.global.add.u32 %r245, [%rd1], 0;
	// end inline asm
	add.s32 	%r247, %r245, 1;
	// begin inline asm
	atom.global.exch.b32 %r246, [%rd1], %r247;
	// end inline asm
	// begin inline asm
	atom.global.add.u32 %r248, [%rd1], 0;
	// end inline asm
	add.s32 	%r250, %r248, 1;
	// begin inline asm
	atom.global.exch.b32 %r249, [%rd1], %r250;
	// end inline asm
	// begin inline asm
	atom.global.add.u32 %r251, [%rd1], 0;
	// end inline asm
	add.s32 	%r253, %r251, 1;
	// begin inline asm
	atom.global.exch.b32 %r252, [%rd1], %r253;
	// end inline asm
	// begin inline asm
	atom.global.add.u32 %r254, [%rd1], 0;
	// end inline asm
	add.s32 	%r256, %r254, 1;
	// begin inline asm
	atom.global.exch.b32 %r255, [%rd1], %r256;
	// end inline asm
	// begin inline asm
	atom.global.add.u32 %r257, [%rd1], 0;
	// end inline asm
	add.s32 	%r259, %r257, 1;
	// begin inline asm
	atom.global.exch.b32 %r258, [%rd1], %r259;
	// end inline asm
	// begin inline asm
	atom.global.add.u32 %r260, [%rd1], 0;
	// end inline asm
	add.s32 	%r262, %r260, 1;
	// begin inline asm
	atom.global.exch.b32 %r261, [%rd1], %r262;
	// end inline asm
	// begin inline asm
	atom.global.add.u32 %r263, [%rd1], 0;
	// end inline asm
	add.s32 	%r265, %r263, 1;
	// begin inline asm
	atom.global.exch.b32 %r264, [%rd1], %r265;
	// end inline asm
	// begin inline asm
	atom.global.add.u32 %r266, [%rd1], 0;
	// end inline asm
	add.s32 	%r268, %r266, 1;
	// begin inline asm
	atom.global.exch.b32 %r267, [%rd1], %r268;
	// end inline asm
	// begin inline asm
	atom.global.add.u32 %r269, [%rd1], 0;
	// end inline asm
	add.s32 	%r271, %r269, 1;
	// begin inline asm
	atom.global.exch.b32 %r270, [%rd1], %r271;
	// end inline asm
	// begin inline asm
	atom.global.add.u32 %r272, [%rd1], 0;
	// end inline asm
	add.s32 	%r274, %r272, 1;
	// begin inline asm
	atom.global.exch.b32 %r273, [%rd1], %r274;
	// end inline asm
	// begin inline asm
	atom.global.add.u32 %r275, [%rd1], 0;
	// end inline asm
	add.s32 	%r277, %r275, 1;
	// begin inline asm
	atom.global.exch.b32 %r276, [%rd1], %r277;
	// end inline asm
	// begin inline asm
	atom.global.add.u32 %r278, [%rd1], 0;
	// end inline asm
	add.s32 	%r280, %r278, 1;
	// begin inline asm
	atom.global.exch.b32 %r279, [%rd1], %r280;
	// end inline asm
	// begin inline asm
	atom.global.add.u32 %r281, [%rd1], 0;
	// end inline asm
	add.s32 	%r283, %r281, 1;
	// begin inline asm
	atom.global.exch.b32 %r282, [%rd1], %r283;
	// end inline asm
	// begin inline asm
	atom.global.add.u32 %r284, [%rd1], 0;
	// end inline asm
	add.s32 	%r286, %r284, 1;
	// begin inline asm
	atom.global.exch.b32 %r285, [%rd1], %r286;
	// end inline asm
	// begin inline asm
	atom.global.add.u32 %r287, [%rd1], 0;
	// end inline asm
	add.s32 	%r289, %r287, 1;
	// begin inline asm
	atom.global.exch.b32 %r288, [%rd1], %r289;
	// end inline asm
	// begin inline asm
	atom.global.add.u32 %r290, [%rd1], 0;
	// end inline asm
	add.s32 	%r292, %r290, 1;
	// begin inline asm
	atom.global.exch.b32 %r291, [%rd1], %r292;
	// end inline asm
	// begin inline asm
	atom.global.add.u32 %r293, [%rd1], 0;
	// end inline asm
	add.s32 	%r295, %r293, 1;
	// begin inline asm
	atom.global.exch.b32 %r294, [%rd1], %r295;
	// end inline asm
	// begin inline asm
	atom.global.add.u32 %r296, [%rd1], 0;
	// end inline asm
	add.s32 	%r298, %r296, 1;
	// begin inline asm
	atom.global.exch.b32 %r297, [%rd1], %r298;
	// end inline asm
	// begin inline asm
	atom.global.add.u32 %r299, [%rd1], 0;
	// end inline asm
	add.s32 	%r301, %r299, 1;
	// begin inline asm
	atom.global.exch.b32 %r300, [%rd1], %r301;
	// end inline asm
	// begin inline asm
	atom.global.add.u32 %r302, [%rd1], 0;
	// end inline asm
	add.s32 	%r304, %r302, 1;
	// begin inline asm
	atom.global.exch.b32 %r303, [%rd1], %r304;
	// end inline asm
	// begin inline asm
	atom.global.add.u32 %r305, [%rd1], 0;
	// end inline asm
	add.s32 	%r307, %r305, 1;
	// begin inline asm
	atom.global.exch.b32 %r306, [%rd1], %r307;
	// end inline asm
	// begin inline asm
	atom.global.add.u32 %r308, [%rd1], 0;
	// end inline asm
	add.s32 	%r310, %r308, 1;
	// begin inline asm
	atom.global.exch.b32 %r309, [%rd1], %r310;
	// end inline asm
	// begin inline asm
	atom.global.add.u32 %r311, [%rd1], 0;
	// end inline asm
	add.s32 	%r313, %r311, 1;
	// begin inline asm
	atom.global.exch.b32 %r312, [%rd1], %r313;
	// end inline asm
	// begin inline asm
	atom.global.add.u32 %r314, [%rd1], 0;
	// end inline asm
	add.s32 	%r316, %r314, 1;
	// begin inline asm
	atom.global.exch.b32 %r315, [%rd1], %r316;
	// end inline asm
	// begin inline asm
	atom.global.add.u32 %r317, [%rd1], 0;
	// end inline asm
	add.s32 	%r319, %r317, 1;
	// begin inline asm
	atom.global.exch.b32 %r318, [%rd1], %r319;
	// end inline asm
	// begin inline asm
	atom.global.add.u32 %r320, [%rd1], 0;
	// end inline asm
	add.s32 	%r322, %r320, 1;
	// begin inline asm
	atom.global.exch.b32 %r321, [%rd1], %r322;
	// end inline asm
	// begin inline asm
	atom.global.add.u32 %r323, [%rd1], 0;
	// end inline asm
	add.s32 	%r325, %r323, 1;
	// begin inline asm
	atom.global.exch.b32 %r324, [%rd1], %r325;
	// end inline asm
	// begin inline asm
	atom.global.add.u32 %r326, [%rd1], 0;
	// end inline asm
	add.s32 	%r328, %r326, 1;
	// begin inline asm
	atom.global.exch.b32 %r327, [%rd1], %r328;
	// end inline asm
	// begin inline asm
	atom.global.add.u32 %r329, [%rd1], 0;
	// end inline asm
	add.s32 	%r331, %r329, 1;
	// begin inline asm
	atom.global.exch.b32 %r330, [%rd1], %r331;
	// end inline asm
	// begin inline asm
	atom.global.add.u32 %r332, [%rd1], 0;
	// end inline asm
	add.s32 	%r334, %r332, 1;
	// begin inline asm
	atom.global.exch.b32 %r333, [%rd1], %r334;
	// end inline asm
	// begin inline asm
	atom.global.add.u32 %r335, [%rd1], 0;
	// end inline asm
	add.s32 	%r337, %r335, 1;
	// begin inline asm
	atom.global.exch.b32 %r336, [%rd1], %r337;
	// end inline asm
	// begin inline asm
	atom.global.add.u32 %r338, [%rd1], 0;
	// end inline asm
	add.s32 	%r340, %r338, 1;
	// begin inline asm
	atom.global.exch.b32 %r339, [%rd1], %r340;
	// end inline asm
	// begin inline asm
	atom.global.add.u32 %r341, [%rd1], 0;
	// end inline asm
	add.s32 	%r343, %r341, 1;
	// begin inline asm
	atom.global.exch.b32 %r342, [%rd1], %r343;
	// end inline asm
	// begin inline asm
	atom.global.add.u32 %r344, [%rd1], 0;
	// end inline asm
	add.s32 	%r346, %r344, 1;
	// begin inline asm
	atom.global.exch.b32 %r345, [%rd1], %r346;
	// end inline asm
	// begin inline asm
	atom.global.add.u32 %r347, [%rd1], 0;
	// end inline asm
	add.s32 	%r349, %r347, 1;
	// begin inline asm
	atom.global.exch.b32 %r348, [%rd1], %r349;
	// end inline asm
	// begin inline asm
	atom.global.add.u32 %r350, [%rd1], 0;
	// end inline asm
	add.s32 	%r352, %r350, 1;
	// begin inline asm
	atom.global.exch.b32 %r351, [%rd1], %r352;
	// end inline asm
	// begin inline asm
	atom.global.add.u32 %r353, [%rd1], 0;
	// end inline asm
	add.s32 	%r355, %r353, 1;
	// begin inline asm
	atom.global.exch.b32 %r354, [%rd1], %r355;
	// end inline asm
	// begin inline asm
	atom.global.add.u32 %r356, [%rd1], 0;
	// end inline asm
	add.s32 	%r358, %r356, 1;
	// begin inline asm
	atom.global.exch.b32 %r357, [%rd1], %r358;
	// end inline asm
	// begin inline asm
	atom.global.add.u32 %r359, [%rd1], 0;
	// end inline asm
	add.s32 	%r361, %r359, 1;
	// begin inline asm
	atom.global.exch.b32 %r360, [%rd1], %r361;
	// end inline asm
	// begin inline asm
	atom.global.add.u32 %r362, [%rd1], 0;
	// end inline asm
	add.s32 	%r364, %r362, 1;
	// begin inline asm
	atom.global.exch.b32 %r363, [%rd1], %r364;
	// end inline asm
	// begin inline asm
	atom.global.add.u32 %r365, [%rd1], 0;
	// end inline asm
	add.s32 	%r367, %r365, 1;
	// begin inline asm
	atom.global.exch.b32 %r366, [%rd1], %r367;
	// end inline asm
	// begin inline asm
	atom.global.add.u32 %r368, [%rd1], 0;
	// end inline asm
	add.s32 	%r370, %r368, 1;
	// begin inline asm
	atom.global.exch.b32 %r369, [%rd1], %r370;
	// end inline asm
	// begin inline asm
	atom.global.add.u32 %r371, [%rd1], 0;
	// end inline asm
	add.s32 	%r373, %r371, 1;
	// begin inline asm
	atom.global.exch.b32 %r372, [%rd1], %r373;
	// end inline asm
	// begin inline asm
	atom.global.add.u32 %r374, [%rd1], 0;
	// end inline asm
	add.s32 	%r376, %r374, 1;
	// begin inline asm
	atom.global.exch.b32 %r375, [%rd1], %r376;
	// end inline asm
	// begin inline asm
	atom.global.add.u32 %r377, [%rd1], 0;
	// end inline asm
	add.s32 	%r379, %r377, 1;
	// begin inline asm
	atom.global.exch.b32 %r378, [%rd1], %r379;
	// end inline asm
	// begin inline asm
	atom.global.add.u32 %r380, [%rd1], 0;
	// end inline asm
	add.s32 	%r382, %r380, 1;
	// begin inline asm
	atom.global.exch.b32 %r381, [%rd1], %r382;
	// end inline asm
	// begin inline asm
	atom.global.add.u32 %r383, [%rd1], 0;
	// end inline asm
	add.s32 	%r385, %r383, 1;
	// begin inline asm
	atom.global.exch.b32 %r384, [%rd1], %r385;
	// end inline asm
	// begin inline asm
	atom.global.add.u32 %r386, [%rd1], 0;
	// end inline asm
	add.s32 	%r388, %r386, 1;
	// begin inline asm
	atom.global.exch.b32 %r387, [%rd1], %r388;
	// end inline asm
	// begin inline asm
	atom.global.add.u32 %r389, [%rd1], 0;
	// end inline asm
	add.s32 	%r391, %r389, 1;
	// begin inline asm
	atom.global.exch.b32 %r390, [%rd1], %r391;
	// end inline asm
	// begin inline asm
	atom.global.add.u32 %r392, [%rd1], 0;
	// end inline asm
	add.s32 	%r394, %r392, 1;
	// begin inline asm
	atom.global.exch.b32 %r393, [%rd1], %r394;
	// end inline asm
	// begin inline asm
	atom.global.add.u32 %r395, [%rd1], 0;
	// end inline asm
	add.s32 	%r397, %r395, 1;
	// begin inline asm
	atom.global.exch.b32 %r396, [%rd1], %r397;
	// end inline asm
	// begin inline asm
	atom.global.add.u32 %r398, [%rd1], 0;
	// end inline asm
	add.s32 	%r400, %r398, 1;
	// begin inline asm
	atom.global.exch.b32 %r399, [%rd1], %r400;
	// end inline asm
	// begin inline asm
	atom.global.add.u32 %r401, [%rd1], 0;
	// end inline asm
	add.s32 	%r403, %r401, 1;
	// begin inline asm
	atom.global.exch.b32 %r402, [%rd1], %r403;
	// end inline asm
	// begin inline asm
	atom.global.add.u32 %r404, [%rd1], 0;
	// end inline asm
	add.s32 	%r406, %r404, 1;
	// begin inline asm
	atom.global.exch.b32 %r405, [%rd1], %r406;
	// end inline asm
	// begin inline asm
	atom.global.add.u32 %r407, [%rd1], 0;
	// end inline asm
	add.s32 	%r409, %r407, 1;
	// begin inline asm
	atom.global.exch.b32 %r408, [%rd1], %r409;
	// end inline asm
	// begin inline asm
	atom.global.add.u32 %r410, [%rd1], 0;
	// end inline asm
	add.s32 	%r412, %r410, 1;
	// begin inline asm
	atom.global.exch.b32 %r411, [%rd1], %r412;
	// end inline asm
	// begin inline asm
	atom.global.add.u32 %r413, [%rd1], 0;
	// end inline asm
	add.s32 	%r415, %r413, 1;
	// begin inline asm
	atom.global.exch.b32 %r414, [%rd1], %r415;
	// end inline asm
	// begin inline asm
	atom.global.add.u32 %r416, [%rd1], 0;
	// end inline asm
	add.s32 	%r418, %r416, 1;
	// begin inline asm
	atom.global.exch.b32 %r417, [%rd1], %r418;
	// end inline asm
	// begin inline asm
	atom.global.add.u32 %r419, [%rd1], 0;
	// end inline asm
	add.s32 	%r421, %r419, 1;
	// begin inline asm
	atom.global.exch.b32 %r420, [%rd1], %r421;
	// end inline asm
	// begin inline asm
	atom.global.add.u32 %r422, [%rd1], 0;
	// end inline asm
	add.s32 	%r424, %r422, 1;
	// begin inline asm
	atom.global.exch.b32 %r423, [%rd1], %r424;
	// end inline asm
	// begin inline asm
	atom.global.add.u32 %r425, [%rd1], 0;
	// end inline asm
	add.s32 	%r427, %r425, 1;
	// begin inline asm
	atom.global.exch.b32 %r426, [%rd1], %r427;
	// end inline asm
	// begin inline asm
	atom.global.add.u32 %r428, [%rd1], 0;
	// end inline asm
	add.s32 	%r430, %r428, 1;
	// begin inline asm
	atom.global.exch.b32 %r429, [%rd1], %r430;
	// end inline asm
	// begin inline asm
	atom.global.add.u32 %r431, [%rd1], 0;
	// end inline asm
	add.s32 	%r433, %r431, 1;
	// begin inline asm
	atom.global.exch.b32 %r432, [%rd1], %r433;
	// end inline asm
	// begin inline asm
	atom.global.add.u32 %r434, [%rd1], 0;
	// end inline asm
	add.s32 	%r436, %r434, 1;
	// begin inline asm
	atom.global.exch.b32 %r435, [%rd1], %r436;
	// end inline asm
	// begin inline asm
	atom.global.add.u32 %r437, [%rd1], 0;
	// end inline asm
	add.s32 	%r439, %r437, 1;
	// begin inline asm
	atom.global.exch.b32 %r438, [%rd1], %r439;
	// end inline asm
	// begin inline asm
	atom.global.add.u32 %r440, [%rd1], 0;
	// end inline asm
	add.s32 	%r442, %r440, 1;
	// begin inline asm
	atom.global.exch.b32 %r441, [%rd1], %r442;
	// end inline asm
	// begin inline asm
	atom.global.add.u32 %r443, [%rd1], 0;
	// end inline asm
	add.s32 	%r445, %r443, 1;
	// begin inline asm
	atom.global.exch.b32 %r444, [%rd1], %r445;
	// end inline asm
	// begin inline asm
	atom.global.add.u32 %r446, [%rd1], 0;
	// end inline asm
	add.s32 	%r448, %r446, 1;
	// begin inline asm
	atom.global.exch.b32 %r447, [%rd1], %r448;
	// end inline asm
	// begin inline asm
	atom.global.add.u32 %r449, [%rd1], 0;
	// end inline asm
	add.s32 	%r451, %r449, 1;
	// begin inline asm
	atom.global.exch.b32 %r450, [%rd1], %r451;
	// end inline asm
	// begin inline asm
	atom.global.add.u32 %r452, [%rd1], 0;
	// end inline asm
	add.s32 	%r454, %r452, 1;
	// begin inline asm
	atom.global.exch.b32 %r453, [%rd1], %r454;
	// end inline asm
	// begin inline asm
	atom.global.add.u32 %r455, [%rd1], 0;
	// end inline asm
	add.s32 	%r457, %r455, 1;
	// begin inline asm
	atom.global.exch.b32 %r456, [%rd1], %r457;
	// end inline asm
	// begin inline asm
	atom.global.add.u32 %r458, [%rd1], 0;
	// end inline asm
	add.s32 	%r460, %r458, 1;
	// begin inline asm
	atom.global.exch.b32 %r459, [%rd1], %r460;
	// end inline asm
	// begin inline asm
	atom.global.add.u32 %r461, [%rd1], 0;
	// end inline asm
	add.s32 	%r463, %r461, 1;
	// begin inline asm
	atom.global.exch.b32 %r462, [%rd1], %r463;
	// end inline asm
	// begin inline asm
	atom.global.add.u32 %r464, [%rd1], 0;
	// end inline asm
	add.s32 	%r466, %r464, 1;
	// begin inline asm
	atom.global.exch.b32 %r465, [%rd1], %r466;
	// end inline asm
	// begin inline asm
	atom.global.add.u32 %r467, [%rd1], 0;
	// end inline asm
	add.s32 	%r469, %r467, 1;
	// begin inline asm
	atom.global.exch.b32 %r468, [%rd1], %r469;
	// end inline asm
	// begin inline asm
	atom.global.add.u32 %r470, [%rd1], 0;
	// end inline asm
	add.s32 	%r472, %r470, 1;
	// begin inline asm
	atom.global.exch.b32 %r471, [%rd1], %r472;
	// end inline asm
	// begin inline asm
	atom.global.add.u32 %r473, [%rd1], 0;
	// end inline asm
	add.s32 	%r475, %r473, 1;
	// begin inline asm
	atom.global.exch.b32 %r474, [%rd1], %r475;
	// end inline asm
	// begin inline asm
	atom.global.add.u32 %r476, [%rd1], 0;
	// end inline asm
	add.s32 	%r478, %r476, 1;
	// begin inline asm
	atom.global.exch.b32 %r477, [%rd1], %r478;
	// end inline asm
	// begin inline asm
	atom.global.add.u32 %r479, [%rd1], 0;
	// end inline asm
	add.s32 	%r481, %r479, 1;
	// begin inline asm
	atom.global.exch.b32 %r480, [%rd1], %r481;
	// end inline asm
	// begin inline asm
	atom.global.add.u32 %r482, [%rd1], 0;
	// end inline asm
	add.s32 	%r484, %r482, 1;
	// begin inline asm
	atom.global.exch.b32 %r483, [%rd1], %r484;
	// end inline asm
	// begin inline asm
	atom.global.add.u32 %r485, [%rd1], 0;
	// end inline asm
	add.s32 	%r487, %r485, 1;
	// begin inline asm
	atom.global.exch.b32 %r486, [%rd1], %r487;
	// end inline asm
	// begin inline asm
	atom.global.add.u32 %r488, [%rd1], 0;
	// end inline asm
	add.s32 	%r490, %r488, 1;
	// begin inline asm
	atom.global.exch.b32 %r489, [%rd1], %r490;
	// end inline asm
	// begin inline asm
	atom.global.add.u32 %r491, [%rd1], 0;
	// end inline asm
	add.s32 	%r493, %r491, 1;
	// begin inline asm
	atom.global.exch.b32 %r492, [%rd1], %r493;
	// end inline asm
	// begin inline asm
	atom.global.add.u32 %r494, [%rd1], 0;
	// end inline asm
	add.s32 	%r496, %r494, 1;
	// begin inline asm
	atom.global.exch.b32 %r495, [%rd1], %r496;
	// end inline asm
	// begin inline asm
	atom.global.add.u32 %r497, [%rd1], 0;
	// end inline asm
	add.s32 	%r499, %r497, 1;
	// begin inline asm
	atom.global.exch.b32 %r498, [%rd1], %r499;
	// end inline asm
	// begin inline asm
	atom.global.add.u32 %r500, [%rd1], 0;
	// end inline asm
	add.s32 	%r502, %r500, 1;
	// begin inline asm
	atom.global.exch.b32 %r501, [%rd1], %r502;
	// end inline asm
	// begin inline asm
	atom.global.add.u32 %r503, [%rd1], 0;
	// end inline asm
	add.s32 	%r505, %r503, 1;
	// begin inline asm
	atom.global.exch.b32 %r504, [%rd1], %r505;
	// end inline asm
	// begin inline asm
	atom.global.add.u32 %r506, [%rd1], 0;
	// end inline asm
	add.s32 	%r508, %r506, 1;
	// begin inline asm
	atom.global.exch.b32 %r507, [%rd1], %r508;
	// end inline asm
	// begin inline asm
	atom.global.add.u32 %r509, [%rd1], 0;
	// end inline asm
	add.s32 	%r511, %r509, 1;
	// begin inline asm
	atom.global.exch.b32 %r510, [%rd1], %r511;
	// end inline asm
	// begin inline asm
	atom.global.add.u32 %r512, [%rd1], 0;
	// end inline asm
	add.s32 	%r514, %r512, 1;
	// begin inline asm
	atom.global.exch.b32 %r513, [%rd1], %r514;
	// end inline asm
	// begin inline asm
	atom.global.add.u32 %r515, [%rd1], 0;
	// end inline asm
	add.s32 	%r517, %r515, 1;
	// begin inline asm
	atom.global.exch.b32 %r516, [%rd1], %r517;
	// end inline asm
	// begin inline asm
	atom.global.add.u32 %r518, [%rd1], 0;
	// end inline asm
	add.s32 	%r520, %r518, 1;
	// begin inline asm
	atom.global.exch.b32 %r519, [%rd1], %r520;
	// end inline asm
	// begin inline asm
	atom.global.add.u32 %r521, [%rd1], 0;
	// end inline asm
	add.s32 	%r523, %r521, 1;
	// begin inline asm
	atom.global.exch.b32 %r522, [%rd1], %r523;
	// end inline asm
	// begin inline asm
	atom.global.add.u32 %r524, [%rd1], 0;
	// end inline asm
	add.s32 	%r526, %r524, 1;
	// begin inline asm
	atom.global.exch.b32 %r525, [%rd1], %r526;
	// end inline asm
	// begin inline asm
	atom.global.add.u32 %r527, [%rd1], 0;
	// end inline asm
	add.s32 	%r529, %r527, 1;
	// begin inline asm
	atom.global.exch.b32 %r528, [%rd1], %r529;
	// end inline asm
	// begin inline asm
	atom.global.add.u32 %r530, [%rd1], 0;
	// end inline asm
	add.s32 	%r532, %r530, 1;
	// begin inline asm
	atom.global.exch.b32 %r531, [%rd1], %r532;
	// end inline asm
	// begin inline asm
	atom.global.add.u32 %r533, [%rd1], 0;
	// end inline asm
	add.s32 	%r535, %r533, 1;
	// begin inline asm
	atom.global.exch.b32 %r534, [%rd1], %r535;
	// end inline asm
	// begin inline asm
	atom.global.add.u32 %r536, [%rd1], 0;
	// end inline asm
	add.s32 	%r538, %r536, 1;
	// begin inline asm
	atom.global.exch.b32 %r537, [%rd1], %r538;
	// end inline asm
	// begin inline asm
	atom.global.add.u32 %r539, [%rd1], 0;
	// end inline asm
	add.s32 	%r541, %r539, 1;
	// begin inline asm
	atom.global.exch.b32 %r540, [%rd1], %r541;
	// end inline asm
	// begin inline asm
	atom.global.add.u32 %r542, [%rd1], 0;
	// end inline asm
	add.s32 	%r544, %r542, 1;
	// begin inline asm
	atom.global.exch.b32 %r543, [%rd1], %r544;
	// end inline asm
	// begin inline asm
	atom.global.add.u32 %r545, [%rd1], 0;
	// end inline asm
	add.s32 	%r547, %r545, 1;
	// begin inline asm
	atom.global.exch.b32 %r546, [%rd1], %r547;
	// end inline asm
	// begin inline asm
	atom.global.add.u32 %r548, [%rd1], 0;
	// end inline asm
	add.s32 	%r550, %r548, 1;
	// begin inline asm
	atom.global.exch.b32 %r549, [%rd1], %r550;
	// end inline asm
	// begin inline asm
	atom.global.add.u32 %r551, [%rd1], 0;
	// end inline asm
	add.s32 	%r553, %r551, 1;
	// begin inline asm
	atom.global.exch.b32 %r552, [%rd1], %r553;
	// end inline asm
	// begin inline asm
	atom.global.add.u32 %r554, [%rd1], 0;
	// end inline asm
	add.s32 	%r556, %r554, 1;
	// begin inline asm
	atom.global.exch.b32 %r555, [%rd1], %r556;
	// end inline asm
	// begin inline asm
	atom.global.add.u32 %r557, [%rd1], 0;
	// end inline asm
	add.s32 	%r559, %r557, 1;
	// begin inline asm
	atom.global.exch.b32 %r558, [%rd1], %r559;
	// end inline asm
	// begin inline asm
	atom.global.add.u32 %r560, [%rd1], 0;
	// end inline asm
	add.s32 	%r562, %r560, 1;
	// begin inline asm
	atom.global.exch.b32 %r561, [%rd1], %r562;
	// end inline asm
	// begin inline asm
	atom.global.add.u32 %r563, [%rd1], 0;
	// end inline asm
	add.s32 	%r565, %r563, 1;
	// begin inline asm
	atom.global.exch.b32 %r564, [%rd1], %r565;
	// end inline asm
	// begin inline asm
	atom.global.add.u32 %r566, [%rd1], 0;
	// end inline asm
	add.s32 	%r568, %r566, 1;
	// begin inline asm
	atom.global.exch.b32 %r567, [%rd1], %r568;
	// end inline asm
	// begin inline asm
	atom.global.add.u32 %r569, [%rd1], 0;
	// end inline asm
	add.s32 	%r571, %r569, 1;
	// begin inline asm
	atom.global.exch.b32 %r570, [%rd1], %r571;
	// end inline asm
	// begin inline asm
	atom.global.add.u32 %r572, [%rd1], 0;
	// end inline asm
	add.s32 	%r574, %r572, 1;
	// begin inline asm
	atom.global.exch.b32 %r573, [%rd1], %r574;
	// end inline asm
	// begin inline asm
	atom.global.add.u32 %r575, [%rd1], 0;
	// end inline asm
	add.s32 	%r577, %r575, 1;
	// begin inline asm
	atom.global.exch.b32 %r576, [%rd1], %r577;
	// end inline asm
	// begin inline asm
	atom.global.add.u32 %r578, [%rd1], 0;
	// end inline asm
	add.s32 	%r580, %r578, 1;
	// begin inline asm
	atom.global.exch.b32 %r579, [%rd1], %r580;
	// end inline asm
	// begin inline asm
	atom.global.add.u32 %r581, [%rd1], 0;
	// end inline asm
	add.s32 	%r583, %r581, 1;
	// begin inline asm
	atom.global.exch.b32 %r582, [%rd1], %r583;
	// end inline asm
	// begin inline asm
	atom.global.add.u32 %r584, [%rd1], 0;
	// end inline asm
	add.s32 	%r586, %r584, 1;
	// begin inline asm
	atom.global.exch.b32 %r585, [%rd1], %r586;
	// end inline asm
	// begin inline asm
	atom.global.add.u32 %r587, [%rd1], 0;
	// end inline asm
	add.s32 	%r589, %r587, 1;
	// begin inline asm
	atom.global.exch.b32 %r588, [%rd1], %r589;
	// end inline asm
	// begin inline asm
	atom.global.add.u32 %r590, [%rd1], 0;
	// end inline asm
	add.s32 	%r592, %r590, 1;
	// begin inline asm
	atom.global.exch.b32 %r591, [%rd1], %r592;
	// end inline asm
	// begin inline asm
	atom.global.add.u32 %r593, [%rd1], 0;
	// end inline asm
	add.s32 	%r595, %r593, 1;
	// begin inline asm
	atom.global.exch.b32 %r594, [%rd1], %r595;
	// end inline asm
	// begin inline asm
	atom.global.add.u32 %r596, [%rd1], 0;
	// end inline asm
	add.s32 	%r598, %r596, 1;
	// begin inline asm
	atom.global.exch.b32 %r597, [%rd1], %r598;
	// end inline asm
	// begin inline asm
	atom.global.add.u32 %r599, [%rd1], 0;
	// end inline asm
	add.s32 	%r601, %r599, 1;
	// begin inline asm
	atom.global.exch.b32 %r600, [%rd1], %r601;
	// end inline asm
	// begin inline asm
	atom.global.add.u32 %r602, [%rd1], 0;
	// end inline asm
	add.s32 	%r604, %r602, 1;
	// begin inline asm
	atom.global.exch.b32 %r603, [%rd1], %r604;
	// end inline asm
	// begin inline asm
	atom.global.add.u32 %r605, [%rd1], 0;
	// end inline asm
	add.s32 	%r607, %r605, 1;
	// begin inline asm
	atom.global.exch.b32 %r606, [%rd1], %r607;
	// end inline asm
	// begin inline asm
	atom.global.add.u32 %r608, [%rd1], 0;
	// end inline asm
	add.s32 	%r610, %r608, 1;
	// begin inline asm
	atom.global.exch.b32 %r609, [%rd1], %r610;
	// end inline asm
	// begin inline asm
	atom.global.add.u32 %r611, [%rd1], 0;
	// end inline asm
	add.s32 	%r613, %r611, 1;
	// begin inline asm
	atom.global.exch.b32 %r612, [%rd1], %r613;
	// end inline asm
	// begin inline asm
	atom.global.add.u32 %r614, [%rd1], 0;
	// end inline asm
	add.s32 	%r616, %r614, 1;
	// begin inline asm
	atom.global.exch.b32 %r615, [%rd1], %r616;
	// end inline asm
	// begin inline asm
	atom.global.add.u32 %r617, [%rd1], 0;
	// end inline asm
	add.s32 	%r619, %r617, 1;
	// begin inline asm
	atom.global.exch.b32 %r618, [%rd1], %r619;
	// end inline asm
	// begin inline asm
	atom.global.add.u32 %r620, [%rd1], 0;
	// end inline asm
	add.s32 	%r622, %r620, 1;
	// begin inline asm
	atom.global.exch.b32 %r621, [%rd1], %r622;
	// end inline asm
	// begin inline asm
	atom.global.add.u32 %r623, [%rd1], 0;
	// end inline asm
	add.s32 	%r625, %r623, 1;
	// begin inline asm
	atom.global.exch.b32 %r624, [%rd1], %r625;
	// end inline asm
	// begin inline asm
	atom.global.add.u32 %r626, [%rd1], 0;
	// end inline asm
	add.s32 	%r628, %r626, 1;
	// begin inline asm
	atom.global.exch.b32 %r627, [%rd1], %r628;
	// end inline asm
	// begin inline asm
	atom.global.add.u32 %r629, [%rd1], 0;
	// end inline asm
	add.s32 	%r631, %r629, 1;
	// begin inline asm
	atom.global.exch.b32 %r630, [%rd1], %r631;
	// end inline asm
	// begin inline asm
	atom.global.add.u32 %r632, [%rd1], 0;
	// end inline asm
	add.s32 	%r634, %r632, 1;
	// begin inline asm
	atom.global.exch.b32 %r633, [%rd1], %r634;
	// end inline asm
	// begin inline asm
	atom.global.add.u32 %r635, [%rd1], 0;
	// end inline asm
	add.s32 	%r637, %r635, 1;
	// begin inline asm
	atom.global.exch.b32 %r636, [%rd1], %r637;
	// end inline asm
	// begin inline asm
	atom.global.add.u32 %r638, [%rd1], 0;
	// end inline asm
	add.s32 	%r640, %r638, 1;
	// begin inline asm
	atom.global.exch.b32 %r639, [%rd1], %r640;
	// end inline asm
	// begin inline asm
	atom.global.add.u32 %r641, [%rd1], 0;
	// end inline asm
	add.s32 	%r643, %r641, 1;
	// begin inline asm
	atom.global.exch.b32 %r642, [%rd1], %r643;
	// end inline asm
	// begin inline asm
	atom.global.add.u32 %r644, [%rd1], 0;
	// end inline asm
	add.s32 	%r646, %r644, 1;
	// begin inline asm
	atom.global.exch.b32 %r645, [%rd1], %r646;
	// end inline asm
	// begin inline asm
	atom.global.add.u32 %r647, [%rd1], 0;
	// end inline asm
	add.s32 	%r649, %r647, 1;
	// begin inline asm
	atom.global.exch.b32 %r648, [%rd1], %r649;
	// end inline asm
	// begin inline asm
	atom.global.add.u32 %r650, [%rd1], 0;
	// end inline asm
	add.s32 	%r652, %r650, 1;
	// begin inline asm
	atom.global.exch.b32 %r651, [%rd1], %r652;
	// end inline asm
	// begin inline asm
	atom.global.add.u32 %r653, [%rd1], 0;
	// end inline asm
	add.s32 	%r655, %r653, 1;
	// begin inline asm
	atom.global.exch.b32 %r654, [%rd1], %r655;
	// end inline asm
	// begin inline asm
	atom.global.add.u32 %r656, [%rd1], 0;
	// end inline asm
	add.s32 	%r658, %r656, 1;
	// begin inline asm
	atom.global.exch.b32 %r657, [%rd1], %r658;
	// end inline asm
	// begin inline asm
	atom.global.add.u32 %r659, [%rd1], 0;
	// end inline asm
	add.s32 	%r661, %r659, 1;
	// begin inline asm
	atom.global.exch.b32 %r660, [%rd1], %r661;
	// end inline asm
	// begin inline asm
	atom.global.add.u32 %r662, [%rd1], 0;
	// end inline asm
	add.s32 	%r664, %r662, 1;
	// begin inline asm
	atom.global.exch.b32 %r663, [%rd1], %r664;
	// end inline asm
	// begin inline asm
	atom.global.add.u32 %r665, [%rd1], 0;
	// end inline asm
	add.s32 	%r667, %r665, 1;
	// begin inline asm
	atom.global.exch.b32 %r666, [%rd1], %r667;
	// end inline asm
	// begin inline asm
	atom.global.add.u32 %r668, [%rd1], 0;
	// end inline asm
	add.s32 	%r670, %r668, 1;
	// begin inline asm
	atom.global.exch.b32 %r669, [%rd1], %r670;
	// end inline asm
	// begin inline asm
	atom.global.add.u32 %r671, [%rd1], 0;
	// end inline asm
	add.s32 	%r673, %r671, 1;
	// begin inline asm
	atom.global.exch.b32 %r672, [%rd1], %r673;
	// end inline asm
	// begin inline asm
	atom.global.add.u32 %r674, [%rd1], 0;
	// end inline asm
	add.s32 	%r676, %r674, 1;
	// begin inline asm
	atom.global.exch.b32 %r675, [%rd1], %r676;
	// end inline asm
	// begin inline asm
	atom.global.add.u32 %r677, [%rd1], 0;
	// end inline asm
	add.s32 	%r679, %r677, 1;
	// begin inline asm
	atom.global.exch.b32 %r678, [%rd1], %r679;
	// end inline asm
	// begin inline asm
	atom.global.add.u32 %r680, [%rd1], 0;
	// end inline asm
	add.s32 	%r682, %r680, 1;
	// begin inline asm
	atom.global.exch.b32 %r681, [%rd1], %r682;
	// end inline asm
	// begin inline asm
	atom.global.add.u32 %r683, [%rd1], 0;
	// end inline asm
	add.s32 	%r685, %r683, 1;
	// begin inline asm
	atom.global.exch.b32 %r684, [%rd1], %r685;
	// end inline asm
	// begin inline asm
	atom.global.add.u32 %r686, [%rd1], 0;
	// end inline asm
	add.s32 	%r688, %r686, 1;
	// begin inline asm
	atom.global.exch.b32 %r687, [%rd1], %r688;
	// end inline asm
	// begin inline asm
	atom.global.add.u32 %r689, [%rd1], 0;
	// end inline asm
	add.s32 	%r691, %r689, 1;
	// begin inline asm
	atom.global.exch.b32 %r690, [%rd1], %r691;
	// end inline asm
	// begin inline asm
	atom.global.add.u32 %r692, [%rd1], 0;
	// end inline asm
	add.s32 	%r694, %r692, 1;
	// begin inline asm
	atom.global.exch.b32 %r693, [%rd1], %r694;
	// end inline asm
	// begin inline asm
	atom.global.add.u32 %r695, [%rd1], 0;
	// end inline asm
	add.s32 	%r697, %r695, 1;
	// begin inline asm
	atom.global.exch.b32 %r696, [%rd1], %r697;
	// end inline asm
	// begin inline asm
	atom.global.add.u32 %r698, [%rd1], 0;
	// end inline asm
	add.s32 	%r700, %r698, 1;
	// begin inline asm
	atom.global.exch.b32 %r699, [%rd1], %r700;
	// end inline asm
	// begin inline asm
	atom.global.add.u32 %r701, [%rd1], 0;
	// end inline asm
	add.s32 	%r703, %r701, 1;
	// begin inline asm
	atom.global.exch.b32 %r702, [%rd1], %r703;
	// end inline asm
	// begin inline asm
	atom.global.add.u32 %r704, [%rd1], 0;
	// end inline asm
	add.s32 	%r706, %r704, 1;
	// begin inline asm
	atom.global.exch.b32 %r705, [%rd1], %r706;
	// end inline asm
	// begin inline asm
	atom.global.add.u32 %r707, [%rd1], 0;
	// end inline asm
	add.s32 	%r709, %r707, 1;
	// begin inline asm
	atom.global.exch.b32 %r708, [%rd1], %r709;
	// end inline asm
	// begin inline asm
	atom.global.add.u32 %r710, [%rd1], 0;
	// end inline asm
	add.s32 	%r712, %r710, 1;
	// begin inline asm
	atom.global.exch.b32 %r711, [%rd1], %r712;
	// end inline asm
	// begin inline asm
	atom.global.add.u32 %r713, [%rd1], 0;
	// end inline asm
	add.s32 	%r715, %r713, 1;
	// begin inline asm
	atom.global.exch.b32 %r714, [%rd1], %r715;
	// end inline asm
	// begin inline asm
	atom.global.add.u32 %r716, [%rd1], 0;
	// end inline asm
	add.s32 	%r718, %r716, 1;
	// begin inline asm
	atom.global.exch.b32 %r717, [%rd1], %r718;
	// end inline asm
	// begin inline asm
	atom.global.add.u32 %r719, [%rd1], 0;
	// end inline asm
	add.s32 	%r721, %r719, 1;
	// begin inline asm
	atom.global.exch.b32 %r720, [%rd1], %r721;
	// end inline asm
	// begin inline asm
	atom.global.add.u32 %r722, [%rd1], 0;
	// end inline asm
	add.s32 	%r724, %r722, 1;
	// begin inline asm
	atom.global.exch.b32 %r723, [%rd1], %r724;
	// end inline asm
	// begin inline asm
	atom.global.add.u32 %r725, [%rd1], 0;
	// end inline asm
	add.s32 	%r727, %r725, 1;
	// begin inline asm
	atom.global.exch.b32 %r726, [%rd1], %r727;
	// end inline asm
	// begin inline asm
	atom.global.add.u32 %r728, [%rd1], 0;
	// end inline asm
	add.s32 	%r730, %r728, 1;
	// begin inline asm
	atom.global.exch.b32 %r729, [%rd1], %r730;
	// end inline asm
	// begin inline asm
	atom.global.add.u32 %r731, [%rd1], 0;
	// end inline asm
	add.s32 	%r733, %r731, 1;
	// begin inline asm
	atom.global.exch.b32 %r732, [%rd1], %r733;
	// end inline asm
	// begin inline asm
	atom.global.add.u32 %r734, [%rd1], 0;
	// end inline asm
	add.s32 	%r736, %r734, 1;
	// begin inline asm
	atom.global.exch.b32 %r735, [%rd1], %r736;
	// end inline asm
	// begin inline asm
	atom.global.add.u32 %r737, [%rd1], 0;
	// end inline asm
	add.s32 	%r739, %r737, 1;
	// begin inline asm
	atom.global.exch.b32 %r738, [%rd1], %r739;
	// end inline asm
	// begin inline asm
	atom.global.add.u32 %r740, [%rd1], 0;
	// end inline asm
	add.s32 	%r742, %r740, 1;
	// begin inline asm
	atom.global.exch.b32 %r741, [%rd1], %r742;
	// end inline asm
	// begin inline asm
	atom.global.add.u32 %r743, [%rd1], 0;
	// end inline asm
	add.s32 	%r745, %r743, 1;
	// begin inline asm
	atom.global.exch.b32 %r744, [%rd1], %r745;
	// end inline asm
	// begin inline asm
	atom.global.add.u32 %r746, [%rd1], 0;
	// end inline asm
	add.s32 	%r748, %r746, 1;
	// begin inline asm
	atom.global.exch.b32 %r747, [%rd1], %r748;
	// end inline asm
	// begin inline asm
	atom.global.add.u32 %r749, [%rd1], 0;
	// end inline asm
	add.s32 	%r751, %r749, 1;
	// begin inline asm
	atom.global.exch.b32 %r750, [%rd1], %r751;
	// end inline asm
	// begin inline asm
	atom.global.add.u32 %r752, [%rd1], 0;
	// end inline asm
	add.s32 	%r754, %r752, 1;
	// begin inline asm
	atom.global.exch.b32 %r753, [%rd1], %r754;
	// end inline asm
	// begin inline asm
	atom.global.add.u32 %r755, [%rd1], 0;
	// end inline asm
	add.s32 	%r757, %r755, 1;
	// begin inline asm
	atom.global.exch.b32 %r756, [%rd1], %r757;
	// end inline asm
	// begin inline asm
	atom.global.add.u32 %r758, [%rd1], 0;
	// end inline asm
	add.s32 	%r760, %r758, 1;
	// begin inline asm
	atom.global.exch.b32 %r759, [%rd1], %r760;
	// end inline asm
	// begin inline asm
	atom.global.add.u32 %r761, [%rd1], 0;
	// end inline asm
	add.s32 	%r763, %r761, 1;
	// begin inline asm
	atom.global.exch.b32 %r762, [%rd1], %r763;
	// end inline asm
	// begin inline asm
	atom.global.add.u32 %r764, [%rd1], 0;
	// end inline asm
	add.s32 	%r766, %r764, 1;
	// begin inline asm
	atom.global.exch.b32 %r765, [%rd1], %r766;
	// end inline asm
	// begin inline asm
	atom.global.add.u32 %r767, [%rd1], 0;
	// end inline asm
	add.s32 	%r769, %r767, 1;
	// begin inline asm
	atom.global.exch.b32 %r768, [%rd1], %r769;
	// end inline asm
$L__BB23_2:
	ret;

}
	// .globl	_Z4testIL_Z12load_relaxedPKjEL_Z13store_relaxedPjjELi256E14single_element11lower_lanesILj8EEEvv
.visible .entry _Z4testIL_Z12load_relaxedPKjEL_Z13store_relaxedPjjELi256E14single_element11lower_lanesILj8EEEvv()
{
	.reg .pred 	%p<2>;
	.reg .b32 	%r<514>;
	.reg .b64 	%rd<514>;

	// begin inline asm
	mov.u32 %r1, %laneid;
	// end inline asm
	setp.gt.u32 	%p1, %r1, 7;
	@%p1 bra 	$L__BB24_2;
	mov.u64 	%rd513, buffer;
	cvta.global.u64 	%rd1, %rd513;
	// begin inline asm
	ld.relaxed.gpu.u32 %r2, [%rd1];
	// end inline asm
	add.s32 	%r3, %r2, 1;
	// begin inline asm
	st.relaxed.gpu.u32 [%rd1], %r3;
	// end inline asm
	// begin inline asm
	ld.relaxed.gpu.u32 %r4, [%rd1];
	// end inline asm
	add.s32 	%r5, %r4, 1;
	// begin inline asm
	st.relaxed.gpu.u32 [%rd1], %r5;
	// end inline asm
	// begin inline asm
	ld.relaxed.gpu.u32 %r6, [%rd1];
	// end inline asm
	add.s32 	%r7, %r6, 1;
	// begin inline asm
	st.relaxed.gpu.u32 [%rd1], %r7;
	// end inline asm
	// begin inline asm
	ld.relaxed.gpu.u32 %r8, [%rd1];
	// end inline asm
	add.s32 	%r9, %r8, 1;
	// begin inline asm
	st.relaxed.gpu.u32 [%rd1], %r9;
	// end inline asm
	// begin inline asm
	ld.relaxed.gpu.u32 %r10, [%rd1];
	// end inline asm
	add.s32 	%r11, %r10, 1;
	// begin inline asm
	st.relaxed.gpu.u32 [%rd1], %r11;
	// end inline asm
	// begin inline asm
	ld.relaxed.gpu.u32 %r12, [%rd1];
	// end inline asm
	add.s32 	%r13, %r12, 1;
	// begin inline asm
	st.relaxed.gpu.u32 [%rd1], %r13;
	// end inline asm
	// begin inline asm
	ld.relaxed.gpu.u32 %r14, [%rd1];
	// end inline asm
	add.s32 	%r15, %r14, 1;
	// begin inline asm
	st.relaxed.gpu.u32 [%rd1], %r15;
	// end inline asm
	// begin inline asm
	ld.relaxed.gpu.u32 %r16, [%rd1];
	// end inline asm
	add.s32 	%r17, %r16, 1;
	// begin inline asm
	st.relaxed.gpu.u32 [%rd1], %r17;
	// end inline asm
	// begin inline asm
	ld.relaxed.gpu.u32 %r18, [%rd1];
	// end inline asm
	add.s32 	%r19, %r18, 1;
	// begin inline asm
	st.relaxed.gpu.u32 [%rd1], %r19;
	// end inline asm
	// begin inline asm
	ld.relaxed.gpu.u32 %r20, [%rd1];
	// end inline asm
	add.s32 	%r21, %r20, 1;
	// begin inline asm
	st.relaxed.gpu.u32 [%rd1], %r21;
	// end inline asm
	// begin inline asm
	ld.relaxed.gpu.u32 %r22, [%rd1];
	// end inline asm
	add.s32 	%r23, %r22, 1;
	// begin inline asm
	st.relaxed.gpu.u32 [%rd1], %r23;
	// end inline asm
	// begin inline asm
	ld.relaxed.gpu.u32 %r24, [%rd1];
	// end inline asm
	add.s32 	%r25, %r24, 1;
	// begin inline asm
	st.relaxed.gpu.u32 [%rd1], %r25;
	// end inline asm
	// begin inline asm
	ld.relaxed.gpu.u32 %r26, [%rd1];
	// end inline asm
	add.s32 	%r27, %r26, 1;
	// begin inline asm
	st.relaxed.gpu.u32 [%rd1], %r27;
	// end inline asm
	// begin inline asm
	ld.relaxed.gpu.u32 %r28, [%rd1];
	// end inline asm
	add.s32 	%r29, %r28, 1;
	// begin inline asm
	st.relaxed.gpu.u32 [%rd1], %r29;
	// end inline asm
	// begin inline asm
	ld.relaxed.gpu.u32 %r30, [%rd1];
	// end inline asm
	add.s32 	%r31, %r30, 1;
	// begin inline asm
	st.relaxed.gpu.u32 [%rd1], %r31;
	// end inline asm
	// begin inline asm
	ld.relaxed.gpu.u32 %r32, [%rd1];
	// end inline asm
	add.s32 	%r33, %r32, 1;
	// begin inline asm
	st.relaxed.gpu.u32 [%rd1], %r33;
	// end inline asm
	// begin inline asm
	ld.relaxed.gpu.u32 %r34, [%rd1];
	// end inline asm
	add.s32 	%r35, %r34, 1;
	// begin inline asm
	st.relaxed.gpu.u32 [%rd1], %r35;
	// end inline asm
	// begin inline asm
	ld.relaxed.gpu.u32 %r36, [%rd1];
	// end inline asm
	add.s32 	%r37, %r36, 1;
	// begin inline asm
	st.relaxed.gpu.u32 [%rd1], %r37;
	// end inline asm
	// begin inline asm
	ld.relaxed.gpu.u32 %r38, [%rd1];
	// end inline asm
	add.s32 	%r39, %r38, 1;
	// begin inline asm
	st.relaxed.gpu.u32 [%rd1], %r39;
	// end inline asm
	// begin inline asm
	ld.relaxed.gpu.u32 %r40, [%rd1];
	// end inline asm
	add.s32 	%r41, %r40, 1;
	// begin inline asm
	st.relaxed.gpu.u32 [%rd1], %r41;
	// end inline asm
	// begin inline asm
	ld.relaxed.gpu.u32 %r42, [%rd1];
	// end inline asm
	add.s32 	%r43, %r42, 1;
	// begin inline asm
	st.relaxed.gpu.u32 [%rd1], %r43;
	// end inline asm
	// begin inline asm
	ld.relaxed.gpu.u32 %r44, [%rd1];
	// end inline asm
	add.s32 	%r45, %r44, 1;
	// begin inline asm
	st.relaxed.gpu.u32 [%rd1], %r45;
	// end inline asm
	// begin inline asm
	ld.relaxed.gpu.u32 %r46, [%rd1];
	// end inline asm
	add.s32 	%r47, %r46, 1;
	// begin inline asm
	st.relaxed.gpu.u32 [%rd1], %r47;
	// end inline asm
	// begin inline asm
	ld.relaxed.gpu.u32 %r48, [%rd1];
	// end inline asm
	add.s32 	%r49, %r48, 1;
	// begin inline asm
	st.relaxed.gpu.u32 [%rd1], %r49;
	// end inline asm
	// begin inline asm
	ld.relaxed.gpu.u32 %r50, [%rd1];
	// end inline asm
	add.s32 	%r51, %r50, 1;
	// begin inline asm
	st.relaxed.gpu.u32 [%rd1], %r51;
	// end inline asm
	// begin inline asm
	ld.relaxed.gpu.u32 %r52, [%rd1];
	// end inline asm
	add.s32 	%r53, %r52, 1;
	// begin inline asm
	st.relaxed.gpu.u32 [%rd1], %r53;
	// end inline asm
	// begin inline asm
	ld.relaxed.gpu.u32 %r54, [%rd1];
	// end inline asm
	add.s32 	%r55, %r54, 1;
	// begin inline asm
	st.relaxed.gpu.u32 [%rd1], %r55;
	// end inline asm
	// begin inline asm
	ld.relaxed.gpu.u32 %r56, [%rd1];
	// end inline asm
	add.s32 	%r57, %r56, 1;
	// begin inline asm
	st.relaxed.gpu.u32 [%rd1], %r57;
	// end inline asm
	// begin inline asm
	ld.relaxed.gpu.u32 %r58, [%rd1];
	// end inline asm
	add.s32 	%r59, %r58, 1;
	// begin inline asm
	st.relaxed.gpu.u32 [%rd1], %r59;
	// end inline asm
	// begin inline asm
	ld.relaxed.gpu.u32 %r60, [%rd1];
	// end inline asm
	add.s32 	%r61, %r60, 1;
	// begin inline asm
	st.relaxed.gpu.u32 [%rd1], %r61;
	// end inline asm
	// begin inline asm
	ld.relaxed.gpu.u32 %r62, [%rd1];
	// end inline asm
	add.s32 	%r63, %r62, 1;
	// begin inline asm
	st.relaxed.gpu.u32 [%rd1], %r63;
	// end inline asm
	// begin inline asm
	ld.relaxed.gpu.u32 %r64, [%rd1];
	// end inline asm
	add.s32 	%r65, %r64, 1;
	// begin inline asm
	st.relaxed.gpu.u32 [%rd1], %r65;
	// end inline asm
	// begin inline asm
	ld.relaxed.gpu.u32 %r66, [%rd1];
	// end inline asm
	add.s32 	%r67, %r66, 1;
	// begin inline asm
	st.relaxed.gpu.u32 [%rd1], %r67;
	// end inline asm
	// begin inline asm
	ld.relaxed.gpu.u32 %r68, [%rd1];
	// end inline asm
	add.s32 	%r69, %r68, 1;
	// begin inline asm
	st.relaxed.gpu.u32 [%rd1], %r69;
	// end inline asm
	// begin inline asm
	ld.relaxed.gpu.u32 %r70, [%rd1];
	// end inline asm
	add.s32 	%r71, %r70, 1;
	// begin inline asm
	st.relaxed.gpu.u32 [%rd1], %r71;
	// end inline asm
	// begin inline asm
	ld.relaxed.gpu.u32 %r72, [%rd1];
	// end inline asm
	add.s32 	%r73, %r72, 1;
	// begin inline asm
	st.relaxed.gpu.u32 [%rd1], %r73;
	// end inline asm
	// begin inline asm
	ld.relaxed.gpu.u32 %r74, [%rd1];
	// end inline asm
	add.s32 	%r75, %r74, 1;
	// begin inline asm
	st.relaxed.gpu.u32 [%rd1], %r75;
	// end inline asm
	// begin inline asm
	ld.relaxed.gpu.u32 %r76, [%rd1];
	// end inline asm
	add.s32 	%r77, %r76, 1;
	// begin inline asm
	st.relaxed.gpu.u32 [%rd1], %r77;
	// end inline asm
	// begin inline asm
	ld.relaxed.gpu.u32 %r78, [%rd1];
	// end inline asm
	add.s32 	%r79, %r78, 1;
	// begin inline asm
	st.relaxed.gpu.u32 [%rd1], %r79;
	// end inline asm
	// begin inline asm
	ld.relaxed.gpu.u32 %r80, [%rd1];
	// end inline asm
	add.s32 	%r81, %r80, 1;
	// begin inline asm
	st.relaxed.gpu.u32 [%rd1], %r81;
	// end inline asm
	// begin inline asm
	ld.relaxed.gpu.u32 %r82, [%rd1];
	// end inline asm
	add.s32 	%r83, %r82, 1;
	// begin inline asm
	st.relaxed.gpu.u32 [%rd1], %r83;
	// end inline asm
	// begin inline asm
	ld.relaxed.gpu.u32 %r84, [%rd1];
	// end inline asm
	add.s32 	%r85, %r84, 1;
	// begin inline asm
	st.relaxed.gpu.u32 [%rd1], %r85;
	// end inline asm
	// begin inline asm
	ld.relaxed.gpu.u32 %r86, [%rd1];
	// end inline asm
	add.s32 	%r87, %r86, 1;
	// begin inline asm
	st.relaxed.gpu.u32 [%rd1], %r87;
	// end inline asm
	// begin inline asm
	ld.relaxed.gpu.u32 %r88, [%rd1];
	// end inline asm
	add.s32 	%r89, %r88, 1;
	// begin inline asm
	st.relaxed.gpu.u32 [%rd1], %r89;
	// end inline asm
	// begin inline asm
	ld.relaxed.gpu.u32 %r90, [%rd1];
	// end inline asm
	add.s32 	%r91, %r90, 1;
	// begin inline asm
	st.relaxed.gpu.u32 [%rd1], %r91;
	// end inline asm
	// begin inline asm
	ld.relaxed.gpu.u32 %r92, [%rd1];
	// end inline asm
	add.s32 	%r93, %r92, 1;
	// begin inline asm
	st.relaxed.gpu.u32 [%rd1], %r93;
	// end inline asm
	// begin inline asm
	ld.relaxed.gpu.u32 %r94, [%rd1];
	// end inline asm
	add.s32 	%r95, %r94, 1;
	// begin inline asm
	st.relaxed.gpu.u32 [%rd1], %r95;
	// end inline asm
	// begin inline asm
	ld.relaxed.gpu.u32 %r96, [%rd1];
	// end inline asm
	add.s32 	%r97, %r96, 1;
	// begin inline asm
	st.relaxed.gpu.u32 [%rd1], %r97;
	// end inline asm
	// begin inline asm
	ld.relaxed.gpu.u32 %r98, [%rd1];
	// end inline asm
	add.s32 	%r99, %r98, 1;
	// begin inline asm
	st.relaxed.gpu.u32 [%rd1], %r99;
	// end inline asm
	// begin inline asm
	ld.relaxed.gpu.u32 %r100, [%rd1];
	// end inline asm
	add.s32 	%r101, %r100, 1;
	// begin inline asm
	st.relaxed.gpu.u32 [%rd1], %r101;
	// end inline asm
	// begin inline asm
	ld.relaxed.gpu.u32 %r102, [%rd1];
	// end inline asm
	add.s32 	%r103, %r102, 1;
	// begin inline asm
	st.relaxed.gpu.u32 [%rd1], %r103;
	// end inline asm
	// begin inline asm
	ld.relaxed.gpu.u32 %r104, [%rd1];
	// end inline asm
	add.s32 	%r105, %r104, 1;
	// begin inline asm
	st.relaxed.gpu.u32 [%rd1], %r105;
	// end inline asm
	// begin inline asm
	ld.relaxed.gpu.u32 %r106, [%rd1];
	// end inline asm
	add.s32 	%r107, %r106, 1;
	// begin inline asm
	st.relaxed.gpu.u32 [%rd1], %r107;
	// end inline asm
	// begin inline asm
	ld.relaxed.gpu.u32 %r108, [%rd1];
	// end inline asm
	add.s32 	%r109, %r108, 1;
	// begin inline asm
	st.relaxed.gpu.u32 [%rd1], %r109;
	// end inline asm
	// begin inline asm
	ld.relaxed.gpu.u32 %r110, [%rd1];
	// end inline asm
	add.s32 	%r111, %r110, 1;
	// begin inline asm
	st.relaxed.gpu.u32 [%rd1], %r111;
	// end inline asm
	// begin inline asm
	ld.relaxed.gpu.u32 %r112, [%rd1];
	// end inline asm
	add.s32 	%r113, %r112, 1;
	// begin inline asm
	st.relaxed.gpu.u32 [%rd1], %r113;
	// end inline asm
	// begin inline asm
	ld.relaxed.gpu.u32 %r114, [%rd1];
	// end inline asm
	add.s32 	%r115, %r114, 1;
	// begin inline asm
	st.relaxed.gpu.u32 [%rd1], %r115;
	// end inline asm
	// begin inline asm
	ld.relaxed.gpu.u32 %r116, [%rd1];
	// end inline asm
	add.s32 	%r117, %r116, 1;
	// begin inline asm
	st.relaxed.gpu.u32 [%rd1], %r117;
	// end inline asm
	// begin inline asm
	ld.relaxed.gpu.u32 %r118, [%rd1];
	// end inline asm
	add.s32 	%r119, %r118, 1;
	// begin inline asm
	st.relaxed.gpu.u32 [%rd1], %r119;
	// end inline asm
	// begin inline asm
	ld.relaxed.gpu.u32 %r120, [%rd1];
	// end inline asm
	add.s32 	%r121, %r120, 1;
	// begin inline asm
	st.relaxed.gpu.u32 [%rd1], %r121;
	// end inline asm
	// begin inline asm
	ld.relaxed.gpu.u32 %r122, [%rd1];
	// end inline asm
	add.s32 	%r123, %r122, 1;
	// begin inline asm
	st.relaxed.gpu.u32 [%rd1], %r123;
	// end inline asm
	// begin inline asm
	ld.relaxed.gpu.u32 %r124, [%rd1];
	// end inline asm
	add.s32 	%r125, %r124, 1;
	// begin inline asm
	st.relaxed.gpu.u32 [%rd1], %r125;
	// end inline asm
	// begin inline asm
	ld.relaxed.gpu.u32 %r126, [%rd1];
	// end inline asm
	add.s32 	%r127, %r126, 1;
	// begin inline asm
	st.relaxed.gpu.u32 [%rd1], %r127;
	// end inline asm
	// begin inline asm
	ld.relaxed.gpu.u32 %r128, [%rd1];
	// end inline asm
	add.s32 	%r129, %r128, 1;
	// begin inline asm
	st.relaxed.gpu.u32 [%rd1], %r129;
	// end inline asm
	// begin inline asm
	ld.relaxed.gpu.u32 %r130, [%rd1];
	// end inline asm
	add.s32 	%r131, %r130, 1;
	// begin inline asm
	st.relaxed.gpu.u32 [%rd1], %r131;
	// end inline asm
	// begin inline asm
	ld.relaxed.gpu.u32 %r132, [%rd1];
	// end inline asm
	add.s32 	%r133, %r132, 1;
	// begin inline asm
	st.relaxed.gpu.u32 [%rd1], %r133;
	// end inline asm
	// begin inline asm
	ld.relaxed.gpu.u32 %r134, [%rd1];
	// end inline asm
	add.s32 	%r135, %r134, 1;
	// begin inline asm
	st.relaxed.gpu.u32 [%rd1], %r135;
	// end inline asm
	// begin inline asm
	ld.relaxed.gpu.u32 %r136, [%rd1];
	// end inline asm
	add.s32 	%r137, %r136, 1;
	// begin inline asm
	st.relaxed.gpu.u32 [%rd1], %r137;
	// end inline asm
	// begin inline asm
	ld.relaxed.gpu.u32 %r138, [%rd1];
	// end inline asm
	add.s32 	%r139, %r138, 1;
	// begin inline asm
	st.relaxed.gpu.u32 [%rd1], %r139;
	// end inline asm
	// begin inline asm
	ld.relaxed.gpu.u32 %r140, [%rd1];
	// end inline asm
	add.s32 	%r141, %r140, 1;
	// begin inline asm
	st.relaxed.gpu.u32 [%rd1], %r141;
	// end inline asm
	// begin inline asm
	ld.relaxed.gpu.u32 %r142, [%rd1];
	// end inline asm
	add.s32 	%r143, %r142, 1;
	// begin inline asm
	st.relaxed.gpu.u32 [%rd1], %r143;
	// end inline asm
	// begin inline asm
	ld.relaxed.gpu.u32 %r144, [%rd1];
	// end inline asm
	add.s32 	%r145, %r144, 1;
	// begin inline asm
	st.relaxed.gpu.u32 [%rd1], %r145;
	// end inline asm
	// begin inline asm
	ld.relaxed.gpu.u32 %r146, [%rd1];
	// end inline asm
	add.s32 	%r147, %r146, 1;
	// begin inline asm
	st.relaxed.gpu.u32 [%rd1], %r147;
	// end inline asm
	// begin inline asm
	ld.relaxed.gpu.u32 %r148, [%rd1];
	// end inline asm
	add.s32 	%r149, %r148, 1;
	// begin inline asm
	st.relaxed.gpu.u32 [%rd1], %r149;
	// end inline asm
	// begin inline asm
	ld.relaxed.gpu.u32 %r150, [%rd1];
	// end inline asm
	add.s32 	%r151, %r150, 1;
	// begin inline asm
	st.relaxed.gpu.u32 [%rd1], %r151;
	// end inline asm
	// begin inline asm
	ld.relaxed.gpu.u32 %r152, [%rd1];
	// end inline asm
	add.s32 	%r153, %r152, 1;
	// begin inline asm
	st.relaxed.gpu.u32 [%rd1], %r153;
	// end inline asm
	// begin inline asm
	ld.relaxed.gpu.u32 %r154, [%rd1];
	// end inline asm
	add.s32 	%r155, %r154, 1;
	// begin inline asm
	st.relaxed.gpu.u32 [%rd1], %r155;
	// end inline asm
	// begin inline asm
	ld.relaxed.gpu.u32 %r156, [%rd1];
	// end inline asm
	add.s32 	%r157, %r156, 1;
	// begin inline asm
	st.relaxed.gpu.u32 [%rd1], %r157;
	// end inline asm
	// begin inline asm
	ld.relaxed.gpu.u32 %r158, [%rd1];
	// end inline asm
	add.s32 	%r159, %r158, 1;
	// begin inline asm
	st.relaxed.gpu.u32 [%rd1], %r159;
	// end inline asm
	// begin inline asm
	ld.relaxed.gpu.u32 %r160, [%rd1];
	// end inline asm
	add.s32 	%r161, %r160, 1;
	// begin inline asm
	st.relaxed.gpu.u32 [%rd1], %r161;
	// end inline asm
	// begin inline asm
	ld.relaxed.gpu.u32 %r162, [%rd1];
	// end inline asm
	add.s32 	%r163, %r162, 1;
	// begin inline asm
	st.relaxed.gpu.u32 [%rd1], %r163;
	// end inline asm
	// begin inline asm
	ld.relaxed.gpu.u32 %r164, [%rd1];
	// end inline asm
	add.s32 	%r165, %r164, 1;
	// begin inline asm
	st.relaxed.gpu.u32 [%rd1], %r165;
	// end inline asm
	// begin inline asm
	ld.relaxed.gpu.u32 %r166, [%rd1];
	// end inline asm
	add.s32 	%r167, %r166, 1;
	// begin inline asm
	st.relaxed.gpu.u32 [%rd1], %r167;
	// end inline asm
	// begin inline asm
	ld.relaxed.gpu.u32 %r168, [%rd1];
	// end inline asm
	add.s32 	%r169, %r168, 1;
	// begin inline asm
	st.relaxed.gpu.u32 [%rd1], %r169;
	// end inline asm
	// begin inline asm
	ld.relaxed.gpu.u32 %r170, [%rd1];
	// end inline asm
	add.s32 	%r171, %r170, 1;
	// begin inline asm
	st.relaxed.gpu.u32 [%rd1], %r171;
	// end inline asm
	// begin inline asm
	ld.relaxed.gpu.u32 %r172, [%rd1];
	// end inline asm
	add.s32 	%r173, %r172, 1;
	// begin inline asm
	st.relaxed.gpu.u32 [%rd1], %r173;
	// end inline asm
	// begin inline asm
	ld.relaxed.gpu.u32 %r174, [%rd1];
	// end inline asm
	add.s32 	%r175, %r174, 1;
	// begin inline asm
	st.relaxed.gpu.u32 [%rd1], %r175;
	// end inline asm
	// begin inline asm
	ld.relaxed.gpu.u32 %r176, [%rd1];
	// end inline asm
	add.s32 	%r177, %r176, 1;
	// begin inline asm
	st.relaxed.gpu.u32 [%rd1], %r177;
	// end inline asm
	// begin inline asm
	ld.relaxed.gpu.u32 %r178, [%rd1];
	// end inline asm
	add.s32 	%r179, %r178, 1;
	// begin inline asm
	st.relaxed.gpu.u32 [%rd1], %r179;
	// end inline asm
	// begin inline asm
	ld.relaxed.gpu.u32 %r180, [%rd1];
	// end inline asm
	add.s32 	%r181, %r180, 1;
	// begin inline asm
	st.relaxed.gpu.u32 [%rd1], %r181;
	// end inline asm
	// begin inline asm
	ld.relaxed.gpu.u32 %r182, [%rd1];
	// end inline asm
	add.s32 	%r183, %r182, 1;
	// begin inline asm
	st.relaxed.gpu.u32 [%rd1], %r183;
	// end inline asm
	// begin inline asm
	ld.relaxed.gpu.u32 %r184, [%rd1];
	// end inline asm
	add.s32 	%r185, %r184, 1;
	// begin inline asm
	st.relaxed.gpu.u32 [%rd1], %r185;
	// end inline asm
	// begin inline asm
	ld.relaxed.gpu.u32 %r186, [%rd1];
	// end inline asm
	add.s32 	%r187, %r186, 1;
	// begin inline asm
	st.relaxed.gpu.u32 [%rd1], %r187;
	// end inline asm
	// begin inline asm
	ld.relaxed.gpu.u32 %r188, [%rd1];
	// end inline asm
	add.s32 	%r189, %r188, 1;
	// begin inline asm
	st.relaxed.gpu.u32 [%rd1], %r189;
	// end inline asm
	// begin inline asm
	ld.relaxed.gpu.u32 %r190, [%rd1];
	// end inline asm
	add.s32 	%r191, %r190, 1;
	// begin inline asm
	st.relaxed.gpu.u32 [%rd1], %r191;
	// end inline asm
	// begin inline asm
	ld.relaxed.gpu.u32 %r192, [%rd1];
	// end inline asm
	add.s32 	%r193, %r192, 1;
	// begin inline asm
	st.relaxed.gpu.u32 [%rd1], %r193;
	// end inline asm
	// begin inline asm
	ld.relaxed.gpu.u32 %r194, [%rd1];
	// end inline asm
	add.s32 	%r195, %r194, 1;
	// begin inline asm
	st.relaxed.gpu.u32 [%rd1], %r195;
	// end inline asm
	// begin inline asm
	ld.relaxed.gpu.u32 %r196, [%rd1];
	// end inline asm
	add.s32 	%r197, %r196, 1;
	// begin inline asm
	st.relaxed.gpu.u32 [%rd1], %r197;
	// end inline asm
	// begin inline asm
	ld.relaxed.gpu.u32 %r198, [%rd1];
	// end inline asm
	add.s32 	%r199, %r198, 1;
	// begin inline asm
	st.relaxed.gpu.u32 [%rd1], %r199;
	// end inline asm
	// begin inline asm
	ld.relaxed.gpu.u32 %r200, [%rd1];
	// end inline asm
	add.s32 	%r201, %r200, 1;
	// begin inline asm
	st.relaxed.gpu.u32 [%rd1], %r201;
	// end inline asm
	// begin inline asm
	ld.relaxed.gpu.u32 %r202, [%rd1];
	// end inline asm
	add.s32 	%r203, %r202, 1;
	// begin inline asm
	st.relaxed.gpu.u32 [%rd1], %r203;
	// end inline asm
	// begin inline asm
	ld.relaxed.gpu.u32 %r204, [%rd1];
	// end inline asm
	add.s32 	%r205, %r204, 1;
	// begin inline asm
	st.relaxed.gpu.u32 [%rd1], %r205;
	// end inline asm
	// begin inline asm
	ld.relaxed.gpu.u32 %r206, [%rd1];
	// end inline asm
	add.s32 	%r207, %r206, 1;
	// begin inline asm
	st.relaxed.gpu.u32 [%rd1], %r207;
	// end inline asm
	// begin inline asm
	ld.relaxed.gpu.u32 %r208, [%rd1];
	// end inline asm
	add.s32 	%r209, %r208, 1;
	// begin inline asm
	st.relaxed.gpu.u32 [%rd1], %r209;
	// end inline asm
	// begin inline asm
	ld.relaxed.gpu.u32 %r210, [%rd1];
	// end inline asm
	add.s32 	%r211, %r210, 1;
	// begin inline asm
	st.relaxed.gpu.u32 [%rd1], %r211;
	// end inline asm
	// begin inline asm
	ld.relaxed.gpu.u32 %r212, [%rd1];
	// end inline asm
	add.s32 	%r213, %r212, 1;
	// begin inline asm
	st.relaxed.gpu.u32 [%rd1], %r213;
	// end inline asm
	// begin inline asm
	ld.relaxed.gpu.u32 %r214, [%rd1];
	// end inline asm
	add.s32 	%r215, %r214, 1;
	// begin inline asm
	st.relaxed.gpu.u32 [%rd1], %r215;
	// end inline asm
	// begin inline asm
	ld.relaxed.gpu.u32 %r216, [%rd1];
	// end inline asm
	add.s32 	%r217, %r216, 1;
	// begin inline asm
	st.relaxed.gpu.u32 [%rd1], %r217;
	// end inline asm
	// begin inline asm
	ld.relaxed.gpu.u32 %r218, [%rd1];
	// end inline asm
	add.s32 	%r219, %r218, 1;
	// begin inline asm
	st.relaxed.gpu.u32 [%rd1], %r219;
	// end inline asm
	// begin inline asm
	ld.relaxed.gpu.u32 %r220, [%rd1];
	// end inline asm
	add.s32 	%r221, %r220, 1;
	// begin inline asm
	st.relaxed.gpu.u32 [%rd1], %r221;
	// end inline asm
	// begin inline asm
	ld.relaxed.gpu.u32 %r222, [%rd1];
	// end inline asm
	add.s32 	%r223, %r222, 1;
	// begin inline asm
	st.relaxed.gpu.u32 [%rd1], %r223;
	// end inline asm
	// begin inline asm
	ld.relaxed.gpu.u32 %r224, [%rd1];
	// end inline asm
	add.s32 	%r225, %r224, 1;
	// begin inline asm
	st.relaxed.gpu.u32 [%rd1], %r225;
	// end inline asm
	// begin inline asm
	ld.relaxed.gpu.u32 %r226, [%rd1];
	// end inline asm
	add.s32 	%r227, %r226, 1;
	// begin inline asm
	st.relaxed.gpu.u32 [%rd1], %r227;
	// end inline asm
	// begin inline asm
	ld.relaxed.gpu.u32 %r228, [%rd1];
	// end inline asm
	add.s32 	%r229, %r228, 1;
	// begin inline asm
	st.relaxed.gpu.u32 [%rd1], %r229;
	// end inline asm
	// begin inline asm
	ld.relaxed.gpu.u32 %r230, [%rd1];
	// end inline asm
	add.s32 	%r231, %r230, 1;
	// begin inline asm
	st.relaxed.gpu.u32 [%rd1], %r231;
	// end inline asm
	// begin inline asm
	ld.relaxed.gpu.u32 %r232, [%rd1];
	// end inline asm
	add.s32 	%r233, %r232, 1;
	// begin inline asm
	st.relaxed.gpu.u32 [%rd1], %r233;
	// end inline asm
	// begin inline asm
	ld.relaxed.gpu.u32 %r234, [%rd1];
	// end inline asm
	add.s32 	%r235, %r234, 1;
	// begin inline asm
	st.relaxed.gpu.u32 [%rd1], %r235;
	// end inline asm
	// begin inline asm
	ld.relaxed.gpu.u32 %r236, [%rd1];
	// end inline asm
	add.s32 	%r237, %r236, 1;
	// begin inline asm
	st.relaxed.gpu.u32 [%rd1], %r237;
	// end inline asm
	// begin inline asm
	ld.relaxed.gpu.u32 %r238, [%rd1];
	// end inline asm
	add.s32 	%r239, %r238, 1;
	// begin inline asm
	st.relaxed.gpu.u32 [%rd1], %r239;
	// end inline asm
	// begin inline asm
	ld.relaxed.gpu.u32 %r240, [%rd1];
	// end inline asm
	add.s32 	%r241, %r240, 1;
	// begin inline asm
	st.relaxed.gpu.u32 [%rd1], %r241;
	// end inline asm
	// begin inline asm
	ld.relaxed.gpu.u32 %r242, [%rd1];
	// end inline asm
	add.s32 	%r243, %r242, 1;
	// begin inline asm
	st.relaxed.gpu.u32 [%rd1], %r243;
	// end inline asm
	// begin inline asm
	ld.relaxed.gpu.u32 %r244, [%rd1];
	// end inline asm
	add.s32 	%r245, %r244, 1;
	// begin inline asm
	st.relaxed.gpu.u32 [%rd1], %r245;
	// end inline asm
	// begin inline asm
	ld.relaxed.gpu.u32 %r246, [%rd1];
	// end inline asm
	add.s32 	%r247, %r246, 1;
	// begin inline asm
	st.relaxed.gpu.u32 [%rd1], %r247;
	// end inline asm
	// begin inline asm
	ld.relaxed.gpu.u32 %r248, [%rd1];
	// end inline asm
	add.s32 	%r249, %r248, 1;
	// begin inline asm
	st.relaxed.gpu.u32 [%rd1], %r249;
	// end inline asm
	// begin inline asm
	ld.relaxed.gpu.u32 %r250, [%rd1];
	// end inline asm
	add.s32 	%r251, %r250, 1;
	// begin inline asm
	st.relaxed.gpu.u32 [%rd1], %r251;
	// end inline asm
	// begin inline asm
	ld.relaxed.gpu.u32 %r252, [%rd1];
	// end inline asm
	add.s32 	%r253, %r252, 1;
	// begin inline asm
	st.relaxed.gpu.u32 [%rd1], %r253;
	// end inline asm
	// begin inline asm
	ld.relaxed.gpu.u32 %r254, [%rd1];
	// end inline asm
	add.s32 	%r255, %r254, 1;
	// begin inline asm
	st.relaxed.gpu.u32 [%rd1], %r255;
	// end inline asm
	// begin inline asm
	ld.relaxed.gpu.u32 %r256, [%rd1];
	// end inline asm
	add.s32 	%r257, %r256, 1;
	// begin inline asm
	st.relaxed.gpu.u32 [%rd1], %r257;
	// end inline asm
	// begin inline asm
	ld.relaxed.gpu.u32 %r258, [%rd1];
	// end inline asm
	add.s32 	%r259, %r258, 1;
	// begin inline asm
	st.relaxed.gpu.u32 [%rd1], %r259;
	// end inline asm
	// begin inline asm
	ld.relaxed.gpu.u32 %r260, [%rd1];
	// end inline asm
	add.s32 	%r261, %r260, 1;
	// begin inline asm
	st.relaxed.gpu.u32 [%rd1], %r261;
	// end inline asm
	// begin inline asm
	ld.relaxed.gpu.u32 %r262, [%rd1];
	// end inline asm
	add.s32 	%r263, %r262, 1;
	// begin inline asm
	st.relaxed.gpu.u32 [%rd1], %r263;
	// end inline asm
	// begin inline asm
	ld.relaxed.gpu.u32 %r264, [%rd1];
	// end inline asm
	add.s32 	%r265, %r264, 1;
	// begin inline asm
	st.relaxed.gpu.u32 [%rd1], %r265;
	// end inline asm
	// begin inline asm
	ld.relaxed.gpu.u32 %r266, [%rd1];
	// end inline asm
	add.s32 	%r267, %r266, 1;
	// begin inline asm
	st.relaxed.gpu.u32 [%rd1], %r267;
	// end inline asm
	// begin inline asm
	ld.relaxed.gpu.u32 %r268, [%rd1];
	// end inline asm
	add.s32 	%r269, %r268, 1;
	// begin inline asm
	st.relaxed.gpu.u32 [%rd1], %r269;
	// end inline asm
	// begin inline asm
	ld.relaxed.gpu.u32 %r270, [%rd1];
	// end inline asm
	add.s32 	%r271, %r270, 1;
	// begin inline asm
	st.relaxed.gpu.u32 [%rd1], %r271;
	// end inline asm
	// begin inline asm
	ld.relaxed.gpu.u32 %r272, [%rd1];
	// end inline asm
	add.s32 	%r273, %r272, 1;
	// begin inline asm
	st.relaxed.gpu.u32 [%rd1], %r273;
	// end inline asm
	// begin inline asm
	ld.relaxed.gpu.u32 %r274, [%rd1];
	// end inline asm
	add.s32 	%r275, %r274, 1;
	// begin inline asm
	st.relaxed.gpu.u32 [%rd1], %r275;
	// end inline asm
	// begin inline asm
	ld.relaxed.gpu.u32 %r276, [%rd1];
	// end inline asm
	add.s32 	%r277, %r276, 1;
	// begin inline asm
	st.relaxed.gpu.u32 [%rd1], %r277;
	// end inline asm
	// begin inline asm
	ld.relaxed.gpu.u32 %r278, [%rd1];
	// end inline asm
	add.s32 	%r279, %r278, 1;
	// begin inline asm
	st.relaxed.gpu.u32 [%rd1], %r279;
	// end inline asm
	// begin inline asm
	ld.relaxed.gpu.u32 %r280, [%rd1];
	// end inline asm
	add.s32 	%r281, %r280, 1;
	// begin inline asm
	st.relaxed.gpu.u32 [%rd1], %r281;
	// end inline asm
	// begin inline asm
	ld.relaxed.gpu.u32 %r282, [%rd1];
	// end inline asm
	add.s32 	%r283, %r282, 1;
	// begin inline asm
	st.relaxed.gpu.u32 [%rd1], %r283;
	// end inline asm
	// begin inline asm
	ld.relaxed.gpu.u32 %r284, [%rd1];
	// end inline asm
	add.s32 	%r285, %r284, 1;
	// begin inline asm
	st.relaxed.gpu.u32 [%rd1], %r285;
	// end inline asm
	// begin inline asm
	ld.relaxed.gpu.u32 %r286, [%rd1];
	// end inline asm
	add.s32 	%r287, %r286, 1;
	// begin inline asm
	st.relaxed.gpu.u32 [%rd1], %r287;
	// end inline asm
	// begin inline asm
	ld.relaxed.gpu.u32 %r288, [%rd1];
	// end inline asm
	add.s32 	%r289, %r288, 1;
	// begin inline asm
	st.relaxed.gpu.u32 [%rd1], %r289;
	// end inline asm
	// begin inline asm
	ld.relaxed.gpu.u32 %r290, [%rd1];
	// end inline asm
	add.s32 	%r291, %r290, 1;
	// begin inline asm
	st.relaxed.gpu.u32 [%rd1], %r291;
	// end inline asm
	// begin inline asm
	ld.relaxed.gpu.u32 %r292, [%rd1];
	// end inline asm
	add.s32 	%r293, %r292, 1;
	// begin inline asm
	st.relaxed.gpu.u32 [%rd1], %r293;
	// end inline asm
	// begin inline asm
	ld.relaxed.gpu.u32 %r294, [%rd1];
	// end inline asm
	add.s32 	%r295, %r294, 1;
	// begin inline asm
	st.relaxed.gpu.u32 [%rd1], %r295;
	// end inline asm
	// begin inline asm
	ld.relaxed.gpu.u32 %r296, [%rd1];
	// end inline asm
	add.s32 	%r297, %r296, 1;
	// begin inline asm
	st.relaxed.gpu.u32 [%rd1], %r297;
	// end inline asm
	// begin inline asm
	ld.relaxed.gpu.u32 %r298, [%rd1];
	// end inline asm
	add.s32 	%r299, %r298, 1;
	// begin inline asm
	st.relaxed.gpu.u32 [%rd1], %r299;
	// end inline asm
	// begin inline asm
	ld.relaxed.gpu.u32 %r300, [%rd1];
	// end inline asm
	add.s32 	%r301, %r300, 1;
	// begin inline asm
	st.relaxed.gpu.u32 [%rd1], %r301;
	// end inline asm
	// begin inline asm
	ld.relaxed.gpu.u32 %r302, [%rd1];
	// end inline asm
	add.s32 	%r303, %r302, 1;
	// begin inline asm
	st.relaxed.gpu.u32 [%rd1], %r303;
	// end inline asm
	// begin inline asm
	ld.relaxed.gpu.u32 %r304, [%rd1];
	// end inline asm
	add.s32 	%r305, %r304, 1;
	// begin inline asm
	st.relaxed.gpu.u32 [%rd1], %r305;
	// end inline asm
	// begin inline asm
	ld.relaxed.gpu.u32 %r306, [%rd1];
	// end inline asm
	add.s32 	%r307, %r306, 1;
	// begin inline asm
	st.relaxed.gpu.u32 [%rd1], %r307;
	// end inline asm
	// begin inline asm
	ld.relaxed.gpu.u32 %r308, [%rd1];
	// end inline asm
	add.s32 	%r309, %r308, 1;
	// begin inline asm
	st.relaxed.gpu.u32 [%rd1], %r309;
	// end inline asm
	// begin inline asm
	ld.relaxed.gpu.u32 %r310, [%rd1];
	// end inline asm
	add.s32 	%r311, %r310, 1;
	// begin inline asm
	st.relaxed.gpu.u32 [%rd1], %r311;
	// end inline asm
	// begin inline asm
	ld.relaxed.gpu.u32 %r312, [%rd1];
	// end inline asm
	add.s32 	%r313, %r312, 1;
	// begin inline asm
	st.relaxed.gpu.u32 [%rd1], %r313;
	// end inline asm
	// begin inline asm
	ld.relaxed.gpu.u32 %r314, [%rd1];
	// end inline asm
	add.s32 	%r315, %r314, 1;
	// begin inline asm
	st.relaxed.gpu.u32 [%rd1], %r315;
	// end inline asm
	// begin inline asm
	ld.relaxed.gpu.u32 %r316, [%rd1];
	// end inline asm
	add.s32 	%r317, %r316, 1;
	// begin inline asm
	st.relaxed.gpu.u32 [%rd1], %r317;
	// end inline asm
	// begin inline asm
	ld.relaxed.gpu.u32 %r318, [%rd1];
	// end inline asm
	add.s32 	%r319, %r318, 1;
	// begin inline asm
	st.relaxed.gpu.u32 [%rd1], %r319;
	// end inline asm
	// begin inline asm
	ld.relaxed.gpu.u32 %r320, [%rd1];
	// end inline asm
	add.s32 	%r321, %r320, 1;
	// begin inline asm
	st.relaxed.gpu.u32 [%rd1], %r321;
	// end inline asm
	// begin inline asm
	ld.relaxed.gpu.u32 %r322, [%rd1];
	// end inline asm
	add.s32 	%r323, %r322, 1;
	// begin inline asm
	st.relaxed.gpu.u32 [%rd1], %r323;
	// end inline asm
	// begin inline asm
	ld.relaxed.gpu.u32 %r324, [%rd1];
	// end inline asm
	add.s32 	%r325, %r324, 1;
	// begin inline asm
	st.relaxed.gpu.u32 [%rd1], %r325;
	// end inline asm
	// begin inline asm
	ld.relaxed.gpu.u32 %r326, [%rd1];
	// end inline asm
	add.s32 	%r327, %r326, 1;
	// begin inline asm
	st.relaxed.gpu.u32 [%rd1], %r327;
	// end inline asm
	// begin inline asm
	ld.relaxed.gpu.u32 %r328, [%rd1];
	// end inline asm
	add.s32 	%r329, %r328, 1;
	// begin inline asm
	st.relaxed.gpu.u32 [%rd1], %r329;
	// end inline asm
	// begin inline asm
	ld.relaxed.gpu.u32 %r330, [%rd1];
	// end inline asm
	add.s32 	%r331, %r330, 1;
	// begin inline asm
	st.relaxed.gpu.u32 [%rd1], %r331;
	// end inline asm
	// begin inline asm
	ld.relaxed.gpu.u32 %r332, [%rd1];
	// end inline asm
	add.s32 	%r333, %r332, 1;
	// begin inline asm
	st.relaxed.gpu.u32 [%rd1], %r333;
	// end inline asm
	// begin inline asm
	ld.relaxed.gpu.u32 %r334, [%rd1];
	// end inline asm
	add.s32 	%r335, %r334, 1;
	// begin inline asm
	st.relaxed.gpu.u32 [%rd1], %r335;
	// end inline asm
	// begin inline asm
	ld.relaxed.gpu.u32 %r336, [%rd1];
	// end inline asm
	add.s32 	%r337, %r336, 1;
	// begin inline asm
	st.relaxed.gpu.u32 [%rd1], %r337;
	// end inline asm
	// begin inline asm
	ld.relaxed.gpu.u32 %r338, [%rd1];
	// end inline asm
	add.s32 	%r339, %r338, 1;
	// begin inline asm
	st.relaxed.gpu.u32 [%rd1], %r339;
	// end inline asm
	// begin inline asm
	ld.relaxed.gpu.u32 %r340, [%rd1];
	// end inline asm
	add.s32 	%r341, %r340, 1;
	// begin inline asm
	st.relaxed.gpu.u32 [%rd1], %r341;
	// end inline asm
	// begin inline asm
	ld.relaxed.gpu.u32 %r342, [%rd1];
	// end inline asm
	add.s32 	%r343, %r342, 1;
	// begin inline asm
	st.relaxed.gpu.u32 [%rd1], %r343;
	// end inline asm
	// begin inline asm
	ld.relaxed.gpu.u32 %r344, [%rd1];
	// end inline asm
	add.s32 	%r345, %r344, 1;
	// begin inline asm
	st.relaxed.gpu.u32 [%rd1], %r345;
	// end inline asm
	// begin inline asm
	ld.relaxed.gpu.u32 %r346, [%rd1];
	// end inline asm
	add.s32 	%r347, %r346, 1;
	// begin inline asm
	st.relaxed.gpu.u32 [%rd1], %r347;
	// end inline asm
	// begin inline asm
	ld.relaxed.gpu.u32 %r348, [%rd1];
	// end inline asm
	add.s32 	%r349, %r348, 1;
	// begin inline asm
	st.relaxed.gpu.u32 [%rd1], %r349;
	// end inline asm
	// begin inline asm
	ld.relaxed.gpu.u32 %r350, [%rd1];
	// end inline asm
	add.s32 	%r351, %r350, 1;
	// begin inline asm
	st.relaxed.gpu.u32 [%rd1], %r351;
	// end inline asm
	// begin inline asm
	ld.relaxed.gpu.u32 %r352, [%rd1];
	// end inline asm
	add.s32 	%r353, %r352, 1;
	// begin inline asm
	st.relaxed.gpu.u32 [%rd1], %r353;
	// end inline asm
	// begin inline asm
	ld.relaxed.gpu.u32 %r354, [%rd1];
	// end inline asm
	add.s32 	%r355, %r354, 1;
	// begin inline asm
	st.relaxed.gpu.u32 [%rd1], %r355;
	// end inline asm
	// begin inline asm
	ld.relaxed.gpu.u32 %r356, [%rd1];
	// end inline asm
	add.s32 	%r357, %r356, 1;
	// begin inline asm
	st.relaxed.gpu.u32 [%rd1], %r357;
	// end inline asm
	// begin inline asm
	ld.relaxed.gpu.u32 %r358, [%rd1];
	// end inline asm
	add.s32 	%r359, %r358, 1;
	// begin inline asm
	st.relaxed.gpu.u32 [%rd1], %r359;
	// end inline asm
	// begin inline asm
	ld.relaxed.gpu.u32 %r360, [%rd1];
	// end inline asm
	add.s32 	%r361, %r360, 1;
	// begin inline asm
	st.relaxed.gpu.u32 [%rd1], %r361;
	// end inline asm
	// begin inline asm
	ld.relaxed.gpu.u32 %r362, [%rd1];
	// end inline asm
	add.s32 	%r363, %r362, 1;
	// begin inline asm
	st.relaxed.gpu.u32 [%rd1], %r363;
	// end inline asm
	// begin inline asm
	ld.relaxed.gpu.u32 %r364, [%rd1];
	// end inline asm
	add.s32 	%r365, %r364, 1;
	// begin inline asm
	st.relaxed.gpu.u32 [%rd1], %r365;
	// end inline asm
	// begin inline asm
	ld.relaxed.gpu.u32 %r366, [%rd1];
	// end inline asm
	add.s32 	%r367, %r366, 1;
	// begin inline asm
	st.relaxed.gpu.u32 [%rd1], %r367;
	// end inline asm
	// begin inline asm
	ld.relaxed.gpu.u32 %r368, [%rd1];
	// end inline asm
	add.s32 	%r369, %r368, 1;
	// begin inline asm
	st.relaxed.gpu.u32 [%rd1], %r369;
	// end inline asm
	// begin inline asm
	ld.relaxed.gpu.u32 %r370, [%rd1];
	// end inline asm
	add.s32 	%r371, %r370, 1;
	// begin inline asm
	st.relaxed.gpu.u32 [%rd1], %r371;
	// end inline asm
	// begin inline asm
	ld.relaxed.gpu.u32 %r372, [%rd1];
	// end inline asm
	add.s32 	%r373, %r372, 1;
	// begin inline asm
	st.relaxed.gpu.u32 [%rd1], %r373;
	// end inline asm
	// begin inline asm
	ld.relaxed.gpu.u32 %r374, [%rd1];
	// end inline asm
	add.s32 	%r375, %r374, 1;
	// begin inline asm
	st.relaxed.gpu.u32 [%rd1], %r375;
	// end inline asm
	// begin inline asm
	ld.relaxed.gpu.u32 %r376, [%rd1];
	// end inline asm
	add.s32 	%r377, %r376, 1;
	// begin inline asm
	st.relaxed.gpu.u32 [%rd1], %r377;
	// end inline asm
	// begin inline asm
	ld.relaxed.gpu.u32 %r378, [%rd1];
	// end inline asm
	add.s32 	%r379, %r378, 1;
	// begin inline asm
	st.relaxed.gpu.u32 [%rd1], %r379;
	// end inline asm
	// begin inline asm
	ld.relaxed.gpu.u32 %r380, [%rd1];
	// end inline asm
	add.s32 	%r381, %r380, 1;
	// begin inline asm
	st.relaxed.gpu.u32 [%rd1], %r381;
	// end inline asm
	// begin inline asm
	ld.relaxed.gpu.u32 %r382, [%rd1];
	// end inline asm
	add.s32 	%r383, %r382, 1;
	// begin inline asm
	st.relaxed.gpu.u32 [%rd1], %r383;
	// end inline asm
	// begin inline asm
	ld.relaxed.gpu.u32 %r384, [%rd1];
	// end inline asm
	add.s32 	%r385, %r384, 1;
	// begin inline asm
	st.relaxed.gpu.u32 [%rd1], %r385;
	// end inline asm
	// begin inline asm
	ld.relaxed.gpu.u32 %r386, [%rd1];
	// end inline asm
	add.s32 	%r387, %r386, 1;
	// begin inline asm
	st.relaxed.gpu.u32 [%rd1], %r387;
	// end inline asm
	// begin inline asm
	ld.relaxed.gpu.u32 %r388, [%rd1];
	// end inline asm
	add.s32 	%r389, %r388, 1;
	// begin inline asm
	st.relaxed.gpu.u32 [%rd1], %r389;
	// end inline asm
	// begin inline asm
	ld.relaxed.gpu.u32 %r390, [%rd1];
	// end inline asm
	add.s32 	%r391, %r390, 1;
	// begin inline asm
	st.relaxed.gpu.u32 [%rd1], %r391;
	// end inline asm
	// begin inline asm
	ld.relaxed.gpu.u32 %r392, [%rd1];
	// end inline asm
	add.s32 	%r393, %r392, 1;
	// begin inline asm
	st.relaxed.gpu.u32 [%rd1], %r393;
	// end inline asm
	// begin inline asm
	ld.relaxed.gpu.u32 %r394, [%rd1];
	// end inline asm
	add.s32 	%r395, %r394, 1;
	// begin inline asm
	st.relaxed.gpu.u32 [%rd1], %r395;
	// end inline asm
	// begin inline asm
	ld.relaxed.gpu.u32 %r396, [%rd1];
	// end inline asm
	add.s32 	%r397, %r396, 1;
	// begin inline asm
	st.relaxed.gpu.u32 [%rd1], %r397;
	// end inline asm
	// begin inline asm
	ld.relaxed.gpu.u32 %r398, [%rd1];
	// end inline asm
	add.s32 	%r399, %r398, 1;
	// begin inline asm
	st.relaxed.gpu.u32 [%rd1], %r399;
	// end inline asm
	// begin inline asm
	ld.relaxed.gpu.u32 %r400, [%rd1];
	// end inline asm
	add.s32 	%r401, %r400, 1;
	// begin inline asm
	st.relaxed.gpu.u32 [%rd1], %r401;
	// end inline asm
	// begin inline asm
	ld.relaxed.gpu.u32 %r402, [%rd1];
	// end inline asm
	add.s32 	%r403, %r402, 1;
	// begin inline asm
	st.relaxed.gpu.u32 [%rd1], %r403;
	// end inline asm
	// begin inline asm
	ld.relaxed.gpu.u32 %r404, [%rd1];
	// end inline asm
	add.s32 	%r405, %r404, 1;
	// begin inline asm
	st.relaxed.gpu.u32 [%rd1], %r405;
	// end inline asm
	// begin inline asm
	ld.relaxed.gpu.u32 %r406, [%rd1];
	// end inline asm
	add.s32 	%r407, %r406, 1;
	// begin inline asm
	st.relaxed.gpu.u32 [%rd1], %r407;
	// end inline asm
	// begin inline asm
	ld.relaxed.gpu.u32 %r408, [%rd1];
	// end inline asm
	add.s32 	%r409, %r408, 1;
	// begin inline asm
	st.relaxed.gpu.u32 [%rd1], %r409;
	// end inline asm
	// begin inline asm
	ld.relaxed.gpu.u32 %r410, [%rd1];
	// end inline asm
	add.s32 	%r411, %r410, 1;
	// begin inline asm
	st.relaxed.gpu.u32 [%rd1], %r411;
	// end inline asm
	// begin inline asm
	ld.relaxed.gpu.u32 %r412, [%rd1];
	// end inline asm
	add.s32 	%r413, %r412, 1;
	// begin inline asm
	st.relaxed.gpu.u32 [%rd1], %r413;
	// end inline asm
	// begin inline asm
	ld.relaxed.gpu.u32 %r414, [%rd1];
	// end inline asm
	add.s32 	%r415, %r414, 1;
	// begin inline asm
	st.relaxed.gpu.u32 [%rd1], %r415;
	// end inline asm
	// begin inline asm
	ld.relaxed.gpu.u32 %r416, [%rd1];
	// end inline asm
	add.s32 	%r417, %r416, 1;
	// begin inline asm
	st.relaxed.gpu.u32 [%rd1], %r417;
	// end inline asm
	// begin inline asm
	ld.relaxed.gpu.u32 %r418, [%rd1];
	// end inline asm
	add.s32 	%r419, %r418, 1;
	// begin inline asm
	st.relaxed.gpu.u32 [%rd1], %r419;
	// end inline asm
	// begin inline asm
	ld.relaxed.gpu.u32 %r420, [%rd1];
	// end inline asm
	add.s32 	%r421, %r420, 1;
	// begin inline asm
	st.relaxed.gpu.u32 [%rd1], %r421;
	// end inline asm
	// begin inline asm
	ld.relaxed.gpu.u32 %r422, [%rd1];
	// end inline asm
	add.s32 	%r423, %r422, 1;
	// begin inline asm
	st.relaxed.gpu.u32 [%rd1], %r423;
	// end inline asm
	// begin inline asm
	ld.relaxed.gpu.u32 %r424, [%rd1];
	// end inline asm
	add.s32 	%r425, %r424, 1;
	// begin inline asm
	st.relaxed.gpu.u32 [%rd1], %r425;
	// end inline asm
	// begin inline asm
	ld.relaxed.gpu.u32 %r426, [%rd1];
	// end inline asm
	add.s32 	%r427, %r426, 1;
	// begin inline asm
	st.relaxed.gpu.u32 [%rd1], %r427;
	// end inline asm
	// begin inline asm
	ld.relaxed.gpu.u32 %r428, [%rd1];
	// end inline asm
	add.s32 	%r429, %r428, 1;
	// begin inline asm
	st.relaxed.gpu.u32 [%rd1], %r429;
	// end inline asm
	// begin inline asm
	ld.relaxed.gpu.u32 %r430, [%rd1];
	// end inline asm
	add.s32 	%r431, %r430, 1;
	// begin inline asm
	st.relaxed.gpu.u32 [%rd1], %r431;
	// end inline asm
	// begin inline asm
	ld.relaxed.gpu.u32 %r432, [%rd1];
	// end inline asm
	add.s32 	%r433, %r432, 1;
	// begin inline asm
	st.relaxed.gpu.u32 [%rd1], %r433;
	// end inline asm
	// begin inline asm
	ld.relaxed.gpu.u32 %r434, [%rd1];
	// end inline asm
	add.s32 	%r435, %r434, 1;
	// begin inline asm
	st.relaxed.gpu.u32 [%rd1], %r435;
	// end inline asm
	// begin inline asm
	ld.relaxed.gpu.u32 %r436, [%rd1];
	// end inline asm
	add.s32 	%r437, %r436, 1;
	// begin inline asm
	st.relaxed.gpu.u32 [%rd1], %r437;
	// end inline asm
	// begin inline asm
	ld.relaxed.gpu.u32 %r438, [%rd1];
	// end inline asm
	add.s32 	%r439, %r438, 1;
	// begin inline asm
	st.relaxed.gpu.u32 [%rd1], %r439;
	// end inline asm
	// begin inline asm
	ld.relaxed.gpu.u32 %r440, [%rd1];
	// end inline asm
	add.s32 	%r441, %r440, 1;
	// begin inline asm
	st.relaxed.gpu.u32 [%rd1], %r441;
	// end inline asm
	// begin inline asm
	ld.relaxed.gpu.u32 %r442, [%rd1];
	// end inline asm
	add.s32 	%r443, %r442, 1;
	// begin inline asm
	st.relaxed.gpu.u32 [%rd1], %r443;
	// end inline asm
	// begin inline asm
	ld.relaxed.gpu.u32 %r444, [%rd1];
	// end inline asm
	add.s32 	%r445, %r444, 1;
	// begin inline asm
	st.relaxed.gpu.u32 [%rd1], %r445;
	// end inline asm
	// begin inline asm
	ld.relaxed.gpu.u32 %r446, [%rd1];
	// end inline asm
	add.s32 	%r447, %r446, 1;
	// begin inline asm
	st.relaxed.gpu.u32 [%rd1], %r447;
	// end inline asm
	// begin inline asm
	ld.relaxed.gpu.u32 %r448, [%rd1];
	// end inline asm
	add.s32 	%r449, %r448, 1;
	// begin inline asm
	st.relaxed.gpu.u32 [%rd1], %r449;
	// end inline asm
	// begin inline asm
	ld.relaxed.gpu.u32 %r450, [%rd1];
	// end inline asm
	add.s32 	%r451, %r450, 1;
	// begin inline asm
	st.relaxed.gpu.u32 [%rd1], %r451;
	// end inline asm
	// begin inline asm
	ld.relaxed.gpu.u32 %r452, [%rd1];
	// end inline asm
	add.s32 	%r453, %r452, 1;
	// begin inline asm
	st.relaxed.gpu.u32 [%rd1], %r453;
	// end inline asm
	// begin inline asm
	ld.relaxed.gpu.u32 %r454, [%rd1];
	// end inline asm
	add.s32 	%r455, %r454, 1;
	// begin inline asm
	st.relaxed.gpu.u32 [%rd1], %r455;
	// end inline asm
	// begin inline asm
	ld.relaxed.gpu.u32 %r456, [%rd1];
	// end inline asm
	add.s32 	%r457, %r456, 1;
	// begin inline asm
	st.relaxed.gpu.u32 [%rd1], %r457;
	// end inline asm
	// begin inline asm
	ld.relaxed.gpu.u32 %r458, [%rd1];
	// end inline asm
	add.s32 	%r459, %r458, 1;
	// begin inline asm
	st.relaxed.gpu.u32 [%rd1], %r459;
	// end inline asm
	// begin inline asm
	ld.relaxed.gpu.u32 %r460, [%rd1];
	// end inline asm
	add.s32 	%r461, %r460, 1;
	// begin inline asm
	st.relaxed.gpu.u32 [%rd1], %r461;
	// end inline asm
	// begin inline asm
	ld.relaxed.gpu.u32 %r462, [%rd1];
	// end inline asm
	add.s32 	%r463, %r462, 1;
	// begin inline asm
	st.relaxed.gpu.u32 [%rd1], %r463;
	// end inline asm
	// begin inline asm
	ld.relaxed.gpu.u32 %r464, [%rd1];
	// end inline asm
	add.s32 	%r465, %r464, 1;
	// begin inline asm
	st.relaxed.gpu.u32 [%rd1], %r465;
	// end inline asm
	// begin inline asm
	ld.relaxed.gpu.u32 %r466, [%rd1];
	// end inline asm
	add.s32 	%r467, %r466, 1;
	// begin inline asm
	st.relaxed.gpu.u32 [%rd1], %r467;
	// end inline asm
	// begin inline asm
	ld.relaxed.gpu.u32 %r468, [%rd1];
	// end inline asm
	add.s32 	%r469, %r468, 1;
	// begin inline asm
	st.relaxed.gpu.u32 [%rd1], %r469;
	// end inline asm
	// begin inline asm
	ld.relaxed.gpu.u32 %r470, [%rd1];
	// end inline asm
	add.s32 	%r471, %r470, 1;
	// begin inline asm
	st.relaxed.gpu.u32 [%rd1], %r471;
	// end inline asm
	// begin inline asm
	ld.relaxed.gpu.u32 %r472, [%rd1];
	// end inline asm
	add.s32 	%r473, %r472, 1;
	// begin inline asm
	st.relaxed.gpu.u32 [%rd1], %r473;
	// end inline asm
	// begin inline asm
	ld.relaxed.gpu.u32 %r474, [%rd1];
	// end inline asm
	add.s32 	%r475, %r474, 1;
	// begin inline asm
	st.relaxed.gpu.u32 [%rd1], %r475;
	// end inline asm
	// begin inline asm
	ld.relaxed.gpu.u32 %r476, [%rd1];
	// end inline asm
	add.s32 	%r477, %r476, 1;
	// begin inline asm
	st.relaxed.gpu.u32 [%rd1], %r477;
	// end inline asm
	// begin inline asm
	ld.relaxed.gpu.u32 %r478, [%rd1];
	// end inline asm
	add.s32 	%r479, %r478, 1;
	// begin inline asm
	st.relaxed.gpu.u32 [%rd1], %r479;
	// end inline asm
	// begin inline asm
	ld.relaxed.gpu.u32 %r480, [%rd1];
	// end inline asm
	add.s32 	%r481, %r480, 1;
	// begin inline asm
	st.relaxed.gpu.u32 [%rd1], %r481;
	// end inline asm
	// begin inline asm
	ld.relaxed.gpu.u32 %r482, [%rd1];
	// end inline asm
	add.s32 	%r483, %r482, 1;
	// begin inline asm
	st.relaxed.gpu.u32 [%rd1], %r483;
	// end inline asm
	// begin inline asm
	ld.relaxed.gpu.u32 %r484, [%rd1];
	// end inline asm
	add.s32 	%r485, %r484, 1;
	// begin inline asm
	st.relaxed.gpu.u32 [%rd1], %r485;
	// end inline asm
	// begin inline asm
	ld.relaxed.gpu.u32 %r486, [%rd1];
	// end inline asm
	add.s32 	%r487, %r486, 1;
	// begin inline asm
	st.relaxed.gpu.u32 [%rd1], %r487;
	// end inline asm
	// begin inline asm
	ld.relaxed.gpu.u32 %r488, [%rd1];
	// end inline asm
	add.s32 	%r489, %r488, 1;
	// begin inline asm
	st.relaxed.gpu.u32 [%rd1], %r489;
	// end inline asm
	// begin inline asm
	ld.relaxed.gpu.u32 %r490, [%rd1];
	// end inline asm
	add.s32 	%r491, %r490, 1;
	// begin inline asm
	st.relaxed.gpu.u32 [%rd1], %r491;
	// end inline asm
	// begin inline asm
	ld.relaxed.gpu.u32 %r492, [%rd1];
	// end inline asm
	add.s32 	%r493, %r492, 1;
	// begin inline asm
	st.relaxed.gpu.u32 [%rd1], %r493;
	// end inline asm
	// begin inline asm
	ld.relaxed.gpu.u32 %r494, [%rd1];
	// end inline asm
	add.s32 	%r495, %r494, 1;
	// begin inline asm
	st.relaxed.gpu.u32 [%rd1], %r495;
	// end inline asm
	// begin inline asm
	ld.relaxed.gpu.u32 %r496, [%rd1];
	// end inline asm
	add.s32 	%r497, %r496, 1;
	// begin inline asm
	st.relaxed.gpu.u32 [%rd1], %r497;
	// end inline asm
	// begin inline asm
	ld.relaxed.gpu.u32 %r498, [%rd1];
	// end inline asm
	add.s32 	%r499, %r498, 1;
	// begin inline asm
	st.relaxed.gpu.u32 [%rd1], %r499;
	// end inline asm
	// begin inline asm
	ld.relaxed.gpu.u32 %r500, [%rd1];
	// end inline asm
	add.s32 	%r501, %r500, 1;
	// begin inline asm
	st.relaxed.gpu.u32 [%rd1], %r501;
	// end inline asm
	// begin inline asm
	ld.relaxed.gpu.u32 %r502, [%rd1];
	// end inline asm
	add.s32 	%r503, %r502, 1;
	// begin inline asm
	st.relaxed.gpu.u32 [%rd1], %r503;
	// end inline asm
	// begin inline asm
	ld.relaxed.gpu.u32 %r504, [%rd1];
	// end inline asm
	add.s32 	%r505, %r504, 1;
	// begin inline asm
	st.relaxed.gpu.u32 [%rd1], %r505;
	// end inline asm
	// begin inline asm
	ld.relaxed.gpu.u32 %r506, [%rd1];
	// end inline asm
	add.s32 	%r507, %r506, 1;
	// begin inline asm
	st.relaxed.gpu.u32 [%rd1], %r507;
	// end inline asm
	// begin inline asm
	ld.relaxed.gpu.u32 %r508, [%rd1];
	// end inline asm
	add.s32 	%r509, %r508, 1;
	// begin inline asm
	st.relaxed.gpu.u32 [%rd1], %r509;
	// end inline asm
	// begin inline asm
	ld.relaxed.gpu.u32 %r510, [%rd1];
	// end inline asm
	add.s32 	%r511, %r510, 1;
	// begin inline asm
	st.relaxed.gpu.u32 [%rd1], %r511;
	// end inline asm
	// begin inline asm
	ld.relaxed.gpu.u32 %r512, [%rd1];
	// end inline asm
	add.s32 	%r513, %r512, 1;
	// begin inline asm
	st.relaxed.gpu.u32 [%rd1], %r513;
	// end inline asm
$L__BB24_2:
	ret;

}
	// .globl	_Z4testIL_Z13load_volatilePKjEL_Z14store_volatilePjjELi256E14single_element11lower_lanesILj16EEEvv
.visible .entry _Z4testIL_Z13load_volatilePKjEL_Z14store_volatilePjjELi256E14single_element11lower_lanesILj16EEEvv()
{
	.reg .pred 	%p<2>;
	.reg .b32 	%r<514>;
	.reg .b64 	%rd<514>;

	// begin inline asm
	mov.u32 %r1, %laneid;
	// end inline asm
	setp.gt.u32 	%p1, %r1, 15;
	@%p1 bra 	$L__BB25_2;
	mov.u64 	%rd513, buffer;
	cvta.global.u64 	%rd1, %rd513;
	// begin inline asm
	ld.volatile.global.u32 %r2, [%rd1];
	// end inline asm
	add.s32 	%r3, %r2, 1;
	// begin inline asm
	st.volatile.global.u32 [%rd1], %r3;
	// end inline asm
	// begin inline asm
	ld.volatile.global.u32 %r4, [%rd1];
	// end inline asm
	add.s32 	%r5, %r4, 1;
	// begin inline asm
	st.volatile.global.u32 [%rd1], %r5;
	// end inline asm
	// begin inline asm
	ld.volatile.global.u32 %r6, [%rd1];
	// end inline asm
	add.s32 	%r7, %r6, 1;
	// begin inline asm
	st.volatile.global.u32 [%rd1], %r7;
	// end inline asm
	// begin inline asm
	ld.volatile.global.u32 %r8, [%rd1];
	// end inline asm
	add.s32 	%r9, %r8, 1;
	// begin inline asm
	st.volatile.global.u32 [%rd1], %r9;
	// end inline asm
	// begin inline asm
	ld.volatile.global.u32 %r10, [%rd1];
	// end inline asm
	add.s32 	%r11, %r10, 1;
	// begin inline asm
	st.volatile.global.u32 [%rd1], %r11;
	// end inline asm
	// begin inline asm
	ld.volatile.global.u32 %r12, [%rd1];
	// end inline asm
	add.s32 	%r13, %r12, 1;
	// begin inline asm
	st.volatile.global.u32 [%rd1], %r13;
	// end inline asm
	// begin inline asm
	ld.volatile.global.u32 %r14, [%rd1];
	// end inline asm
	add.s32 	%r15, %r14, 1;
	// begin inline asm
	st.volatile.global.u32 [%rd1], %r15;
	// end inline asm
	// begin inline asm
	ld.volatile.global.u32 %r16, [%rd1];
	// end inline asm
	add.s32 	%r17, %r16, 1;
	// begin inline asm
	st.volatile.global.u32 [%rd1], %r17;
	// end inline asm
	// begin inline asm
	ld.volatile.global.u32 %r18, [%rd1];
	// end inline asm
	add.s32 	%r19, %r18, 1;
	// begin inline asm
	st.volatile.global.u32 [%rd1], %r19;
	// end inline asm
	// begin inline asm
	ld.volatile.global.u32 %r20, [%rd1];
	// end inline asm
	add.s32 	%r21, %r20, 1;
	// begin inline asm
	st.volatile.global.u32 [%rd1], %r21;
	// end inline asm
	// begin inline asm
	ld.volatile.global.u32 %r22, [%rd1];
	// end inline asm
	add.s32 	%r23, %r22, 1;
	// begin inline asm
	st.volatile.global.u32 [%rd1], %r23;
	// end inline asm
	// begin inline asm
	ld.volatile.global.u32 %r24, [%rd1];
	// end inline asm
	add.s32 	%r25, %r24, 1;
	// begin inline asm
	st.volatile.global.u32 [%rd1], %r25;
	// end inline asm
	// begin inline asm
	ld.volatile.global.u32 %r26, [%rd1];
	// end inline asm
	add.s32 	%r27, %r26, 1;
	// begin inline asm
	st.volatile.global.u32 [%rd1], %r27;
	// end inline asm
	// begin inline asm
	ld.volatile.global.u32 %r28, [%rd1];
	// end inline asm
	add.s32 	%r29, %r28, 1;
	// begin inline asm
	st.volatile.global.u32 [%rd1], %r29;
	// end inline asm
	// begin inline asm
	ld.volatile.global.u32 %r30, [%rd1];
	// end inline asm
	add.s32 	%r31, %r30, 1;
	// begin inline asm
	st.volatile.global.u32 [%rd1], %r31;
	// end inline asm
	// begin inline asm
	ld.volatile.global.u32 %r32, [%rd1];
	// end inline asm
	add.s32 	%r33, %r32, 1;
	// begin inline asm
	st.volatile.global.u32 [%rd1], %r33;
	// end inline asm
	// begin inline asm
	ld.volatile.global.u32 %r34, [%rd1];
	// end inline asm
	add.s32 	%r35, %r34, 1;
	// begin inline asm
	st.volatile.global.u32 [%rd1], %r35;
	// end inline asm
	// begin inline asm
	ld.volatile.global.u32 %r36, [%rd1];
	// end inline asm
	add.s32 	%r37, %r36, 1;
	// begin inline asm
	st.volatile.global.u32 [%rd1], %r37;
	// end inline asm
	// begin inline asm
	ld.volatile.global.u32 %r38, [%rd1];
	// end inline asm
	add.s32 	%r39, %r38, 1;
	// begin inline asm
	st.volatile.global.u32 [%rd1], %r39;
	// end inline asm
	// begin inline asm
	ld.volatile.global.u32 %r40, [%rd1];
	// end inline asm
	add.s32 	%r41, %r40, 1;
	// begin inline asm
	st.volatile.global.u32 [%rd1], %r41;
	// end inline asm
	// begin inline asm
	ld.volatile.global.u32 %r42, [%rd1];
	// end inline asm
	add.s32 	%r43, %r42, 1;
	// begin inline asm
	st.volatile.global.u32 [%rd1], %r43;
	// end inline asm
	// begin inline asm
	ld.volatile.global.u32 %r44, [%rd1];
	// end inline asm
	add.s32 	%r45, %r44, 1;
	// begin inline asm
	st.volatile.global.u32 [%rd1], %r45;
	// end inline asm
	// begin inline asm
	ld.volatile.global.u32 %r46, [%rd1];
	// end inline asm
	add.s32 	%r47, %r46, 1;
	// begin inline asm
	st.volatile.global.u32 [%rd1], %r47;
	// end inline asm
	// begin inline asm
	ld.volatile.global.u32 %r48, [%rd1];
	// end inline asm
	add.s32 	%r49, %r48, 1;
	// begin inline asm
	st.volatile.global.u32 [%rd1], %r49;
	// end inline asm
	// begin inline asm
	ld.volatile.global.u32 %r50, [%rd1];
	// end inline asm
	add.s32 	%r51, %r50, 1;
	// begin inline asm
	st.volatile.global.u32 [%rd1], %r51;
	// end inline asm
	// begin inline asm
	ld.volatile.global.u32 %r52, [%rd1];
	// end inline asm
	add.s32 	%r53, %r52, 1;
	// begin inline asm
	st.volatile.global.u32 [%rd1], %r53;
	// end inline asm
	// begin inline asm
	ld.volatile.global.u32 %r54, [%rd1];
	// end inline asm
	add.s32 	%r55, %r54, 1;
	// begin inline asm
	st.volatile.global.u32 [%rd1], %r55;
	// end inline asm
	// begin inline asm
	ld.volatile.global.u32 %r56, [%rd1];
	// end inline asm
	add.s32 	%r57, %r56, 1;
	// begin inline asm
	st.volatile.global.u32 [%rd1], %r57;
	// end inline asm
	// begin inline asm
	ld.volatile.global.u32 %r58, [%rd1];
	// end inline asm
	add.s32 	%r59, %r58, 1;
	// begin inline asm
	st.volatile.global.u32 [%rd1], %r59;
	// end inline asm
	// begin inline asm
	ld.volatile.global.u32 %r60, [%rd1];
	// end inline asm
	add.s32 	%r61, %r60, 1;
	// begin inline asm
	st.volatile.global.u32 [%rd1], %r61;
	// end inline asm
	// begin inline asm
	ld.volatile.global.u32 %r62, [%rd1];
	// end inline asm
	add.s32 	%r63, %r62, 1;
	// begin inline asm
	st.volatile.global.u32 [%rd1], %r63;
	// end inline asm
	// begin inline asm
	ld.volatile.global.u32 %r64, [%rd1];
	// end inline asm
	add.s32 	%r65, %r64, 1;
	// begin inline asm
	st.volatile.global.u32 [%rd1], %r65;
	// end inline asm
	// begin inline asm
	ld.volatile.global.u32 %r66, [%rd1];
	// end inline asm
	add.s32 	%r67, %r66, 1;
	// begin inline asm
	st.volatile.global.u32 [%rd1], %r67;
	// end inline asm
	// begin inline asm
	ld.volatile.global.u32 %r68, [%rd1];
	// end inline asm
	add.s32 	%r69, %r68, 1;
	// begin inline asm
	st.volatile.global.u32 [%rd1], %r69;
	// end inline asm
	// begin inline asm
	ld.volatile.global.u32 %r70, [%rd1];
	// end inline asm
	add.s32 	%r71, %r70, 1;
	// begin inline asm
	st.volatile.global.u32 [%rd1], %r71;
	// end inline asm
	// begin inline asm
	ld.volatile.global.u32 %r72, [%rd1];
	// end inline asm
	add.s32 	%r73, %r72, 1;
	// begin inline asm
	st.volatile.global.u32 [%rd1], %r73;
	// end inline asm
	// begin inline asm
	ld.volatile.global.u32 %r74, [%rd1];
	// end inline asm
	add.s32 	%r75, %r74, 1;
	// begin inline asm
	st.volatile.global.u32 [%rd1], %r75;
	// end inline asm
	// begin inline asm
	ld.volatile.global.u32 %r76, [%rd1];
	// end inline asm
	add.s32 	%r77, %r76, 1;
	// begin inline asm
	st.volatile.global.u32 [%rd1], %r77;
	// end inline asm
	// begin inline asm
	ld.volatile.global.u32 %r78, [%rd1];
	// end inline asm
	add.s32 	%r79, %r78, 1;
	// begin inline asm
	st.volatile.global.u32 [%rd1], %r79;
	// end inline asm
	// begin inline asm
	ld.volatile.global.u32 %r80, [%rd1];
	// end inline asm
	add.s32 	%r81, %r80, 1;
	// begin inline asm
	st.volatile.global.u32 [%rd1], %r81;
	// end inline asm
	// begin inline asm
	ld.volatile.global.u32 %r82, [%rd1];
	// end inline asm
	add.s32 	%r83, %r82, 1;
	// begin inline asm
	st.volatile.global.u32 [%rd1], %r83;
	// end inline asm
	// begin inline asm
	ld.volatile.global.u32 %r84, [%rd1];
	// end inline asm
	add.s32 	%r85, %r84, 1;
	// begin inline asm
	st.volatile.global.u32 [%rd1], %r85;
	// end inline asm
	// begin inline asm
	ld.volatile.global.u32 %r86, [%rd1];
	// end inline asm
	add.s32 	%r87, %r86, 1;
	// begin inline asm
	st.volatile.global.u32 [%rd1], %r87;
	// end inline asm
	// begin inline asm
	ld.volatile.global.u32 %r88, [%rd1];
	// end inline asm
	add.s32 	%r89, %r88, 1;
	// begin inline asm
	st.volatile.global.u32 [%rd1], %r89;
	// end inline asm
	// begin inline asm
	ld.volatile.global.u32 %r90, [%rd1];
	// end inline asm
	add.s32 	%r91, %r90, 1;
	// begin inline asm
	st.volatile.global.u32 [%rd1], %r91;
	// end inline asm
	// begin inline asm
	ld.volatile.global.u32 %r92, [%rd1];
	// end inline asm
	add.s32 	%r93, %r92, 1;
	// begin inline asm
	st.volatile.global.u32 [%rd1], %r93;
	// end inline asm
	// begin inline asm
	ld.volatile.global.u32 %r94, [%rd1];
	// end inline asm
	add.s32 	%r95, %r94, 1;
	// begin inline asm
	st.volatile.global.u32 [%rd1], %r95;
	// end inline asm
	// begin inline asm
	ld.volatile.global.u32 %r96, [%rd1];
	// end inline asm
	add.s32 	%r97, %r96, 1;
	// begin inline asm
	st.volatile.global.u32 [%rd1], %r97;
	// end inline asm
	// begin inline asm
	ld.volatile.global.u32 %r98, [%rd1];
	// end inline asm
	add.s32 	%r99, %r98, 1;
	// begin inline asm
	st.volatile.global.u32 [%rd1], %r99;
	// end inline asm
	// begin inline asm
	ld.volatile.global.u32 %r100, [%rd1];
	// end inline asm
	add.s32 	%r101, %r100, 1;
	// begin inline asm
	st.volatile.global.u32 [%rd1], %r101;
	// end inline asm
	// begin inline asm
	ld.volatile.global.u32 %r102, [%rd1];
	// end inline asm
	add.s32 	%r103, %r102, 1;
	// begin inline asm
	st.volatile.global.u32 [%rd1], %r103;
	// end inline asm
	// begin inline asm
	ld.volatile.global.u32 %r104, [%rd1];
	// end inline asm
	add.s32 	%r105, %r104, 1;
	// begin inline asm
	st.volatile.global.u32 [%rd1], %r105;
	// end inline asm
	// begin inline asm
	ld.volatile.global.u32 %r106, [%rd1];
	// end inline asm
	add.s32 	%r107, %r106, 1;
	// begin inline asm
	st.volatile.global.u32 [%rd1], %r107;
	// end inline asm
	// begin inline asm
	ld.volatile.global.u32 %r108, [%rd1];
	// end inline asm
	add.s32 	%r109, %r108, 1;
	// begin inline asm
	st.volatile.global.u32 [%rd1], %r109;
	// end inline asm
	// begin inline asm
	ld.volatile.global.u32 %r110, [%rd1];
	// end inline asm
	add.s32 	%r111, %r110, 1;
	// begin inline asm
	st.volatile.global.u32 [%rd1], %r111;
	// end inline asm
	// begin inline asm
	ld.volatile.global.u32 %r112, [%rd1];
	// end inline asm
	add.s32 	%r113, %r112, 1;
	// begin inline asm
	st.volatile.global.u32 [%rd1], %r113;
	// end inline asm
	// begin inline asm
	ld.volatile.global.u32 %r114, [%rd1];
	// end inline asm
	add.s32 	%r115, %r114, 1;
	// begin inline asm
	st.volatile.global.u32 [%rd1], %r115;
	// end inline asm
	// begin inline asm
	ld.volatile.global.u32 %r116, [%rd1];
	// end inline asm
	add.s32 	%r117, %r116, 1;
	// begin inline asm
	st.volatile.global.u32 [%rd1], %r117;
	// end inline asm
	// begin inline asm
	ld.volatile.global.u32 %r118, [%rd1];
	// end inline asm
	add.s32 	%r119, %r118, 1;
	// begin inline asm
	st.volatile.global.u32 [%rd1], %r119;
	// end inline asm
	// begin inline asm
	ld.volatile.global.u32 %r120, [%rd1];
	// end inline asm
	add.s32 	%r121, %r120, 1;
	// begin inline asm
	st.volatile.global.u32 [%rd1], %r121;
	// end inline asm
	// begin inline asm
	ld.volatile.global.u32 %r122, [%rd1];
	// end inline asm
	add.s32 	%r123, %r122, 1;
	// begin inline asm
	st.volatile.global.u32 [%rd1], %r123;
	// end inline asm
	// begin inline asm
	ld.volatile.global.u32 %r124, [%rd1];
	// end inline asm
	add.s32 	%r125, %r124, 1;
	// begin inline asm
	st.volatile.global.u32 [%rd1], %r125;
	// end inline asm
	// begin inline asm
	ld.volatile.global.u32 %r126, [%rd1];
	// end inline asm
	add.s32 	%r127, %r126, 1;
	// begin inline asm
	st.volatile.global.u32 [%rd1], %r127;
	// end inline asm
	// begin inline asm
	ld.volatile.global.u32 %r128, [%rd1];
	// end inline asm
	add.s32 	%r129, %r128, 1;
	// begin inline asm
	st.volatile.global.u32 [%rd1], %r129;
	// end inline asm
	// begin inline asm
	ld.volatile.global.u32 %r130, [%rd1];
	// end inline asm
	add.s32 	%r131, %r130, 1;
	// begin inline asm
	st.volatile.global.u32 [%rd1], %r131;
	// end inline asm
	// begin inline asm
	ld.volatile.global.u32 %r132, [%rd1];
	// end inline asm
	add.s32 	%r133, %r132, 1;
	// begin inline asm
	st.volatile.global.u32 [%rd1], %r133;
	// end inline asm
	// begin inline asm
	ld.volatile.global.u32 %r134, [%rd1];
	// end inline asm
	add.s32 	%r135, %r134, 1;
	// begin inline asm
	st.volatile.global.u32 [%rd1], %r135;
	// end inline asm
	// begin inline asm
	ld.volatile.global.u32 %r136, [%rd1];
	// end inline asm
	add.s32 	%r137, %r136, 1;
	// begin inline asm
	st.volatile.global.u32 [%rd1], %r137;
	// end inline asm
	// begin inline asm
	ld.volatile.global.u32 %r138, [%rd1];
	// end inline asm
	add.s32 	%r139, %r138, 1;
	// begin inline asm
	st.volatile.global.u32 [%rd1], %r139;
	// end inline asm
	// begin inline asm
	ld.volatile.global.u32 %r140, [%rd1];
	// end inline asm
	add.s32 	%r141, %r140, 1;
	// begin inline asm
	st.volatile.global.u32 [%rd1], %r141;
	// end inline asm
	// begin inline asm
	ld.volatile.global.u32 %r142, [%rd1];
	// end inline asm
	add.s32 	%r143, %r142, 1;
	// begin inline asm
	st.volatile.global.u32 [%rd1], %r143;
	// end inline asm
	// begin inline asm
	ld.volatile.global.u32 %r144, [%rd1];
	// end inline asm
	add.s32 	%r145, %r144, 1;
	// begin inline asm
	st.volatile.global.u32 [%rd1], %r145;
	// end inline asm
	// begin inline asm
	ld.volatile.global.u32 %r146, [%rd1];
	// end inline asm
	add.s32 	%r147, %r146, 1;
	// begin inline asm
	st.volatile.global.u32 [%rd1], %r147;
	// end inline asm
	// begin inline asm
	ld.volatile.global.u32 %r148, [%rd1];
	// end inline asm
	add.s32 	%r149, %r148, 1;
	// begin inline asm
	st.volatile.global.u32 [%rd1], %r149;
	// end inline asm
	// begin inline asm
	ld.volatile.global.u32 %r150, [%rd1];
	// end inline asm
	add.s32 	%r151, %r150, 1;
	// begin inline asm
	st.volatile.global.u32 [%rd1], %r151;
	// end inline asm
	// begin inline asm
	ld.volatile.global.u32 %r152, [%rd1];
	// end inline asm
	add.s32 	%r153, %r152, 1;
	// begin inline asm
	st.volatile.global.u32 [%rd1], %r153;
	// end inline asm
	// begin inline asm
	ld.volatile.global.u32 %r154, [%rd1];
	// end inline asm
	add.s32 	%r155, %r154, 1;
	// begin inline asm
	st.volatile.global.u32 [%rd1], %r155;
	// end inline asm
	// begin inline asm
	ld.volatile.global.u32 %r156, [%rd1];
	// end inline asm
	add.s32 	%r157, %r156, 1;
	// begin inline asm
	st.volatile.global.u32 [%rd1], %r157;
	// end inline asm
	// begin inline asm
	ld.volatile.global.u32 %r158, [%rd1];
	// end inline asm
	add.s32 	%r159, %r158, 1;
	// begin inline asm
	st.volatile.global.u32 [%rd1], %r159;
	// end inline asm
	// begin inline asm
	ld.volatile.global.u32 %r160, [%rd1];
	// end inline asm
	add.s32 	%r161, %r160, 1;
	// begin inline asm
	st.volatile.global.u32 [%rd1], %r161;
	// end inline asm
	// begin inline asm
	ld.volatile.global.u32 %r162, [%rd1];
	// end inline asm
	add.s32 	%r163, %r162, 1;
	// begin inline asm
	st.volatile.global.u32 [%rd1], %r163;
	// end inline asm
	// begin inline asm
	ld.volatile.global.u32 %r164, [%rd1];
	// end inline asm
	add.s32 	%r165, %r164, 1;
	// begin inline asm
	st.volatile.global.u32 [%rd1], %r165;
	// end inline asm
	// begin inline asm
	ld.volatile.global.u32 %r166, [%rd1];
	// end inline asm
	add.s32 	%r167, %r166, 1;
	// begin inline asm
	st.volatile.global.u32 [%rd1], %r167;
	// end inline asm
	// begin inline asm
	ld.volatile.global.u32 %r168, [%rd1];
	// end inline asm
	add.s32 	%r169, %r168, 1;
	// begin inline asm
	st.volatile.global.u32 [%rd1], %r169;
	// end inline asm
	// begin inline asm
	ld.volatile.global.u32 %r170, [%rd1];
	// end inline asm
	add.s32 	%r171, %r170, 1;
	// begin inline asm
	st.volatile.global.u32 [%rd1], %r171;
	// end inline asm
	// begin inline asm
	ld.volatile.global.u32 %r172, [%rd1];
	// end inline asm
	add.s32 	%r173, %r172, 1;
	// begin inline asm
	st.volatile.global.u32 [%rd1], %r173;
	// end inline asm
	// begin inline asm
	ld.volatile.global.u32 %r174, [%rd1];
	// end inline asm
	add.s32 	%r175, %r174, 1;
	// begin inline asm
	st.volatile.global.u32 [%rd1], %r175;
	// end inline asm
	// begin inline asm
	ld.volatile.global.u32 %r176, [%rd1];
	// end inline asm
	add.s32 	%r177, %r176, 1;
	// begin inline asm
	st.volatile.global.u32 [%rd1], %r177;
	// end inline asm
	// begin inline asm
	ld.volatile.global.u32 %r178, [%rd1];
	// end inline asm
	add.s32 	%r179, %r178, 1;
	// begin inline asm
	st.volatile.global.u32 [%rd1], %r179;
	// end inline asm
	// begin inline asm
	ld.volatile.global.u32 %r180, [%rd1];
	// end inline asm
	add.s32 	%r181, %r180, 1;
	// begin inline asm
	st.volatile.global.u32 [%rd1], %r181;
	// end inline asm
	// begin inline asm
	ld.volatile.global.u32 %r182, [%rd1];
	// end inline asm
	add.s32 	%r183, %r182, 1;
	// begin inline asm
	st.volatile.global.u32 [%rd1], %r183;
	// end inline asm
	// begin inline asm
	ld.volatile.global.u32 %r184, [%rd1];
	// end inline asm
	add.s32 	%r185, %r184, 1;
	// begin inline asm
	st.volatile.global.u32 [%rd1], %r185;
	// end inline asm
	// begin inline asm
	ld.volatile.global.u32 %r186, [%rd1];
	// end inline asm
	add.s32 	%r187, %r186, 1;
	// begin inline asm
	st.volatile.global.u32 [%rd1], %r187;
	// end inline asm
	// begin inline asm
	ld.volatile.global.u32 %r188, [%rd1];
	// end inline asm
	add.s32 	%r189, %r188, 1;
	// begin inline asm
	st.volatile.global.u32 [%rd1], %r189;
	// end inline asm
	// begin inline asm
	ld.volatile.global.u32 %r190, [%rd1];
	// end inline asm
	add.s32 	%r191, %r190, 1;
	// begin inline asm
	st.volatile.global.u32 [%rd1], %r191;
	// end inline asm
	// begin inline asm
	ld.volatile.global.u32 %r192, [%rd1];
	// end inline asm
	add.s32 	%r193, %r192, 1;
	// begin inline asm
	st.volatile.global.u32 [%rd1], %r193;
	// end inline asm
	// begin inline asm
	ld.volatile.global.u32 %r194, [%rd1];
	// end inline asm
	add.s32 	%r195, %r194, 1;
	// begin inline asm
	st.volatile.global.u32 [%rd1], %r195;
	// end inline asm
	// begin inline asm
	ld.volatile.global.u32 %r196, [%rd1];
	// end inline asm
	add.s32 	%r197, %r196, 1;
	// begin inline asm
	st.volatile.global.u32 [%rd1], %r197;
	// end inline asm
	// begin inline asm
	ld.volatile.global.u32 %r198, [%rd1];
	// end inline asm
	add.s32 	%r199, %r198, 1;
	// begin inline asm
	st.volatile.global.u32 [%rd1], %r199;
	// end inline asm
	// begin inline asm
	ld.volatile.global.u32 %r200, [%rd1];
	// end inline asm
	add.s32 	%r201, %r200, 1;
	// begin inline asm
	st.volatile.global.u32 [%rd1], %r201;
	// end inline asm
	// begin inline asm
	ld.volatile.global.u32 %r202, [%rd1];
	// end inline asm
	add.s32 	%r203, %r202, 1;
	// begin inline asm
	st.volatile.global.u32 [%rd1], %r203;
	// end inline asm
	// begin inline asm
	ld.volatile.global.u32 %r204, [%rd1];
	// end inline asm
	add.s32 	%r205, %r204, 1;
	// begin inline asm
	st.volatile.global.u32 [%rd1], %r205;
	// end inline asm
	// begin inline asm
	ld.volatile.global.u32 %r206, [%rd1];
	// end inline asm
	add.s32 	%r207, %r206, 1;
	// begin inline asm
	st.volatile.global.u32 [%rd1], %r207;
	// end inline asm
	// begin inline asm
	ld.volatile.global.u32 %r208, [%rd1];
	// end inline asm
	add.s32 	%r209, %r208, 1;
	// begin inline asm
	st.volatile.global.u32 [%rd1], %r209;
	// end inline asm
	// begin inline asm
	ld.volatile.global.u32 %r210, [%rd1];
	// end inline asm
	add.s32 	%r211, %r210, 1;
	// begin inline asm
	st.volatile.global.u32 [%rd1], %r211;
	// end inline asm
	// begin inline asm
	ld.volatile.global.u32 %r212, [%rd1];
	// end inline asm
	add.s32 	%r213, %r212, 1;
	// begin inline asm
	st.volatile.global.u32 [%rd1], %r213;
	// end inline asm
	// begin inline asm
	ld.volatile.global.u32 %r214, [%rd1];
	// end inline asm
	add.s32 	%r215, %r214, 1;
	// begin inline asm
	st.volatile.global.u32 [%rd1], %r215;
	// end inline asm
	// begin inline asm
	ld.volatile.global.u32 %r216, [%rd1];
	// end inline asm
	add.s32 	%r217, %r216, 1;
	// begin inline asm
	st.volatile.global.u32 [%rd1], %r217;
	// end inline asm
	// begin inline asm
	ld.volatile.global.u32 %r218, [%rd1];
	// end inline asm
	add.s32 	%r219, %r218, 1;
	// begin inline asm
	st.volatile.global.u32 [%rd1], %r219;
	// end inline asm
	// begin inline asm
	ld.volatile.global.u32 %r220, [%rd1];
	// end inline asm
	add.s32 	%r221, %r220, 1;
	// begin inline asm
	st.volatile.global.u32 [%rd1], %r221;
	// end inline asm
	// begin inline asm
	ld.volatile.global.u32 %r222, [%rd1];
	// end inline asm
	add.s32 	%r223, %r222, 1;
	// begin inline asm
	st.volatile.global.u32 [%rd1], %r223;
	// end inline asm
	// begin inline asm
	ld.volatile.global.u32 %r224, [%rd1];
	// end inline asm
	add.s32 	%r225, %r224, 1;
	// begin inline asm
	st.volatile.global.u32 [%rd1], %r225;
	// end inline asm
	// begin inline asm
	ld.volatile.global.u32 %r226, [%rd1];
	// end inline asm
	add.s32 	%r227, %r226, 1;
	// begin inline asm
	st.volatile.global.u32 [%rd1], %r227;
	// end inline asm
	// begin inline asm
	ld.volatile.global.u32 %r228, [%rd1];
	// end inline asm
	add.s32 	%r229, %r228, 1;
	// begin inline asm
	st.volatile.global.u32 [%rd1], %r229;
	// end inline asm
	// begin inline asm
	ld.volatile.global.u32 %r230, [%rd1];
	// end inline asm
	add.s32 	%r231, %r230, 1;
	// begin inline asm
	st.volatile.global.u32 [%rd1], %r231;
	// end inline asm
	// begin inline asm
	ld.volatile.global.u32 %r232, [%rd1];
	// end inline asm
	add.s32 	%r233, %r232, 1;
	// begin inline asm
	st.volatile.global.u32 [%rd1], %r233;
	// end inline asm
	// begin inline asm
	ld.volatile.global.u32 %r234, [%rd1];
	// end inline asm
	add.s32 	%r235, %r234, 1;
	// begin inline asm
	st.volatile.global.u32 [%rd1], %r235;
	// end inline asm
	// begin inline asm
	ld.volatile.global.u32 %r236, [%rd1];
	// end inline asm
	add.s32 	%r237, %r236, 1;
	// begin inline asm
	st.volatile.global.u32 [%rd1], %r237;
	// end inline asm
	// begin inline asm
	ld.volatile.global.u32 %r238, [%rd1];
	// end inline asm
	add.s32 	%r239, %r238, 1;
	// begin inline asm
	st.volatile.global.u32 [%rd1], %r239;
	// end inline asm
	// begin inline asm
	ld.volatile.global.u32 %r240, [%rd1];
	// end inline asm
	add.s32 	%r241, %r240, 1;
	// begin inline asm
	st.volatile.global.u32 [%rd1], %r241;
	// end inline asm
	// begin inline asm
	ld.volatile.global.u32 %r242, [%rd1];
	// end inline asm
	add.s32 	%r243, %r242, 1;
	// begin inline asm
	st.volatile.global.u32 [%rd1], %r243;
	// end inline asm
	// begin inline asm
	ld.volatile.global.u32 %r244, [%rd1];
	// end inline asm
	add.s32 	%r245, %r244, 1;
	// begin inline asm
	st.volatile.global.u32 [%rd1], %r245;
	// end inline asm
	// begin inline asm
	ld.volatile.global.u32 %r246, [%rd1];
	// end inline asm
	add.s32 	%r247, %r246, 1;
	// begin inline asm
	st.volatile.global.u32 [%rd1], %r247;
	// end inline asm
	// begin inline asm
	ld.volatile.global.u32 %r248, [%rd1];
	// end inline asm
	add.s32 	%r249, %r248, 1;
	// begin inline asm
	st.volatile.global.u32 [%rd1], %r249;
	// end inline asm
	// begin inline asm
	ld.volatile.global.u32 %r250, [%rd1];
	// end inline asm
	add.s32 	%r251, %r250, 1;
	// begin inline asm
	st.volatile.global.u32 [%rd1], %r251;
	// end inline asm
	// begin inline asm
	ld.volatile.global.u32 %r252, [%rd1];
	// end inline asm
	add.s32 	%r253, %r252, 1;
	// begin inline asm
	st.volatile.global.u32 [%rd1], %r253;
	// end inline asm
	// begin inline asm
	ld.volatile.global.u32 %r254, [%rd1];
	// end inline asm
	add.s32 	%r255, %r254, 1;
	// begin inline asm
	st.volatile.global.u32 [%rd1], %r255;
	// end inline asm
	// begin inline asm
	ld.volatile.global.u32 %r256, [%rd1];
	// end inline asm
	add.s32 	%r257, %r256, 1;
	// begin inline asm
	st.volatile.global.u32 [%rd1], %r257;
	// end inline asm
	// begin inline asm
	ld.volatile.global.u32 %r258, [%rd1];
	// end inline asm
	add.s32 	%r259, %r258, 1;
	// begin inline asm
	st.volatile.global.u32 [%rd1], %r259;
	// end inline asm
	// begin inline asm
	ld.volatile.global.u32 %r260, [%rd1];
	// end inline asm
	add.s32 	%r261, %r260, 1;
	// begin inline asm
	st.volatile.global.u32 [%rd1], %r261;
	// end inline asm
	// begin inline asm
	ld.volatile.global.u32 %r262, [%rd1];
	// end inline asm
	add.s32 	%r263, %r262, 1;
	// begin inline asm
	st.volatile.global.u32 [%rd1], %r263;
	// end inline asm
	// begin inline asm
	ld.volatile.global.u32 %r264, [%rd1];
	// end inline asm
	add.s32 	%r265, %r264, 1;
	// begin inline asm
	st.volatile.global.u32 [%rd1], %r265;
	// end inline asm
	// begin inline asm
	ld.volatile.global.u32 %r266, [%rd1];
	// end inline asm
	add.s32 	%r267, %r266, 1;
	// begin inline asm
	st.volatile.global.u32 [%rd1], %r267;
	// end inline asm
	// begin inline asm
	ld.volatile.global.u32 %r268, [%rd1];
	// end inline asm
	add.s32 	%r269, %r268, 1;
	// begin inline asm
	st.volatile.global.u32 [%rd1], %r269;
	// end inline asm
	// begin inline asm
	ld.volatile.global.u32 %r270, [%rd1];
	// end inline asm
	add.s32 	%r271, %r270, 1;
	// begin inline asm
	st.volatile.global.u32 [%rd1], %r271;
	// end inline asm
	// begin inline asm
	ld.volatile.global.u32 %r272, [%rd1];
	// end inline asm
	add.s32 	%r273, %r272, 1;
	// begin inline asm
	st.volatile.global.u32 [%rd1], %r273;
	// end inline asm
	// begin inline asm
	ld.volatile.global.u32 %r274, [%rd1];
	// end inline asm
	add.s32 	%r275, %r274, 1;
	// begin inline asm
	st.volatile.global.u32 [%rd1], %r275;
	// end inline asm
	// begin inline asm
	ld.volatile.global.u32 %r276, [%rd1];
	// end inline asm
	add.s32 	%r277, %r276, 1;
	// begin inline asm
	st.volatile.global.u32 [%rd1], %r277;
	// end inline asm
	// begin inline asm
	ld.volatile.global.u32 %r278, [%rd1];
	// end inline asm
	add.s32 	%r279, %r278, 1;
	// begin inline asm
	st.volatile.global.u32 [%rd1], %r279;
	// end inline asm
	// begin inline asm
	ld.volatile.global.u32 %r280, [%rd1];
	// end inline asm
	add.s32 	%r281, %r280, 1;
	// begin inline asm
	st.volatile.global.u32 [%rd1], %r281;
	// end inline asm
	// begin inline asm
	ld.volatile.global.u32 %r282, [%rd1];
	// end inline asm
	add.s32 	%r283, %r282, 1;
	// begin inline asm
	st.volatile.global.u32 [%rd1], %r283;
	// end inline asm
	// begin inline asm
	ld.volatile.global.u32 %r284, [%rd1];
	// end inline asm
	add.s32 	%r285, %r284, 1;
	// begin inline asm
	st.volatile.global.u32 [%rd1], %r285;
	// end inline asm
	// begin inline asm
	ld.volatile.global.u32 %r286, [%rd1];
	// end inline asm
	add.s32 	%r287, %r286, 1;
	// begin inline asm
	st.volatile.global.u32 [%rd1], %r287;
	// end inline asm
	// begin inline asm
	ld.volatile.global.u32 %r288, [%rd1];
	// end inline asm
	add.s32 	%r289, %r288, 1;
	// begin inline asm
	st.volatile.global.u32 [%rd1], %r289;
	// end inline asm
	// begin inline asm
	ld.volatile.global.u32 %r290, [%rd1];
	// end inline asm
	add.s32 	%r291, %r290, 1;
	// begin inline asm
	st.volatile.global.u32 [%rd1], %r291;
	// end inline asm
	// begin inline asm
	ld.volatile.global.u32 %r292, [%rd1];
	// end inline asm
	add.s32 	%r293, %r292, 1;
	// begin inline asm
	st.volatile.global.u32 [%rd1], %r293;
	// end inline asm
	// begin inline asm
	ld.volatile.global.u32 %r294, [%rd1];
	// end inline asm
	add.s32 	%r295, %r294, 1;
	// begin inline asm
	st.volatile.global.u32 [%rd1], %r295;
	// end inline asm
	// begin inline asm
	ld.volatile.global.u32 %r296, [%rd1];
	// end inline asm
	add.s32 	%r297, %r296, 1;
	// begin inline asm
	st.volatile.global.u32 [%rd1], %r297;
	// end inline asm
	// begin inline asm
	ld.volatile.global.u32 %r298, [%rd1];
	// end inline asm
	add.s32 	%r299, %r298, 1;
	// begin inline asm
	st.volatile.global.u32 [%rd1], %r299;
	// end inline asm
	// begin inline asm
	ld.volatile.global.u32 %r300, [%rd1];
	// end inline asm
	add.s32 	%r301, %r300, 1;
	// begin inline asm
	st.volatile.global.u32 [%rd1], %r301;
	// end inline asm
	// begin inline asm
	ld.volatile.global.u32 %r302, [%rd1];
	// end inline asm
	add.s32 	%r303, %r302, 1;
	// begin inline asm
	st.volatile.global.u32 [%rd1], %r303;
	// end inline asm
	// begin inline asm
	ld.volatile.global.u32 %r304, [%rd1];
	// end inline asm
	add.s32 	%r305, %r304, 1;
	// begin inline asm
	st.volatile.global.u32 [%rd1], %r305;
	// end inline asm
	// begin inline asm
	ld.volatile.global.u32 %r306, [%rd1];
	// end inline asm
	add.s32 	%r307, %r306, 1;
	// begin inline asm
	st.volatile.global.u32 [%rd1], %r307;
	// end inline asm
	// begin inline asm
	ld.volatile.global.u32 %r308, [%rd1];
	// end inline asm
	add.s32 	%r309, %r308, 1;
	// begin inline asm
	st.volatile.global.u32 [%rd1], %r309;
	// end inline asm
	// begin inline asm
	ld.volatile.global.u32 %r310, [%rd1];
	// end inline asm
	add.s32 	%r311, %r310, 1;
	// begin inline asm
	st.volatile.global.u32 [%rd1], %r311;
	// end inline asm
	// begin inline asm
	ld.volatile.global.u32 %r312, [%rd1];
	// end inline asm
	add.s32 	%r313, %r312, 1;
	// begin inline asm
	st.volatile.global.u32 [%rd1], %r313;
	// end inline asm
	// begin inline asm
	ld.volatile.global.u32 %r314, [%rd1];
	// end inline asm
	add.s32 	%r315, %r314, 1;
	// begin inline asm
	st.volatile.global.u32 [%rd1], %r315;
	// end inline asm
	// begin inline asm
	ld.volatile.global.u32 %r316, [%rd1];
	// end inline asm
	add.s32 	%r317, %r316, 1;
	// begin inline asm
	st.volatile.global.u32 [%rd1], %r317;
	// end inline asm
	// begin inline asm
	ld.volatile.global.u32 %r318, [%rd1];
	// end inline asm
	add.s32 	%r319, %r318, 1;
	// begin inline asm
	st.volatile.global.u32 [%rd1], %r319;
	// end inline asm
	// begin inline asm
	ld.volatile.global.u32 %r320, [%rd1];
	// end inline asm
	add.s32 	%r321, %r320, 1;
	// begin inline asm
	st.volatile.global.u32 [%rd1], %r321;
	// end inline asm
	// begin inline asm
	ld.volatile.global.u32 %r322, [%rd1];
	// end inline asm
	add.s32 	%r323, %r322, 1;
	// begin inline asm
	st.volatile.global.u32 [%rd1], %r323;
	// end inline asm
	// begin inline asm
	ld.volatile.global.u32 %r324, [%rd1];
	// end inline asm
	add.s32 	%r325, %r324, 1;
	// begin inline asm
	st.volatile.global.u32 [%rd1], %r325;
	// end inline asm
	// begin inline asm
	ld.volatile.global.u32 %r326, [%rd1];
	// end inline asm
	add.s32 	%r327, %r326, 1;
	// begin inline asm
	st.volatile.global.u32 [%rd1], %r327;
	// end inline asm
	// begin inline asm
	ld.volatile.global.u32 %r328, [%rd1];
	// end inline asm
	add.s32 	%r329, %r328, 1;
	// begin inline asm
	st.volatile.global.u32 [%rd1], %r329;
	// end inline asm
	// begin inline asm
	ld.volatile.global.u32 %r330, [%rd1];
	// end inline asm
	add.s32 	%r331, %r330, 1;
	// begin inline asm
	st.volatile.global.u32 [%rd1], %r331;
	// end inline asm
	// begin inline asm
	ld.volatile.global.u32 %r332, [%rd1];
	// end inline asm
	add.s32 	%r333, %r332, 1;
	// begin inline asm
	st.volatile.global.u32 [%rd1], %r333;
	// end inline asm
	// begin inline asm
	ld.volatile.global.u32 %r334, [%rd1];
	// end inline asm
	add.s32 	%r335, %r334, 1;
	// begin inline asm
	st.volatile.global.u32 [%rd1], %r335;
	// end inline asm
	// begin inline asm
	ld.volatile.global.u32 %r336, [%rd1];
	// end inline asm
	add.s32 	%r337, %r336, 1;
	// begin inline asm
	st.volatile.global.u32 [%rd1], %r337;
	// end inline asm
	// begin inline asm
	ld.volatile.global.u32 %r338, [%rd1];
	// end inline asm
	add.s32 	%r339, %r338, 1;
	// begin inline asm
	st.volatile.global.u32 [%rd1], %r339;
	// end inline asm
	// begin inline asm
	ld.volatile.global.u32 %r340, [%rd1];
	// end inline asm
	add.s32 	%r341, %r340, 1;
	// begin inline asm
	st.volatile.global.u32 [%rd1], %r341;
	// end inline asm
	// begin inline asm
	ld.volatile.global.u32 %r342, [%rd1];
	// end inline asm
	add.s32 	%r343, %r342, 1;
	// begin inline asm
	st.volatile.global.u32 [%rd1], %r343;
	// end inline asm
	// begin inline asm
	ld.volatile.global.u32 %r344, [%rd1];
	// end inline asm
	add.s32 	%r345, %r344, 1;
	// begin inline asm
	st.volatile.global.u32 [%rd1], %r345;
	// end inline asm
	// begin inline asm
	ld.volatile.global.u32 %r346, [%rd1];
	// end inline asm
	add.s32 	%r347, %r346, 1;
	// begin inline asm
	st.volatile.global.u32 [%rd1], %r347;
	// end inline asm
	// begin inline asm
	ld.volatile.global.u32 %r348, [%rd1];
	// end inline asm
	add.s32 	%r349, %r348, 1;
	// begin inline asm
	st.volatile.global.u32 [%rd1], %r349;
	// end inline asm
	// begin inline asm
	ld.volatile.global.u32 %r350, [%rd1];
	// end inline asm
	add.s32 	%r351, %r350, 1;
	// begin inline asm
	st.volatile.global.u32 [%rd1], %r351;
	// end inline asm
	// begin inline asm
	ld.volatile.global.u32 %r352, [%rd1];
	// end inline asm
	add.s32 	%r353, %r352, 1;
	// begin inline asm
	st.volatile.global.u32 [%rd1], %r353;
	// end inline asm
	// begin inline asm
	ld.volatile.global.u32 %r354, [%rd1];
	// end inline asm
	add.s32 	%r355, %r354, 1;
	// begin inline asm
	st.volatile.global.u32 [%rd1], %r355;
	// end inline asm
	// begin inline asm
	ld.volatile.global.u32 %r356, [%rd1];
	// end inline asm
	add.s32 	%r357, %r356, 1;
	// begin inline asm
	st.volatile.global.u32 [%rd1], %r357;
	// end inline asm
	// begin inline asm
	ld.volatile.global.u32 %r358, [%rd1];
	// end inline asm
	add.s32 	%r359, %r358, 1;
	// begin inline asm
	st.volatile.global.u32 [%rd1], %r359;
	// end inline asm
	// begin inline asm
	ld.volatile.global.u32 %r360, [%rd1];
	// end inline asm
	add.s32 	%r361, %r360, 1;
	// begin inline asm
	st.volatile.global.u32 [%rd1], %r361;
	// end inline asm
	// begin inline asm
	ld.volatile.global.u32 %r362, [%rd1];
	// end inline asm
	add.s32 	%r363, %r362, 1;
	// begin inline asm
	st.volatile.global.u32 [%rd1], %r363;
	// end inline asm
	// begin inline asm
	ld.volatile.global.u32 %r364, [%rd1];
	// end inline asm
	add.s32 	%r365, %r364, 1;
	// begin inline asm
	st.volatile.global.u32 [%rd1], %r365;
	// end inline asm
	// begin inline asm
	ld.volatile.global.u32 %r366, [%rd1];
	// end inline asm
	add.s32 	%r367, %r366, 1;
	// begin inline asm
	st.volatile.global.u32 [%rd1], %r367;
	// end inline asm
	// begin inline asm
	ld.volatile.global.u32 %r368, [%rd1];
	// end inline asm
	add.s32 	%r369, %r368, 1;
	// begin inline asm
	st.volatile.global.u32 [%rd1], %r369;
	// end inline asm
	// begin inline asm
	ld.volatile.global.u32 %r370, [%rd1];
	// end inline asm
	add.s32 	%r371, %r370, 1;
	// begin inline asm
	st.volatile.global.u32 [%rd1], %r371;
	// end inline asm
	// begin inline asm
	ld.volatile.global.u32 %r372, [%rd1];
	// end inline asm
	add.s32 	%r373, %r372, 1;
	// begin inline asm
	st.volatile.global.u32 [%rd1], %r373;
	// end inline asm
	// begin inline asm
	ld.volatile.global.u32 %r374, [%rd1];
	// end inline asm
	add.s32 	%r375, %r374, 1;
	// begin inline asm
	st.volatile.global.u32 [%rd1], %r375;
	// end inline asm
	// begin inline asm
	ld.volatile.global.u32 %r376, [%rd1];
	// end inline asm
	add.s32 	%r377, %r376, 1;
	// begin inline asm
	st.volatile.global.u32 [%rd1], %r377;
	// end inline asm
	// begin inline asm
	ld.volatile.global.u32 %r378, [%rd1];
	// end inline asm
	add.s32 	%r379, %r378, 1;
	// begin inline asm
	st.volatile.global.u32 [%rd1], %r379;
	// end inline asm
	// begin inline asm
	ld.volatile.global.u32 %r380, [%rd1];
	// end inline asm
	add.s32 	%r381, %r380, 1;
	// begin inline asm
	st.volatile.global.u32 [%rd1], %r381;
	// end inline asm
	// begin inline asm
	ld.volatile.global.u32 %r382, [%rd1];
	// end inline asm
	add.s32 	%r383, %r382, 1;
	// begin inline asm
	st.volatile.global.u32 [%rd1], %r383;
	// end inline asm
	// begin inline asm
	ld.volatile.global.u32 %r384, [%rd1];
	// end inline asm
	add.s32 	%r385, %r384, 1;
	// begin inline asm
	st.volatile.global.u32 [%rd1], %r385;
	// end inline asm
	// begin inline asm
	ld.volatile.global.u32 %r386, [%rd1];
	// end inline asm
	add.s32 	%r387, %r386, 1;
	// begin inline asm
	st.volatile.global.u32 [%rd1], %r387;
	// end inline asm
	// begin inline asm
	ld.volatile.global.u32 %r388, [%rd1];
	// end inline asm
	add.s32 	%r389, %r388, 1;
	// begin inline asm
	st.volatile.global.u32 [%rd1], %r389;
	// end inline asm
	// begin inline asm
	ld.volatile.global.u32 %r390, [%rd1];
	// end inline asm
	add.s32 	%r391, %r390, 1;
	// begin inline asm
	st.volatile.global.u32 [%rd1], %r391;
	// end inline asm
	// begin inline asm
	ld.volatile.global.u32 %r392, [%rd1];
	// end inline asm
	add.s32 	%r393, %r392, 1;
	// begin inline asm
	st.volatile.global.u32 [%rd1], %r393;
	// end inline asm
	// begin inline asm
	ld.volatile.global.u32 %r394, [%rd1];
	// end inline asm
	add.s32 	%r395, %r394, 1;
	// begin inline asm
	st.volatile.global.u32 [%rd1], %r395;
	// end inline asm
	// begin inline asm
	ld.volatile.global.u32 %r396, [%rd1];
	// end inline asm
	add.s32 	%r397, %r396, 1;
	// begin inline asm
	st.volatile.global.u32 [%rd1], %r397;
	// end inline asm
	// begin inline asm
	ld.volatile.global.u32 %r398, [%rd1];
	// end inline asm
	add.s32 	%r399, %r398, 1;
	// begin inline asm
	st.volatile.global.u32 [%rd1], %r399;
	// end inline asm
	// begin inline asm
	ld.volatile.global.u32 %r400, [%rd1];
	// end inline asm
	add.s32 	%r401, %r400, 1;
	// begin inline asm
	st.volatile.global.u32 [%rd1], %r401;
	// end inline asm
	// begin inline asm
	ld.volatile.global.u32 %r402, [%rd1];
	// end inline asm
	add.s32 	%r403, %r402, 1;
	// begin inline asm
	st.volatile.global.u32 [%rd1], %r403;
	// end inline asm
	// begin inline asm
	ld.volatile.global.u32 %r404, [%rd1];
	// end inline asm
	add.s32 	%r405, %r404, 1;
	// begin inline asm
	st.volatile.global.u32 [%rd1], %r405;
	// end inline asm
	// begin inline asm
	ld.volatile.global.u32 %r406, [%rd1];
	// end inline asm
	add.s32 	%r407, %r406, 1;
	// begin inline asm
	st.volatile.global.u32 [%rd1], %r407;
	// end inline asm
	// begin inline asm
	ld.volatile.global.u32 %r408, [%rd1];
	// end inline asm
	add.s32 	%r409, %r408, 1;
	// begin inline asm
	st.volatile.global.u32 [%rd1], %r409;
	// end inline asm
	// begin inline asm
	ld.volatile.global.u32 %r410, [%rd1];
	// end inline asm
	add.s32 	%r411, %r410, 1;
	// begin inline asm
	st.volatile.global.u32 [%rd1], %r411;
	// end inline asm
	// begin inline asm
	ld.volatile.global.u32 %r412, [%rd1];
	// end inline asm
	add.s32 	%r413, %r412, 1;
	// begin inline asm
	st.volatile.global.u32 [%rd1], %r413;
	// end inline asm
	// begin inline asm
	ld.volatile.global.u32 %r414, [%rd1];
	// end inline asm
	add.s32 	%r415, %r414, 1;
	// begin inline asm
	st.volatile.global.u32 [%rd1], %r415;
	// end inline asm
	// begin inline asm
	ld.volatile.global.u32 %r416, [%rd1];
	// end inline asm
	add.s32 	%r417, %r416, 1;
	// begin inline asm
	st.volatile.global.u32 [%rd1], %r417;
	// end inline asm
	// begin inline asm
	ld.volatile.global.u32 %r418, [%rd1];
	// end inline asm
	add.s32 	%r419, %r418, 1;
	// begin inline asm
	st.volatile.global.u32 [%rd1], %r419;
	// end inline asm
	// begin inline asm
	ld.volatile.global.u32 %r420, [%rd1];
	// end inline asm
	add.s32 	%r421, %r420, 1;
	// begin inline asm
	st.volatile.global.u32 [%rd1], %r421;
	// end inline asm
	// begin inline asm
	ld.volatile.global.u32 %r422, [%rd1];
	// end inline asm
	add.s32 	%r423, %r422, 1;
	// begin inline asm
	st.volatile.global.u32 [%rd1], %r423;
	// end inline asm
	// begin inline asm
	ld.volatile.global.u32 %r424, [%rd1];
	// end inline asm
	add.s32 	%r425, %r424, 1;
	// begin inline asm
	st.volatile.global.u32 [%rd1], %r425;
	// end inline asm
	// begin inline asm
	ld.volatile.global.u32 %r426, [%rd1];
	// end inline asm
	add.s32 	%r427, %r426, 1;
	// begin inline asm
	st.volatile.global.u32 [%rd1], %r427;
	// end inline asm
	// begin inline asm
	ld.volatile.global.u32 %r428, [%rd1];
	// end inline asm
	add.s32 	%r429, %r428, 1;
	// begin inline asm
	st.volatile.global.u32 [%rd1], %r429;
	// end inline asm
	// begin inline asm
	ld.volatile.global.u32 %r430, [%rd1];
	// end inline asm
	add.s32 	%r431, %r430, 1;
	// begin inline asm
	st.volatile.global.u32 [%rd1], %r431;
	// end inline asm
	// begin inline asm
	ld.volatile.global.u32 %r432, [%rd1];
	// end inline asm
	add.s32 	%r433, %r432, 1;
	// begin inline asm
	st.volatile.global.u32 [%rd1], %r433;
	// end inline asm
	// begin inline asm
	ld.volatile.global.u32 %r434, [%rd1];
	// end inline asm
	add.s32 	%r435, %r434, 1;
	// begin inline asm
	st.volatile.global.u32 [%rd1], %r435;
	// end inline asm
	// begin inline asm
	ld.volatile.global.u32 %r436, [%rd1];
	// end inline asm
	add.s32 	%r437, %r436, 1;
	// begin inline asm
	st.volatile.global.u32 [%rd1], %r437;
	// end inline asm
	// begin inline asm
	ld.volatile.global.u32 %r438, [%rd1];
	// end inline asm
	add.s32 	%r439, %r438, 1;
	// begin inline asm
	st.volatile.global.u32 [%rd1], %r439;
	// end inline asm
	// begin inline asm
	ld.volatile.global.u32 %r440, [%rd1];
	// end inline asm
	add.s32 	%r441, %r440, 1;
	// begin inline asm
	st.volatile.global.u32 [%rd1], %r441;
	// end inline asm
	// begin inline asm
	ld.volatile.global.u32 %r442, [%rd1];
	// end inline asm
	add.s32 	%r443, %r442, 1;
	// begin inline asm
	st.volatile.global.u32 [%rd1], %r443;
	// end inline asm
	// begin inline asm
	ld.volatile.global.u32 %r444, [%rd1];
	// end inline asm
	add.s32 	%r445, %r444, 1;
	// begin inline asm
	st.volatile.global.u32 [%rd1], %r445;
	// end inline asm
	// begin inline asm
	ld.volatile.global.u32 %r446, [%rd1];
	// end inline asm
	add.s32 	%r447, %r446, 1;
	// begin inline asm
	st.volatile.global.u32 [%rd1], %r447;
	// end inline asm
	// begin inline asm
	ld.volatile.global.u32 %r448, [%rd1];
	// end inline asm
	add.s32 	%r449, %r448, 1;
	// begin inline asm
	st.volatile.global.u32 [%rd1], %r449;
	// end inline asm
	// begin inline asm
	ld.volatile.global.u32 %r450, [%rd1];
	// end inline asm
	add.s32 	%r451, %r450, 1;
	// begin inline asm
	st.volatile.global.u32 [%rd1], %r451;
	// end inline asm
	// begin inline asm
	ld.volatile.global.u32 %r452, [%rd1];
	// end inline asm
	add.s32 	%r453, %r452, 1;
	// begin inline asm
	st.volatile.global.u32 [%rd1], %r453;
	// end inline asm
	// begin inline asm
	ld.volatile.global.u32 %r454, [%rd1];
	// end inline asm
	add.s32 	%r455, %r454, 1;
	// begin inline asm
	st.volatile.global.u32 [%rd1], %r455;
	// end inline asm
	// begin inline asm
	ld.volatile.global.u32 %r456, [%rd1];
	// end inline asm
	add.s32 	%r457, %r456, 1;
	// begin inline asm
	st.volatile.global.u32 [%rd1], %r457;
	// end inline asm
	// begin inline asm
	ld.volatile.global.u32 %r458, [%rd1];
	// end inline asm
	add.s32 	%r459, %r458, 1;
	// begin inline asm
	st.volatile.global.u32 [%rd1], %r459;
	// end inline asm
	// begin inline asm
	ld.volatile.global.u32 %r460, [%rd1];
	// end inline asm
	add.s32 	%r461, %r460, 1;
	// begin inline asm
	st.volatile.global.u32 [%rd1], %r461;
	// end inline asm
	// begin inline asm
	ld.volatile.global.u32 %r462, [%rd1];
	// end inline asm
	add.s32 	%r463, %r462, 1;
	// begin inline asm
	st.volatile.global.u32 [%rd1], %r463;
	// end inline asm
	// begin inline asm
	ld.volatile.global.u32 %r464, [%rd1];
	// end inline asm
	add.s32 	%r465, %r464, 1;
	// begin inline asm
	st.volatile.global.u32 [%rd1], %r465;
	// end inline asm
	// begin inline asm
	ld.volatile.global.u32 %r466, [%rd1];
	// end inline asm
	add.s32 	%r467, %r466, 1;
	// begin inline asm
	st.volatile.global.u32 [%rd1], %r467;
	// end inline asm
	// begin inline asm
	ld.volatile.global.u32 %r468, [%rd1];
	// end inline asm
	add.s32 	%r469, %r468, 1;
	// begin inline asm
	st.volatile.global.u32 [%rd1], %r469;
	// end inline asm
	// begin inline asm
	ld.volatile.global.u32 %r470, [%rd1];
	// end inline asm
	add.s32 	%r471, %r470, 1;
	// begin inline asm
	st.volatile.global.u32 [%rd1], %r471;
	// end inline asm
	// begin inline asm
	ld.volatile.global.u32 %r472, [%rd1];
	// end inline asm
	add.s32 	%r473, %r472, 1;
	// begin inline asm
	st.volatile.global.u32 [%rd1], %r473;
	// end inline asm
	// begin inline asm
	ld.volatile.global.u32 %r474, [%rd1];
	// end inline asm
	add.s32 	%r475, %r474, 1;
	// begin inline asm
	st.volatile.global.u32 [%rd1], %r475;
	// end inline asm
	// begin inline asm
	ld.volatile.global.u32 %r476, [%rd1];
	// end inline asm
	add.s32 	%r477, %r476, 1;
	// begin inline asm
	st.volatile.global.u32 [%rd1], %r477;
	// end inline asm
	// begin inline asm
	ld.volatile.global.u32 %r478, [%rd1];
	// end inline asm
	add.s32 	%r479, %r478, 1;
	// begin inline asm
	st.volatile.global.u32 [%rd1], %r479;
	// end inline asm
	// begin inline asm
	ld.volatile.global.u32 %r480, [%rd1];
	// end inline asm
	add.s32 	%r481, %r480, 1;
	// begin inline asm
	st.volatile.global.u32 [%rd1], %r481;
	// end inline asm
	// begin inline asm
	ld.volatile.global.u32 %r482, [%rd1];
	// end inline asm
	add.s32 	%r483, %r482, 1;
	// begin inline asm
	st.volatile.global.u32 [%rd1], %r483;
	// end inline asm
	// begin inline asm
	ld.volatile.global.u32 %r484, [%rd1];
	// end inline asm
	add.s32 	%r485, %r484, 1;
	// begin inline asm
	st.volatile.global.u32 [%rd1], %r485;
	// end inline asm
	// begin inline asm
	ld.volatile.global.u32 %r486, [%rd1];
	// end inline asm
	add.s32 	%r487, %r486, 1;
	// begin inline asm
	st.volatile.global.u32 [%rd1], %r487;
	// end inline asm
	// begin inline asm
	ld.volatile.global.u32 %r488, [%rd1];
	// end inline asm
	add.s32 	%r489, %r488, 1;
	// begin inline asm
	st.volatile.global.u32 [%rd1], %r489;
	// end inline asm
	// begin inline asm
	ld.volatile.global.u32 %r490, [%rd1];
	// end inline asm
	add.s32 	%r491, %r490, 1;
	// begin inline asm
	st.volatile.global.u32 [%rd1], %r491;
	// end inline asm
	// begin inline asm
	ld.volatile.global.u32 %r492, [%rd1];
	// end inline asm
	add.s32 	%r493, %r492, 1;
	// begin inline asm
	st.volatile.global.u32 [%rd1], %r493;
	// end inline asm
	// begin inline asm
	ld.volatile.global.u32 %r494, [%rd1];
	// end inline asm
	add.s32 	%r495, %r494, 1;
	// begin inline asm
	st.volatile.global.u32 [%rd1], %r495;
	// end inline asm
	// begin inline asm
	ld.volatile.global.u32 %r496, [%rd1];
	// end inline asm
	add.s32 	%r497, %r496, 1;
	// begin inline asm
	st.volatile.global.u32 [%rd1], %r497;
	// end inline asm
	// begin inline asm
	ld.volatile.global.u32 %r498, [%rd1];
	// end inline asm
	add.s32 	%r499, %r498, 1;
	// begin inline asm
	st.volatile.global.u32 [%rd1], %r499;
	// end inline asm
	// begin inline asm
	ld.volatile.global.u32 %r500, [%rd1];
	// end inline asm
	add.s32 	%r501, %r500, 1;
	// begin inline asm
	st.volatile.global.u32 [%rd1], %r501;
	// end inline asm
	// begin inline asm
	ld.volatile.global.u32 %r502, [%rd1];
	// end inline asm
	add.s32 	%r503, %r502, 1;
	// begin inline asm
	st.volatile.global.u32 [%rd1], %r503;
	// end inline asm
	// begin inline asm
	ld.volatile.global.u32 %r504, [%rd1];
	// end inline asm
	add.s32 	%r505, %r504, 1;
	// begin inline asm
	st.volatile.global.u32 [%rd1], %r505;
	// end inline asm
	// begin inline asm
	ld.volatile.global.u32 %r506, [%rd1];
	// end inline asm
	add.s32 	%r507, %r506, 1;
	// begin inline asm
	st.volatile.global.u32 [%rd1], %r507;
	// end inline asm
	// begin inline asm
	ld.volatile.global.u32 %r508, [%rd1];
	// end inline asm
	add.s32 	%r509, %r508, 1;
	// begin inline asm
	st.volatile.global.u32 [%rd1], %r509;
	// end inline asm
	// begin inline asm
	ld.volatile.global.u32 %r510, [%rd1];
	// end inline asm
	add.s32 	%r511, %r510, 1;
	// begin inline asm
	st.volatile.global.u32 [%rd1], %r511;
	// end inline asm
	// begin inline asm
	ld.volatile.global.u32 %r512, [%rd1];
	// end inline asm
	add.s32 	%r513, %r512, 1;
	// begin inline asm
	st.volatile.global.u32 [%rd1], %r513;
	// end inline asm
$L__BB25_2:
	ret;

}
	// .globl	_Z4testIL_Z13load_volatilePKjEL_Z17store_atomic_exchPjjELi256E14single_element11lower_lanesILj16EEEvv
.visible .entry _Z4testIL_Z13load_volatilePKjEL_Z17store_atomic_exchPjjELi256E14single_element11lower_lanesILj16EEEvv()
{
	.reg .pred 	%p<2>;
	.reg .b32 	%r<770>;
	.reg .b64 	%rd<514>;

	// begin inline asm
	mov.u32 %r1, %laneid;
	// end inline asm
	setp.gt.u32 	%p1, %r1, 15;
	@%p1 bra 	$L__BB26_2;
	mov.u64 	%rd513, buffer;
	cvta.global.u64 	%rd1, %rd513;
	// begin inline asm
	ld.volatile.global.u32 %r2, [%rd1];
	// end inline asm
	add.s32 	%r4, %r2, 1;
	// begin inline asm
	atom.global.exch.b32 %r3, [%rd1], %r4;
	// end inline asm
	// begin inline asm
	ld.volatile.global.u32 %r5, [%rd1];
	// end inline asm
	add.s32 	%r7, %r5, 1;
	// begin inline asm
	atom.global.exch.b32 %r6, [%rd1], %r7;
	// end inline asm
	// begin inline asm
	ld.volatile.global.u32 %r8, [%rd1];
	// end inline asm
	add.s32 	%r10, %r8, 1;
	// begin inline asm
	atom.global.exch.b32 %r9, [%rd1], %r10;
	// end inline asm
	// begin inline asm
	ld.volatile.global.u32 %r11, [%rd1];
	// end inline asm
	add.s32 	%r13, %r11, 1;
	// begin inline asm
	atom.global.exch.b32 %r12, [%rd1], %r13;
	// end inline asm
	// begin inline asm
	ld.volatile.global.u32 %r14, [%rd1];
	// end inline asm
	add.s32 	%r16, %r14, 1;
	// begin inline asm
	atom.global.exch.b32 %r15, [%rd1], %r16;
	// end inline asm
	// begin inline asm
	ld.volatile.global.u32 %r17, [%rd1];
	// end inline asm
	add.s32 	%r19, %r17, 1;
	// begin inline asm
	atom.global.exch.b32 %r18, [%rd1], %r19;
	// end inline asm
	// begin inline asm
	ld.volatile.global.u32 %r20, [%rd1];
	// end inline asm
	add.s32 	%r22, %r20, 1;
	// begin inline asm
	atom.global.exch.b32 %r21, [%rd1], %r22;
	// end inline asm
	// begin inline asm
	ld.volatile.global.u32 %r23, [%rd1];
	// end inline asm
	add.s32 	%r25, %r23, 1;
	// begin inline asm
	atom.global.exch.b32 %r24, [%rd1], %r25;
	// end inline asm
	// begin inline asm
	ld.volatile.global.u32 %r26, [%rd1];
	// end inline asm
	add.s32 	%r28, %r26, 1;
	// begin inline asm
	atom.global.exch.b32 %r27, [%rd1], %r28;
	// end inline asm
	// begin inline asm
	ld.volatile.global.u32 %r29, [%rd1];
	// end inline asm
	add.s32 	%r31, %r29, 1;
	// begin inline asm
	atom.global.exch.b32 %r30, [%rd1], %r31;
	// end inline asm
	// begin inline asm
	ld.volatile.global.u32 %r32, [%rd1];
	// end inline asm
	add.s32 	%r34, %r32, 1;
	// begin inline asm
	atom.global.exch.b32 %r33, [%rd1], %r34;
	// end inline asm
	// begin inline asm
	ld.volatile.global.u32 %r35, [%rd1];
	// end inline asm
	add.s32 	%r37, %r35, 1;
	// begin inline asm
	atom.global.exch.b32 %r36, [%rd1], %r37;
	// end inline asm
	// begin inline asm
	ld.volatile.global.u32 %r38, [%rd1];
	// end inline asm
	add.s32 	%r40, %r38, 1;
	// begin inline asm
	atom.global.exch.b32 %r39, [%rd1], %r40;
	// end inline asm
	// begin inline asm
	ld.volatile.global.u32 %r41, [%rd1];
	// end inline asm
	add.s32 	%r43, %r41, 1;
	// begin inline asm
	atom.global.exch.b32 %r42, [%rd1], %r43;
	// end inline asm
	// begin inline asm
	ld.volatile.global.u32 %r44, [%rd1];
	// end inline asm
	add.s32 	%r46, %r44, 1;
	// begin inline asm
	atom.global.exch.b32 %r45, [%rd1], %r46;
	// end inline asm
	// begin inline asm
	ld.volatile.global.u32 %r47, [%rd1];
	// end inline asm
	add.s32 	%r49, %r47, 1;
	// begin inline asm
	atom.global.exch.b32 %r48, [%rd1], %r49;
	// end inline asm
	// begin inline asm
	ld.volatile.global.u32 %r50, [%rd1];
	// end inline asm
	add.s32 	%r52, %r50, 1;
	// begin inline asm
	atom.global.exch.b32 %r51, [%rd1], %r52;
	// end inline asm
	// begin inline asm
	ld.volatile.global.u32 %r53, [%rd1];
	// end inline asm
	add.s32 	%r55, %r53, 1;
	// begin inline asm
	atom.global.exch.b32 %r54, [%rd1], %r55;
	// end inline asm
	// begin inline asm
	ld.volatile.global.u32 %r56, [%rd1];
	// end inline asm
	add.s32 	%r58, %r56, 1;
	// begin inline asm
	atom.global.exch.b32 %r57, [%rd1], %r58;
	// end inline asm
	// begin inline asm
	ld.volatile.global.u32 %r59, [%rd1];
	// end inline asm
	add.s32 	%r61, %r59, 1;
	// begin inline asm
	atom.global.exch.b32 %r60, [%rd1], %r61;
	// end inline asm
	// begin inline asm
	ld.volatile.global.u32 %r62, [%rd1];
	// end inline asm
	add.s32 	%r64, %r62, 1;
	// begin inline asm
	atom.global.exch.b32 %r63, [%rd1], %r64;
	// end inline asm
	// begin inline asm
	ld.volatile.global.u32 %r65, [%rd1];
	// end inline asm
	add.s32 	%r67, %r65, 1;
	// begin inline asm
	atom.global.exch.b32 %r66, [%rd1], %r67;
	// end inline asm
	// begin inline asm
	ld.volatile.global.u32 %r68, [%rd1];
	// end inline asm
	add.s32 	%r70, %r68, 1;
	// begin inline asm
	atom.global.exch.b32 %r69, [%rd1], %r70;
	// end inline asm
	// begin inline asm
	ld.volatile.global.u32 %r71, [%rd1];
	// end inline asm
	add.s32 	%r73, %r71, 1;
	// begin inline asm
	atom.global.exch.b32 %r72, [%rd1], %r73;
	// end inline asm
	// begin inline asm
	ld.volatile.global.u32 %r74, [%rd1];
	// end inline asm
	add.s32 	%r76, %r74, 1;
	// begin inline asm
	atom.global.exch.b32 %r75, [%rd1], %r76;
	// end inline asm
	// begin inline asm
	ld.volatile.global.u32 %r77, [%rd1];
	// end inline asm
	add.s32 	%r79, %r77, 1;
	// begin inline asm
	atom.global.exch.b32 %r78, [%rd1], %r79;
	// end inline asm
	// begin inline asm
	ld.volatile.global.u32 %r80, [%rd1];
	// end inline asm
	add.s32 	%r82, %r80, 1;
	// begin inline asm
	atom.global.exch.b32 %r81, [%rd1], %r82;
	// end inline asm
	// begin inline asm
	ld.volatile.global.u32 %r83, [%rd1];
	// end inline asm
	add.s32 	%r85, %r83, 1;
	// begin inline asm
	atom.global.exch.b32 %r84, [%rd1], %r85;
	// end inline asm
	// begin inline asm
	ld.volatile.global.u32 %r86, [%rd1];
	// end inline asm
	add.s32 	%r88, %r86, 1;
	// begin inline asm
	atom.global.exch.b32 %r87, [%rd1], %r88;
	// end inline asm
	// begin inline asm
	ld.volatile.global.u32 %r89, [%rd1];
	// end inline asm
	add.s32 	%r91, %r89, 1;
	// begin inline asm
	atom.global.exch.b32 %r90, [%rd1], %r91;
	// end inline asm
	// begin inline asm
	ld.volatile.global.u32 %r92, [%rd1];
	// end inline asm
	add.s32 	%r94, %r92, 1;
	// begin inline asm
	atom.global.exch.b32 %r93, [%rd1], %r94;
	// end inline asm
	// begin inline asm
	ld.volatile.global.u32 %r95, [%rd1];
	// end inline asm
	add.s32 	%r97, %r95, 1;
	// begin inline asm
	atom.global.exch.b32 %r96, [%rd1], %r97;
	// end inline asm
	// begin inline asm
	ld.volatile.global.u32 %r98, [%rd1];
	// end inline asm
	add.s32 	%r100, %r98, 1;
	// begin inline asm
	atom.global.exch.b32 %r99, [%rd1], %r100;
	// end inline asm
	// begin inline asm
	ld.volatile.global.u32 %r101, [%rd1];
	// end inline asm
	add.s32 	%r103, %r101, 1;
	// begin inline asm
	atom.global.exch.b32 %r102, [%rd1], %r103;
	// end inline asm
	// begin inline asm
	ld.volatile.global.u32 %r104, [%rd1];
	// end inline asm
	add.s32 	%r106, %r104, 1;
	// begin inline asm
	atom.global.exch.b32 %r105, [%rd1], %r106;
	// end inline asm
	// begin inline asm
	ld.volatile.global.u32 %r107, [%rd1];
	// end inline asm
	add.s32 	%r109, %r107, 1;
	// begin inline asm
	atom.global.exch.b32 %r108, [%rd1], %r109;
	// end inline asm
	// begin inline asm
	ld.volatile.global.u32 %r110, [%rd1];
	// end inline asm
	add.s32 	%r112, %r110, 1;
	// begin inline asm
	atom.global.exch.b32 %r111, [%rd1], %r112;
	// end inline asm
	// begin inline asm
	ld.volatile.global.u32 %r113, [%rd1];
	// end inline asm
	add.s32 	%r115, %r113, 1;
	// begin inline asm
	atom.global.exch.b32 %r114, [%rd1], %r115;
	// end inline asm
	// begin inline asm
	ld.volatile.global.u32 %r116, [%rd1];
	// end inline asm
	add.s32 	%r118, %r116, 1;
	// begin inline asm
	atom.global.exch.b32 %r117, [%rd1], %r118;
	// end inline asm
	// begin inline asm
	ld.volatile.global.u32 %r119, [%rd1];
	// end inline asm
	add.s32 	%r121, %r119, 1;
	// begin inline asm
	atom.global.exch.b32 %r120, [%rd1], %r121;
	// end inline asm
	// begin inline asm
	ld.volatile.global.u32 %r122, [%rd1];
	// end inline asm
	add.s32 	%r124, %r122, 1;
	// begin inline asm
	atom.global.exch.b32 %r123, [%rd1], %r124;
	// end inline asm
	// begin inline asm
	ld.volatile.global.u32 %r125, [%rd1];
	// end inline asm
	add.s32 	%r127, %r125, 1;
	// begin inline asm
	atom.global.exch.b32 %r126, [%rd1], %r127;
	// end inline asm
	// begin inline asm
	ld.volatile.global.u32 %r128, [%rd1];
	// end inline asm
	add.s32 	%r130, %r128, 1;
	// begin inline asm
	atom.global.exch.b32 %r129, [%rd1], %r130;
	// end inline asm
	// begin inline asm
	ld.volatile.global.u32 %r131, [%rd1];
	// end inline asm
	add.s32 	%r133, %r131, 1;
	// begin inline asm
	atom.global.exch.b32 %r132, [%rd1], %r133;
	// end inline asm
	// begin inline asm
	ld.volatile.global.u32 %r134, [%rd1];
	// end inline asm
	add.s32 	%r136, %r134, 1;
	// begin inline asm
	atom.global.exch.b32 %r135, [%rd1], %r136;
	// end inline asm
	// begin inline asm
	ld.volatile.global.u32 %r137, [%rd1];
	// end inline asm
	add.s32 	%r139, %r137, 1;
	// begin inline asm
	atom.global.exch.b32 %r138, [%rd1], %r139;
	// end inline asm
	// begin inline asm
	ld.volatile.global.u32 %r140, [%rd1];
	// end inline asm
	add.s32 	%r142, %r140, 1;
	// begin inline asm
	atom.global.exch.b32 %r141, [%rd1], %r142;
	// end inline asm
	// begin inline asm
	ld.volatile.global.u32 %r143, [%rd1];
	// end inline asm
	add.s32 	%r145, %r143, 1;
	// begin inline asm
	atom.global.exch.b32 %r144, [%rd1], %r145;
	// end inline asm
	// begin inline asm
	ld.volatile.global.u32 %r146, [%rd1];
	// end inline asm
	add.s32 	%r148, %r146, 1;
	// begin inline asm
	atom.global.exch.b32 %r147, [%rd1], %r148;
	// end inline asm
	// begin inline asm
	ld.volatile.global.u32 %r149, [%rd1];
	// end inline asm
	add.s32 	%r151, %r149, 1;
	// begin inline asm
	atom.global.exch.b32 %r150, [%rd1], %r151;
	// end inline asm
	// begin inline asm
	ld.volatile.global.u32 %r152, [%rd1];
	// end inline asm
	add.s32 	%r154, %r152, 1;
	// begin inline asm
	atom.global.exch.b32 %r153, [%rd1], %r154;
	// end inline asm
	// begin inline asm
	ld.volatile.global.u32 %r155, [%rd1];
	// end inline asm
	add.s32 	%r157, %r155, 1;
	// begin inline asm
	atom.global.exch.b32 %r156, [%rd1], %r157;
	// end inline asm
	// begin inline asm
	ld.volatile.global.u32 %r158, [%rd1];
	// end inline asm
	add.s32 	%r160, %r158, 1;
	// begin inline asm
	atom.global.exch.b32 %r159, [%rd1], %r160;
	// end inline asm
	// begin inline asm
	ld.volatile.global.u32 %r161, [%rd1];
	// end inline asm
	add.s32 	%r163, %r161, 1;
	// begin inline asm
	atom.global.exch.b32 %r162, [%rd1], %r163;
	// end inline asm
	// begin inline asm
	ld.volatile.global.u32 %r164, [%rd1];
	// end inline asm
	add.s32 	%r166, %r164, 1;
	// begin inline asm
	atom.global.exch.b32 %r165, [%rd1], %r166;
	// end inline asm
	// begin inline asm
	ld.volatile.global.u32 %r167, [%rd1];
	// end inline asm
	add.s32 	%r169, %r167, 1;
	// begin inline asm
	atom.global.exch.b32 %r168, [%rd1], %r169;
	// end inline asm
	// begin inline asm
	ld.volatile.global.u32 %r170, [%rd1];
	// end inline asm
	add.s32 	%r172, %r170, 1;
	// begin inline asm
	atom.global.exch.b32 %r171, [%rd1], %r172;
	// end inline asm
	// begin inline asm
	ld.volatile.global.u32 %r173, [%rd1];
	// end inline asm
	add.s32 	%r175, %r173, 1;
	// begin inline asm
	atom.global.exch.b32 %r174, [%rd1], %r175;
	// end inline asm
	// begin inline asm
	ld.volatile.global.u32 %r176, [%rd1];
	// end inline asm
	add.s32 	%r178, %r176, 1;
	// begin inline asm
	atom.global.exch.b32 %r177, [%rd1], %r178;
	// end inline asm
	// begin inline asm
	ld.volatile.global.u32 %r179, [%rd1];
	// end inline asm
	add.s32 	%r181, %r179, 1;
	// begin inline asm
	atom.global.exch.b32 %r180, [%rd1], %r181;
	// end inline asm
	// begin inline asm
	ld.volatile.global.u32 %r182, [%rd1];
	// end inline asm
	add.s32 	%r184, %r182, 1;
	// begin inline asm
	atom.global.exch.b32 %r183, [%rd1], %r184;
	// end inline asm
	// begin inline asm
	ld.volatile.global.u32 %r185, [%rd1];
	// end inline asm
	add.s32 	%r187, %r185, 1;
	// begin inline asm
	atom.global.exch.b32 %r186, [%rd1], %r187;
	// end inline asm
	// begin inline asm
	ld.volatile.global.u32 %r188, [%rd1];
	// end inline asm
	add.s32 	%r190, %r188, 1;
	// begin inline asm
	atom.global.exch.b32 %r189, [%rd1], %r190;
	// end inline asm
	// begin inline asm
	ld.volatile.global.u32 %r191, [%rd1];
	// end inline asm
	add.s32 	%r193, %r191, 1;
	// begin inline asm
	atom.global.exch.b32 %r192, [%rd1], %r193;
	// end inline asm
	// begin inline asm
	ld.volatile.global.u32 %r194, [%rd1];
	// end inline asm
	add.s32 	%r196, %r194, 1;
	// begin inline asm
	atom.global.exch.b32 %r195, [%rd1], %r196;
	// end inline asm
	// begin inline asm
	ld.volatile.global.u32 %r197, [%rd1];
	// end inline asm
	add.s32 	%r199, %r197, 1;
	// begin inline asm
	atom.global.exch.b32 %r198, [%rd1], %r199;
	// end inline asm
	// begin inline asm
	ld.volatile.global.u32 %r200, [%rd1];
	// end inline asm
	add.s32 	%r202, %r200, 1;
	// begin inline asm
	atom.global.exch.b32 %r201, [%rd1], %r202;
	// end inline asm
	// begin inline asm
	ld.volatile.global.u32 %r203, [%rd1];
	// end inline asm
	add.s32 	%r205, %r203, 1;
	// begin inline asm
	atom.global.exch.b32 %r204, [%rd1], %r205;
	// end inline asm
	// begin inline asm
	ld.volatile.global.u32 %r206, [%rd1];
	// end inline asm
	add.s32 	%r208, %r206, 1;
	// begin inline asm
	atom.global.exch.b32 %r207, [%rd1], %r208;
	// end inline asm
	// begin inline asm
	ld.volatile.global.u32 %r209, [%rd1];
	// end inline asm
	add.s32 	%r211, %r209, 1;
	// begin inline asm
	atom.global.exch.b32 %r210, [%rd1], %r211;
	// end inline asm
	// begin inline asm
	ld.volatile.global.u32 %r212, [%rd1];
	// end inline asm
	add.s32 	%r214, %r212, 1;
	// begin inline asm
	atom.global.exch.b32 %r213, [%rd1], %r214;
	// end inline asm
	// begin inline asm
	ld.volatile.global.u32 %r215, [%rd1];
	// end inline asm
	add.s32 	%r217, %r215, 1;
	// begin inline asm
	atom.global.exch.b32 %r216, [%rd1], %r217;
	// end inline asm
	// begin inline asm
	ld.volatile.global.u32 %r218, [%rd1];
	// end inline asm
	add.s32 	%r220, %r218, 1;
	// begin inline asm
	atom.global.exch.b32 %r219, [%rd1], %r220;
	// end inline asm
	// begin inline asm
	ld.volatile.global.u32 %r221, [%rd1];
	// end inline asm
	add.s32 	%r223, %r221, 1;
	// begin inline asm
	atom.global.exch.b32 %r222, [%rd1], %r223;
	// end inline asm
	// begin inline asm
	ld.volatile.global.u32 %r224, [%rd1];
	// end inline asm
	add.s32 	%r226, %r224, 1;
	// begin inline asm
	atom.global.exch.b32 %r225, [%rd1], %r226;
	// end inline asm
	// begin inline asm
	ld.volatile.global.u32 %r227, [%rd1];
	// end inline asm
	add.s32 	%r229, %r227, 1;
	// begin inline asm
	atom.global.exch.b32 %r228, [%rd1], %r229;
	// end inline asm
	// begin inline asm
	ld.volatile.global.u32 %r230, [%rd1];
	// end inline asm
	add.s32 	%r232, %r230, 1;
	// begin inline asm
	atom.global.exch.b32 %r231, [%rd1], %r232;
	// end inline asm
	// begin inline asm
	ld.volatile.global.u32 %r233, [%rd1];
	// end inline asm
	add.s32 	%r235, %r233, 1;
	// begin inline asm
	atom.global.exch.b32 %r234, [%rd1], %r235;
	// end inline asm
	// begin inline asm
	ld.volatile.global.u32 %r236, [%rd1];
	// end inline asm
	add.s32 	%r238, %r236, 1;
	// begin inline asm
	atom.global.exch.b32 %r237, [%rd1], %r238;
	// end inline asm
	// begin inline asm
	ld.volatile.global.u32 %r239, [%rd1];
	// end inline asm
	add.s32 	%r241, %r239, 1;
	// begin inline asm
	atom.global.exch.b32 %r240, [%rd1], %r241;
	// end inline asm
	// begin inline asm
	ld.volatile.global.u32 %r242, [%rd1];
	// end inline asm
	add.s32 	%r244, %r242, 1;
	// begin inline asm
	atom.global.exch.b32 %r243, [%rd1], %r244;
	// end inline asm
	// begin inline asm
	ld.volatile.global.u32 %r245, [%rd1];
	// end inline asm
	add.s32 	%r247, %r245, 1;
	// begin inline asm
	atom.global.exch.b32 %r246, [%rd1], %r247;
	// end inline asm
	// begin inline asm
	ld.volatile.global.u32 %r248, [%rd1];
	// end inline asm
	add.s32 	%r250, %r248, 1;
	// begin inline asm
	atom.global.exch.b32 %r249, [%rd1], %r250;
	// end inline asm
	// begin inline asm
	ld.volatile.global.u32 %r251, [%rd1];
	// end inline asm
	add.s32 	%r253, %r251, 1;
	// begin inline asm
	atom.global.exch.b32 %r252, [%rd1], %r253;
	// end inline asm
	// begin inline asm
	ld.volatile.global.u32 %r254, [%rd1];
	// end inline asm
	add.s32 	%r256, %r254, 1;
	// begin inline asm
	atom.global.exch.b32 %r255, [%rd1], %r256;
	// end inline asm
	// begin inline asm
	ld.volatile.global.u32 %r257, [%rd1];
	// end inline asm
	add.s32 	%r259, %r257, 1;
	// begin inline asm
	atom.global.exch.b32 %r258, [%rd1], %r259;
	// end inline asm
	// begin inline asm
	ld.volatile.global.u32 %r260, [%rd1];
	// end inline asm
	add.s32 	%r262, %r260, 1;
	// begin inline asm
	atom.global.exch.b32 %r261, [%rd1], %r262;
	// end inline asm
	// begin inline asm
	ld.volatile.global.u32 %r263, [%rd1];
	// end inline asm
	add.s32 	%r265, %r263, 1;
	// begin inline asm
	atom.global.exch.b32 %r264, [%rd1], %r265;
	// end inline asm
	// begin inline asm
	ld.volatile.global.u32 %r266, [%rd1];
	// end inline asm
	add.s32 	%r268, %r266, 1;
	// begin inline asm
	atom.global.exch.b32 %r267, [%rd1], %r268;
	// end inline asm
	// begin inline asm
	ld.volatile.global.u32 %r269, [%rd1];
	// end inline asm
	add.s32 	%r271, %r269, 1;
	// begin inline asm
	atom.global.exch.b32 %r270, [%rd1], %r271;
	// end inline asm
	// begin inline asm
	ld.volatile.global.u32 %r272, [%rd1];
	// end inline asm
	add.s32 	%r274, %r272, 1;
	// begin inline asm
	atom.global.exch.b32 %r273, [%rd1], %r274;
	// end inline asm
	// begin inline asm
	ld.volatile.global.u32 %r275, [%rd1];
	// end inline asm
	add.s32 	%r277, %r275, 1;
	// begin inline asm
	atom.global.exch.b32 %r276, [%rd1], %r277;
	// end inline asm
	// begin inline asm
	ld.volatile.global.u32 %r278, [%rd1];
	// end inline asm
	add.s32 	%r280, %r278, 1;
	// begin inline asm
	atom.global.exch.b32 %r279, [%rd1], %r280;
	// end inline asm
	// begin inline asm
	ld.volatile.global.u32 %r281, [%rd1];
	// end inline asm
	add.s32 	%r283, %r281, 1;
	// begin inline asm
	atom.global.exch.b32 %r282, [%rd1], %r283;
	// end inline asm
	// begin inline asm
	ld.volatile.global.u32 %r284, [%rd1];
	// end inline asm
	add.s32 	%r286, %r284, 1;
	// begin inline asm
	atom.global.exch.b32 %r285, [%rd1], %r286;
	// end inline asm
	// begin inline asm
	ld.volatile.global.u32 %r287, [%rd1];
	// end inline asm
	add.s32 	%r289, %r287, 1;
	// begin inline asm
	atom.global.exch.b32 %r288, [%rd1], %r289;
	// end inline asm
	// begin inline asm
	ld.volatile.global.u32 %r290, [%rd1];
	// end inline asm
	add.s32 	%r292, %r290, 1;
	// begin inline asm
	atom.global.exch.b32 %r291, [%rd1], %r292;
	// end inline asm
	// begin inline asm
	ld.volatile.global.u32 %r293, [%rd1];
	// end inline asm
	add.s32 	%r295, %r293, 1;
	// begin inline asm
	atom.global.exch.b32 %r294, [%rd1], %r295;
	// end inline asm
	// begin inline asm
	ld.volatile.global.u32 %r296, [%rd1];
	// end inline asm
	add.s32 	%r298, %r296, 1;
	// begin inline asm
	atom.global.exch.b32 %r297, [%rd1], %r298;
	// end inline asm
	// begin inline asm
	ld.volatile.global.u32 %r299, [%rd1];
	// end inline asm
	add.s32 	%r301, %r299, 1;
	// begin inline asm
	atom.global.exch.b32 %r300, [%rd1], %r301;
	// end inline asm
	// begin inline asm
	ld.volatile.global.u32 %r302, [%rd1];
	// end inline asm
	add.s32 	%r304, %r302, 1;
	// begin inline asm
	atom.global.exch.b32 %r303, [%rd1], %r304;
	// end inline asm
	// begin inline asm
	ld.volatile.global.u32 %r305, [%rd1];
	// end inline asm
	add.s32 	%r307, %r305, 1;
	// begin inline asm
	atom.global.exch.b32 %r306, [%rd1], %r307;
	// end inline asm
	// begin inline asm
	ld.volatile.global.u32 %r308, [%rd1];
	// end inline asm
	add.s32 	%r310, %r308, 1;
	// begin inline asm
	atom.global.exch.b32 %r309, [%rd1], %r310;
	// end inline asm
	// begin inline asm
	ld.volatile.global.u32 %r311, [%rd1];
	// end inline asm
	add.s32 	%r313, %r311, 1;
	// begin inline asm
	atom.global.exch.b32 %r312, [%rd1], %r313;
	// end inline asm
	// begin inline asm
	ld.volatile.global.u32 %r314, [%rd1];
	// end inline asm
	add.s32 	%r316, %r314, 1;
	// begin inline asm
	atom.global.exch.b32 %r315, [%rd1], %r316;
	// end inline asm
	// begin inline asm
	ld.volatile.global.u32 %r317, [%rd1];
	// end inline asm
	add.s32 	%r319, %r317, 1;
	// begin inline asm
	atom.global.exch.b32 %r318, [%rd1], %r319;
	// end inline asm
	// begin inline asm
	ld.volatile.global.u32 %r320, [%rd1];
	// end inline asm
	add.s32 	%r322, %r320, 1;
	// begin inline asm
	atom.global.exch.b32 %r321, [%rd1], %r322;
	// end inline asm
	// begin inline asm
	ld.volatile.global.u32 %r323, [%rd1];
	// end inline asm
	add.s32 	%r325, %r323, 1;
	// begin inline asm
	atom.global.exch.b32 %r324, [%rd1], %r325;
	// end inline asm
	// begin inline asm
	ld.volatile.global.u32 %r326, [%rd1];
	// end inline asm
	add.s32 	%r328, %r326, 1;
	// begin inline asm
	atom.global.exch.b32 %r327, [%rd1], %r328;
	// end inline asm
	// begin inline asm
	ld.volatile.global.u32 %r329, [%rd1];
	// end inline asm
	add.s32 	%r331, %r329, 1;
	// begin inline asm
	atom.global.exch.b32 %r330, [%rd1], %r331;
	// end inline asm
	// begin inline asm
	ld.volatile.global.u32 %r332, [%rd1];
	// end inline asm
	add.s32 	%r334, %r332, 1;
	// begin inline asm
	atom.global.exch.b32 %r333, [%rd1], %r334;
	// end inline asm
	// begin inline asm
	ld.volatile.global.u32 %r335, [%rd1];
	// end inline asm
	add.s32 	%r337, %r335, 1;
	// begin inline asm
	atom.global.exch.b32 %r336, [%rd1], %r337;
	// end inline asm
	// begin inline asm
	ld.volatile.global.u32 %r338, [%rd1];
	// end inline asm
	add.s32 	%r340, %r338, 1;
	// begin inline asm
	atom.global.exch.b32 %r339, [%rd1], %r340;
	// end inline asm
	// begin inline asm
	ld.volatile.global.u32 %r341, [%rd1];
	// end inline asm
	add.s32 	%r343, %r341, 1;
	// begin inline asm
	atom.global.exch.b32 %r342, [%rd1], %r343;
	// end inline asm
	// begin inline asm
	ld.volatile.global.u32 %r344, [%rd1];
	// end inline asm
	add.s32 	%r346, %r344, 1;
	// begin inline asm
	atom.global.exch.b32 %r345, [%rd1], %r346;
	// end inline asm
	// begin inline asm
	ld.volatile.global.u32 %r347, [%rd1];
	// end inline asm
	add.s32 	%r349, %r347, 1;
	// begin inline asm
	atom.global.exch.b32 %r348, [%rd1], %r349;
	// end inline asm
	// begin inline asm
	ld.volatile.global.u32 %r350, [%rd1];
	// end inline asm
	add.s32 	%r352, %r350, 1;
	// begin inline asm
	atom.global.exch.b32 %r351, [%rd1], %r352;
	// end inline asm
	// begin inline asm
	ld.volatile.global.u32 %r353, [%rd1];
	// end inline asm
	add.s32 	%r355, %r353, 1;
	// begin inline asm
	atom.global.exch.b32 %r354, [%rd1], %r355;
	// end inline asm
	// begin inline asm
	ld.volatile.global.u32 %r356, [%rd1];
	// end inline asm
	add.s32 	%r358, %r356, 1;
	// begin inline asm
	atom.global.exch.b32 %r357, [%rd1], %r358;
	// end inline asm
	// begin inline asm
	ld.volatile.global.u32 %r359, [%rd1];
	// end inline asm
	add.s32 	%r361, %r359, 1;
	// begin inline asm
	atom.global.exch.b32 %r360, [%rd1], %r361;
	// end inline asm
	// begin inline asm
	ld.volatile.global.u32 %r362, [%rd1];
	// end inline asm
	add.s32 	%r364, %r362, 1;
	// begin inline asm
	atom.global.exch.b32 %r363, [%rd1], %r364;
	// end inline asm
	// begin inline asm
	ld.volatile.global.u32 %r365, [%rd1];
	// end inline asm
	add.s32 	%r367, %r365, 1;
	// begin inline asm
	atom.global.exch.b32 %r366, [%rd1], %r367;
	// end inline asm
	// begin inline asm
	ld.volatile.global.u32 %r368, [%rd1];
	// end inline asm
	add.s32 	%r370, %r368, 1;
	// begin inline asm
	atom.global.exch.b32 %r369, [%rd1], %r370;
	// end inline asm
	// begin inline asm
	ld.volatile.global.u32 %r371, [%rd1];
	// end inline asm
	add.s32 	%r373, %r371, 1;
	// begin inline asm
	atom.global.exch.b32 %r372, [%rd1], %r373;
	// end inline asm
	// begin inline asm
	ld.volatile.global.u32 %r374, [%rd1];
	// end inline asm
	add.s32 	%r376, %r374, 1;
	// begin inline asm
	atom.global.exch.b32 %r375, [%rd1], %r376;
	// end inline asm
	// begin inline asm
	ld.volatile.global.u32 %r377, [%rd1];
	// end inline asm
	add.s32 	%r379, %r377, 1;
	// begin inline asm
	atom.global.exch.b32 %r378, [%rd1], %r379;
	// end inline asm
	// begin inline asm
	ld.volatile.global.u32 %r380, [%rd1];
	// end inline asm
	add.s32 	%r382, %r380, 1;
	// begin inline asm
	atom.global.exch.b32 %r381, [%rd1], %r382;
	// end inline asm
	// begin inline asm
	ld.volatile.global.u32 %r383, [%rd1];
	// end inline asm
	add.s32 	%r385, %r383, 1;
	// begin inline asm
	atom.global.exch.b32 %r384, [%rd1], %r385;
	// end inline asm
	// begin inline asm
	ld.volatile.global.u32 %r386, [%rd1];
	// end inline asm
	add.s32 	%r388, %r386, 1;
	// begin inline asm
	atom.global.exch.b32 %r387, [%rd1], %r388;
	// end inline asm
	// begin inline asm
	ld.volatile.global.u32 %r389, [%rd1];
	// end inline asm
	add.s32 	%r391, %r389, 1;
	// begin inline asm
	atom.global.exch.b32 %r390, [%rd1], %r391;
	// end inline asm
	// begin inline asm
	ld.volatile.global.u32 %r392, [%rd1];
	// end inline asm
	add.s32 	%r394, %r392, 1;
	// begin inline asm
	atom.global.exch.b32 %r393, [%rd1], %r394;
	// end inline asm
	// begin inline asm
	ld.volatile.global.u32 %r395, [%rd1];
	// end inline asm
	add.s32 	%r397, %r395, 1;
	// begin inline asm
	atom.global.exch.b32 %r396, [%rd1], %r397;
	// end inline asm
	// begin inline asm
	ld.volatile.global.u32 %r398, [%rd1];
	// end inline asm
	add.s32 	%r400, %r398, 1;
	// begin inline asm
	atom.global.exch.b32 %r399, [%rd1], %r400;
	// end inline asm
	// begin inline asm
	ld.volatile.global.u32 %r401, [%rd1];
	// end inline asm
	add.s32 	%r403, %r401, 1;
	// begin inline asm
	atom.global.exch.b32 %r402, [%rd1], %r403;
	// end inline asm
	// begin inline asm
	ld.volatile.global.u32 %r404, [%rd1];
	// end inline asm
	add.s32 	%r406, %r404, 1;
	// begin inline asm
	atom.global.exch.b32 %r405, [%rd1], %r406;
	// end inline asm
	// begin inline asm
	ld.volatile.global.u32 %r407, [%rd1];
	// end inline asm
	add.s32 	%r409, %r407, 1;
	// begin inline asm
	atom.global.exch.b32 %r408, [%rd1], %r409;
	// end inline asm
	// begin inline asm
	ld.volatile.global.u32 %r410, [%rd1];
	// end inline asm
	add.s32 	%r412, %r410, 1;
	// begin inline asm
	atom.global.exch.b32 %r411, [%rd1], %r412;
	// end inline asm
	// begin inline asm
	ld.volatile.global.u32 %r413, [%rd1];
	// end inline asm
	add.s32 	%r415, %r413, 1;
	// begin inline asm
	atom.global.exch.b32 %r414, [%rd1], %r415;
	// end inline asm
	// begin inline asm
	ld.volatile.global.u32 %r416, [%rd1];
	// end inline asm
	add.s32 	%r418, %r416, 1;
	// begin inline asm
	atom.global.exch.b32 %r417, [%rd1], %r418;
	// end inline asm
	// begin inline asm
	ld.volatile.global.u32 %r419, [%rd1];
	// end inline asm
	add.s32 	%r421, %r419, 1;
	// begin inline asm
	atom.global.exch.b32 %r420, [%rd1], %r421;
	// end inline asm
	// begin inline asm
	ld.volatile.global.u32 %r422, [%rd1];
	// end inline asm
	add.s32 	%r424, %r422, 1;
	// begin inline asm
	atom.global.exch.b32 %r423, [%rd1], %r424;
	// end inline asm
	// begin inline asm
	ld.volatile.global.u32 %r425, [%rd1];
	// end inline asm
	add.s32 	%r427, %r425, 1;
	// begin inline asm
	atom.global.exch.b32 %r426, [%rd1], %r427;
	// end inline asm
	// begin inline asm
	ld.volatile.global.u32 %r428, [%rd1];
	// end inline asm
	add.s32 	%r430, %r428, 1;
	// begin inline asm
	atom.global.exch.b32 %r429, [%rd1], %r430;
	// end inline asm
	// begin inline asm
	ld.volatile.global.u32 %r431, [%rd1];
	// end inline asm
	add.s32 	%r433, %r431, 1;
	// begin inline asm
	atom.global.exch.b32 %r432, [%rd1], %r433;
	// end inline asm
	// begin inline asm
	ld.volatile.global.u32 %r434, [%rd1];
	// end inline asm
	add.s32 	%r436, %r434, 1;
	// begin inline asm
	atom.global.exch.b32 %r435, [%rd1], %r436;
	// end inline asm
	// begin inline asm
	ld.volatile.global.u32 %r437, [%rd1];
	// end inline asm
	add.s32 	%r439, %r437, 1;
	// begin inline asm
	atom.global.exch.b32 %r438, [%rd1], %r439;
	// end inline asm
	// begin inline asm
	ld.volatile.global.u32 %r440, [%rd1];
	// end inline asm
	add.s32 	%r442, %r440, 1;
	// begin inline asm
	atom.global.exch.b32 %r441, [%rd1], %r442;
	// end inline asm
	// begin inline asm
	ld.volatile.global.u32 %r443, [%rd1];
	// end inline asm
	add.s32 	%r445, %r443, 1;
	// begin inline asm
	atom.global.exch.b32 %r444, [%rd1], %r445;
	// end inline asm
	// begin inline asm
	ld.volatile.global.u32 %r446, [%rd1];
	// end inline asm
	add.s32 	%r448, %r446, 1;
	// begin inline asm
	atom.global.exch.b32 %r447, [%rd1], %r448;
	// end inline asm
	// begin inline asm
	ld.volatile.global.u32 %r449, [%rd1];
	// end inline asm
	add.s32 	%r451, %r449, 1;
	// begin inline asm
	atom.global.exch.b32 %r450, [%rd1], %r451;
	// end inline asm
	// begin inline asm
	ld.volatile.global.u32 %r452, [%rd1];
	// end inline asm
	add.s32 	%r454, %r452, 1;
	// begin inline asm
	atom.global.exch.b32 %r453, [%rd1], %r454;
	// end inline asm
	// begin inline asm
	ld.volatile.global.u32 %r455, [%rd1];
	// end inline asm
	add.s32 	%r457, %r455, 1;
	// begin inline asm
	atom.global.exch.b32 %r456, [%rd1], %r457;
	// end inline asm
	// begin inline asm
	ld.volatile.global.u32 %r458, [%rd1];
	// end inline asm
	add.s32 	%r460, %r458, 1;
	// begin inline asm
	atom.global.exch.b32 %r459, [%rd1], %r460;
	// end inline asm
	// begin inline asm
	ld.volatile.global.u32 %r461, [%rd1];
	// end inline asm
	add.s32 	%r463, %r461, 1;
	// begin inline asm
	atom.global.exch.b32 %r462, [%rd1], %r463;
	// end inline asm
	// begin inline asm
	ld.volatile.global.u32 %r464, [%rd1];
	// end inline asm
	add.s32 	%r466, %r464, 1;
	// begin inline asm
	atom.global.exch.b32 %r465, [%rd1], %r466;
	// end inline asm
	// begin inline asm
	ld.volatile.global.u32 %r467, [%rd1];
	// end inline asm
	add.s32 	%r469, %r467, 1;
	// begin inline asm
	atom.global.exch.b32 %r468, [%rd1], %r469;
	// end inline asm
	// begin inline asm
	ld.volatile.global.u32 %r470, [%rd1];
	// end inline asm
	add.s32 	%r472, %r470, 1;
	// begin inline asm
	atom.global.exch.b32 %r471, [%rd1], %r472;
	// end inline asm
	// begin inline asm
	ld.volatile.global.u32 %r473, [%rd1];
	// end inline asm
	add.s32 	%r475, %r473, 1;
	// begin inline asm
	atom.global.exch.b32 %r474, [%rd1], %r475;
	// end inline asm
	// begin inline asm
	ld.volatile.global.u32 %r476, [%rd1];
	// end inline asm
	add.s32 	%r478, %r476, 1;
	// begin inline asm
	atom.global.exch.b32 %r477, [%rd1], %r478;
	// end inline asm
	// begin inline asm
	ld.volatile.global.u32 %r479, [%rd1];
	// end inline asm
	add.s32 	%r481, %r479, 1;
	// begin inline asm
	atom.global.exch.b32 %r480, [%rd1], %r481;
	// end inline asm
	// begin inline asm
	ld.volatile.global.u32 %r482, [%rd1];
	// end inline asm
	add.s32 	%r484, %r482, 1;
	// begin inline asm
	atom.global.exch.b32 %r483, [%rd1], %r484;
	// end inline asm
	// begin inline asm
	ld.volatile.global.u32 %r485, [%rd1];
	// end inline asm
	add.s32 	%r487, %r485, 1;
	// begin inline asm
	atom.global.exch.b32 %r486, [%rd1], %r487;
	// end inline asm
	// begin inline asm
	ld.volatile.global.u32 %r488, [%rd1];
	// end inline asm
	add.s32 	%r490, %r488, 1;
	// begin inline asm
	atom.global.exch.b32 %r489, [%rd1], %r490;
	// end inline asm
	// begin inline asm
	ld.volatile.global.u32 %r491, [%rd1];
	// end inline asm
	add.s32 	%r493, %r491, 1;
	// begin inline asm
	atom.global.exch.b32 %r492, [%rd1], %r493;
	// end inline asm
	// begin inline asm
	ld.volatile.global.u32 %r494, [%rd1];
	// end inline asm
	add.s32 	%r496, %r494, 1;
	// begin inline asm
	atom.global.exch.b32 %r495, [%rd1], %r496;
	// end inline asm
	// begin inline asm
	ld.volatile.global.u32 %r497, [%rd1];
	// end inline asm
	add.s32 	%r499, %r497, 1;
	// begin inline asm
	atom.global.exch.b32 %r498, [%rd1], %r499;
	// end inline asm
	// begin inline asm
	ld.volatile.global.u32 %r500, [%rd1];
	// end inline asm
	add.s32 	%r502, %r500, 1;
	// begin inline asm
	atom.global.exch.b32 %r501, [%rd1], %r502;
	// end inline asm
	// begin inline asm
	ld.volatile.global.u32 %r503, [%rd1];
	// end inline asm
	add.s32 	%r505, %r503, 1;
	// begin inline asm
	atom.global.exch.b32 %r504, [%rd1], %r505;
	// end inline asm
	// begin inline asm
	ld.volatile.global.u32 %r506, [%rd1];
	// end inline asm
	add.s32 	%r508, %r506, 1;
	// begin inline asm
	atom.global.exch.b32 %r507, [%rd1], %r508;
	// end inline asm
	// begin inline asm
	ld.volatile.global.u32 %r509, [%rd1];
	// end inline asm
	add.s32 	%r511, %r509, 1;
	// begin inline asm
	atom.global.exch.b32 %r510, [%rd1], %r511;
	// end inline asm
	// begin inline asm
	ld.volatile.global.u32 %r512, [%rd1];
	// end inline asm
	add.s32 	%r514, %r512, 1;
	// begin inline asm
	atom.global.exch.b32 %r513, [%rd1], %r514;
	// end inline asm
	// begin inline asm
	ld.volatile.global.u32 %r515, [%rd1];
	// end inline asm
	add.s32 	%r517, %r515, 1;
	// begin inline asm
	atom.global.exch.b32 %r516, [%rd1], %r517;
	// end inline asm
	// begin inline asm
	ld.volatile.global.u32 %r518, [%rd1];
	// end inline asm
	add.s32 	%r520, %r518, 1;
	// begin inline asm
	atom.global.exch.b32 %r519, [%rd1], %r520;
	// end inline asm
	// begin inline asm
	ld.volatile.global.u32 %r521, [%rd1];
	// end inline asm
	add.s32 	%r523, %r521, 1;
	// begin inline asm
	atom.global.exch.b32 %r522, [%rd1], %r523;
	// end inline asm
	// begin inline asm
	ld.volatile.global.u32 %r524, [%rd1];
	// end inline asm
	add.s32 	%r526, %r524, 1;
	// begin inline asm
	atom.global.exch.b32 %r525, [%rd1], %r526;
	// end inline asm
	// begin inline asm
	ld.volatile.global.u32 %r527, [%rd1];
	// end inline asm
	add.s32 	%r529, %r527, 1;
	// begin inline asm
	atom.global.exch.b32 %r528, [%rd1], %r529;
	// end inline asm
	// begin inline asm
	ld.volatile.global.u32 %r530, [%rd1];
	// end inline asm
	add.s32 	%r532, %r530, 1;
	// begin inline asm
	atom.global.exch.b32 %r531, [%rd1], %r532;
	// end inline asm
	// begin inline asm
	ld.volatile.global.u32 %r533, [%rd1];
	// end inline asm
	add.s32 	%r535, %r533, 1;
	// begin inline asm
	atom.global.exch.b32 %r534, [%rd1], %r535;
	// end inline asm
	// begin inline asm
	ld.volatile.global.u32 %r536, [%rd1];
	// end inline asm
	add.s32 	%r538, %r536, 1;
	// begin inline asm
	atom.global.exch.b32 %r537, [%rd1], %r538;
	// end inline asm
	// begin inline asm
	ld.volatile.global.u32 %r539, [%rd1];
	// end inline asm
	add.s32 	%r541, %r539, 1;
	// begin inline asm
	atom.global.exch.b32 %r540, [%rd1], %r541;
	// end inline asm
	// begin inline asm
	ld.volatile.global.u32 %r542, [%rd1];
	// end inline asm
	add.s32 	%r544, %r542, 1;
	// begin inline asm
	atom.global.exch.b32 %r543, [%rd1], %r544;
	// end inline asm
	// begin inline asm
	ld.volatile.global.u32 %r545, [%rd1];
	// end inline asm
	add.s32 	%r547, %r545, 1;
	// begin inline asm
	atom.global.exch.b32 %r546, [%rd1], %r547;
	// end inline asm
	// begin inline asm
	ld.volatile.global.u32 %r548, [%rd1];
	// end inline asm
	add.s32 	%r550, %r548, 1;
	// begin inline asm
	atom.global.exch.b32 %r549, [%rd1], %r550;
	// end inline asm
	// begin inline asm
	ld.volatile.global.u32 %r551, [%rd1];
	// end inline asm
	add.s32 	%r553, %r551, 1;
	// begin inline asm
	atom.global.exch.b32 %r552, [%rd1], %r553;
	// end inline asm
	// begin inline asm
	ld.volatile.global.u32 %r554, [%rd1];
	// end inline asm
	add.s32 	%r556, %r554, 1;
	// begin inline asm
	atom.global.exch.b32 %r555, [%rd1], %r556;
	// end inline asm
	// begin inline asm
	ld.volatile.global.u32 %r557, [%rd1];
	// end inline asm
	add.s32 	%r559, %r557, 1;
	// begin inline asm
	atom.global.exch.b32 %r558, [%rd1], %r559;
	// end inline asm
	// begin inline asm
	ld.volatile.global.u32 %r560, [%rd1];
	// end inline asm
	add.s32 	%r562, %r560, 1;
	// begin inline asm
	atom.global.exch.b32 %r561, [%rd1], %r562;
	// end inline asm
	// begin inline asm
	ld.volatile.global.u32 %r563, [%rd1];
	// end inline asm
	add.s32 	%r565, %r563, 1;
	// begin inline asm
	atom.global.exch.b32 %r564, [%rd1], %r565;
	// end inline asm
	// begin inline asm
	ld.volatile.global.u32 %r566, [%rd1];
	// end inline asm
	add.s32 	%r568, %r566, 1;
	// begin inline asm
	atom.global.exch.b32 %r567, [%rd1], %r568;
	// end inline asm
	// begin inline asm
	ld.volatile.global.u32 %r569, [%rd1];
	// end inline asm
	add.s32 	%r571, %r569, 1;
	// begin inline asm
	atom.global.exch.b32 %r570, [%rd1], %r571;
	// end inline asm
	// begin inline asm
	ld.volatile.global.u32 %r572, [%rd1];
	// end inline asm
	add.s32 	%r574, %r572, 1;
	// begin inline asm
	atom.global.exch.b32 %r573, [%rd1], %r574;
	// end inline asm
	// begin inline asm
	ld.volatile.global.u32 %r575, [%rd1];
	// end inline asm
	add.s32 	%r577, %r575, 1;
	// begin inline asm
	atom.global.exch.b32 %r576, [%rd1], %r577;
	// end inline asm
	// begin inline asm
	ld.volatile.global.u32 %r578, [%rd1];
	// end inline asm
	add.s32 	%r580, %r578, 1;
	// begin inline asm
	atom.global.exch.b32 %r579, [%rd1], %r580;
	// end inline asm
	// begin inline asm
	ld.volatile.global.u32 %r581, [%rd1];
	// end inline asm
	add.s32 	%r583, %r581, 1;
	// begin inline asm
	atom.global.exch.b32 %r582, [%rd1], %r583;
	// end inline asm
	// begin inline asm
	ld.volatile.global.u32 %r584, [%rd1];
	// end inline asm
	add.s32 	%r586, %r584, 1;
	// begin inline asm
	atom.global.exch.b32 %r585, [%rd1], %r586;
	// end inline asm
	// begin inline asm
	ld.volatile.global.u32 %r587, [%rd1];
	// end inline asm
	add.s32 	%r589, %r587, 1;
	// begin inline asm
	atom.global.exch.b32 %r588, [%rd1], %r589;
	// end inline asm
	// begin inline asm
	ld.volatile.global.u32 %r590, [%rd1];
	// end inline asm
	add.s32 	%r592, %r590, 1;
	// begin inline asm
	atom.global.exch.b32 %r591, [%rd1], %r592;
	// end inline asm
	// begin inline asm
	ld.volatile.global.u32 %r593, [%rd1];
	// end inline asm
	add.s32 	%r595, %r593, 1;
	// begin inline asm
	atom.global.exch.b32 %r594, [%rd1], %r595;
	// end inline asm
	// begin inline asm
	ld.volatile.global.u32 %r596, [%rd1];
	// end inline asm
	add.s32 	%r598, %r596, 1;
	// begin inline asm
	atom.global.exch.b32 %r597, [%rd1], %r598;
	// end inline asm
	// begin inline asm
	ld.volatile.global.u32 %r599, [%rd1];
	// end inline asm
	add.s32 	%r601, %r599, 1;
	// begin inline asm
	atom.global.exch.b32 %r600, [%rd1], %r601;
	// end inline asm
	// begin inline asm
	ld.volatile.global.u32 %r602, [%rd1];
	// end inline asm
	add.s32 	%r604, %r602, 1;
	// begin inline asm
	atom.global.exch.b32 %r603, [%rd1], %r604;
	// end inline asm
	// begin inline asm
	ld.volatile.global.u32 %r605, [%rd1];
	// end inline asm
	add.s32 	%r607, %r605, 1;
	// begin inline asm
	atom.global.exch.b32 %r606, [%rd1], %r607;
	// end inline asm
	// begin inline asm
	ld.volatile.global.u32 %r608, [%rd1];
	// end inline asm
	add.s32 	%r610, %r608, 1;
	// begin inline asm
	atom.global.exch.b32 %r609, [%rd1], %r610;
	// end inline asm
	// begin inline asm
	ld.volatile.global.u32 %r611, [%rd1];
	// end inline asm
	add.s32 	%r613, %r611, 1;
	// begin inline asm
	atom.global.exch.b32 %r612, [%rd1], %r613;
	// end inline asm
	// begin inline asm
	ld.volatile.global.u32 %r614, [%rd1];
	// end inline asm
	add.s32 	%r616, %r614, 1;
	// begin inline asm
	atom.global.exch.b32 %r615, [%rd1], %r616;
	// end inline asm
	// begin inline asm
	ld.volatile.global.u32 %r617, [%rd1];
	// end inline asm
	add.s32 	%r619, %r617, 1;
	// begin inline asm
	atom.global.exch.b32 %r618, [%rd1], %r619;
	// end inline asm
	// begin inline asm
	ld.volatile.global.u32 %r620, [%rd1];
	// end inline asm
	add.s32 	%r622, %r620, 1;
	// begin inline asm
	atom.global.exch.b32 %r621, [%rd1], %r622;
	// end inline asm
	// begin inline asm
	ld.volatile.global.u32 %r623, [%rd1];
	// end inline asm
	add.s32 	%r625, %r623, 1;
	// begin inline asm
	atom.global.exch.b32 %r624, [%rd1], %r625;
	// end inline asm
	// begin inline asm
	ld.volatile.global.u32 %r626, [%rd1];
	// end inline asm
	add.s32 	%r628, %r626, 1;
	// begin inline asm
	atom.global.exch.b32 %r627, [%rd1], %r628;
	// end inline asm
	// begin inline asm
	ld.volatile.global.u32 %r629, [%rd1];
	// end inline asm
	add.s32 	%r631, %r629, 1;
	// begin inline asm
	atom.global.exch.b32 %r630, [%rd1], %r631;
	// end inline asm
	// begin inline asm
	ld.volatile.global.u32 %r632, [%rd1];
	// end inline asm
	add.s32 	%r634, %r632, 1;
	// begin inline asm
	atom.global.exch.b32 %r633, [%rd1], %r634;
	// end inline asm
	// begin inline asm
	ld.volatile.global.u32 %r635, [%rd1];
	// end inline asm
	add.s32 	%r637, %r635, 1;
	// begin inline asm
	atom.global.exch.b32 %r636, [%rd1], %r637;
	// end inline asm
	// begin inline asm
	ld.volatile.global.u32 %r638, [%rd1];
	// end inline asm
	add.s32 	%r640, %r638, 1;
	// begin inline asm
	atom.global.exch.b32 %r639, [%rd1], %r640;
	// end inline asm
	// begin inline asm
	ld.volatile.global.u32 %r641, [%rd1];
	// end inline asm
	add.s32 	%r643, %r641, 1;
	// begin inline asm
	atom.global.exch.b32 %r642, [%rd1], %r643;
	// end inline asm
	// begin inline asm
	ld.volatile.global.u32 %r644, [%rd1];
	// end inline asm
	add.s32 	%r646, %r644, 1;
	// begin inline asm
	atom.global.exch.b32 %r645, [%rd1], %r646;
	// end inline asm
	// begin inline asm
	ld.volatile.global.u32 %r647, [%rd1];
	// end inline asm
	add.s32 	%r649, %r647, 1;
	// begin inline asm
	atom.global.exch.b32 %r648, [%rd1], %r649;
	// end inline asm
	// begin inline asm
	ld.volatile.global.u32 %r650, [%rd1];
	// end inline asm
	add.s32 	%r652, %r650, 1;
	// begin inline asm
	atom.global.exch.b32 %r651, [%rd1], %r652;
	// end inline asm
	// begin inline asm
	ld.volatile.global.u32 %r653, [%rd1];
	// end inline asm
	add.s32 	%r655, %r653, 1;
	// begin inline asm
	atom.global.exch.b32 %r654, [%rd1], %r655;
	// end inline asm
	// begin inline asm
	ld.volatile.global.u32 %r656, [%rd1];
	// end inline asm
	add.s32 	%r658, %r656, 1;
	// begin inline asm
	atom.global.exch.b32 %r657, [%rd1], %r658;
	// end inline asm
	// begin inline asm
	ld.volatile.global.u32 %r659, [%rd1];
	// end inline asm
	add.s32 	%r661, %r659, 1;
	// begin inline asm
	atom.global.exch.b32 %r660, [%rd1], %r661;
	// end inline asm
	// begin inline asm
	ld.volatile.global.u32 %r662, [%rd1];
	// end inline asm
	add.s32 	%r664, %r662, 1;
	// begin inline asm
	atom.global.exch.b32 %r663, [%rd1], %r664;
	// end inline asm
	// begin inline asm
	ld.volatile.global.u32 %r665, [%rd1];
	// end inline asm
	add.s32 	%r667, %r665, 1;
	// begin inline asm
	atom.global.exch.b32 %r666, [%rd1], %r667;
	// end inline asm
	// begin inline asm
	ld.volatile.global.u32 %r668, [%rd1];
	// end inline asm
	add.s32 	%r670, %r668, 1;
	// begin inline asm
	atom.global.exch.b32 %r669, [%rd1], %r670;
	// end inline asm
	// begin inline asm
	ld.volatile.global.u32 %r671, [%rd1];
	// end inline asm
	add.s32 	%r673, %r671, 1;
	// begin inline asm
	atom.global.exch.b32 %r672, [%rd1], %r673;
	// end inline asm
	// begin inline asm
	ld.volatile.global.u32 %r674, [%rd1];
	// end inline asm
	add.s32 	%r676, %r674, 1;
	// begin inline asm
	atom.global.exch.b32 %r675, [%rd1], %r676;
	// end inline asm
	// begin inline asm
	ld.volatile.global.u32 %r677, [%rd1];
	// end inline asm
	add.s32 	%r679, %r677, 1;
	// begin inline asm
	atom.global.exch.b32 %r678, [%rd1], %r679;
	// end inline asm
	// begin inline asm
	ld.volatile.global.u32 %r680, [%rd1];
	// end inline asm
	add.s32 	%r682, %r680, 1;
	// begin inline asm
	atom.global.exch.b32 %r681, [%rd1], %r682;
	// end inline asm
	// begin inline asm
	ld.volatile.global.u32 %r683, [%rd1];
	// end inline asm
	add.s32 	%r685, %r683, 1;
	// begin inline asm
	atom.global.exch.b32 %r684, [%rd1], %r685;
	// end inline asm
	// begin inline asm
	ld.volatile.global.u32 %r686, [%rd1];
	// end inline asm
	add.s32 	%r688, %r686, 1;
	// begin inline asm
	atom.global.exch.b32 %r687, [%rd1], %r688;
	// end inline asm
	// begin inline asm
	ld.volatile.global.u32 %r689, [%rd1];
	// end inline asm
	add.s32 	%r691, %r689, 1;
	// begin inline asm
	atom.global.exch.b32 %r690, [%rd1], %r691;
	// end inline asm
	// begin inline asm
	ld.volatile.global.u32 %r692, [%rd1];
	// end inline asm
	add.s32 	%r694, %r692, 1;
	// begin inline asm
	atom.global.exch.b32 %r693, [%rd1], %r694;
	// end inline asm
	// begin inline asm
	ld.volatile.global.u32 %r695, [%rd1];
	// end inline asm
	add.s32 	%r697, %r695, 1;
	// begin inline asm
	atom.global.exch.b32 %r696, [%rd1], %r697;
	// end inline asm
	// begin inline asm
	ld.volatile.global.u32 %r698, [%rd1];
	// end inline asm
	add.s32 	%r700, %r698, 1;
	// begin inline asm
	atom.global.exch.b32 %r699, [%rd1], %r700;
	// end inline asm
	// begin inline asm
	ld.volatile.global.u32 %r701, [%rd1];
	// end inline asm
	add.s32 	%r703, %r701, 1;
	// begin inline asm
	atom.global.exch.b32 %r702, [%rd1], %r703;
	// end inline asm
	// begin inline asm
	ld.volatile.global.u32 %r704, [%rd1];
	// end inline asm
	add.s32 	%r706, %r704, 1;
	// begin inline asm
	atom.global.exch.b32 %r705, [%rd1], %r706;
	// end inline asm
	// begin inline asm
	ld.volatile.global.u32 %r707, [%rd1];
	// end inline asm
	add.s32 	%r709, %r707, 1;
	// begin inline asm
	atom.global.exch.b32 %r708, [%rd1], %r709;
	// end inline asm
	// begin inline asm
	ld.volatile.global.u32 %r710, [%rd1];
	// end inline asm
	add.s32 	%r712, %r710, 1;
	// begin inline asm
	atom.global.exch.b32 %r711, [%rd1], %r712;
	// end inline asm
	// begin inline asm
	ld.volatile.global.u32 %r713, [%rd1];
	// end inline asm
	add.s32 	%r715, %r713, 1;
	// begin inline asm
	atom.global.exch.b32 %r714, [%rd1], %r715;
	// end inline asm
	// begin inline asm
	ld.volatile.global.u32 %r716, [%rd1];
	// end inline asm
	add.s32 	%r718, %r716, 1;
	// begin inline asm
	atom.global.exch.b32 %r717, [%rd1], %r718;
	// end inline asm
	// begin inline asm
	ld.volatile.global.u32 %r719, [%rd1];
	// end inline asm
	add.s32 	%r721, %r719, 1;
	// begin inline asm
	atom.global.exch.b32 %r720, [%rd1], %r721;
	// end inline asm
	// begin inline asm
	ld.volatile.global.u32 %r722, [%rd1];
	// end inline asm
	add.s32 	%r724, %r722, 1;
	// begin inline asm
	atom.global.exch.b32 %r723, [%rd1], %r724;
	// end inline asm
	// begin inline asm
	ld.volatile.global.u32 %r725, [%rd1];
	// end inline asm
	add.s32 	%r727, %r725, 1;
	// begin inline asm
	atom.global.exch.b32 %r726, [%rd1], %r727;
	// end inline asm
	// begin inline asm
	ld.volatile.global.u32 %r728, [%rd1];
	// end inline asm
	add.s32 	%r730, %r728, 1;
	// begin inline asm
	atom.global.exch.b32 %r729, [%rd1], %r730;
	// end inline asm
	// begin inline asm
	ld.volatile.global.u32 %r731, [%rd1];
	// end inline asm
	add.s32 	%r733, %r731, 1;
	// begin inline asm
	atom.global.exch.b32 %r732, [%rd1], %r733;
	// end inline asm
	// begin inline asm
	ld.volatile.global.u32 %r734, [%rd1];
	// end inline asm
	add.s32 	%r736, %r734, 1;
	// begin inline asm
	atom.global.exch.b32 %r735, [%rd1], %r736;
	// end inline asm
	// begin inline asm
	ld.volatile.global.u32 %r737, [%rd1];
	// end inline asm
	add.s32 	%r739, %r737, 1;
	// begin inline asm
	atom.global.exch.b32 %r738, [%rd1], %r739;
	// end inline asm
	// begin inline asm
	ld.volatile.global.u32 %r740, [%rd1];
	// end inline asm
	add.s32 	%r742, %r740, 1;
	// begin inline asm
	atom.global.exch.b32 %r741, [%rd1], %r742;
	// end inline asm
	// begin inline asm
	ld.volatile.global.u32 %r743, [%rd1];
	// end inline asm
	add.s32 	%r745, %r743, 1;
	// begin inline asm
	atom.global.exch.b32 %r744, [%rd1], %r745;
	// end inline asm
	// begin inline asm
	ld.volatile.global.u32 %r746, [%rd1];
	// end inline asm
	add.s32 	%r748, %r746, 1;
	// begin inline asm
	atom.global.exch.b32 %r747, [%rd1], %r748;
	// end inline asm
	// begin inline asm
	ld.volatile.global.u32 %r749, [%rd1];
	// end inline asm
	add.s32 	%r751, %r749, 1;
	// begin inline asm
	atom.global.exch.b32 %r750, [%rd1], %r751;
	// end inline asm
	// begin inline asm
	ld.volatile.global.u32 %r752, [%rd1];
	// end inline asm
	add.s32 	%r754, %r752, 1;
	// begin inline asm
	atom.global.exch.b32 %r753, [%rd1], %r754;
	// end inline asm
	// begin inline asm
	ld.volatile.global.u32 %r755, [%rd1];
	// end inline asm
	add.s32 	%r757, %r755, 1;
	// begin inline asm
	atom.global.exch.b32 %r756, [%rd1], %r757;
	// end inline asm
	// begin inline asm
	ld.volatile.global.u32 %r758, [%rd1];
	// end inline asm
	add.s32 	%r760, %r758, 1;
	// begin inline asm
	atom.global.exch.b32 %r759, [%rd1], %r760;
	// end inline asm
	// begin inline asm
	ld.volatile.global.u32 %r761, [%rd1];
	// end inline asm
	add.s32 	%r763, %r761, 1;
	// begin inline asm
	atom.global.exch.b32 %r762, [%rd1], %r763;
	// end inline asm
	// begin inline asm
	ld.volatile.global.u32 %r764, [%rd1];
	// end inline asm
	add.s32 	%r766, %r764, 1;
	// begin inline asm
	atom.global.exch.b32 %r765, [%rd1], %r766;
	// end inline asm
	// begin inline asm
	ld.volatile.global.u32 %r767, [%rd1];
	// end inline asm
	add.s32 	%r769, %r767, 1;
	// begin inline asm
	atom.global.exch.b32 %r768, [%rd1], %r769;
	// end inline asm
$L__BB26_2:
	ret;

}
	// .globl	_Z4testIL_Z15load_atomic_addPKjEL_Z14store_volatilePjjELi256E14single_element11lower_lanesILj16EEEvv
.visible .entry _Z4testIL_Z15load_atomic_addPKjEL_Z14store_volatilePjjELi256E14single_element11lower_lanesILj16EEEvv()
{
	.reg .pred 	%p<2>;
	.reg .b32 	%r<514>;
	.reg .b64 	%rd<514>;

	// begin inline asm
	mov.u32 %r1, %laneid;
	// end inline asm
	setp.gt.u32 	%p1, %r1, 15;
	@%p1 bra 	$L__BB27_2;
	mov.u64 	%rd513, buffer;
	cvta.global.u64 	%rd1, %rd513;
	// begin inline asm
	atom.global.add.u32 %r2, [%rd1], 0;
	// end inline asm
	add.s32 	%r3, %r2, 1;
	// begin inline asm
	st.volatile.global.u32 [%rd1], %r3;
	// end inline asm
	// begin inline asm
	atom.global.add.u32 %r4, [%rd1], 0;
	// end inline asm
	add.s32 	%r5, %r4, 1;
	// begin inline asm
	st.volatile.global.u32 [%rd1], %r5;
	// end inline asm
	// begin inline asm
	atom.global.add.u32 %r6, [%rd1], 0;
	// end inline asm
	add.s32 	%r7, %r6, 1;
	// begin inline asm
	st.volatile.global.u32 [%rd1], %r7;
	// end inline asm
	// begin inline asm
	atom.global.add.u32 %r8, [%rd1], 0;
	// end inline asm
	add.s32 	%r9, %r8, 1;
	// begin inline asm
	st.volatile.global.u32 [%rd1], %r9;
	// end inline asm
	// begin inline asm
	atom.global.add.u32 %r10, [%rd1], 0;
	// end inline asm
	add.s32 	%r11, %r10, 1;
	// begin inline asm
	st.volatile.global.u32 [%rd1], %r11;
	// end inline asm
	// begin inline asm
	atom.global.add.u32 %r12, [%rd1], 0;
	// end inline asm
	add.s32 	%r13, %r12, 1;
	// begin inline asm
	st.volatile.global.u32 [%rd1], %r13;
	// end inline asm
	// begin inline asm
	atom.global.add.u32 %r14, [%rd1], 0;
	// end inline asm
	add.s32 	%r15, %r14, 1;
	// begin inline asm
	st.volatile.global.u32 [%rd1], %r15;
	// end inline asm
	// begin inline asm
	atom.global.add.u32 %r16, [%rd1], 0;
	// end inline asm
	add.s32 	%r17, %r16, 1;
	// begin inline asm
	st.volatile.global.u32 [%rd1], %r17;
	// end inline asm
	// begin inline asm
	atom.global.add.u32 %r18, [%rd1], 0;
	// end inline asm
	add.s32 	%r19, %r18, 1;
	// begin inline asm
	st.volatile.global.u32 [%rd1], %r19;
	// end inline asm
	// begin inline asm
	atom.global.add.u32 %r20, [%rd1], 0;
	// end inline asm
	add.s32 	%r21, %r20, 1;
	// begin inline asm
	st.volatile.global.u32 [%rd1], %r21;
	// end inline asm
	// begin inline asm
	atom.global.add.u32 %r22, [%rd1], 0;
	// end inline asm
	add.s32 	%r23, %r22, 1;
	// begin inline asm
	st.volatile.global.u32 [%rd1], %r23;
	// end inline asm
	// begin inline asm
	atom.global.add.u32 %r24, [%rd1], 0;
	// end inline asm
	add.s32 	%r25, %r24, 1;
	// begin inline asm
	st.volatile.global.u32 [%rd1], %r25;
	// end inline asm
	// begin inline asm
	atom.global.add.u32 %r26, [%rd1], 0;
	// end inline asm
	add.s32 	%r27, %r26, 1;
	// begin inline asm
	st.volatile.global.u32 [%rd1], %r27;
	// end inline asm
	// begin inline asm
	atom.global.add.u32 %r28, [%rd1], 0;
	// end inline asm
	add.s32 	%r29, %r28, 1;
	// begin inline asm
	st.volatile.global.u32 [%rd1], %r29;
	// end inline asm
	// begin inline asm
	atom.global.add.u32 %r30, [%rd1], 0;
	// end inline asm
	add.s32 	%r31, %r30, 1;
	// begin inline asm
	st.volatile.global.u32 [%rd1], %r31;
	// end inline asm
	// begin inline asm
	atom.global.add.u32 %r32, [%rd1], 0;
	// end inline asm
	add.s32 	%r33, %r32, 1;
	// begin inline asm
	st.volatile.global.u32 [%rd1], %r33;
	// end inline asm
	// begin inline asm
	atom.global.add.u32 %r34, [%rd1], 0;
	// end inline asm
	add.s32 	%r35, %r34, 1;
	// begin inline asm
	st.volatile.global.u32 [%rd1], %r35;
	// end inline asm
	// begin inline asm
	atom.global.add.u32 %r36, [%rd1], 0;
	// end inline asm
	add.s32 	%r37, %r36, 1;
	// begin inline asm
	st.volatile.global.u32 [%rd1], %r37;
	// end inline asm
	// begin inline asm
	atom.global.add.u32 %r38, [%rd1], 0;
	// end inline asm
	add.s32 	%r39, %r38, 1;
	// begin inline asm
	st.volatile.global.u32 [%rd1], %r39;
	// end inline asm
	// begin inline asm
	atom.global.add.u32 %r40, [%rd1], 0;
	// end inline asm
	add.s32 	%r41, %r40, 1;
	// begin inline asm
	st.volatile.global.u32 [%rd1], %r41;
	// end inline asm
	// begin inline asm
	atom.global.add.u32 %r42, [%rd1], 0;
	// end inline asm
	add.s32 	%r43, %r42, 1;
	// begin inline asm
	st.volatile.global.u32 [%rd1], %r43;
	// end inline asm
	// begin inline asm
	atom.global.add.u32 %r44, [%rd1], 0;
	// end inline asm
	add.s32 	%r45, %r44, 1;
	// begin inline asm
	st.volatile.global.u32 [%rd1], %r45;
	// end inline asm
	// begin inline asm
	atom.global.add.u32 %r46, [%rd1], 0;
	// end inline asm
	add.s32 	%r47, %r46, 1;
	// begin inline asm
	st.volatile.global.u32 [%rd1], %r47;
	// end inline asm
	// begin inline asm
	atom.global.add.u32 %r48, [%rd1], 0;
	// end inline asm
	add.s32 	%r49, %r48, 1;
	// begin inline asm
	st.volatile.global.u32 [%rd1], %r49;
	// end inline asm
	// begin inline asm
	atom.global.add.u32 %r50, [%rd1], 0;
	// end inline asm
	add.s32 	%r51, %r50, 1;
	// begin inline asm
	st.volatile.global.u32 [%rd1], %r51;
	// end inline asm
	// begin inline asm
	atom.global.add.u32 %r52, [%rd1], 0;
	// end inline asm
	add.s32 	%r53, %r52, 1;
	// begin inline asm
	st.volatile.global.u32 [%rd1], %r53;
	// end inline asm
	// begin inline asm
	atom.global.add.u32 %r54, [%rd1], 0;
	// end inline asm
	add.s32 	%r55, %r54, 1;
	// begin inline asm
	st.volatile.global.u32 [%rd1], %r55;
	// end inline asm
	// begin inline asm
	atom.global.add.u32 %r56, [%rd1], 0;
	// end inline asm
	add.s32 	%r57, %r56, 1;
	// begin inline asm
	st.volatile.global.u32 [%rd1], %r57;
	// end inline asm
	// begin inline asm
	atom.global.add.u32 %r58, [%rd1], 0;
	// end inline asm
	add.s32 	%r59, %r58, 1;
	// begin inline asm
	st.volatile.global.u32 [%rd1], %r59;
	// end inline asm
	// begin inline asm
	atom.global.add.u32 %r60, [%rd1], 0;
	// end inline asm
	add.s32 	%r61, %r60, 1;
	// begin inline asm
	st.volatile.global.u32 [%rd1], %r61;
	// end inline asm
	// begin inline asm
	atom.global.add.u32 %r62, [%rd1], 0;
	// end inline asm
	add.s32 	%r63, %r62, 1;
	// begin inline asm
	st.volatile.global.u32 [%rd1], %r63;
	// end inline asm
	// begin inline asm
	atom.global.add.u32 %r64, [%rd1], 0;
	// end inline asm
	add.s32 	%r65, %r64, 1;
	// begin inline asm
	st.volatile.global.u32 [%rd1], %r65;
	// end inline asm
	// begin inline asm
	atom.global.add.u32 %r66, [%rd1], 0;
	// end inline asm
	add.s32 	%r67, %r66, 1;
	// begin inline asm
	st.volatile.global.u32 [%rd1], %r67;
	// end inline asm
	// begin inline asm
	atom.global.add.u32 %r68, [%rd1], 0;
	// end inline asm
	add.s32 	%r69, %r68, 1;
	// begin inline asm
	st.volatile.global.u32 [%rd1], %r69;
	// end inline asm
	// begin inline asm
	atom.global.add.u32 %r70, [%rd1], 0;
	// end inline asm
	add.s32 	%r71, %r70, 1;
	// begin inline asm
	st.volatile.global.u32 [%rd1], %r71;
	// end inline asm
	// begin inline asm
	atom.global.add.u32 %r72, [%rd1], 0;
	// end inline asm
	add.s32 	%r73, %r72, 1;
	// begin inline asm
	st.volatile.global.u32 [%rd1], %r73;
	// end inline asm
	// begin inline asm
	atom.global.add.u32 %r74, [%rd1], 0;
	// end inline asm
	add.s32 	%r75, %r74, 1;
	// begin inline asm
	st.volatile.global.u32 [%rd1], %r75;
	// end inline asm
	// begin inline asm
	atom.global.add.u32 %r76, [%rd1], 0;
	// end inline asm
	add.s32 	%r77, %r76, 1;
	// begin inline asm
	st.volatile.global.u32 [%rd1], %r77;
	// end inline asm
	// begin inline asm
	atom.global.add.u32 %r78, [%rd1], 0;
	// end inline asm
	add.s32 	%r79, %r78, 1;
	// begin inline asm
	st.volatile.global.u32 [%rd1], %r79;
	// end inline asm
	// begin inline asm
	atom.global.add.u32 %r80, [%rd1], 0;
	// end inline asm
	add.s32 	%r81, %r80, 1;
	// begin inline asm
	st.volatile.global.u32 [%rd1], %r81;
	// end inline asm
	// begin inline asm
	atom.global.add.u32 %r82, [%rd1], 0;
	// end inline asm
	add.s32 	%r83, %r82, 1;
	// begin inline asm
	st.volatile.global.u32 [%rd1], %r83;
	// end inline asm
	// begin inline asm
	atom.global.add.u32 %r84, [%rd1], 0;
	// end inline asm
	add.s32 	%r85, %r84, 1;
	// begin inline asm
	st.volatile.global.u32 [%rd1], %r85;
	// end inline asm
	// begin inline asm
	atom.global.add.u32 %r86, [%rd1], 0;
	// end inline asm
	add.s32 	%r87, %r86, 1;
	// begin inline asm
	st.volatile.global.u32 [%rd1], %r87;
	// end inline asm
	// begin inline asm
	atom.global.add.u32 %r88, [%rd1], 0;
	// end inline asm
	add.s32 	%r89, %r88, 1;
	// begin inline asm
	st.volatile.global.u32 [%rd1], %r89;
	// end inline asm
	// begin inline asm
	atom.global.add.u32 %r90, [%rd1], 0;
	// end inline asm
	add.s32 	%r91, %r90, 1;
	// begin inline asm
	st.volatile.global.u32 [%rd1], %r91;
	// end inline asm
	// begin inline asm
	atom.global.add.u32 %r92, [%rd1], 0;
	// end inline asm
	add.s32 	%r93, %r92, 1;
	// begin inline asm
	st.volatile.global.u32 [%rd1], %r93;
	// end inline asm
	// begin inline asm
	atom.global.add.u32 %r94, [%rd1], 0;
	// end inline asm
	add.s32 	%r95, %r94, 1;
	// begin inline asm
	st.volatile.global.u32 [%rd1], %r95;
	// end inline asm
	// begin inline asm
	atom.global.add.u32 %r96, [%rd1], 0;
	// end inline asm
	add.s32 	%r97, %r96, 1;
	// begin inline asm
	st.volatile.global.u32 [%rd1], %r97;
	// end inline asm
	// begin inline asm
	atom.global.add.u32 %r98, [%rd1], 0;
	// end inline asm
	add.s32 	%r99, %r98, 1;
	// begin inline asm
	st.volatile.global.u32 [%rd1], %r99;
	// end inline asm
	// begin inline asm
	atom.global.add.u32 %r100, [%rd1], 0;
	// end inline asm
	add.s32 	%r101, %r100, 1;
	// begin inline asm
	st.volatile.global.u32 [%rd1], %r101;
	// end inline asm
	// begin inline asm
	atom.global.add.u32 %r102, [%rd1], 0;
	// end inline asm
	add.s32 	%r103, %r102, 1;
	// begin inline asm
	st.volatile.global.u32 [%rd1], %r103;
	// end inline asm
	// begin inline asm
	atom.global.add.u32 %r104, [%rd1], 0;
	// end inline asm
	add.s32 	%r105, %r104, 1;
	// begin inline asm
	st.volatile.global.u32 [%rd1], %r105;
	// end inline asm
	// begin inline asm
	atom.global.add.u32 %r106, [%rd1], 0;
	// end inline asm
	add.s32 	%r107, %r106, 1;
	// begin inline asm
	st.volatile.global.u32 [%rd1], %r107;
	// end inline asm
	// begin inline asm
	atom.global.add.u32 %r108, [%rd1], 0;
	// end inline asm
	add.s32 	%r109, %r108, 1;
	// begin inline asm
	st.volatile.global.u32 [%rd1], %r109;
	// end inline asm
	// begin inline asm
	atom.global.add.u32 %r110, [%rd1], 0;
	// end inline asm
	add.s32 	%r111, %r110, 1;
	// begin inline asm
	st.volatile.global.u32 [%rd1], %r111;
	// end inline asm
	// begin inline asm
	atom.global.add.u32 %r112, [%rd1], 0;
	// end inline asm
	add.s32 	%r113, %r112, 1;
	// begin inline asm
	st.volatile.global.u32 [%rd1], %r113;
	// end inline asm
	// begin inline asm
	atom.global.add.u32 %r114, [%rd1], 0;
	// end inline asm
	add.s32 	%r115, %r114, 1;
	// begin inline asm
	st.volatile.global.u32 [%rd1], %r115;
	// end inline asm
	// begin inline asm
	atom.global.add.u32 %r116, [%rd1], 0;
	// end inline asm
	add.s32 	%r117, %r116, 1;
	// begin inline asm
	st.volatile.global.u32 [%rd1], %r117;
	// end inline asm
	// begin inline asm
	atom.global.add.u32 %r118, [%rd1], 0;
	// end inline asm
	add.s32 	%r119, %r118, 1;
	// begin inline asm
	st.volatile.global.u32 [%rd1], %r119;
	// end inline asm
	// begin inline asm
	atom.global.add.u32 %r120, [%rd1], 0;
	// end inline asm
	add.s32 	%r121, %r120, 1;
	// begin inline asm
	st.volatile.global.u32 [%rd1], %r121;
	// end inline asm
	// begin inline asm
	atom.global.add.u32 %r122, [%rd1], 0;
	// end inline asm
	add.s32 	%r123, %r122, 1;
	// begin inline asm
	st.volatile.global.u32 [%rd1], %r123;
	// end inline asm
	// begin inline asm
	atom.global.add.u32 %r124, [%rd1], 0;
	// end inline asm
	add.s32 	%r125, %r124, 1;
	// begin inline asm
	st.volatile.global.u32 [%rd1], %r125;
	// end inline asm
	// begin inline asm
	atom.global.add.u32 %r126, [%rd1], 0;
	// end inline asm
	add.s32 	%r127, %r126, 1;
	// begin inline asm
	st.volatile.global.u32 [%rd1], %r127;
	// end inline asm
	// begin inline asm
	atom.global.add.u32 %r128, [%rd1], 0;
	// end inline asm
	add.s32 	%r129, %r128, 1;
	// begin inline asm
	st.volatile.global.u32 [%rd1], %r129;
	// end inline asm
	// begin inline asm
	atom.global.add.u32 %r130, [%rd1], 0;
	// end inline asm
	add.s32 	%r131, %r130, 1;
	// begin inline asm
	st.volatile.global.u32 [%rd1], %r131;
	// end inline asm
	// begin inline asm
	atom.global.add.u32 %r132, [%rd1], 0;
	// end inline asm
	add.s32 	%r133, %r132, 1;
	// begin inline asm
	st.volatile.global.u32 [%rd1], %r133;
	// end inline asm
	// begin inline asm
	atom.global.add.u32 %r134, [%rd1], 0;
	// end inline asm
	add.s32 	%r135, %r134, 1;
	// begin inline asm
	st.volatile.global.u32 [%rd1], %r135;
	// end inline asm
	// begin inline asm
	atom.global.add.u32 %r136, [%rd1], 0;
	// end inline asm
	add.s32 	%r137, %r136, 1;
	// begin inline asm
	st.volatile.global.u32 [%rd1], %r137;
	// end inline asm
	// begin inline asm
	atom.global.add.u32 %r138, [%rd1], 0;
	// end inline asm
	add.s32 	%r139, %r138, 1;
	// begin inline asm
	st.volatile.global.u32 [%rd1], %r139;
	// end inline asm
	// begin inline asm
	atom.global.add.u32 %r140, [%rd1], 0;
	// end inline asm
	add.s32 	%r141, %r140, 1;
	// begin inline asm
	st.volatile.global.u32 [%rd1], %r141;
	// end inline asm
	// begin inline asm
	atom.global.add.u32 %r142, [%rd1], 0;
	// end inline asm
	add.s32 	%r143, %r142, 1;
	// begin inline asm
	st.volatile.global.u32 [%rd1], %r143;
	// end inline asm
	// begin inline asm
	atom.global.add.u32 %r144, [%rd1], 0;
	// end inline asm
	add.s32 	%r145, %r144, 1;
	// begin inline asm
	st.volatile.global.u32 [%rd1], %r145;
	// end inline asm
	// begin inline asm
	atom.global.add.u32 %r146, [%rd1], 0;
	// end inline asm
	add.s32 	%r147, %r146, 1;
	// begin inline asm
	st.volatile.global.u32 [%rd1], %r147;
	// end inline asm
	// begin inline asm
	atom.global.add.u32 %r148, [%rd1], 0;
	// end inline asm
	add.s32 	%r149, %r148, 1;
	// begin inline asm
	st.volatile.global.u32 [%rd1], %r149;
	// end inline asm
	// begin inline asm
	atom.global.add.u32 %r150, [%rd1], 0;
	// end inline asm
	add.s32 	%r151, %r150, 1;
	// begin inline asm
	st.volatile.global.u32 [%rd1], %r151;
	// end inline asm
	// begin inline asm
	atom.global.add.u32 %r152, [%rd1], 0;
	// end inline asm
	add.s32 	%r153, %r152, 1;
	// begin inline asm
	st.volatile.global.u32 [%rd1], %r153;
	// end inline asm
	// begin inline asm
	atom.global.add.u32 %r154, [%rd1], 0;
	// end inline asm
	add.s32 	%r155, %r154, 1;
	// begin inline asm
	st.volatile.global.u32 [%rd1], %r155;
	// end inline asm
	// begin inline asm
	atom.global.add.u32 %r156, [%rd1], 0;
	// end inline asm
	add.s32 	%r157, %r156, 1;
	// begin inline asm
	st.volatile.global.u32 [%rd1], %r157;
	// end inline asm
	// begin inline asm
	atom.global.add.u32 %r158, [%rd1], 0;
	// end inline asm
	add.s32 	%r159, %r158, 1;
	// begin inline asm
	st.volatile.global.u32 [%rd1], %r159;
	// end inline asm
	// begin inline asm
	atom.global.add.u32 %r160, [%rd1], 0;
	// end inline asm
	add.s32 	%r161, %r160, 1;
	// begin inline asm
	st.volatile.global.u32 [%rd1], %r161;
	// end inline asm
	// begin inline asm
	atom.global.add.u32 %r162, [%rd1], 0;
	// end inline asm
	add.s32 	%r163, %r162, 1;
	// begin inline asm
	st.volatile.global.u32 [%rd1], %r163;
	// end inline asm
	// begin inline asm
	atom.global.add.u32 %r164, [%rd1], 0;
	// end inline asm
	add.s32 	%r165, %r164, 1;
	// begin inline asm
	st.volatile.global.u32 [%rd1], %r165;
	// end inline asm
	// begin inline asm
	atom.global.add.u32 %r166, [%rd1], 0;
	// end inline asm
	add.s32 	%r167, %r166, 1;
	// begin inline asm
	st.volatile.global.u32 [%rd1], %r167;
	// end inline asm
	// begin inline asm
	atom.global.add.u32 %r168, [%rd1], 0;
	// end inline asm
	add.s32 	%r169, %r168, 1;
	// begin inline asm
	st.volatile.global.u32 [%rd1], %r169;
	// end inline asm
	// begin inline asm
	atom.global.add.u32 %r170, [%rd1], 0;
	// end inline asm
	add.s32 	%r171, %r170, 1;
	// begin inline asm
	st.volatile.global.u32 [%rd1], %r171;
	// end inline asm
	// begin inline asm
	atom.global.add.u32 %r172, [%rd1], 0;
	// end inline asm
	add.s32 	%r173, %r172, 1;
	// begin inline asm
	st.volatile.global.u32 [%rd1], %r173;
	// end inline asm
	// begin inline asm
	atom.global.add.u32 %r174, [%rd1], 0;
	// end inline asm
	add.s32 	%r175, %r174, 1;
	// begin inline asm
	st.volatile.global.u32 [%rd1], %r175;
	// end inline asm
	// begin inline asm
	atom.global.add.u32 %r176, [%rd1], 0;
	// end inline asm
	add.s32 	%r177, %r176, 1;
	// begin inline asm
	st.volatile.global.u32 [%rd1], %r177;
	// end inline asm
	// begin inline asm
	atom.global.add.u32 %r178, [%rd1], 0;
	// end inline asm
	add.s32 	%r179, %r178, 1;
	// begin inline asm
	st.volatile.global.u32 [%rd1], %r179;
	// end inline asm
	// begin inline asm
	atom.global.add.u32 %r180, [%rd1], 0;
	// end inline asm
	add.s32 	%r181, %r180, 1;
	// begin inline asm
	st.volatile.global.u32 [%rd1], %r181;
	// end inline asm
	// begin inline asm
	atom.global.add.u32 %r182, [%rd1], 0;
	// end inline asm
	add.s32 	%r183, %r182, 1;
	// begin inline asm
	st.volatile.global.u32 [%rd1], %r183;
	// end inline asm
	// begin inline asm
	atom.global.add.u32 %r184, [%rd1], 0;
	// end inline asm
	add.s32 	%r185, %r184, 1;
	// begin inline asm
	st.volatile.global.u32 [%rd1], %r185;
	// end inline asm
	// begin inline asm
	atom.global.add.u32 %r186, [%rd1], 0;
	// end inline asm
	add.s32 	%r187, %r186, 1;
	// begin inline asm
	st.volatile.global.u32 [%rd1], %r187;
	// end inline asm
	// begin inline asm
	atom.global.add.u32 %r188, [%rd1], 0;
	// end inline asm
	add.s32 	%r189, %r188, 1;
	// begin inline asm
	st.volatile.global.u32 [%rd1], %r189;
	// end inline asm
	// begin inline asm
	atom.global.add.u32 %r190, [%rd1], 0;
	// end inline asm
	add.s32 	%r191, %r190, 1;
	// begin inline asm
	st.volatile.global.u32 [%rd1], %r191;
	// end inline asm
	// begin inline asm
	atom.global.add.u32 %r192, [%rd1], 0;
	// end inline asm
	add.s32 	%r193, %r192, 1;
	// begin inline asm
	st.volatile.global.u32 [%rd1], %r193;
	// end inline asm
	// begin inline asm
	atom.global.add.u32 %r194, [%rd1], 0;
	// end inline asm
	add.s32 	%r195, %r194, 1;
	// begin inline asm
	st.volatile.global.u32 [%rd1], %r195;
	// end inline asm
	// begin inline asm
	atom.global.add.u32 %r196, [%rd1], 0;
	// end inline asm
	add.s32 	%r197, %r196, 1;
	// begin inline asm
	st.volatile.global.u32 [%rd1], %r197;
	// end inline asm
	// begin inline asm
	atom.global.add.u32 %r198, [%rd1], 0;
	// end inline asm
	add.s32 	%r199, %r198, 1;
	// begin inline asm
	st.volatile.global.u32 [%rd1], %r199;
	// end inline asm
	// begin inline asm
	atom.global.add.u32 %r200, [%rd1], 0;
	// end inline asm
	add.s32 	%r201, %r200, 1;
	// begin inline asm
	st.volatile.global.u32 [%rd1], %r201;
	// end inline asm
	// begin inline asm
	atom.global.add.u32 %r202, [%rd1], 0;
	// end inline asm
	add.s32 	%r203, %r202, 1;
	// begin inline asm
	st.volatile.global.u32 [%rd1], %r203;
	// end inline asm
	// begin inline asm
	atom.global.add.u32 %r204, [%rd1], 0;
	// end inline asm
	add.s32 	%r205, %r204, 1;
	// begin inline asm
	st.volatile.global.u32 [%rd1], %r205;
	// end inline asm
	// begin inline asm
	atom.global.add.u32 %r206, [%rd1], 0;
	// end inline asm
	add.s32 	%r207, %r206, 1;
	// begin inline asm
	st.volatile.global.u32 [%rd1], %r207;
	// end inline asm
	// begin inline asm
	atom.global.add.u32 %r208, [%rd1], 0;
	// end inline asm
	add.s32 	%r209, %r208, 1;
	// begin inline asm
	st.volatile.global.u32 [%rd1], %r209;
	// end inline asm
	// begin inline asm
	atom.global.add.u32 %r210, [%rd1], 0;
	// end inline asm
	add.s32 	%r211, %r210, 1;
	// begin inline asm
	st.volatile.global.u32 [%rd1], %r211;
	// end inline asm
	// begin inline asm
	atom.global.add.u32 %r212, [%rd1], 0;
	// end inline asm
	add.s32 	%r213, %r212, 1;
	// begin inline asm
	st.volatile.global.u32 [%rd1], %r213;
	// end inline asm
	// begin inline asm
	atom.global.add.u32 %r214, [%rd1], 0;
	// end inline asm
	add.s32 	%r215, %r214, 1;
	// begin inline asm
	st.volatile.global.u32 [%rd1], %r215;
	// end inline asm
	// begin inline asm
	atom.global.add.u32 %r216, [%rd1], 0;
	// end inline asm
	add.s32 	%r217, %r216, 1;
	// begin inline asm
	st.volatile.global.u32 [%rd1], %r217;
	// end inline asm
	// begin inline asm
	atom.global.add.u32 %r218, [%rd1], 0;
	// end inline asm
	add.s32 	%r219, %r218, 1;
	// begin inline asm
	st.volatile.global.u32 [%rd1], %r219;
	// end inline asm
	// begin inline asm
	atom.global.add.u32 %r220, [%rd1], 0;
	// end inline asm
	add.s32 	%r221, %r220, 1;
	// begin inline asm
	st.volatile.global.u32 [%rd1], %r221;
	// end inline asm
	// begin inline asm
	atom.global.add.u32 %r222, [%rd1], 0;
	// end inline asm
	add.s32 	%r223, %r222, 1;
	// begin inline asm
	st.volatile.global.u32 [%rd1], %r223;
	// end inline asm
	// begin inline asm
	atom.global.add.u32 %r224, [%rd1], 0;
	// end inline asm
	add.s32 	%r225, %r224, 1;
	// begin inline asm
	st.volatile.global.u32 [%rd1], %r225;
	// end inline asm
	// begin inline asm
	atom.global.add.u32 %r226, [%rd1], 0;
	// end inline asm
	add.s32 	%r227, %r226, 1;
	// begin inline asm
	st.volatile.global.u32 [%rd1], %r227;
	// end inline asm
	// begin inline asm
	atom.global.add.u32 %r228, [%rd1], 0;
	// end inline asm
	add.s32 	%r229, %r228, 1;
	// begin inline asm
	st.volatile.global.u32 [%rd1], %r229;
	// end inline asm
	// begin inline asm
	atom.global.add.u32 %r230, [%rd1], 0;
	// end inline asm
	add.s32 	%r231, %r230, 1;
	// begin inline asm
	st.volatile.global.u32 [%rd1], %r231;
	// end inline asm
	// begin inline asm
	atom.global.add.u32 %r232, [%rd1], 0;
	// end inline asm
	add.s32 	%r233, %r232, 1;
	// begin inline asm
	st.volatile.global.u32 [%rd1], %r233;
	// end inline asm
	// begin inline asm
	atom.global.add.u32 %r234, [%rd1], 0;
	// end inline asm
	add.s32 	%r235, %r234, 1;
	// begin inline asm
	st.volatile.global.u32 [%rd1], %r235;
	// end inline asm
	// begin inline asm
	atom.global.add.u32 %r236, [%rd1], 0;
	// end inline asm
	add.s32 	%r237, %r236, 1;
	// begin inline asm
	st.volatile.global.u32 [%rd1], %r237;
	// end inline asm
	// begin inline asm
	atom.global.add.u32 %r238, [%rd1], 0;
	// end inline asm
	add.s32 	%r239, %r238, 1;
	// begin inline asm
	st.volatile.global.u32 [%rd1], %r239;
	// end inline asm
	// begin inline asm
	atom.global.add.u32 %r240, [%rd1], 0;
	// end inline asm
	add.s32 	%r241, %r240, 1;
	// begin inline asm
	st.volatile.global.u32 [%rd1], %r241;
	// end inline asm
	// begin inline asm
	atom.global.add.u32 %r242, [%rd1], 0;
	// end inline asm
	add.s32 	%r243, %r242, 1;
	// begin inline asm
	st.volatile.global.u32 [%rd1], %r243;
	// end inline asm
	// begin inline asm
	atom.global.add.u32 %r244, [%rd1], 0;
	// end inline asm
	add.s32 	%r245, %r244, 1;
	// begin inline asm
	st.volatile.global.u32 [%rd1], %r245;
	// end inline asm
	// begin inline asm
	atom.global.add.u32 %r246, [%rd1], 0;
	// end inline asm
	add.s32 	%r247, %r246, 1;
	// begin inline asm
	st.volatile.global.u32 [%rd1], %r247;
	// end inline asm
	// begin inline asm
	atom.global.add.u32 %r248, [%rd1], 0;
	// end inline asm
	add.s32 	%r249, %r248, 1;
	// begin inline asm
	st.volatile.global.u32 [%rd1], %r249;
	// end inline asm
	// begin inline asm
	atom.global.add.u32 %r250, [%rd1], 0;
	// end inline asm
	add.s32 	%r251, %r250, 1;
	// begin inline asm
	st.volatile.global.u32 [%rd1], %r251;
	// end inline asm
	// begin inline asm
	atom.global.add.u32 %r252, [%rd1], 0;
	// end inline asm
	add.s32 	%r253, %r252, 1;
	// begin inline asm
	st.volatile.global.u32 [%rd1], %r253;
	// end inline asm
	// begin inline asm
	atom.global.add.u32 %r254, [%rd1], 0;
	// end inline asm
	add.s32 	%r255, %r254, 1;
	// begin inline asm
	st.volatile.global.u32 [%rd1], %r255;
	// end inline asm
	// begin inline asm
	atom.global.add.u32 %r256, [%rd1], 0;
	// end inline asm
	add.s32 	%r257, %r256, 1;
	// begin inline asm
	st.volatile.global.u32 [%rd1], %r257;
	// end inline asm
	// begin inline asm
	atom.global.add.u32 %r258, [%rd1], 0;
	// end inline asm
	add.s32 	%r259, %r258, 1;
	// begin inline asm
	st.volatile.global.u32 [%rd1], %r259;
	// end inline asm
	// begin inline asm
	atom.global.add.u32 %r260, [%rd1], 0;
	// end inline asm
	add.s32 	%r261, %r260, 1;
	// begin inline asm
	st.volatile.global.u32 [%rd1], %r261;
	// end inline asm
	// begin inline asm
	atom.global.add.u32 %r262, [%rd1], 0;
	// end inline asm
	add.s32 	%r263, %r262, 1;
	// begin inline asm
	st.volatile.global.u32 [%rd1], %r263;
	// end inline asm
	// begin inline asm
	atom.global.add.u32 %r264, [%rd1], 0;
	// end inline asm
	add.s32 	%r265, %r264, 1;
	// begin inline asm
	st.volatile.global.u32 [%rd1], %r265;
	// end inline asm
	// begin inline asm
	atom.global.add.u32 %r266, [%rd1], 0;
	// end inline asm
	add.s32 	%r267, %r266, 1;
	// begin inline asm
	st.volatile.global.u32 [%rd1], %r267;
	// end inline asm
	// begin inline asm
	atom.global.add.u32 %r268, [%rd1], 0;
	// end inline asm
	add.s32 	%r269, %r268, 1;
	// begin inline asm
	st.volatile.global.u32 [%rd1], %r269;
	// end inline asm
	// begin inline asm
	atom.global.add.u32 %r270, [%rd1], 0;
	// end inline asm
	add.s32 	%r271, %r270, 1;
	// begin inline asm
	st.volatile.global.u32 [%rd1], %r271;
	// end inline asm
	// begin inline asm
	atom.global.add.u32 %r272, [%rd1], 0;
	// end inline asm
	add.s32 	%r273, %r272, 1;
	// begin inline asm
	st.volatile.global.u32 [%rd1], %r273;
	// end inline asm
	// begin inline asm
	atom.global.add.u32 %r274, [%rd1], 0;
	// end inline asm
	add.s32 	%r275, %r274, 1;
	// begin inline asm
	st.volatile.global.u32 [%rd1], %r275;
	// end inline asm
	// begin inline asm
	atom.global.add.u32 %r276, [%rd1], 0;
	// end inline asm
	add.s32 	%r277, %r276, 1;
	// begin inline asm
	st.volatile.global.u32 [%rd1], %r277;
	// end inline asm
	// begin inline asm
	atom.global.add.u32 %r278, [%rd1], 0;
	// end inline asm
	add.s32 	%r279, %r278, 1;
	// begin inline asm
	st.volatile.global.u32 [%rd1], %r279;
	// end inline asm
	// begin inline asm
	atom.global.add.u32 %r280, [%rd1], 0;
	// end inline asm
	add.s32 	%r281, %r280, 1;
	// begin inline asm
	st.volatile.global.u32 [%rd1], %r281;
	// end inline asm
	// begin inline asm
	atom.global.add.u32 %r282, [%rd1], 0;
	// end inline asm
	add.s32 	%r283, %r282, 1;
	// begin inline asm
	st.volatile.global.u32 [%rd1], %r283;
	// end inline asm
	// begin inline asm
	atom.global.add.u32 %r284, [%rd1], 0;
	// end inline asm
	add.s32 	%r285, %r284, 1;
	// begin inline asm
	st.volatile.global.u32 [%rd1], %r285;
	// end inline asm
	// begin inline asm
	atom.global.add.u32 %r286, [%rd1], 0;
	// end inline asm
	add.s32 	%r287, %r286, 1;
	// begin inline asm
	st.volatile.global.u32 [%rd1], %r287;
	// end inline asm
	// begin inline asm
	atom.global.add.u32 %r288, [%rd1], 0;
	// end inline asm
	add.s32 	%r289, %r288, 1;
	// begin inline asm
	st.volatile.global.u32 [%rd1], %r289;
	// end inline asm
	// begin inline asm
	atom.global.add.u32 %r290, [%rd1], 0;
	// end inline asm
	add.s32 	%r291, %r290, 1;
	// begin inline asm
	st.volatile.global.u32 [%rd1], %r291;
	// end inline asm
	// begin inline asm
	atom.global.add.u32 %r292, [%rd1], 0;
	// end inline asm
	add.s32 	%r293, %r292, 1;
	// begin inline asm
	st.volatile.global.u32 [%rd1], %r293;
	// end inline asm
	// begin inline asm
	atom.global.add.u32 %r294, [%rd1], 0;
	// end inline asm
	add.s32 	%r295, %r294, 1;
	// begin inline asm
	st.volatile.global.u32 [%rd1], %r295;
	// end inline asm
	// begin inline asm
	atom.global.add.u32 %r296, [%rd1], 0;
	// end inline asm
	add.s32 	%r297, %r296, 1;
	// begin inline asm
	st.volatile.global.u32 [%rd1], %r297;
	// end inline asm
	// begin inline asm
	atom.global.add.u32 %r298, [%rd1], 0;
	// end inline asm
	add.s32 	%r299, %r298, 1;
	// begin inline asm
	st.volatile.global.u32 [%rd1], %r299;
	// end inline asm
	// begin inline asm
	atom.global.add.u32 %r300, [%rd1], 0;
	// end inline asm
	add.s32 	%r301, %r300, 1;
	// begin inline asm
	st.volatile.global.u32 [%rd1], %r301;
	// end inline asm
	// begin inline asm
	atom.global.add.u32 %r302, [%rd1], 0;
	// end inline asm
	add.s32 	%r303, %r302, 1;
	// begin inline asm
	st.volatile.global.u32 [%rd1], %r303;
	// end inline asm
	// begin inline asm
	atom.global.add.u32 %r304, [%rd1], 0;
	// end inline asm
	add.s32 	%r305, %r304, 1;
	// begin inline asm
	st.volatile.global.u32 [%rd1], %r305;
	// end inline asm
	// begin inline asm
	atom.global.add.u32 %r306, [%rd1], 0;
	// end inline asm
	add.s32 	%r307, %r306, 1;
	// begin inline asm
	st.volatile.global.u32 [%rd1], %r307;
	// end inline asm
	// begin inline asm
	atom.global.add.u32 %r308, [%rd1], 0;
	// end inline asm
	add.s32 	%r309, %r308, 1;
	// begin inline asm
	st.volatile.global.u32 [%rd1], %r309;
	// end inline asm
	// begin inline asm
	atom.global.add.u32 %r310, [%rd1], 0;
	// end inline asm
	add.s32 	%r311, %r310, 1;
	// begin inline asm
	st.volatile.global.u32 [%rd1], %r311;
	// end inline asm
	// begin inline asm
	atom.global.add.u32 %r312, [%rd1], 0;
	// end inline asm
	add.s32 	%r313, %r312, 1;
	// begin inline asm
	st.volatile.global.u32 [%rd1], %r313;
	// end inline asm
	// begin inline asm
	atom.global.add.u32 %r314, [%rd1], 0;
	// end inline asm
	add.s32 	%r315, %r314, 1;
	// begin inline asm
	st.volatile.global.u32 [%rd1], %r315;
	// end inline asm
	// begin inline asm
	atom.global.add.u32 %r316, [%rd1], 0;
	// end inline asm
	add.s32 	%r317, %r316, 1;
	// begin inline asm
	st.volatile.global.u32 [%rd1], %r317;
	// end inline asm
	// begin inline asm
	atom.global.add.u32 %r318, [%rd1], 0;
	// end inline asm
	add.s32 	%r319, %r318, 1;
	// begin inline asm
	st.volatile.global.u32 [%rd1], %r319;
	// end inline asm
	// begin inline asm
	atom.global.add.u32 %r320, [%rd1], 0;
	// end inline asm
	add.s32 	%r321, %r320, 1;
	// begin inline asm
	st.volatile.global.u32 [%rd1], %r321;
	// end inline asm
	// begin inline asm
	atom.global.add.u32 %r322, [%rd1], 0;
	// end inline asm
	add.s32 	%r323, %r322, 1;
	// begin inline asm
	st.volatile.global.u32 [%rd1], %r323;
	// end inline asm
	// begin inline asm
	atom.global.add.u32 %r324, [%rd1], 0;
	// end inline asm
	add.s32 	%r325, %r324, 1;
	// begin inline asm
	st.volatile.global.u32 [%rd1], %r325;
	// end inline asm
	// begin inline asm
	atom.global.add.u32 %r326, [%rd1], 0;
	// end inline asm
	add.s32 	%r327, %r326, 1;
	// begin inline asm
	st.volatile.global.u32 [%rd1], %r327;
	// end inline asm
	// begin inline asm
	atom.global.add.u32 %r328, [%rd1], 0;
	// end inline asm
	add.s32 	%r329, %r328, 1;
	// begin inline asm
	st.volatile.global.u32 [%rd1], %r329;
	// end inline asm
	// begin inline asm
	atom.global.add.u32 %r330, [%rd1], 0;
	// end inline asm
	add.s32 	%r331, %r330, 1;
	// begin inline asm
	st.volatile.global.u32 [%rd1], %r331;
	// end inline asm
	// begin inline asm
	atom.global.add.u32 %r332, [%rd1], 0;
	// end inline asm
	add.s32 	%r333, %r332, 1;
	// begin inline asm
	st.volatile.global.u32 [%rd1], %r333;
	// end inline asm
	// begin inline asm
	atom.global.add.u32 %r334, [%rd1], 0;
	// end inline asm
	add.s32 	%r335, %r334, 1;
	// begin inline asm
	st.volatile.global.u32 [%rd1], %r335;
	// end inline asm
	// begin inline asm
	atom.global.add.u32 %r336, [%rd1], 0;
	// end inline asm
	add.s32 	%r337, %r336, 1;
	// begin inline asm
	st.volatile.global.u32 [%rd1], %r337;
	// end inline asm
	// begin inline asm
	atom.global.add.u32 %r338, [%rd1], 0;
	// end inline asm
	add.s32 	%r339, %r338, 1;
	// begin inline asm
	st.volatile.global.u32 [%rd1], %r339;
	// end inline asm
	// begin inline asm
	atom.global.add.u32 %r340, [%rd1], 0;
	// end inline asm
	add.s32 	%r341, %r340, 1;
	// begin inline asm
	st.volatile.global.u32 [%rd1], %r341;
	// end inline asm
	// begin inline asm
	atom.global.add.u32 %r342, [%rd1], 0;
	// end inline asm
	add.s32 	%r343, %r342, 1;
	// begin inline asm
	st.volatile.global.u32 [%rd1], %r343;
	// end inline asm
	// begin inline asm
	atom.global.add.u32 %r344, [%rd1], 0;
	// end inline asm
	add.s32 	%r345, %r344, 1;
	// begin inline asm
	st.volatile.global.u32 [%rd1], %r345;
	// end inline asm
	// begin inline asm
	atom.global.add.u32 %r346, [%rd1], 0;
	// end inline asm
	add.s32 	%r347, %r346, 1;
	// begin inline asm
	st.volatile.global.u32 [%rd1], %r347;
	// end inline asm
	// begin inline asm
	atom.global.add.u32 %r348, [%rd1], 0;
	// end inline asm
	add.s32 	%r349, %r348, 1;
	// begin inline asm
	st.volatile.global.u32 [%rd1], %r349;
	// end inline asm
	// begin inline asm
	atom.global.add.u32 %r350, [%rd1], 0;
	// end inline asm
	add.s32 	%r351, %r350, 1;
	// begin inline asm
	st.volatile.global.u32 [%rd1], %r351;
	// end inline asm
	// begin inline asm
	atom.global.add.u32 %r352, [%rd1], 0;
	// end inline asm
	add.s32 	%r353, %r352, 1;
	// begin inline asm
	st.volatile.global.u32 [%rd1], %r353;
	// end inline asm
	// begin inline asm
	atom.global.add.u32 %r354, [%rd1], 0;
	// end inline asm
	add.s32 	%r355, %r354, 1;
	// begin inline asm
	st.volatile.global.u32 [%rd1], %r355;
	// end inline asm
	// begin inline asm
	atom.global.add.u32 %r356, [%rd1], 0;
	// end inline asm
	add.s32 	%r357, %r356, 1;
	// begin inline asm
	st.volatile.global.u32 [%rd1], %r357;
	// end inline asm
	// begin inline asm
	atom.global.add.u32 %r358, [%rd1], 0;
	// end inline asm
	add.s32 	%r359, %r358, 1;
	// begin inline asm
	st.volatile.global.u32 [%rd1], %r359;
	// end inline asm
	// begin inline asm
	atom.global.add.u32 %r360, [%rd1], 0;
	// end inline asm
	add.s32 	%r361, %r360, 1;
	// begin inline asm
	st.volatile.global.u32 [%rd1], %r361;
	// end inline asm
	// begin inline asm
	atom.global.add.u32 %r362, [%rd1], 0;
	// end inline asm
	add.s32 	%r363, %r362, 1;
	// begin inline asm
	st.volatile.global.u32 [%rd1], %r363;
	// end inline asm
	// begin inline asm
	atom.global.add.u32 %r364, [%rd1], 0;
	// end inline asm
	add.s32 	%r365, %r364, 1;
	// begin inline asm
	st.volatile.global.u32 [%rd1], %r365;
	// end inline asm
	// begin inline asm
	atom.global.add.u32 %r366, [%rd1], 0;
	// end inline asm
	add.s32 	%r367, %r366, 1;
	// begin inline asm
	st.volatile.global.u32 [%rd1], %r367;
	// end inline asm
	// begin inline asm
	atom.global.add.u32 %r368, [%rd1], 0;
	// end inline asm
	add.s32 	%r369, %r368, 1;
	// begin inline asm
	st.volatile.global.u32 [%rd1], %r369;
	// end inline asm
	// begin inline asm
	atom.global.add.u32 %r370, [%rd1], 0;
	// end inline asm
	add.s32 	%r371, %r370, 1;
	// begin inline asm
	st.volatile.global.u32 [%rd1], %r371;
	// end inline asm
	// begin inline asm
	atom.global.add.u32 %r372, [%rd1], 0;
	// end inline asm
	add.s32 	%r373, %r372, 1;
	// begin inline asm
	st.volatile.global.u32 [%rd1], %r373;
	// end inline asm
	// begin inline asm
	atom.global.add.u32 %r374, [%rd1], 0;
	// end inline asm
	add.s32 	%r375, %r374, 1;
	// begin inline asm
	st.volatile.global.u32 [%rd1], %r375;
	// end inline asm
	// begin inline asm
	atom.global.add.u32 %r376, [%rd1], 0;
	// end inline asm
	add.s32 	%r377, %r376, 1;
	// begin inline asm
	st.volatile.global.u32 [%rd1], %r377;
	// end inline asm
	// begin inline asm
	atom.global.add.u32 %r378, [%rd1], 0;
	// end inline asm
	add.s32 	%r379, %r378, 1;
	// begin inline asm
	st.volatile.global.u32 [%rd1], %r379;
	// end inline asm
	// begin inline asm
	atom.global.add.u32 %r380, [%rd1], 0;
	// end inline asm
	add.s32 	%r381, %r380, 1;
	// begin inline asm
	st.volatile.global.u32 [%rd1], %r381;
	// end inline asm
	// begin inline asm
	atom.global.add.u32 %r382, [%rd1], 0;
	// end inline asm
	add.s32 	%r383, %r382, 1;
	// begin inline asm
	st.volatile.global.u32 [%rd1], %r383;
	// end inline asm
	// begin inline asm
	atom.global.add.u32 %r384, [%rd1], 0;
	// end inline asm
	add.s32 	%r385, %r384, 1;
	// begin inline asm
	st.volatile.global.u32 [%rd1], %r385;
	// end inline asm
	// begin inline asm
	atom.global.add.u32 %r386, [%rd1], 0;
	// end inline asm
	add.s32 	%r387, %r386, 1;
	// begin inline asm
	st.volatile.global.u32 [%rd1], %r387;
	// end inline asm
	// begin inline asm
	atom.global.add.u32 %r388, [%rd1], 0;
	// end inline asm
	add.s32 	%r389, %r388, 1;
	// begin inline asm
	st.volatile.global.u32 [%rd1], %r389;
	// end inline asm
	// begin inline asm
	atom.global.add.u32 %r390, [%rd1], 0;
	// end inline asm
	add.s32 	%r391, %r390, 1;
	// begin inline asm
	st.volatile.global.u32 [%rd1], %r391;
	// end inline asm
	// begin inline asm
	atom.global.add.u32 %r392, [%rd1], 0;
	// end inline asm
	add.s32 	%r393, %r392, 1;
	// begin inline asm
	st.volatile.global.u32 [%rd1], %r393;
	// end inline asm
	// begin inline asm
	atom.global.add.u32 %r394, [%rd1], 0;
	// end inline asm
	add.s32 	%r395, %r394, 1;
	// begin inline asm
	st.volatile.global.u32 [%rd1], %r395;
	// end inline asm
	// begin inline asm
	atom.global.add.u32 %r396, [%rd1], 0;
	// end inline asm
	add.s32 	%r397, %r396, 1;
	// begin inline asm
	st.volatile.global.u32 [%rd1], %r397;
	// end inline asm
	// begin inline asm
	atom.global.add.u32 %r398, [%rd1], 0;
	// end inline asm
	add.s32 	%r399, %r398, 1;
	// begin inline asm
	st.volatile.global.u32 [%rd1], %r399;
	// end inline asm
	// begin inline asm
	atom.global.add.u32 %r400, [%rd1], 0;
	// end inline asm
	add.s32 	%r401, %r400, 1;
	// begin inline asm
	st.volatile.global.u32 [%rd1], %r401;
	// end inline asm
	// begin inline asm
	atom.global.add.u32 %r402, [%rd1], 0;
	// end inline asm
	add.s32 	%r403, %r402, 1;
	// begin inline asm
	st.volatile.global.u32 [%rd1], %r403;
	// end inline asm
	// begin inline asm
	atom.global.add.u32 %r404, [%rd1], 0;
	// end inline asm
	add.s32 	%r405, %r404, 1;
	// begin inline asm
	st.volatile.global.u32 [%rd1], %r405;
	// end inline asm
	// begin inline asm
	atom.global.add.u32 %r406, [%rd1], 0;
	// end inline asm
	add.s32 	%r407, %r406, 1;
	// begin inline asm
	st.volatile.global.u32 [%rd1], %r407;
	// end inline asm
	// begin inline asm
	atom.global.add.u32 %r408, [%rd1], 0;
	// end inline asm
	add.s32 	%r409, %r408, 1;
	// begin inline asm
	st.volatile.global.u32 [%rd1], %r409;
	// end inline asm
	// begin inline asm
	atom.global.add.u32 %r410, [%rd1], 0;
	// end inline asm
	add.s32 	%r411, %r410, 1;
	// begin inline asm
	st.volatile.global.u32 [%rd1], %r411;
	// end inline asm
	// begin inline asm
	atom.global.add.u32 %r412, [%rd1], 0;
	// end inline asm
	add.s32 	%r413, %r412, 1;
	// begin inline asm
	st.volatile.global.u32 [%rd1], %r413;
	// end inline asm
	// begin inline asm
	atom.global.add.u32 %r414, [%rd1], 0;
	// end inline asm
	add.s32 	%r415, %r414, 1;
	// begin inline asm
	st.volatile.global.u32 [%rd1], %r415;
	// end inline asm
	// begin inline asm
	atom.global.add.u32 %r416, [%rd1], 0;
	// end inline asm
	add.s32 	%r417, %r416, 1;
	// begin inline asm
	st.volatile.global.u32 [%rd1], %r417;
	// end inline asm
	// begin inline asm
	atom.global.add.u32 %r418, [%rd1], 0;
	// end inline asm
	add.s32 	%r419, %r418, 1;
	// begin inline asm
	st.volatile.global.u32 [%rd1], %r419;
	// end inline asm
	// begin inline asm
	atom.global.add.u32 %r420, [%rd1], 0;
	// end inline asm
	add.s32 	%r421, %r420, 1;
	// begin inline asm
	st.volatile.global.u32 [%rd1], %r421;
	// end inline asm
	// begin inline asm
	atom.global.add.u32 %r422, [%rd1], 0;
	// end inline asm
	add.s32 	%r423, %r422, 1;
	// begin inline asm
	st.volatile.global.u32 [%rd1], %r423;
	// end inline asm
	// begin inline asm
	atom.global.add.u32 %r424, [%rd1], 0;
	// end inline asm
	add.s32 	%r425, %r424, 1;
	// begin inline asm
	st.volatile.global.u32 [%rd1], %r425;
	// end inline asm
	// begin inline asm
	atom.global.add.u32 %r426, [%rd1], 0;
	// end inline asm
	add.s32 	%r427, %r426, 1;
	// begin inline asm
	st.volatile.global.u32 [%rd1], %r427;
	// end inline asm
	// begin inline asm
	atom.global.add.u32 %r428, [%rd1], 0;
	// end inline asm
	add.s32 	%r429, %r428, 1;
	// begin inline asm
	st.volatile.global.u32 [%rd1], %r429;
	// end inline asm
	// begin inline asm
	atom.global.add.u32 %r430, [%rd1], 0;
	// end inline asm
	add.s32 	%r431, %r430, 1;
	// begin inline asm
	st.volatile.global.u32 [%rd1], %r431;
	// end inline asm
	// begin inline asm
	atom.global.add.u32 %r432, [%rd1], 0;
	// end inline asm
	add.s32 	%r433, %r432, 1;
	// begin inline asm
	st.volatile.global.u32 [%rd1], %r433;
	// end inline asm
	// begin inline asm
	atom.global.add.u32 %r434, [%rd1], 0;
	// end inline asm
	add.s32 	%r435, %r434, 1;
	// begin inline asm
	st.volatile.global.u32 [%rd1], %r435;
	// end inline asm
	// begin inline asm
	atom.global.add.u32 %r436, [%rd1], 0;
	// end inline asm
	add.s32 	%r437, %r436, 1;
	// begin inline asm
	st.volatile.global.u32 [%rd1], %r437;
	// end inline asm
	// begin inline asm
	atom.global.add.u32 %r438, [%rd1], 0;
	// end inline asm
	add.s32 	%r439, %r438, 1;
	// begin inline asm
	st.volatile.global.u32 [%rd1], %r439;
	// end inline asm
	// begin inline asm
	atom.global.add.u32 %r440, [%rd1], 0;
	// end inline asm
	add.s32 	%r441, %r440, 1;
	// begin inline asm
	st.volatile.global.u32 [%rd1], %r441;
	// end inline asm
	// begin inline asm
	atom.global.add.u32 %r442, [%rd1], 0;
	// end inline asm
	add.s32 	%r443, %r442, 1;
	// begin inline asm
	st.volatile.global.u32 [%rd1], %r443;
	// end inline asm
	// begin inline asm
	atom.global.add.u32 %r444, [%rd1], 0;
	// end inline asm
	add.s32 	%r445, %r444, 1;
	// begin inline asm
	st.volatile.global.u32 [%rd1], %r445;
	// end inline asm
	// begin inline asm
	atom.global.add.u32 %r446, [%rd1], 0;
	// end inline asm
	add.s32 	%r447, %r446, 1;
	// begin inline asm
	st.volatile.global.u32 [%rd1], %r447;
	// end inline asm
	// begin inline asm
	atom.global.add.u32 %r448, [%rd1], 0;
	// end inline asm
	add.s32 	%r449, %r448, 1;
	// begin inline asm
	st.volatile.global.u32 [%rd1], %r449;
	// end inline asm
	// begin inline asm
	atom.global.add.u32 %r450, [%rd1], 0;
	// end inline asm
	add.s32 	%r451, %r450, 1;
	// begin inline asm
	st.volatile.global.u32 [%rd1], %r451;
	// end inline asm
	// begin inline asm
	atom.global.add.u32 %r452, [%rd1], 0;
	// end inline asm
	add.s32 	%r453, %r452, 1;
	// begin inline asm
	st.volatile.global.u32 [%rd1], %r453;
	// end inline asm
	// begin inline asm
	atom.global.add.u32 %r454, [%rd1], 0;
	// end inline asm
	add.s32 	%r455, %r454, 1;
	// begin inline asm
	st.volatile.global.u32 [%rd1], %r455;
	// end inline asm
	// begin inline asm
	atom.global.add.u32 %r456, [%rd1], 0;
	// end inline asm
	add.s32 	%r457, %r456, 1;
	// begin inline asm
	st.volatile.global.u32 [%rd1], %r457;
	// end inline asm
	// begin inline asm
	atom.global.add.u32 %r458, [%rd1], 0;
	// end inline asm
	add.s32 	%r459, %r458, 1;
	// begin inline asm
	st.volatile.global.u32 [%rd1], %r459;
	// end inline asm
	// begin inline asm
	atom.global.add.u32 %r460, [%rd1], 0;
	// end inline asm
	add.s32 	%r461, %r460, 1;
	// begin inline asm
	st.volatile.global.u32 [%rd1], %r461;
	// end inline asm
	// begin inline asm
	atom.global.add.u32 %r462, [%rd1], 0;
	// end inline asm
	add.s32 	%r463, %r462, 1;
	// begin inline asm
	st.volatile.global.u32 [%rd1], %r463;
	// end inline asm
	// begin inline asm
	atom.global.add.u32 %r464, [%rd1], 0;
	// end inline asm
	add.s32 	%r465, %r464, 1;
	// begin inline asm
	st.volatile.global.u32 [%rd1], %r465;
	// end inline asm
	// begin inline asm
	atom.global.add.u32 %r466, [%rd1], 0;
	// end inline asm
	add.s32 	%r467, %r466, 1;
	// begin inline asm
	st.volatile.global.u32 [%rd1], %r467;
	// end inline asm
	// begin inline asm
	atom.global.add.u32 %r468, [%rd1], 0;
	// end inline asm
	add.s32 	%r469, %r468, 1;
	// begin inline asm
	st.volatile.global.u32 [%rd1], %r469;
	// end inline asm
	// begin inline asm
	atom.global.add.u32 %r470, [%rd1], 0;
	// end inline asm
	add.s32 	%r471, %r470, 1;
	// begin inline asm
	st.volatile.global.u32 [%rd1], %r471;
	// end inline asm
	// begin inline asm
	atom.global.add.u32 %r472, [%rd1], 0;
	// end inline asm
	add.s32 	%r473, %r472, 1;
	// begin inline asm
	st.volatile.global.u32 [%rd1], %r473;
	// end inline asm
	// begin inline asm
	atom.global.add.u32 %r474, [%rd1], 0;
	// end inline asm
	add.s32 	%r475, %r474, 1;
	// begin inline asm
	st.volatile.global.u32 [%rd1], %r475;
	// end inline asm
	// begin inline asm
	atom.global.add.u32 %r476, [%rd1], 0;
	// end inline asm
	add.s32 	%r477, %r476, 1;
	// begin inline asm
	st.volatile.global.u32 [%rd1], %r477;
	// end inline asm
	// begin inline asm
	atom.global.add.u32 %r478, [%rd1], 0;
	// end inline asm
	add.s32 	%r479, %r478, 1;
	// begin inline asm
	st.volatile.global.u32 [%rd1], %r479;
	// end inline asm
	// begin inline asm
	atom.global.add.u32 %r480, [%rd1], 0;
	// end inline asm
	add.s32 	%r481, %r480, 1;
	// begin inline asm
	st.volatile.global.u32 [%rd1], %r481;
	// end inline asm
	// begin inline asm
	atom.global.add.u32 %r482, [%rd1], 0;
	// end inline asm
	add.s32 	%r483, %r482, 1;
	// begin inline asm
	st.volatile.global.u32 [%rd1], %r483;
	// end inline asm
	// begin inline asm
	atom.global.add.u32 %r484, [%rd1], 0;
	// end inline asm
	add.s32 	%r485, %r484, 1;
	// begin inline asm
	st.volatile.global.u32 [%rd1], %r485;
	// end inline asm
	// begin inline asm
	atom.global.add.u32 %r486, [%rd1], 0;
	// end inline asm
	add.s32 	%r487, %r486, 1;
	// begin inline asm
	st.volatile.global.u32 [%rd1], %r487;
	// end inline asm
	// begin inline asm
	atom.global.add.u32 %r488, [%rd1], 0;
	// end inline asm
	add.s32 	%r489, %r488, 1;
	// begin inline asm
	st.volatile.global.u32 [%rd1], %r489;
	// end inline asm
	// begin inline asm
	atom.global.add.u32 %r490, [%rd1], 0;
	// end inline asm
	add.s32 	%r491, %r490, 1;
	// begin inline asm
	st.volatile.global.u32 [%rd1], %r491;
	// end inline asm
	// begin inline asm
	atom.global.add.u32 %r492, [%rd1], 0;
	// end inline asm
	add.s32 	%r493, %r492, 1;
	// begin inline asm
	st.volatile.global.u32 [%rd1], %r493;
	// end inline asm
	// begin inline asm
	atom.global.add.u32 %r494, [%rd1], 0;
	// end inline asm
	add.s32 	%r495, %r494, 1;
	// begin inline asm
	st.volatile.global.u32 [%rd1], %r495;
	// end inline asm
	// begin inline asm
	atom.global.add.u32 %r496, [%rd1], 0;
	// end inline asm
	add.s32 	%r497, %r496, 1;
	// begin inline asm
	st.volatile.global.u32 [%rd1], %r497;
	// end inline asm
	// begin inline asm
	atom.global.add.u32 %r498, [%rd1], 0;
	// end inline asm
	add.s32 	%r499, %r498, 1;
	// begin inline asm
	st.volatile.global.u32 [%rd1], %r499;
	// end inline asm
	// begin inline asm
	atom.global.add.u32 %r500, [%rd1], 0;
	// end inline asm
	add.s32 	%r501, %r500, 1;
	// begin inline asm
	st.volatile.global.u32 [%rd1], %r501;
	// end inline asm
	// begin inline asm
	atom.global.add.u32 %r502, [%rd1], 0;
	// end inline asm
	add.s32 	%r503, %r502, 1;
	// begin inline asm
	st.volatile.global.u32 [%rd1], %r503;
	// end inline asm
	// begin inline asm
	atom.global.add.u32 %r504, [%rd1], 0;
	// end inline asm
	add.s32 	%r505, %r504, 1;
	// begin inline asm
	st.volatile.global.u32 [%rd1], %r505;
	// end inline asm
	// begin inline asm
	atom.global.add.u32 %r506, [%rd1], 0;
	// end inline asm
	add.s32 	%r507, %r506, 1;
	// begin inline asm
	st.volatile.global.u32 [%rd1], %r507;
	// end inline asm
	// begin inline asm
	atom.global.add.u32 %r508, [%rd1], 0;
	// end inline asm
	add.s32 	%r509, %r508, 1;
	// begin inline asm
	st.volatile.global.u32 [%rd1], %r509;
	// end inline asm
	// begin inline asm
	atom.global.add.u32 %r510, [%rd1], 0;
	// end inline asm
	add.s32 	%r511, %r510, 1;
	// begin inline asm
	st.volatile.global.u32 [%rd1], %r511;
	// end inline asm
	// begin inline asm
	atom.global.add.u32 %r512, [%rd1], 0;
	// end inline asm
	add.s32 	%r513, %r512, 1;
	// begin inline asm
	st.volatile.global.u32 [%rd1], %r513;
	// end inline asm
$L__BB27_2:
	ret;

}
	// .globl	_Z4testIL_Z15load_atomic_addPKjEL_Z17store_atomic_exchPjjELi256E14single_element11lower_lanesILj16EEEvv
.visible .entry _Z4testIL_Z15load_atomic_addPKjEL_Z17store_atomic_exchPjjELi256E14single_element11lower_lanesILj16EEEvv()
{
	.reg .pred 	%p<2>;
	.reg .b32 	%r<770>;
	.reg .b64 	%rd<514>;

	// begin inline asm
	mov.u32 %r1, %laneid;
	// end inline asm
	setp.gt.u32 	%p1, %r1, 15;
	@%p1 bra 	$L__BB28_2;
	mov.u64 	%rd513, buffer;
	cvta.global.u64 	%rd1, %rd513;
	// begin inline asm
	atom.global.add.u32 %r2, [%rd1], 0;
	// end inline asm
	add.s32 	%r4, %r2, 1;
	// begin inline asm
	atom.global.exch.b32 %r3, [%rd1], %r4;
	// end inline asm
	// begin inline asm
	atom.global.add.u32 %r5, [%rd1], 0;
	// end inline asm
	add.s32 	%r7, %r5, 1;
	// begin inline asm
	atom.global.exch.b32 %r6, [%rd1], %r7;
	// end inline asm
	// begin inline asm
	atom.global.add.u32 %r8, [%rd1], 0;
	// end inline asm
	add.s32 	%r10, %r8, 1;
	// begin inline asm
	atom.global.exch.b32 %r9, [%rd1], %r10;
	// end inline asm
	// begin inline asm
	atom.global.add.u32 %r11, [%rd1], 0;
	// end inline asm
	add.s32 	%r13, %r11, 1;
	// begin inline asm
	atom.global.exch.b32 %r12, [%rd1], %r13;
	// end inline asm
	// begin inline asm
	atom.global.add.u32 %r14, [%rd1], 0;
	// end inline asm
	add.s32 	%r16, %r14, 1;
	// begin inline asm
	atom.global.exch.b32 %r15, [%rd1], %r16;
	// end inline asm
	// begin inline asm
	atom.global.add.u32 %r17, [%rd1], 0;
	// end inline asm
	add.s32 	%r19, %r17, 1;
	// begin inline asm
	atom.global.exch.b32 %r18, [%rd1], %r19;
	// end inline asm
	// begin inline asm
	atom.global.add.u32 %r20, [%rd1], 0;
	// end inline asm
	add.s32 	%r22, %r20, 1;
	// begin inline asm
	atom.global.exch.b32 %r21, [%rd1], %r22;
	// end inline asm
	// begin inline asm
	atom.global.add.u32 %r23, [%rd1], 0;
	// end inline asm
	add.s32 	%r25, %r23, 1;
	// begin inline asm
	atom.global.exch.b32 %r24, [%rd1], %r25;
	// end inline asm
	// begin inline asm
	atom.global.add.u32 %r26, [%rd1], 0;
	// end inline asm
	add.s32 	%r28, %r26, 1;
	// begin inline asm
	atom.global.exch.b32 %r27, [%rd1], %r28;
	// end inline asm
	// begin inline asm
	atom.global.add.u32 %r29, [%rd1], 0;
	// end inline asm
	add.s32 	%r31, %r29, 1;
	// begin inline asm
	atom.global.exch.b32 %r30, [%rd1], %r31;
	// end inline asm
	// begin inline asm
	atom.global.add.u32 %r32, [%rd1], 0;
	// end inline asm
	add.s32 	%r34, %r32, 1;
	// begin inline asm
	atom.global.exch.b32 %r33, [%rd1], %r34;
	// end inline asm
	// begin inline asm
	atom.global.add.u32 %r35, [%rd1], 0;
	// end inline asm
	add.s32 	%r37, %r35, 1;
	// begin inline asm
	atom.global.exch.b32 %r36, [%rd1], %r37;
	// end inline asm
	// begin inline asm
	atom.global.add.u32 %r38, [%rd1], 0;
	// end inline asm
	add.s32 	%r40, %r38, 1;
	// begin inline asm
	atom.global.exch.b32 %r39, [%rd1], %r40;
	// end inline asm
	// begin inline asm
	atom.global.add.u32 %r41, [%rd1], 0;
	// end inline asm
	add.s32 	%r43, %r41, 1;
	// begin inline asm
	atom.global.exch.b32 %r42, [%rd1], %r43;
	// end inline asm
	// begin inline asm
	atom.global.add.u32 %r44, [%rd1], 0;
	// end inline asm
	add.s32 	%r46, %r44, 1;
	// begin inline asm
	atom.global.exch.b32 %r45, [%rd1], %r46;
	// end inline asm
	// begin inline asm
	atom.global.add.u32 %r47, [%rd1], 0;
	// end inline asm
	add.s32 	%r49, %r47, 1;
	// begin inline asm
	atom.global.exch.b32 %r48, [%rd1], %r49;
	// end inline asm
	// begin inline asm
	atom.global.add.u32 %r50, [%rd1], 0;
	// end inline asm
	add.s32 	%r52, %r50, 1;
	// begin inline asm
	atom.global.exch.b32 %r51, [%rd1], %r52;
	// end inline asm
	// begin inline asm
	atom.global.add.u32 %r53, [%rd1], 0;
	// end inline asm
	add.s32 	%r55, %r53, 1;
	// begin inline asm
	atom.global.exch.b32 %r54, [%rd1], %r55;
	// end inline asm
	// begin inline asm
	atom.global.add.u32 %r56, [%rd1], 0;
	// end inline asm
	add.s32 	%r58, %r56, 1;
	// begin inline asm
	atom.global.exch.b32 %r57, [%rd1], %r58;
	// end inline asm
	// begin inline asm
	atom.global.add.u32 %r59, [%rd1], 0;
	// end inline asm
	add.s32 	%r61, %r59, 1;
	// begin inline asm
	atom.global.exch.b32 %r60, [%rd1], %r61;
	// end inline asm
	// begin inline asm
	atom.global.add.u32 %r62, [%rd1], 0;
	// end inline asm
	add.s32 	%r64, %r62, 1;
	// begin inline asm
	atom.global.exch.b32 %r63, [%rd1], %r64;
	// end inline asm
	// begin inline asm
	atom.global.add.u32 %r65, [%rd1], 0;
	// end inline asm
	add.s32 	%r67, %r65, 1;
	// begin inline asm
	atom.global.exch.b32 %r66, [%rd1], %r67;
	// end inline asm
	// begin inline asm
	atom.global.add.u32 %r68, [%rd1], 0;
	// end inline asm
	add.s32 	%r70, %r68, 1;
	// begin inline asm
	atom.global.exch.b32 %r69, [%rd1], %r70;
	// end inline asm
	// begin inline asm
	atom.global.add.u32 %r71, [%rd1], 0;
	// end inline asm
	add.s32 	%r73, %r71, 1;
	// begin inline asm
	atom.global.exch.b32 %r72, [%rd1], %r73;
	// end inline asm
	// begin inline asm
	atom.global.add.u32 %r74, [%rd1], 0;
	// end inline asm
	add.s32 	%r76, %r74, 1;
	// begin inline asm
	atom.global.exch.b32 %r75, [%rd1], %r76;
	// end inline asm
	// begin inline asm
	atom.global.add.u32 %r77, [%rd1], 0;
	// end inline asm
	add.s32 	%r79, %r77, 1;
	// begin inline asm
	atom.global.exch.b32 %r78, [%rd1], %r79;
	// end inline asm
	// begin inline asm
	atom.global.add.u32 %r80, [%rd1], 0;
	// end inline asm
	add.s32 	%r82, %r80, 1;
	// begin inline asm
	atom.global.exch.b32 %r81, [%rd1], %r82;
	// end inline asm
	// begin inline asm
	atom.global.add.u32 %r83, [%rd1], 0;
	// end inline asm
	add.s32 	%r85, %r83, 1;
	// begin inline asm
	atom.global.exch.b32 %r84, [%rd1], %r85;
	// end inline asm
	// begin inline asm
	atom.global.add.u32 %r86, [%rd1], 0;
	// end inline asm
	add.s32 	%r88, %r86, 1;
	// begin inline asm
	atom.global.exch.b32 %r87, [%rd1], %r88;
	// end inline asm
	// begin inline asm
	atom.global.add.u32 %r89, [%rd1], 0;
	// end inline asm
	add.s32 	%r91, %r89, 1;
	// begin inline asm
	atom.global.exch.b32 %r90, [%rd1], %r91;
	// end inline asm
	// begin inline asm
	atom.global.add.u32 %r92, [%rd1], 0;
	// end inline asm
	add.s32 	%r94, %r92, 1;
	// begin inline asm
	atom.global.exch.b32 %r93, [%rd1], %r94;
	// end inline asm
	// begin inline asm
	atom.global.add.u32 %r95, [%rd1], 0;
	// end inline asm
	add.s32 	%r97, %r95, 1;
	// begin inline asm
	atom.global.exch.b32 %r96, [%rd1], %r97;
	// end inline asm
	// begin inline asm
	atom.global.add.u32 %r98, [%rd1], 0;
	// end inline asm
	add.s32 	%r100, %r98, 1;
	// begin inline asm
	atom.global.exch.b32 %r99, [%rd1], %r100;
	// end inline asm
	// begin inline asm
	atom.global.add.u32 %r101, [%rd1], 0;
	// end inline asm
	add.s32 	%r103, %r101, 1;
	// begin inline asm
	atom.global.exch.b32 %r102, [%rd1], %r103;
	// end inline asm
	// begin inline asm
	atom.global.add.u32 %r104, [%rd1], 0;
	// end inline asm
	add.s32 	%r106, %r104, 1;
	// begin inline asm
	atom.global.exch.b32 %r105, [%rd1], %r106;
	// end inline asm
	// begin inline asm
	atom.global.add.u32 %r107, [%rd1], 0;
	// end inline asm
	add.s32 	%r109, %r107, 1;
	// begin inline asm
	atom.global.exch.b32 %r108, [%rd1], %r109;
	// end inline asm
	// begin inline asm
	atom.global.add.u32 %r110, [%rd1], 0;
	// end inline asm
	add.s32 	%r112, %r110, 1;
	// begin inline asm
	atom.global.exch.b32 %r111, [%rd1], %r112;
	// end inline asm
	// begin inline asm
	atom.global.add.u32 %r113, [%rd1], 0;
	// end inline asm
	add.s32 	%r115, %r113, 1;
	// begin inline asm
	atom.global.exch.b32 %r114, [%rd1], %r115;
	// end inline asm
	// begin inline asm
	atom.global.add.u32 %r116, [%rd1], 0;
	// end inline asm
	add.s32 	%r118, %r116, 1;
	// begin inline asm
	atom.global.exch.b32 %r117, [%rd1], %r118;
	// end inline asm
	// begin inline asm
	atom.global.add.u32 %r119, [%rd1], 0;
	// end inline asm
	add.s32 	%r121, %r119, 1;
	// begin inline asm
	atom.global.exch.b32 %r120, [%rd1], %r121;
	// end inline asm
	// begin inline asm
	atom.global.add.u32 %r122, [%rd1], 0;
	// end inline asm
	add.s32 	%r124, %r122, 1;
	// begin inline asm
	atom.global.exch.b32 %r123, [%rd1], %r124;
	// end inline asm
	// begin inline asm
	atom.global.add.u32 %r125, [%rd1], 0;
	// end inline asm
	add.s32 	%r127, %r125, 1;
	// begin inline asm
	atom.global.exch.b32 %r126, [%rd1], %r127;
	// end inline asm
	// begin inline asm
	atom.global.add.u32 %r128, [%rd1], 0;
	// end inline asm
	add.s32 	%r130, %r128, 1;
	// begin inline asm
	atom.global.exch.b32 %r129, [%rd1], %r130;
	// end inline asm
	// begin inline asm
	atom.global.add.u32 %r131, [%rd1], 0;
	// end inline asm
	add.s32 	%r133, %r131, 1;
	// begin inline asm
	atom.global.exch.b32 %r132, [%rd1], %r133;
	// end inline asm
	// begin inline asm
	atom.global.add.u32 %r134, [%rd1], 0;
	// end inline asm
	add.s32 	%r136, %r134, 1;
	// begin inline asm
	atom.global.exch.b32 %r135, [%rd1], %r136;
	// end inline asm
	// begin inline asm
	atom.global.add.u32 %r137, [%rd1], 0;
	// end inline asm
	add.s32 	%r139, %r137, 1;
	// begin inline asm
	atom.global.exch.b32 %r138, [%rd1], %r139;
	// end inline asm
	// begin inline asm
	atom.global.add.u32 %r140, [%rd1], 0;
	// end inline asm
	add.s32 	%r142, %r140, 1;
	// begin inline asm
	atom.global.exch.b32 %r141, [%rd1], %r142;
	// end inline asm
	// begin inline asm
	atom.global.add.u32 %r143, [%rd1], 0;
	// end inline asm
	add.s32 	%r145, %r143, 1;
	// begin inline asm
	atom.global.exch.b32 %r144, [%rd1], %r145;
	// end inline asm
	// begin inline asm
	atom.global.add.u32 %r146, [%rd1], 0;
	// end inline asm
	add.s32 	%r148, %r146, 1;
	// begin inline asm
	atom.global.exch.b32 %r147, [%rd1], %r148;
	// end inline asm
	// begin inline asm
	atom.global.add.u32 %r149, [%rd1], 0;
	// end inline asm
	add.s32 	%r151, %r149, 1;
	// begin inline asm
	atom.global.exch.b32 %r150, [%rd1], %r151;
	// end inline asm
	// begin inline asm
	atom.global.add.u32 %r152, [%rd1], 0;
	// end inline asm
	add.s32 	%r154, %r152, 1;
	// begin inline asm
	atom.global.exch.b32 %r153, [%rd1], %r154;
	// end inline asm
	// begin inline asm
	atom.global.add.u32 %r155, [%rd1], 0;
	// end inline asm
	add.s32 	%r157, %r155, 1;
	// begin inline asm
	atom.global.exch.b32 %r156, [%rd1], %r157;
	// end inline asm
	// begin inline asm
	atom.global.add.u32 %r158, [%rd1], 0;
	// end inline asm
	add.s32 	%r160, %r158, 1;
	// begin inline asm
	atom.global.exch.b32 %r159, [%rd1], %r160;
	// end inline asm
	// begin inline asm
	atom.global.add.u32 %r161, [%rd1], 0;
	// end inline asm
	add.s32 	%r163, %r161, 1;
	// begin inline asm
	atom.global.exch.b32 %r162, [%rd1], %r163;
	// end inline asm
	// begin inline asm
	atom.global.add.u32 %r164, [%rd1], 0;
	// end inline asm
	add.s32 	%r166, %r164, 1;
	// begin inline asm
	atom.global.exch.b32 %r165, [%rd1], %r166;
	// end inline asm
	// begin inline asm
	atom.global.add.u32 %r167, [%rd1], 0;
	// end inline asm
	add.s32 	%r169, %r167, 1;
	// begin inline asm
	atom.global.exch.b32 %r168, [%rd1], %r169;
	// end inline asm
	// begin inline asm
	atom.global.add.u32 %r170, [%rd1], 0;
	// end inline asm
	add.s32 	%r172, %r170, 1;
	// begin inline asm
	atom.global.exch.b32 %r171, [%rd1], %r172;
	// end inline asm
	// begin inline asm
	atom.global.add.u32 %r173, [%rd1], 0;
	// end inline asm
	add.s32 	%r175, %r173, 1;
	// begin inline asm
	atom.global.exch.b32 %r174, [%rd1], %r175;
	// end inline asm
	// begin inline asm
	atom.global.add.u32 %r176, [%rd1], 0;
	// end inline asm
	add.s32 	%r178, %r176, 1;
	// begin inline asm
	atom.global.exch.b32 %r177, [%rd1], %r178;
	// end inline asm
	// begin inline asm
	atom.global.add.u32 %r179, [%rd1], 0;
	// end inline asm
	add.s32 	%r181, %r179, 1;
	// begin inline asm
	atom.global.exch.b32 %r180, [%rd1], %r181;
	// end inline asm
	// begin inline asm
	atom.global.add.u32 %r182, [%rd1], 0;
	// end inline asm
	add.s32 	%r184, %r182, 1;
	// begin inline asm
	atom.global.exch.b32 %r183, [%rd1], %r184;
	// end inline asm
	// begin inline asm
	atom.global.add.u32 %r185, [%rd1], 0;
	// end inline asm
	add.s32 	%r187, %r185, 1;
	// begin inline asm
	atom.global.exch.b32 %r186, [%rd1], %r187;
	// end inline asm
	// begin inline asm
	atom.global.add.u32 %r188, [%rd1], 0;
	// end inline asm
	add.s32 	%r190, %r188, 1;
	// begin inline asm
	atom.global.exch.b32 %r189, [%rd1], %r190;
	// end inline asm
	// begin inline asm
	atom.global.add.u32 %r191, [%rd1], 0;
	// end inline asm
	add.s32 	%r193, %r191, 1;
	// begin inline asm
	atom.global.exch.b32 %r192, [%rd1], %r193;
	// end inline asm
	// begin inline asm
	atom.global.add.u32 %r194, [%rd1], 0;
	// end inline asm
	add.s32 	%r196, %r194, 1;
	// begin inline asm
	atom.global.exch.b32 %r195, [%rd1], %r196;
	// end inline asm
	// begin inline asm
	atom.global.add.u32 %r197, [%rd1], 0;
	// end inline asm
	add.s32 	%r199, %r197, 1;
	// begin inline asm
	atom.global.exch.b32 %r198, [%rd1], %r199;
	// end inline asm
	// begin inline asm
	atom.global.add.u32 %r200, [%rd1], 0;
	// end inline asm
	add.s32 	%r202, %r200, 1;
	// begin inline asm
	atom.global.exch.b32 %r201, [%rd1], %r202;
	// end inline asm
	// begin inline asm
	atom.global.add.u32 %r203, [%rd1], 0;
	// end inline asm
	add.s32 	%r205, %r203, 1;
	// begin inline asm
	atom.global.exch.b32 %r204, [%rd1], %r205;
	// end inline asm
	// begin inline asm
	atom.global.add.u32 %r206, [%rd1], 0;
	// end inline asm
	add.s32 	%r208, %r206, 1;
	// begin inline asm
	atom.global.exch.b32 %r207, [%rd1], %r208;
	// end inline asm
	// begin inline asm
	atom.global.add.u32 %r209, [%rd1], 0;
	// end inline asm
	add.s32 	%r211, %r209, 1;
	// begin inline asm
	atom.global.exch.b32 %r210, [%rd1], %r211;
	// end inline asm
	// begin inline asm
	atom.global.add.u32 %r212, [%rd1], 0;
	// end inline asm
	add.s32 	%r214, %r212, 1;
	// begin inline asm
	atom.global.exch.b32 %r213, [%rd1], %r214;
	// end inline asm
	// begin inline asm
	atom.global.add.u32 %r215, [%rd1], 0;
	// end inline asm
	add.s32 	%r217, %r215, 1;
	// begin inline asm
	atom.global.exch.b32 %r216, [%rd1], %r217;
	// end inline asm
	// begin inline asm
	atom.global.add.u32 %r218, [%rd1], 0;
	// end inline asm
	add.s32 	%r220, %r218, 1;
	// begin inline asm
	atom.global.exch.b32 %r219, [%rd1], %r220;
	// end inline asm
	// begin inline asm
	atom.global.add.u32 %r221, [%rd1], 0;
	// end inline asm
	add.s32 	%r223, %r221, 1;
	// begin inline asm
	atom.global.exch.b32 %r222, [%rd1], %r223;
	// end inline asm
	// begin inline asm
	atom.global.add.u32 %r224, [%rd1], 0;
	// end inline asm
	add.s32 	%r226, %r224, 1;
	// begin inline asm
	atom.global.exch.b32 %r225, [%rd1], %r226;
	// end inline asm
	// begin inline asm
	atom.global.add.u32 %r227, [%rd1], 0;
	// end inline asm
	add.s32 	%r229, %r227, 1;
	// begin inline asm
	atom.global.exch.b32 %r228, [%rd1], %r229;
	// end inline asm
	// begin inline asm
	atom.global.add.u32 %r230, [%rd1], 0;
	// end inline asm
	add.s32 	%r232, %r230, 1;
	// begin inline asm
	atom.global.exch.b32 %r231, [%rd1], %r232;
	// end inline asm
	// begin inline asm
	atom.global.add.u32 %r233, [%rd1], 0;
	// end inline asm
	add.s32 	%r235, %r233, 1;
	// begin inline asm
	atom.global.exch.b32 %r234, [%rd1], %r235;
	// end inline asm
	// begin inline asm
	atom.global.add.u32 %r236, [%rd1], 0;
	// end inline asm
	add.s32 	%r238, %r236, 1;
	// begin inline asm
	atom.global.exch.b32 %r237, [%rd1], %r238;
	// end inline asm
	// begin inline asm
	atom.global.add.u32 %r239, [%rd1], 0;
	// end inline asm
	add.s32 	%r241, %r239, 1;
	// begin inline asm
	atom.global.exch.b32 %r240, [%rd1], %r241;
	// end inline asm
	// begin inline asm
	atom.global.add.u32 %r242, [%rd1], 0;
	// end inline asm
	add.s32 	%r244, %r242, 1;
	// begin inline asm
	atom.global.exch.b32 %r243, [%rd1], %r244;
	// end inline asm
	// begin inline asm
	atom.global.add.u32 %r245, [%rd1], 0;
	// end inline asm
	add.s32 	%r247, %r245, 1;
	// begin inline asm
	atom.global.exch.b32 %r246, [%rd1], %r247;
	// end inline asm
	// begin inline asm
	atom.global.add.u32 %r248, [%rd1], 0;
	// end inline asm
	add.s32 	%r250, %r248, 1;
	// begin inline asm
	atom.global.exch.b32 %r249, [%rd1], %r250;
	// end inline asm
	// begin inline asm
	atom.global.add.u32 %r251, [%rd1], 0;
	// end inline asm
	add.s32 	%r253, %r251, 1;
	// begin inline asm
	atom.global.exch.b32 %r252, [%rd1], %r253;
	// end inline asm
	// begin inline asm
	atom.global.add.u32 %r254, [%rd1], 0;
	// end inline asm
	add.s32 	%r256, %r254, 1;
	// begin inline asm
	atom.global.exch.b32 %r255, [%rd1], %r256;
	// end inline asm
	// begin inline asm
	atom.global.add.u32 %r257, [%rd1], 0;
	// end inline asm
	add.s32 	%r259, %r257, 1;
	// begin inline asm
	atom.global.exch.b32 %r258, [%rd1], %r259;
	// end inline asm
	// begin inline asm
	atom.global.add.u32 %r260, [%rd1], 0;
	// end inline asm
	add.s32 	%r262, %r260, 1;
	// begin inline asm
	atom.global.exch.b32 %r261, [%rd1], %r262;
	// end inline asm
	// begin inline asm
	atom.global.add.u32 %r263, [%rd1], 0;
	// end inline asm
	add.s32 	%r265, %r263, 1;
	// begin inline asm
	atom.global.exch.b32 %r264, [%rd1], %r265;
	// end inline asm
	// begin inline asm
	atom.global.add.u32 %r266, [%rd1], 0;
	// end inline asm
	add.s32 	%r268, %r266, 1;
	// begin inline asm
	atom.global.exch.b32 %r267, [%rd1], %r268;
	// end inline asm
	// begin inline asm
	atom.global.add.u32 %r269, [%rd1], 0;
	// end inline asm
	add.s32 	%r271, %r269, 1;
	// begin inline asm
	atom.global.exch.b32 %r270, [%rd1], %r271;
	// end inline asm
	// begin inline asm
	atom.global.add.u32 %r272, [%rd1], 0;
	// end inline asm
	add.s32 	%r274, %r272, 1;
	// begin inline asm
	atom.global.exch.b32 %r273, [%rd1], %r274;
	// end inline asm
	// begin inline asm
	atom.global.add.u32 %r275, [%rd1], 0;
	// end inline asm
	add.s32 	%r277, %r275, 1;
	// begin inline asm
	atom.global.exch.b32 %r276, [%rd1], %r277;
	// end inline asm
	// begin inline asm
	atom.global.add.u32 %r278, [%rd1], 0;
	// end inline asm
	add.s32 	%r280, %r278, 1;
	// begin inline asm
	atom.global.exch.b32 %r279, [%rd1], %r280;
	// end inline asm
	// begin inline asm
	atom.global.add.u32 %r281, [%rd1], 0;
	// end inline asm
	add.s32 	%r283, %r281, 1;
	// begin inline asm
	atom.global.exch.b32 %r282, [%rd1], %r283;
	// end inline asm
	// begin inline asm
	atom.global.add.u32 %r284, [%rd1], 0;
	// end inline asm
	add.s32 	%r286, %r284, 1;
	// begin inline asm
	atom.global.exch.b32 %r285, [%rd1], %r286;
	// end inline asm
	// begin inline asm
	atom.global.add.u32 %r287, [%rd1], 0;
	// end inline asm
	add.s32 	%r289, %r287, 1;
	// begin inline asm
	atom.global.exch.b32 %r288, [%rd1], %r289;
	// end inline asm
	// begin inline asm
	atom.global.add.u32 %r290, [%rd1], 0;
	// end inline asm
	add.s32 	%r292, %r290, 1;
	// begin inline asm
	atom.global.exch.b32 %r291, [%rd1], %r292;
	// end inline asm
	// begin inline asm
	atom.global.add.u32 %r293, [%rd1], 0;
	// end inline asm
	add.s32 	%r295, %r293, 1;
	// begin inline asm
	atom.global.exch.b32 %r294, [%rd1], %r295;
	// end inline asm
	// begin inline asm
	atom.global.add.u32 %r296, [%rd1], 0;
	// end inline asm
	add.s32 	%r298, %r296, 1;
	// begin inline asm
	atom.global.exch.b32 %r297, [%rd1], %r298;
	// end inline asm
	// begin inline asm
	atom.global.add.u32 %r299, [%rd1], 0;
	// end inline asm
	add.s32 	%r301, %r299, 1;
	// begin inline asm
	atom.global.exch.b32 %r300, [%rd1], %r301;
	// end inline asm
	// begin inline asm
	atom.global.add.u32 %r302, [%rd1], 0;
	// end inline asm
	add.s32 	%r304, %r302, 1;
	// begin inline asm
	atom.global.exch.b32 %r303, [%rd1], %r304;
	// end inline asm
	// begin inline asm
	atom.global.add.u32 %r305, [%rd1], 0;
	// end inline asm
	add.s32 	%r307, %r305, 1;
	// begin inline asm
	atom.global.exch.b32 %r306, [%rd1], %r307;
	// end inline asm
	// begin inline asm
	atom.global.add.u32 %r308, [%rd1], 0;
	// end inline asm
	add.s32 	%r310, %r308, 1;
	// begin inline asm
	atom.global.exch.b32 %r309, [%rd1], %r310;
	// end inline asm
	// begin inline asm
	atom.global.add.u32 %r311, [%rd1], 0;
	// end inline asm
	add.s32 	%r313, %r311, 1;
	// begin inline asm
	atom.global.exch.b32 %r312, [%rd1], %r313;
	// end inline asm
	// begin inline asm
	atom.global.add.u32 %r314, [%rd1], 0;
	// end inline asm
	add.s32 	%r316, %r314, 1;
	// begin inline asm
	atom.global.exch.b32 %r315, [%rd1], %r316;
	// end inline asm
	// begin inline asm
	atom.global.add.u32 %r317, [%rd1], 0;
	// end inline asm
	add.s32 	%r319, %r317, 1;
	// begin inline asm
	atom.global.exch.b32 %r318, [%rd1], %r319;
	// end inline asm
	// begin inline asm
	atom.global.add.u32 %r320, [%rd1], 0;
	// end inline asm
	add.s32 	%r322, %r320, 1;
	// begin inline asm
	atom.global.exch.b32 %r321, [%rd1], %r322;
	// end inline asm
	// begin inline asm
	atom.global.add.u32 %r323, [%rd1], 0;
	// end inline asm
	add.s32 	%r325, %r323, 1;
	// begin inline asm
	atom.global.exch.b32 %r324, [%rd1], %r325;
	// end inline asm
	// begin inline asm
	atom.global.add.u32 %r326, [%rd1], 0;
	// end inline asm
	add.s32 	%r328, %r326, 1;
	// begin inline asm
	atom.global.exch.b32 %r327, [%rd1], %r328;
	// end inline asm
	// begin inline asm
	atom.global.add.u32 %r329, [%rd1], 0;
	// end inline asm
	add.s32 	%r331, %r329, 1;
	// begin inline asm
	atom.global.exch.b32 %r330, [%rd1], %r331;
	// end inline asm
	// begin inline asm
	atom.global.add.u32 %r332, [%rd1], 0;
	// end inline asm
	add.s32 	%r334, %r332, 1;
	// begin inline asm
	atom.global.exch.b32 %r333, [%rd1], %r334;
	// end inline asm
	// begin inline asm
	atom.global.add.u32 %r335, [%rd1], 0;
	// end inline asm
	add.s32 	%r337, %r335, 1;
	// begin inline asm
	atom.global.exch.b32 %r336, [%rd1], %r337;
	// end inline asm
	// begin inline asm
	atom.global.add.u32 %r338, [%rd1], 0;
	// end inline asm
	add.s32 	%r340, %r338, 1;
	// begin inline asm
	atom.global.exch.b32 %r339, [%rd1], %r340;
	// end inline asm
	// begin inline asm
	atom.global.add.u32 %r341, [%rd1], 0;
	// end inline asm
	add.s32 	%r343, %r341, 1;
	// begin inline asm
	atom.global.exch.b32 %r342, [%rd1], %r343;
	// end inline asm
	// begin inline asm
	atom.global.add.u32 %r344, [%rd1], 0;
	// end inline asm
	add.s32 	%r346, %r344, 1;
	// begin inline asm
	atom.global.exch.b32 %r345, [%rd1], %r346;
	// end inline asm
	// begin inline asm
	atom.global.add.u32 %r347, [%rd1], 0;
	// end inline asm
	add.s32 	%r349, %r347, 1;
	// begin inline asm
	atom.global.exch.b32 %r348, [%rd1], %r349;
	// end inline asm
	// begin inline asm
	atom.global.add.u32 %r350, [%rd1], 0;
	// end inline asm
	add.s32 	%r352, %r350, 1;
	// begin inline asm
	atom.global.exch.b32 %r351, [%rd1], %r352;
	// end inline asm
	// begin inline asm
	atom.global.add.u32 %r353, [%rd1], 0;
	// end inline asm
	add.s32 	%r355, %r353, 1;
	// begin inline asm
	atom.global.exch.b32 %r354, [%rd1], %r355;
	// end inline asm
	// begin inline asm
	atom.global.add.u32 %r356, [%rd1], 0;
	// end inline asm
	add.s32 	%r358, %r356, 1;
	// begin inline asm
	atom.global.exch.b32 %r357, [%rd1], %r358;
	// end inline asm
	// begin inline asm
	atom.global.add.u32 %r359, [%rd1], 0;
	// end inline asm
	add.s32 	%r361, %r359, 1;
	// begin inline asm
	atom.global.exch.b32 %r360, [%rd1], %r361;
	// end inline asm
	// begin inline asm
	atom.global.add.u32 %r362, [%rd1], 0;
	// end inline asm
	add.s32 	%r364, %r362, 1;
	// begin inline asm
	atom.global.exch.b32 %r363, [%rd1], %r364;
	// end inline asm
	// begin inline asm
	atom.global.add.u32 %r365, [%rd1], 0;
	// end inline asm
	add.s32 	%r367, %r365, 1;
	// begin inline asm
	atom.global.exch.b32 %r366, [%rd1], %r367;
	// end inline asm
	// begin inline asm
	atom.global.add.u32 %r368, [%rd1], 0;
	// end inline asm
	add.s32 	%r370, %r368, 1;
	// begin inline asm
	atom.global.exch.b32 %r369, [%rd1], %r370;
	// end inline asm
	// begin inline asm
	atom.global.add.u32 %r371, [%rd1], 0;
	// end inline asm
	add.s32 	%r373, %r371, 1;
	// begin inline asm
	atom.global.exch.b32 %r372, [%rd1], %r373;
	// end inline asm
	// begin inline asm
	atom.global.add.u32 %r374, [%rd1], 0;
	// end inline asm
	add.s32 	%r376, %r374, 1;
	// begin inline asm
	atom.global.exch.b32 %r375, [%rd1], %r376;
	// end inline asm
	// begin inline asm
	atom.global.add.u32 %r377, [%rd1], 0;
	// end inline asm
	add.s32 	%r379, %r377, 1;
	// begin inline asm
	atom.global.exch.b32 %r378, [%rd1], %r379;
	// end inline asm
	// begin inline asm
	atom.global.add.u32 %r380, [%rd1], 0;
	// end inline asm
	add.s32 	%r382, %r380, 1;
	// begin inline asm
	atom.global.exch.b32 %r381, [%rd1], %r382;
	// end inline asm
	// begin inline asm
	atom.global.add.u32 %r383, [%rd1], 0;
	// end inline asm
	add.s32 	%r385, %r383, 1;
	// begin inline asm
	atom.global.exch.b32 %r384, [%rd1], %r385;
	// end inline asm
	// begin inline asm
	atom.global.add.u32 %r386, [%rd1], 0;
	// end inline asm
	add.s32 	%r388, %r386, 1;
	// begin inline asm
	atom.global.exch.b32 %r387, [%rd1], %r388;
	// end inline asm
	// begin inline asm
	atom.global.add.u32 %r389, [%rd1], 0;
	// end inline asm
	add.s32 	%r391, %r389, 1;
	// begin inline asm
	atom.global.exch.b32 %r390, [%rd1], %r391;
	// end inline asm
	// begin inline asm
	atom.global.add.u32 %r392, [%rd1], 0;
	// end inline asm
	add.s32 	%r394, %r392, 1;
	// begin inline asm
	atom.global.exch.b32 %r393, [%rd1], %r394;
	// end inline asm
	// begin inline asm
	atom.global.add.u32 %r395, [%rd1], 0;
	// end inline asm
	add.s32 	%r397, %r395, 1;
	// begin inline asm
	atom.global.exch.b32 %r396, [%rd1], %r397;
	// end inline asm
	// begin inline asm
	atom.global.add.u32 %r398, [%rd1], 0;
	// end inline asm
	add.s32 	%r400, %r398, 1;
	// begin inline asm
	atom.global.exch.b32 %r399, [%rd1], %r400;
	// end inline asm
	// begin inline asm
	atom.global.add.u32 %r401, [%rd1], 0;
	// end inline asm
	add.s32 	%r403, %r401, 1;
	// begin inline asm
	atom.global.exch.b32 %r402, [%rd1], %r403;
	// end inline asm
	// begin inline asm
	atom.global.add.u32 %r404, [%rd1], 0;
	// end inline asm
	add.s32 	%r406, %r404, 1;
	// begin inline asm
	atom.global.exch.b32 %r405, [%rd1], %r406;
	// end inline asm
	// begin inline asm
	atom.global.add.u32 %r407, [%rd1], 0;
	// end inline asm
	add.s32 	%r409, %r407, 1;
	// begin inline asm
	atom.global.exch.b32 %r408, [%rd1], %r409;
	// end inline asm
	// begin inline asm
	atom.global.add.u32 %r410, [%rd1], 0;
	// end inline asm
	add.s32 	%r412, %r410, 1;
	// begin inline asm
	atom.global.exch.b32 %r411, [%rd1], %r412;
	// end inline asm
	// begin inline asm
	atom.global.add.u32 %r413, [%rd1], 0;
	// end inline asm
	add.s32 	%r415, %r413, 1;
	// begin inline asm
	atom.global.exch.b32 %r414, [%rd1], %r415;
	// end inline asm
	// begin inline asm
	atom.global.add.u32 %r416, [%rd1], 0;
	// end inline asm
	add.s32 	%r418, %r416, 1;
	// begin inline asm
	atom.global.exch.b32 %r417, [%rd1], %r418;
	// end inline asm
	// begin inline asm
	atom.global.add.u32 %r419, [%rd1], 0;
	// end inline asm
	add.s32 	%r421, %r419, 1;
	// begin inline asm
	atom.global.exch.b32 %r420, [%rd1], %r421;
	// end inline asm
	// begin inline asm
	atom.global.add.u32 %r422, [%rd1], 0;
	// end inline asm
	add.s32 	%r424, %r422, 1;
	// begin inline asm
	atom.global.exch.b32 %r423, [%rd1], %r424;
	// end inline asm
	// begin inline asm
	atom.global.add.u32 %r425, [%rd1], 0;
	// end inline asm
	add.s32 	%r427, %r425, 1;
	// begin inline asm
	atom.global.exch.b32 %r426, [%rd1], %r427;
	// end inline asm
	// begin inline asm
	atom.global.add.u32 %r428, [%rd1], 0;
	// end inline asm
	add.s32 	%r430, %r428, 1;
	// begin inline asm
	atom.global.exch.b32 %r429, [%rd1], %r430;
	// end inline asm
	// begin inline asm
	atom.global.add.u32 %r431, [%rd1], 0;
	// end inline asm
	add.s32 	%r433, %r431, 1;
	// begin inline asm
	atom.global.exch.b32 %r432, [%rd1], %r433;
	// end inline asm
	// begin inline asm
	atom.global.add.u32 %r434, [%rd1], 0;
	// end inline asm
	add.s32 	%r436, %r434, 1;
	// begin inline asm
	atom.global.exch.b32 %r435, [%rd1], %r436;
	// end inline asm
	// begin inline asm
	atom.global.add.u32 %r437, [%rd1], 0;
	// end inline asm
	add.s32 	%r439, %r437, 1;
	// begin inline asm
	atom.global.exch.b32 %r438, [%rd1], %r439;
	// end inline asm
	// begin inline asm
	atom.global.add.u32 %r440, [%rd1], 0;
	// end inline asm
	add.s32 	%r442, %r440, 1;
	// begin inline asm
	atom.global.exch.b32 %r441, [%rd1], %r442;
	// end inline asm
	// begin inline asm
	atom.global.add.u32 %r443, [%rd1], 0;
	// end inline asm
	add.s32 	%r445, %r443, 1;
	// begin inline asm
	atom.global.exch.b32 %r444, [%rd1], %r445;
	// end inline asm
	// begin inline asm
	atom.global.add.u32 %r446, [%rd1], 0;
	// end inline asm
	add.s32 	%r448, %r446, 1;
	// begin inline asm
	atom.global.exch.b32 %r447, [%rd1], %r448;
	// end inline asm
	// begin inline asm
	atom.global.add.u32 %r449, [%rd1], 0;
	// end inline asm
	add.s32 	%r451, %r449, 1;
	// begin inline asm
	atom.global.exch.b32 %r450, [%rd1], %r451;
	// end inline asm
	// begin inline asm
	atom.global.add.u32 %r452, [%rd1], 0;
	// end inline asm
	add.s32 	%r454, %r452, 1;
	// begin inline asm
	atom.global.exch.b32 %r453, [%rd1], %r454;
	// end inline asm
	// begin inline asm
	atom.global.add.u32 %r455, [%rd1], 0;
	// end inline asm
	add.s32 	%r457, %r455, 1;
	// begin inline asm
	atom.global.exch.b32 %r456, [%rd1], %r457;
	// end inline asm
	// begin inline asm
	atom.global.add.u32 %r458, [%rd1], 0;
	// end inline asm
	add.s32 	%r460, %r458, 1;
	// begin inline asm
	atom.global.exch.b32 %r459, [%rd1], %r460;
	// end inline asm
	// begin inline asm
	atom.global.add.u32 %r461, [%rd1], 0;
	// end inline asm
	add.s32 	%r463, %r461, 1;
	// begin inline asm
	atom.global.exch.b32 %r462, [%rd1], %r463;
	// end inline asm
	// begin inline asm
	atom.global.add.u32 %r464, [%rd1], 0;
	// end inline asm
	add.s32 	%r466, %r464, 1;
	// begin inline asm
	atom.global.exch.b32 %r465, [%rd1], %r466;
	// end inline asm
	// begin inline asm
	atom.global.add.u32 %r467, [%rd1], 0;
	// end inline asm
	add.s32 	%r469, %r467, 1;
	// begin inline asm
	atom.global.exch.b32 %r468, [%rd1], %r469;
	// end inline asm
	// begin inline asm
	atom.global.add.u32 %r470, [%rd1], 0;
	// end inline asm
	add.s32 	%r472, %r470, 1;
	// begin inline asm
	atom.global.exch.b32 %r471, [%rd1], %r472;
	// end inline asm
	// begin inline asm
	atom.global.add.u32 %r473, [%rd1], 0;
	// end inline asm
	add.s32 	%r475, %r473, 1;
	// begin inline asm
	atom.global.exch.b32 %r474, [%rd1], %r475;
	// end inline asm
	// begin inline asm
	atom.global.add.u32 %r476, [%rd1], 0;
	// end inline asm
	add.s32 	%r478, %r476, 1;
	// begin inline asm
	atom.global.exch.b32 %r477, [%rd1], %r478;
	// end inline asm
	// begin inline asm
	atom.global.add.u32 %r479, [%rd1], 0;
	// end inline asm
	add.s32 	%r481, %r479, 1;
	// begin inline asm
	atom.global.exch.b32 %r480, [%rd1], %r481;
	// end inline asm
	// begin inline asm
	atom.global.add.u32 %r482, [%rd1], 0;
	// end inline asm
	add.s32 	%r484, %r482, 1;
	// begin inline asm
	atom.global.exch.b32 %r483, [%rd1], %r484;
	// end inline asm
	// begin inline asm
	atom.global.add.u32 %r485, [%rd1], 0;
	// end inline asm
	add.s32 	%r487, %r485, 1;
	// begin inline asm
	atom.global.exch.b32 %r486, [%rd1], %r487;
	// end inline asm
	// begin inline asm
	atom.global.add.u32 %r488, [%rd1], 0;
	// end inline asm
	add.s32 	%r490, %r488, 1;
	// begin inline asm
	atom.global.exch.b32 %r489, [%rd1], %r490;
	// end inline asm
	// begin inline asm
	atom.global.add.u32 %r491, [%rd1], 0;
	// end inline asm
	add.s32 	%r493, %r491, 1;
	// begin inline asm
	atom.global.exch.b32 %r492, [%rd1], %r493;
	// end inline asm
	// begin inline asm
	atom.global.add.u32 %r494, [%rd1], 0;
	// end inline asm
	add.s32 	%r496, %r494, 1;
	// begin inline asm
	atom.global.exch.b32 %r495, [%rd1], %r496;
	// end inline asm
	// begin inline asm
	atom.global.add.u32 %r497, [%rd1], 0;
	// end inline asm
	add.s32 	%r499, %r497, 1;
	// begin inline asm
	atom.global.exch.b32 %r498, [%rd1], %r499;
	// end inline asm
	// begin inline asm
	atom.global.add.u32 %r500, [%rd1], 0;
	// end inline asm
	add.s32 	%r502, %r500, 1;
	// begin inline asm
	atom.global.exch.b32 %r501, [%rd1], %r502;
	// end inline asm
	// begin inline asm
	atom.global.add.u32 %r503, [%rd1], 0;
	// end inline asm
	add.s32 	%r505, %r503, 1;
	// begin inline asm
	atom.global.exch.b32 %r504, [%rd1], %r505;
	// end inline asm
	// begin inline asm
	atom.global.add.u32 %r506, [%rd1], 0;
	// end inline asm
	add.s32 	%r508, %r506, 1;
	// begin inline asm
	atom.global.exch.b32 %r507, [%rd1], %r508;
	// end inline asm
	// begin inline asm
	atom.global.add.u32 %r509, [%rd1], 0;
	// end inline asm
	add.s32 	%r511, %r509, 1;
	// begin inline asm
	atom.global.exch.b32 %r510, [%rd1], %r511;
	// end inline asm
	// begin inline asm
	atom.global.add.u32 %r512, [%rd1], 0;
	// end inline asm
	add.s32 	%r514, %r512, 1;
	// begin inline asm
	atom.global.exch.b32 %r513, [%rd1], %r514;
	// end inline asm
	// begin inline asm
	atom.global.add.u32 %r515, [%rd1], 0;
	// end inline asm
	add.s32 	%r517, %r515, 1;
	// begin inline asm
	atom.global.exch.b32 %r516, [%rd1], %r517;
	// end inline asm
	// begin inline asm
	atom.global.add.u32 %r518, [%rd1], 0;
	// end inline asm
	add.s32 	%r520, %r518, 1;
	// begin inline asm
	atom.global.exch.b32 %r519, [%rd1], %r520;
	// end inline asm
	// begin inline asm
	atom.global.add.u32 %r521, [%rd1], 0;
	// end inline asm
	add.s32 	%r523, %r521, 1;
	// begin inline asm
	atom.global.exch.b32 %r522, [%rd1], %r523;
	// end inline asm
	// begin inline asm
	atom.global.add.u32 %r524, [%rd1], 0;
	// end inline asm
	add.s32 	%r526, %r524, 1;
	// begin inline asm
	atom.global.exch.b32 %r525, [%rd1], %r526;
	// end inline asm
	// begin inline asm
	atom.global.add.u32 %r527, [%rd1], 0;
	// end inline asm
	add.s32 	%r529, %r527, 1;
	// begin inline asm
	atom.global.exch.b32 %r528, [%rd1], %r529;
	// end inline asm
	// begin inline asm
	atom.global.add.u32 %r530, [%rd1], 0;
	// end inline asm
	add.s32 	%r532, %r530, 1;
	// begin inline asm
	atom.global.exch.b32 %r531, [%rd1], %r532;
	// end inline asm
	// begin inline asm
	atom.global.add.u32 %r533, [%rd1], 0;
	// end inline asm
	add.s32 	%r535, %r533, 1;
	// begin inline asm
	atom.global.exch.b32 %r534, [%rd1], %r535;
	// end inline asm
	// begin inline asm
	atom.global.add.u32 %r536, [%rd1], 0;
	// end inline asm
	add.s32 	%r538, %r536, 1;
	// begin inline asm
	atom.global.exch.b32 %r537, [%rd1], %r538;
	// end inline asm
	// begin inline asm
	atom.global.add.u32 %r539, [%rd1], 0;
	// end inline asm
	add.s32 	%r541, %r539, 1;
	// begin inline asm
	atom.global.exch.b32 %r540, [%rd1], %r541;
	// end inline asm
	// begin inline asm
	atom.global.add.u32 %r542, [%rd1], 0;
	// end inline asm
	add.s32 	%r544, %r542, 1;
	// begin inline asm
	atom.global.exch.b32 %r543, [%rd1], %r544;
	// end inline asm
	// begin inline asm
	atom.global.add.u32 %r545, [%rd1], 0;
	// end inline asm
	add.s32 	%r547, %r545, 1;
	// begin inline asm
	atom.global.exch.b32 %r546, [%rd1], %r547;
	// end inline asm
	// begin inline asm
	atom.global.add.u32 %r548, [%rd1], 0;
	// end inline asm
	add.s32 	%r550, %r548, 1;
	// begin inline asm
	atom.global.exch.b32 %r549, [%rd1], %r550;
	// end inline asm
	// begin inline asm
	atom.global.add.u32 %r551, [%rd1], 0;
	// end inline asm
	add.s32 	%r553, %r551, 1;
	// begin inline asm
	atom.global.exch.b32 %r552, [%rd1], %r553;
	// end inline asm
	// begin inline asm
	atom.global.add.u32 %r554, [%rd1], 0;
	// end inline asm
	add.s32 	%r556, %r554, 1;
	// begin inline asm
	atom.global.exch.b32 %r555, [%rd1], %r556;
	// end inline asm
	// begin inline asm
	atom.global.add.u32 %r557, [%rd1], 0;
	// end inline asm
	add.s32 	%r559, %r557, 1;
	// begin inline asm
	atom.global.exch.b32 %r558, [%rd1], %r559;
	// end inline asm
	// begin inline asm
	atom.global.add.u32 %r560, [%rd1], 0;
	// end inline asm
	add.s32 	%r562, %r560, 1;
	// begin inline asm
	atom.global.exch.b32 %r561, [%rd1], %r562;
	// end inline asm
	// begin inline asm
	atom.global.add.u32 %r563, [%rd1], 0;
	// end inline asm
	add.s32 	%r565, %r563, 1;
	// begin inline asm
	atom.global.exch.b32 %r564, [%rd1], %r565;
	// end inline asm
	// begin inline asm
	atom.global.add.u32 %r566, [%rd1], 0;
	// end inline asm
	add.s32 	%r568, %r566, 1;
	// begin inline asm
	atom.global.exch.b32 %r567, [%rd1], %r568;
	// end inline asm
	// begin inline asm
	atom.global.add.u32 %r569, [%rd1], 0;
	// end inline asm
	add.s32 	%r571, %r569, 1;
	// begin inline asm
	atom.global.exch.b32 %r570, [%rd1], %r571;
	// end inline asm
	// begin inline asm
	atom.global.add.u32 %r572, [%rd1], 0;
	// end inline asm
	add.s32 	%r574, %r572, 1;
	// begin inline asm
	atom.global.exch.b32 %r573, [%rd1], %r574;
	// end inline asm
	// begin inline asm
	atom.global.add.u32 %r575, [%rd1], 0;
	// end inline asm
	add.s32 	%r577, %r575, 1;
	// begin inline asm
	atom.global.exch.b32 %r576, [%rd1], %r577;
	// end inline asm
	// begin inline asm
	atom.global.add.u32 %r578, [%rd1], 0;
	// end inline asm
	add.s32 	%r580, %r578, 1;
	// begin inline asm
	atom.global.exch.b32 %r579, [%rd1], %r580;
	// end inline asm
	// begin inline asm
	atom.global.add.u32 %r581, [%rd1], 0;
	// end inline asm
	add.s32 	%r583, %r581, 1;
	// begin inline asm
	atom.global.exch.b32 %r582, [%rd1], %r583;
	// end inline asm
	// begin inline asm
	atom.global.add.u32 %r584, [%rd1], 0;
	// end inline asm
	add.s32 	%r586, %r584, 1;
	// begin inline asm
	atom.global.exch.b32 %r585, [%rd1], %r586;
	// end inline asm
	// begin inline asm
	atom.global.add.u32 %r587, [%rd1], 0;
	// end inline asm
	add.s32 	%r589, %r587, 1;
	// begin inline asm
	atom.global.exch.b32 %r588, [%rd1], %r589;
	// end inline asm
	// begin inline asm
	atom.global.add.u32 %r590, [%rd1], 0;
	// end inline asm
	add.s32 	%r592, %r590, 1;
	// begin inline asm
	atom.global.exch.b32 %r591, [%rd1], %r592;
	// end inline asm
	// begin inline asm
	atom.global.add.u32 %r593, [%rd1], 0;
	// end inline asm
	add.s32 	%r595, %r593, 1;
	// begin inline asm
	atom.global.exch.b32 %r594, [%rd1], %r595;
	// end inline asm
	// begin inline asm
	atom.global.add.u32 %r596, [%rd1], 0;
	// end inline asm
	add.s32 	%r598, %r596, 1;
	// begin inline asm
	atom.global.exch.b32 %r597, [%rd1], %r598;
	// end inline asm
	// begin inline asm
	atom.global.add.u32 %r599, [%rd1], 0;
	// end inline asm
	add.s32 	%r601, %r599, 1;
	// begin inline asm
	atom.global.exch.b32 %r600, [%rd1], %r601;
	// end inline asm
	// begin inline asm
	atom.global.add.u32 %r602, [%rd1], 0;
	// end inline asm
	add.s32 	%r604, %r602, 1;
	// begin inline asm
	atom.global.exch.b32 %r603, [%rd1], %r604;
	// end inline asm
	// begin inline asm
	atom.global.add.u32 %r605, [%rd1], 0;
	// end inline asm
	add.s32 	%r607, %r605, 1;
	// begin inline asm
	atom.global.exch.b32 %r606, [%rd1], %r607;
	// end inline asm
	// begin inline asm
	atom.global.add.u32 %r608, [%rd1], 0;
	// end inline asm
	add.s32 	%r610, %r608, 1;
	// begin inline asm
	atom.global.exch.b32 %r609, [%rd1], %r610;
	// end inline asm
	// begin inline asm
	atom.global.add.u32 %r611, [%rd1], 0;
	// end inline asm
	add.s32 	%r613, %r611, 1;
	// begin inline asm
	atom.global.exch.b32 %r612, [%rd1], %r613;
	// end inline asm
	// begin inline asm
	atom.global.add.u32 %r614, [%rd1], 0;
	// end inline asm
	add.s32 	%r616, %r614, 1;
	// begin inline asm
	atom.global.exch.b32 %r615, [%rd1], %r616;
	// end inline asm
	// begin inline asm
	atom.global.add.u32 %r617, [%rd1], 0;
	// end inline asm
	add.s32 	%r619, %r617, 1;
	// begin inline asm
	atom.global.exch.b32 %r618, [%rd1], %r619;
	// end inline asm
	// begin inline asm
	atom.global.add.u32 %r620, [%rd1], 0;
	// end inline asm
	add.s32 	%r622, %r620, 1;
	// begin inline asm
	atom.global.exch.b32 %r621, [%rd1], %r622;
	// end inline asm
	// begin inline asm
	atom.global.add.u32 %r623, [%rd1], 0;
	// end inline asm
	add.s32 	%r625, %r623, 1;
	// begin inline asm
	atom.global.exch.b32 %r624, [%rd1], %r625;
	// end inline asm
	// begin inline asm
	atom.global.add.u32 %r626, [%rd1], 0;
	// end inline asm
	add.s32 	%r628, %r626, 1;
	// begin inline asm
	atom.global.exch.b32 %r627, [%rd1], %r628;
	// end inline asm
	// begin inline asm
	atom.global.add.u32 %r629, [%rd1], 0;
	// end inline asm
	add.s32 	%r631, %r629, 1;
	// begin inline asm
	atom.global.exch.b32 %r630, [%rd1], %r631;
	// end inline asm
	// begin inline asm
	atom.global.add.u32 %r632, [%rd1], 0;
	// end inline asm
	add.s32 	%r634, %r632, 1;
	// begin inline asm
	atom.global.exch.b32 %r633, [%rd1], %r634;
	// end inline asm
	// begin inline asm
	atom.global.add.u32 %r635, [%rd1], 0;
	// end inline asm
	add.s32 	%r637, %r635, 1;
	// begin inline asm
	atom.global.exch.b32 %r636, [%rd1], %r637;
	// end inline asm
	// begin inline asm
	atom.global.add.u32 %r638, [%rd1], 0;
	// end inline asm
	add.s32 	%r640, %r638, 1;
	// begin inline asm
	atom.global.exch.b32 %r639, [%rd1], %r640;
	// end inline asm
	// begin inline asm
	atom.global.add.u32 %r641, [%rd1], 0;
	// end inline asm
	add.s32 	%r643, %r641, 1;
	// begin inline asm
	atom.global.exch.b32 %r642, [%rd1], %r643;
	// end inline asm
	// begin inline asm
	atom.global.add.u32 %r644, [%rd1], 0;
	// end inline asm
	add.s32 	%r646, %r644, 1;
	// begin inline asm
	atom.global.exch.b32 %r645, [%rd1], %r646;
	// end inline asm
	// begin inline asm
	atom.global.add.u32 %r647, [%rd1], 0;
	// end inline asm
	add.s32 	%r649, %r647, 1;
	// begin inline asm
	atom.global.exch.b32 %r648, [%rd1], %r649;
	// end inline asm
	// begin inline asm
	atom.global.add.u32 %r650, [%rd1], 0;
	// end inline asm
	add.s32 	%r652, %r650, 1;
	// begin inline asm
	atom.global.exch.b32 %r651, [%rd1], %r652;
	// end inline asm
	// begin inline asm
	atom.global.add.u32 %r653, [%rd1], 0;
	// end inline asm
	add.s32 	%r655, %r653, 1;
	// begin inline asm
	atom.global.exch.b32 %r654, [%rd1], %r655;
	// end inline asm
	// begin inline asm
	atom.global.add.u32 %r656, [%rd1], 0;
	// end inline asm
	add.s32 	%r658, %r656, 1;
	// begin inline asm
	atom.global.exch.b32 %r657, [%rd1], %r658;
	// end inline asm
	// begin inline asm
	atom.global.add.u32 %r659, [%rd1], 0;
	// end inline asm
	add.s32 	%r661, %r659, 1;
	// begin inline asm
	atom.global.exch.b32 %r660, [%rd1], %r661;
	// end inline asm
	// begin inline asm
	atom.global.add.u32 %r662, [%rd1], 0;
	// end inline asm
	add.s32 	%r664, %r662, 1;
	// begin inline asm
	atom.global.exch.b32 %r663, [%rd1], %r664;
	// end inline asm
	// begin inline asm
	atom.global.add.u32 %r665, [%rd1], 0;
	// end inline asm
	add.s32 	%r667, %r665, 1;
	// begin inline asm
	atom.global.exch.b32 %r666, [%rd1], %r667;
	// end inline asm
	// begin inline asm
	atom.global.add.u32 %r668, [%rd1], 0;
	// end inline asm
	add.s32 	%r670, %r668, 1;
	// begin inline asm
	atom.global.exch.b32 %r669, [%rd1], %r670;
	// end inline asm
	// begin inline asm
	atom.global.add.u32 %r671, [%rd1], 0;
	// end inline asm
	add.s32 	%r673, %r671, 1;
	// begin inline asm
	atom.global.exch.b32 %r672, [%rd1], %r673;
	// end inline asm
	// begin inline asm
	atom.global.add.u32 %r674, [%rd1], 0;
	// end inline asm
	add.s32 	%r676, %r674, 1;
	// begin inline asm
	atom.global.exch.b32 %r675, [%rd1], %r676;
	// end inline asm
	// begin inline asm
	atom.global.add.u32 %r677, [%rd1], 0;
	// end inline asm
	add.s32 	%r679, %r677, 1;
	// begin inline asm
	atom.global.exch.b32 %r678, [%rd1], %r679;
	// end inline asm
	// begin inline asm
	atom.global.add.u32 %r680, [%rd1], 0;
	// end inline asm
	add.s32 	%r682, %r680, 1;
	// begin inline asm
	atom.global.exch.b32 %r681, [%rd1], %r682;
	// end inline asm
	// begin inline asm
	atom.global.add.u32 %r683, [%rd1], 0;
	// end inline asm
	add.s32 	%r685, %r683, 1;
	// begin inline asm
	atom.global.exch.b32 %r684, [%rd1], %r685;
	// end inline asm
	// begin inline asm
	atom.global.add.u32 %r686, [%rd1], 0;
	// end inline asm
	add.s32 	%r688, %r686, 1;
	// begin inline asm
	atom.global.exch.b32 %r687, [%rd1], %r688;
	// end inline asm
	// begin inline asm
	atom.global.add.u32 %r689, [%rd1], 0;
	// end inline asm
	add.s32 	%r691, %r689, 1;
	// begin inline asm
	atom.global.exch.b32 %r690, [%rd1], %r691;
	// end inline asm
	// begin inline asm
	atom.global.add.u32 %r692, [%rd1], 0;
	// end inline asm
	add.s32 	%r694, %r692, 1;
	// begin inline asm
	atom.global.exch.b32 %r693, [%rd1], %r694;
	// end inline asm
	// begin inline asm
	atom.global.add.u32 %r695, [%rd1], 0;
	// end inline asm
	add.s32 	%r697, %r695, 1;
	// begin inline asm
	atom.global.exch.b32 %r696, [%rd1], %r697;
	// end inline asm
	// begin inline asm
	atom.global.add.u32 %r698, [%rd1], 0;
	// end inline asm
	add.s32 	%r700, %r698, 1;
	// begin inline asm
	atom.global.exch.b32 %r699, [%rd1], %r700;
	// end inline asm
	// begin inline asm
	atom.global.add.u32 %r701, [%rd1], 0;
	// end inline asm
	add.s32 	%r703, %r701, 1;
	// begin inline asm
	atom.global.exch.b32 %r702, [%rd1], %r703;
	// end inline asm
	// begin inline asm
	atom.global.add.u32 %r704, [%rd1], 0;
	// end inline asm
	add.s32 	%r706, %r704, 1;
	// begin inline asm
	atom.global.exch.b32 %r705, [%rd1], %r706;
	// end inline asm
	// begin inline asm
	atom.global.add.u32 %r707, [%rd1], 0;
	// end inline asm
	add.s32 	%r709, %r707, 1;
	// begin inline asm
	atom.global.exch.b32 %r708, [%rd1], %r709;
	// end inline asm
	// begin inline asm
	atom.global.add.u32 %r710, [%rd1], 0;
	// end inline asm
	add.s32 	%r712, %r710, 1;
	// begin inline asm
	atom.global.exch.b32 %r711, [%rd1], %r712;
	// end inline asm
	// begin inline asm
	atom.global.add.u32 %r713, [%rd1], 0;
	// end inline asm
	add.s32 	%r715, %r713, 1;
	// begin inline asm
	atom.global.exch.b32 %r714, [%rd1], %r715;
	// end inline asm
	// begin inline asm
	atom.global.add.u32 %r716, [%rd1], 0;
	// end inline asm
	add.s32 	%r718, %r716, 1;
	// begin inline asm
	atom.global.exch.b32 %r717, [%rd1], %r718;
	// end inline asm
	// begin inline asm
	atom.global.add.u32 %r719, [%rd1], 0;
	// end inline asm
	add.s32 	%r721, %r719, 1;
	// begin inline asm
	atom.global.exch.b32 %r720, [%rd1], %r721;
	// end inline asm
	// begin inline asm
	atom.global.add.u32 %r722, [%rd1], 0;
	// end inline asm
	add.s32 	%r724, %r722, 1;
	// begin inline asm
	atom.global.exch.b32 %r723, [%rd1], %r724;
	// end inline asm
	// begin inline asm
	atom.global.add.u32 %r725, [%rd1], 0;
	// end inline asm
	add.s32 	%r727, %r725, 1;
	// begin inline asm
	atom.global.exch.b32 %r726, [%rd1], %r727;
	// end inline asm
	// begin inline asm
	atom.global.add.u32 %r728, [%rd1], 0;
	// end inline asm
	add.s32 	%r730, %r728, 1;
	// begin inline asm
	atom.global.exch.b32 %r729, [%rd1], %r730;
	// end inline asm
	// begin inline asm
	atom.global.add.u32 %r731, [%rd1], 0;
	// end inline asm
	add.s32 	%r733, %r731, 1;
	// begin inline asm
	atom.global.exch.b32 %r732, [%rd1], %r733;
	// end inline asm
	// begin inline asm
	atom.global.add.u32 %r734, [%rd1], 0;
	// end inline asm
	add.s32 	%r736, %r734, 1;
	// begin inline asm
	atom.global.exch.b32 %r735, [%rd1], %r736;
	// end inline asm
	// begin inline asm
	atom.global.add.u32 %r737, [%rd1], 0;
	// end inline asm
	add.s32 	%r739, %r737, 1;
	// begin inline asm
	atom.global.exch.b32 %r738, [%rd1], %r739;
	// end inline asm
	// begin inline asm
	atom.global.add.u32 %r740, [%rd1], 0;
	// end inline asm
	add.s32 	%r742, %r740, 1;
	// begin inline asm
	atom.global.exch.b32 %r741, [%rd1], %r742;
	// end inline asm
	// begin inline asm
	atom.global.add.u32 %r743, [%rd1], 0;
	// end inline asm
	add.s32 	%r745, %r743, 1;
	// begin inline asm
	atom.global.exch.b32 %r744, [%rd1], %r745;
	// end inline asm
	// begin inline asm
	atom.global.add.u32 %r746, [%rd1], 0;
	// end inline asm
	add.s32 	%r748, %r746, 1;
	// begin inline asm
	atom.global.exch.b32 %r747, [%rd1], %r748;
	// end inline asm
	// begin inline asm
	atom.global.add.u32 %r749, [%rd1], 0;
	// end inline asm
	add.s32 	%r751, %r749, 1;
	// begin inline asm
	atom.global.exch.b32 %r750, [%rd1], %r751;
	// end inline asm
	// begin inline asm
	atom.global.add.u32 %r752, [%rd1], 0;
	// end inline asm
	add.s32 	%r754, %r752, 1;
	// begin inline asm
	atom.global.exch.b32 %r753, [%rd1], %r754;
	// end inline asm
	// begin inline asm
	atom.global.add.u32 %r755, [%rd1], 0;
	// end inline asm
	add.s32 	%r757, %r755, 1;
	// begin inline asm
	atom.global.exch.b32 %r756, [%rd1], %r757;
	// end inline asm
	// begin inline asm
	atom.global.add.u32 %r758, [%rd1], 0;
	// end inline asm
	add.s32 	%r760, %r758, 1;
	// begin inline asm
	atom.global.exch.b32 %r759, [%rd1], %r760;
	// end inline asm
	// begin inline asm
	atom.global.add.u32 %r761, [%rd1], 0;
	// end inline asm
	add.s32 	%r763, %r761, 1;
	// begin inline asm
	atom.global.exch.b32 %r762, [%rd1], %r763;
	// end inline asm
	// begin inline asm
	atom.global.add.u32 %r764, [%rd1], 0;
	// end inline asm
	add.s32 	%r766, %r764, 1;
	// begin inline asm
	atom.global.exch.b32 %r765, [%rd1], %r766;
	// end inline asm
	// begin inline asm
	atom.global.add.u32 %r767, [%rd1], 0;
	// end inline asm
	add.s32 	%r769, %r767, 1;
	// begin inline asm
	atom.global.exch.b32 %r768, [%rd1], %r769;
	// end inline asm
$L__BB28_2:
	ret;

}
	// .globl	_Z4testIL_Z12load_relaxedPKjEL_Z13store_relaxedPjjELi256E14single_element11lower_lanesILj16EEEvv
.visible .entry _Z4testIL_Z12load_relaxedPKjEL_Z13store_relaxedPjjELi256E14single_element11lower_lanesILj16EEEvv()
{
	.reg .pred 	%p<2>;
	.reg .b32 	%r<514>;
	.reg .b64 	%rd<514>;

	// begin inline asm
	mov.u32 %r1, %laneid;
	// end inline asm
	setp.gt.u32 	%p1, %r1, 15;
	@%p1 bra 	$L__BB29_2;
	mov.u64 	%rd513, buffer;
	cvta.global.u64 	%rd1, %rd513;
	// begin inline asm
	ld.relaxed.gpu.u32 %r2, [%rd1];
	// end inline asm
	add.s32 	%r3, %r2, 1;
	// begin inline asm
	st.relaxed.gpu.u32 [%rd1], %r3;
	// end inline asm
	// begin inline asm
	ld.relaxed.gpu.u32 %r4, [%rd1];
	// end inline asm
	add.s32 	%r5, %r4, 1;
	// begin inline asm
	st.relaxed.gpu.u32 [%rd1], %r5;
	// end inline asm
	// begin inline asm
	ld.relaxed.gpu.u32 %r6, [%rd1];
	// end inline asm
	add.s32 	%r7, %r6, 1;
	// begin inline asm
	st.relaxed.gpu.u32 [%rd1], %r7;
	// end inline asm
	// begin inline asm
	ld.relaxed.gpu.u32 %r8, [%rd1];
	// end inline asm
	add.s32 	%r9, %r8, 1;
	// begin inline asm
	st.relaxed.gpu.u32 [%rd1], %r9;
	// end inline asm
	// begin inline asm
	ld.relaxed.gpu.u32 %r10, [%rd1];
	// end inline asm
	add.s32 	%r11, %r10, 1;
	// begin inline asm
	st.relaxed.gpu.u32 [%rd1], %r11;
	// end inline asm
	// begin inline asm
	ld.relaxed.gpu.u32 %r12, [%rd1];
	// end inline asm
	add.s32 	%r13, %r12, 1;
	// begin inline asm
	st.relaxed.gpu.u32 [%rd1], %r13;
	// end inline asm
	// begin inline asm
	ld.relaxed.gpu.u32 %r14, [%rd1];
	// end inline asm
	add.s32 	%r15, %r14, 1;
	// begin inline asm
	st.relaxed.gpu.u32 [%rd1], %r15;
	// end inline asm
	// begin inline asm
	ld.relaxed.gpu.u32 %r16, [%rd1];
	// end inline asm
	add.s32 	%r17, %r16, 1;
	// begin inline asm
	st.relaxed.gpu.u32 [%rd1], %r17;
	// end inline asm
	// begin inline asm
	ld.relaxed.gpu.u32 %r18, [%rd1];
	// end inline asm
	add.s32 	%r19, %r18, 1;
	// begin inline asm
	st.relaxed.gpu.u32 [%rd1], %r19;
	// end inline asm
	// begin inline asm
	ld.relaxed.gpu.u32 %r20, [%rd1];
	// end inline asm
	add.s32 	%r21, %r20, 1;
	// begin inline asm
	st.relaxed.gpu.u32 [%rd1], %r21;
	// end inline asm
	// begin inline asm
	ld.relaxed.gpu.u32 %r22, [%rd1];
	// end inline asm
	add.s32 	%r23, %r22, 1;
	// begin inline asm
	st.relaxed.gpu.u32 [%rd1], %r23;
	// end inline asm
	// begin inline asm
	ld.relaxed.gpu.u32 %r24, [%rd1];
	// end inline asm
	add.s32 	%r25, %r24, 1;
	// begin inline asm
	st.relaxed.gpu.u32 [%rd1], %r25;
	// end inline asm
	// begin inline asm
	ld.relaxed.gpu.u32 %r26, [%rd1];
	// end inline asm
	add.s32 	%r27, %r26, 1;
	// begin inline asm
	st.relaxed.gpu.u32 [%rd1], %r27;
	// end inline asm
	// begin inline asm
	ld.relaxed.gpu.u32 %r28, [%rd1];
	// end inline asm
	add.s32 	%r29, %r28, 1;
	// begin inline asm
	st.relaxed.gpu.u32 [%rd1], %r29;
	// end inline asm
	// begin inline asm
	ld.relaxed.gpu.u32 %r30, [%rd1];
	// end inline asm
	add.s32 	%r31, %r30, 1;
	// begin inline asm
	st.relaxed.gpu.u32 [%rd1], %r31;
	// end inline asm
	// begin inline asm
	ld.relaxed.gpu.u32 %r32, [%rd1];
	// end inline asm
	add.s32 	%r33, %r32, 1;
	// begin inline asm
	st.relaxed.gpu.u32 [%rd1], %r33;
	// end inline asm
	// begin inline asm
	ld.relaxed.gpu.u32 %r34, [%rd1];
	// end inline asm
	add.s32 	%r35, %r34, 1;
	// begin inline asm
	st.relaxed.gpu.u32 [%rd1], %r35;
	// end inline asm
	// begin inline asm
	ld.relaxed.gpu.u32 %r36, [%rd1];
	// end inline asm
	add.s32 	%r37, %r36, 1;
	// begin inline asm
	st.relaxed.gpu.u32 [%rd1], %r37;
	// end inline asm
	// begin inline asm
	ld.relaxed.gpu.u32 %r38, [%rd1];
	// end inline asm
	add.s32 	%r39, %r38, 1;
	// begin inline asm
	st.relaxed.gpu.u32 [%rd1], %r39;
	// end inline asm
	// begin inline asm
	ld.relaxed.gpu.u32 %r40, [%rd1];
	// end inline asm
	add.s32 	%r41, %r40, 1;
	// begin inline asm
	st.relaxed.gpu.u32 [%rd1], %r41;
	// end inline asm
	// begin inline asm
	ld.relaxed.gpu.u32 %r42, [%rd1];
	// end inline asm
	add.s32 	%r43, %r42, 1;
	// begin inline asm
	st.relaxed.gpu.u32 [%rd1], %r43;
	// end inline asm
	// begin inline asm
	ld.relaxed.gpu.u32 %r44, [%rd1];
	// end inline asm
	add.s32 	%r45, %r44, 1;
	// begin inline asm
	st.relaxed.gpu.u32 [%rd1], %r45;
	// end inline asm
	// begin inline asm
	ld.relaxed.gpu.u32 %r46, [%rd1];
	// end inline asm
	add.s32 	%r47, %r46, 1;
	// begin inline asm
	st.relaxed.gpu.u32 [%rd1], %r47;
	// end inline asm
	// begin inline asm
	ld.relaxed.gpu.u32 %r48, [%rd1];
	// end inline asm
	add.s32 	%r49, %r48, 1;
	// begin inline asm
	st.relaxed.gpu.u32 [%rd1], %r49;
	// end inline asm
	// begin inline asm
	ld.relaxed.gpu.u32 %r50, [%rd1];
	// end inline asm
	add.s32 	%r51, %r50, 1;
	// begin inline asm
	st.relaxed.gpu.u32 [%rd1], %r51;
	// end inline asm
	// begin inline asm
	ld.relaxed.gpu.u32 %r52, [%rd1];
	// end inline asm
	add.s32 	%r53, %r52, 1;
	// begin inline asm
	st.relaxed.gpu.u32 [%rd1], %r53;
	// end inline asm
	// begin inline asm
	ld.relaxed.gpu.u32 %r54, [%rd1];
	// end inline asm
	add.s32 	%r55, %r54, 1;
	// begin inline asm
	st.relaxed.gpu.u32 [%rd1], %r55;
	// end inline asm
	// begin inline asm
	ld.relaxed.gpu.u32 %r56, [%rd1];
	// end inline asm
	add.s32 	%r57, %r56, 1;
	// begin inline asm
	st.relaxed.gpu.u32 [%rd1], %r57;
	// end inline asm
	// begin inline asm
	ld.relaxed.gpu.u32 %r58, [%rd1];
	// end inline asm
	add.s32 	%r59, %r58, 1;
	// begin inline asm
	st.relaxed.gpu.u32 [%rd1], %r59;
	// end inline asm
	// begin inline asm
	ld.relaxed.gpu.u32 %r60, [%rd1];
	// end inline asm
	add.s32 	%r61, %r60, 1;
	// begin inline asm
	st.relaxed.gpu.u32 [%rd1], %r61;
	// end inline asm
	// begin inline asm
	ld.relaxed.gpu.u32 %r62, [%rd1];
	// end inline asm
	add.s32 	%r63, %r62, 1;
	// begin inline asm
	st.relaxed.gpu.u32 [%rd1], %r63;
	// end inline asm
	// begin inline asm
	ld.relaxed.gpu.u32 %r64, [%rd1];
	// end inline asm
	add.s32 	%r65, %r64, 1;
	// begin inline asm
	st.relaxed.gpu.u32 [%rd1], %r65;
	// end inline asm
	// begin inline asm
	ld.relaxed.gpu.u32 %r66, [%rd1];
	// end inline asm
	add.s32 	%r67, %r66, 1;
	// begin inline asm
	st.relaxed.gpu.u32 [%rd1], %r67;
	// end inline asm
	// begin inline asm
	ld.relaxed.gpu.u32 %r68, [%rd1];
	// end inline asm
	add.s32 	%r69, %r68, 1;
	// begin inline asm
	st.relaxed.gpu.u32 [%rd1], %r69;
	// end inline asm
	// begin inline asm
	ld.relaxed.gpu.u32 %r70, [%rd1];
	// end inline asm
	add.s32 	%r71, %r70, 1;
	// begin inline asm
	st.relaxed.gpu.u32 [%rd1], %r71;
	// end inline asm
	// begin inline asm
	ld.relaxed.gpu.u32 %r72, [%rd1];
	// end inline asm
	add.s32 	%r73, %r72, 1;
	// begin inline asm
	st.relaxed.gpu.u32 [%rd1], %r73;
	// end inline asm
	// begin inline asm
	ld.relaxed.gpu.u32 %r74, [%rd1];
	// end inline asm
	add.s32 	%r75, %r74, 1;
	// begin inline asm
	st.relaxed.gpu.u32 [%rd1], %r75;
	// end inline asm
	// begin inline asm
	ld.relaxed.gpu.u32 %r76, [%rd1];
	// end inline asm
	add.s32 	%r77, %r76, 1;
	// begin inline asm
	st.relaxed.gpu.u32 [%rd1], %r77;
	// end inline asm
	// begin inline asm
	ld.relaxed.gpu.u32 %r78, [%rd1];
	// end inline asm
	add.s32 	%r79, %r78, 1;
	// begin inline asm
	st.relaxed.gpu.u32 [%rd1], %r79;
	// end inline asm
	// begin inline asm
	ld.relaxed.gpu.u32 %r80, [%rd1];
	// end inline asm
	add.s32 	%r81, %r80, 1;
	// begin inline asm
	st.relaxed.gpu.u32 [%rd1], %r81;
	// end inline asm
	// begin inline asm
	ld.relaxed.gpu.u32 %r82, [%rd1];
	// end inline asm
	add.s32 	%r83, %r82, 1;
	// begin inline asm
	st.relaxed.gpu.u32 [%rd1], %r83;
	// end inline asm
	// begin inline asm
	ld.relaxed.gpu.u32 %r84, [%rd1];
	// end inline asm
	add.s32 	%r85, %r84, 1;
	// begin inline asm
	st.relaxed.gpu.u32 [%rd1], %r85;
	// end inline asm
	// begin inline asm
	ld.relaxed.gpu.u32 %r86, [%rd1];
	// end inline asm
	add.s32 	%r87, %r86, 1;
	// begin inline asm
	st.relaxed.gpu.u32 [%rd1], %r87;
	// end inline asm
	// begin inline asm
	ld.relaxed.gpu.u32 %r88, [%rd1];
	// end inline asm
	add.s32 	%r89, %r88, 1;
	// begin inline asm
	st.relaxed.gpu.u32 [%rd1], %r89;
	// end inline asm
	// begin inline asm
	ld.relaxed.gpu.u32 %r90, [%rd1];
	// end inline asm
	add.s32 	%r91, %r90, 1;
	// begin inline asm
	st.relaxed.gpu.u32 [%rd1], %r91;
	// end inline asm
	// begin inline asm
	ld.relaxed.gpu.u32 %r92, [%rd1];
	// end inline asm
	add.s32 	%r93, %r92, 1;
	// begin inline asm
	st.relaxed.gpu.u32 [%rd1], %r93;
	// end inline asm
	// begin inline asm
	ld.relaxed.gpu.u32 %r94, [%rd1];
	// end inline asm
	add.s32 	%r95, %r94, 1;
	// begin inline asm
	st.relaxed.gpu.u32 [%rd1], %r95;
	// end inline asm
	// begin inline asm
	ld.relaxed.gpu.u32 %r96, [%rd1];
	// end inline asm
	add.s32 	%r97, %r96, 1;
	// begin inline asm
	st.relaxed.gpu.u32 [%rd1], %r97;
	// end inline asm
	// begin inline asm
	ld.relaxed.gpu.u32 %r98, [%rd1];
	// end inline asm
	add.s32 	%r99, %r98, 1;
	// begin inline asm
	st.relaxed.gpu.u32 [%rd1], %r99;
	// end inline asm
	// begin inline asm
	ld.relaxed.gpu.u32 %r100, [%rd1];
	// end inline asm
	add.s32 	%r101, %r100, 1;
	// begin inline asm
	st.relaxed.gpu.u32 [%rd1], %r101;
	// end inline asm
	// begin inline asm
	ld.relaxed.gpu.u32 %r102, [%rd1];
	// end inline asm
	add.s32 	%r103, %r102, 1;
	// begin inline asm
	st.relaxed.gpu.u32 [%rd1], %r103;
	// end inline asm
	// begin inline asm
	ld.relaxed.gpu.u32 %r104, [%rd1];
	// end inline asm
	add.s32 	%r105, %r104, 1;
	// begin inline asm
	st.relaxed.gpu.u32 [%rd1], %r105;
	// end inline asm
	// begin inline asm
	ld.relaxed.gpu.u32 %r106, [%rd1];
	// end inline asm
	add.s32 	%r107, %r106, 1;
	// begin inline asm
	st.relaxed.gpu.u32 [%rd1], %r107;
	// end inline asm
	// begin inline asm
	ld.relaxed.gpu.u32 %r108, [%rd1];
	// end inline asm
	add.s32 	%r109, %r108, 1;
	// begin inline asm
	st.relaxed.gpu.u32 [%rd1], %r109;
	// end inline asm
	// begin inline asm
	ld.relaxed.gpu.u32 %r110, [%rd1];
	// end inline asm
	add.s32 	%r111, %r110, 1;
	// begin inline asm
	st.relaxed.gpu.u32 [%rd1], %r111;
	// end inline asm
	// begin inline asm
	ld.relaxed.gpu.u32 %r112, [%rd1];
	// end inline asm
	add.s32 	%r113, %r112, 1;
	// begin inline asm
	st.relaxed.gpu.u32 [%rd1], %r113;
	// end inline asm
	// begin inline asm
	ld.relaxed.gpu.u32 %r114, [%rd1];
	// end inline asm
	add.s32 	%r115, %r114, 1;
	// begin inline asm
	st.relaxed.gpu.u32 [%rd1], %r115;
	// end inline asm
	// begin inline asm
	ld.relaxed.gpu.u32 %r116, [%rd1];
	// end inline asm
	add.s32 	%r117, %r116, 1;
	// begin inline asm
	st.relaxed.gpu.u32 [%rd1], %r117;
	// end inline asm
	// begin inline asm
	ld.relaxed.gpu.u32 %r118, [%rd1];
	// end inline asm
	add.s32 	%r119, %r118, 1;
	// begin inline asm
	st.relaxed.gpu.u32 [%rd1], %r119;
	// end inline asm
	// begin inline asm
	ld.relaxed.gpu.u32 %r120, [%rd1];
	// end inline asm
	add.s32 	%r121, %r120, 1;
	// begin inline asm
	st.relaxed.gpu.u32 [%rd1], %r121;
	// end inline asm
	// begin inline asm
	ld.relaxed.gpu.u32 %r122, [%rd1];
	// end inline asm
	add.s32 	%r123, %r122, 1;
	// begin inline asm
	st.relaxed.gpu.u32 [%rd1], %r123;
	// end inline asm
	// begin inline asm
	ld.relaxed.gpu.u32 %r124, [%rd1];
	// end inline asm
	add.s32 	%r125, %r124, 1;
	// begin inline asm
	st.relaxed.gpu.u32 [%rd1], %r125;
	// end inline asm
	// begin inline asm
	ld.relaxed.gpu.u32 %r126, [%rd1];
	// end inline asm
	add.s32 	%r127, %r126, 1;
	// begin inline asm
	st.relaxed.gpu.u32 [%rd1], %r127;
	// end inline asm
	// begin inline asm
	ld.relaxed.gpu.u32 %r128, [%rd1];
	// end inline asm
	add.s32 	%r129, %r128, 1;
	// begin inline asm
	st.relaxed.gpu.u32 [%rd1], %r129;
	// end inline asm
	// begin inline asm
	ld.relaxed.gpu.u32 %r130, [%rd1];
	// end inline asm
	add.s32 	%r131, %r130, 1;
	// begin inline asm
	st.relaxed.gpu.u32 [%rd1], %r131;
	// end inline asm
	// begin inline asm
	ld.relaxed.gpu.u32 %r132, [%rd1];
	// end inline asm
	add.s32 	%r133, %r132, 1;
	// begin inline asm
	st.relaxed.gpu.u32 [%rd1], %r133;
	// end inline asm
	// begin inline asm
	ld.relaxed.gpu.u32 %r134, [%rd1];
	// end inline asm
	add.s32 	%r135, %r134, 1;
	// begin inline asm
	st.relaxed.gpu.u32 [%rd1], %r135;
	// end inline asm
	// begin inline asm
	ld.relaxed.gpu.u32 %r136, [%rd1];
	// end inline asm
	add.s32 	%r137, %r136, 1;
	// begin inline asm
	st.relaxed.gpu.u32 [%rd1], %r137;
	// end inline asm
	// begin inline asm
	ld.relaxed.gpu.u32 %r138, [%rd1];
	// end inline asm
	add.s32 	%r139, %r138, 1;
	// begin inline asm
	st.relaxed.gpu.u32 [%rd1], %r139;
	// end inline asm
	// begin inline asm
	ld.relaxed.gpu.u32 %r140, [%rd1];
	// end inline asm
	add.s32 	%r141, %r140, 1;
	// begin inline asm
	st.relaxed.gpu.u32 [%rd1], %r141;
	// end inline asm
	// begin inline asm
	ld.relaxed.gpu.u32 %r142, [%rd1];
	// end inline asm
	add.s32 	%r143, %r142, 1;
	// begin inline asm
	st.relaxed.gpu.u32 [%rd1], %r143;
	// end inline asm
	// begin inline asm
	ld.relaxed.gpu.u32 %r144, [%rd1];
	// end inline asm
	add.s32 	%r145, %r144, 1;
	// begin inline asm
	st.relaxed.gpu.u32 [%rd1], %r145;
	// end inline asm
	// begin inline asm
	ld.relaxed.gpu.u32 %r146, [%rd1];
	// end inline asm
	add.s32 	%r147, %r146, 1;
	// begin inline asm
	st.relaxed.gpu.u32 [%rd1], %r147;
	// end inline asm
	// begin inline asm
	ld.relaxed.gpu.u32 %r148, [%rd1];
	// end inline asm
	add.s32 	%r149, %r148, 1;
	// begin inline asm
	st.relaxed.gpu.u32 [%rd1], %r149;
	// end inline asm
	// begin inline asm
	ld.relaxed.gpu.u32 %r150, [%rd1];
	// end inline asm
	add.s32 	%r151, %r150, 1;
	// begin inline asm
	st.relaxed.gpu.u32 [%rd1], %r151;
	// end inline asm
	// begin inline asm
	ld.relaxed.gpu.u32 %r152, [%rd1];
	// end inline asm
	add.s32 	%r153, %r152, 1;
	// begin inline asm
	st.relaxed.gpu.u32 [%rd1], %r153;
	// end inline asm
	// begin inline asm
	ld.relaxed.gpu.u32 %r154, [%rd1];
	// end inline asm
	add.s32 	%r155, %r154, 1;
	// begin inline asm
	st.relaxed.gpu.u32 [%rd1], %r155;
	// end inline asm
	// begin inline asm
	ld.relaxed.gpu.u32 %r156, [%rd1];
	// end inline asm
	add.s32 	%r157, %r156, 1;
	// begin inline asm
	st.relaxed.gpu.u32 [%rd1], %r157;
	// end inline asm
	// begin inline asm
	ld.relaxed.gpu.u32 %r158, [%rd1];
	// end inline asm
	add.s32 	%r159, %r158, 1;
	// begin inline asm
	st.relaxed.gpu.u32 [%rd1], %r159;
	// end inline asm
	// begin inline asm
	ld.relaxed.gpu.u32 %r160, [%rd1];
	// end inline asm
	add.s32 	%r161, %r160, 1;
	// begin inline asm
	st.relaxed.gpu.u32 [%rd1], %r161;
	// end inline asm
	// begin inline asm
	ld.relaxed.gpu.u32 %r162, [%rd1];
	// end inline asm
	add.s32 	%r163, %r162, 1;
	// begin inline asm
	st.relaxed.gpu.u32 [%rd1], %r163;
	// end inline asm
	// begin inline asm
	ld.relaxed.gpu.u32 %r164, [%rd1];
	// end inline asm
	add.s32 	%r165, %r164, 1;
	// begin inline asm
	st.relaxed.gpu.u32 [%rd1], %r165;
	// end inline asm
	// begin inline asm
	ld.relaxed.gpu.u32 %r166, [%rd1];
	// end inline asm
	add.s32 	%r167, %r166, 1;
	// begin inline asm
	st.relaxed.gpu.u32 [%rd1], %r167;
	// end inline asm
	// begin inline asm
	ld.relaxed.gpu.u32 %r168, [%rd1];
	// end inline asm
	add.s32 	%r169, %r168, 1;
	// begin inline asm
	st.relaxed.gpu.u32 [%rd1], %r169;
	// end inline asm
	// begin inline asm
	ld.relaxed.gpu.u32 %r170, [%rd1];
	// end inline asm
	add.s32 	%r171, %r170, 1;
	// begin inline asm
	st.relaxed.gpu.u32 [%rd1], %r171;
	// end inline asm
	// begin inline asm
	ld.relaxed.gpu.u32 %r172, [%rd1];
	// end inline asm
	add.s32 	%r173, %r172, 1;
	// begin inline asm
	st.relaxed.gpu.u32 [%rd1], %r173;
	// end inline asm
	// begin inline asm
	ld.relaxed.gpu.u32 %r174, [%rd1];
	// end inline asm
	add.s32 	%r175, %r174, 1;
	// begin inline asm
	st.relaxed.gpu.u32 [%rd1], %r175;
	// end inline asm
	// begin inline asm
	ld.relaxed.gpu.u32 %r176, [%rd1];
	// end inline asm
	add.s32 	%r177, %r176, 1;
	// begin inline asm
	st.relaxed.gpu.u32 [%rd1], %r177;
	// end inline asm
	// begin inline asm
	ld.relaxed.gpu.u32 %r178, [%rd1];
	// end inline asm
	add.s32 	%r179, %r178, 1;
	// begin inline asm
	st.relaxed.gpu.u32 [%rd1], %r179;
	// end inline asm
	// begin inline asm
	ld.relaxed.gpu.u32 %r180, [%rd1];
	// end inline asm
	add.s32 	%r181, %r180, 1;
	// begin inline asm
	st.relaxed.gpu.u32 [%rd1], %r181;
	// end inline asm
	// begin inline asm
	ld.relaxed.gpu.u32 %r182, [%rd1];
	// end inline asm
	add.s32 	%r183, %r182, 1;
	// begin inline asm
	st.relaxed.gpu.u32 [%rd1], %r183;
	// end inline asm
	// begin inline asm
	ld.relaxed.gpu.u32 %r184, [%rd1];
	// end inline asm
	add.s32 	%r185, %r184, 1;
	// begin inline asm
	st.relaxed.gpu.u32 [%rd1], %r185;
	// end inline asm
	// begin inline asm
	ld.relaxed.gpu.u32 %r186, [%rd1];
	// end inline asm
	add.s32 	%r187, %r186, 1;
	// begin inline asm
	st.relaxed.gpu.u32 [%rd1], %r187;
	// end inline asm
	// begin inline asm
	ld.relaxed.gpu.u32 %r188, [%rd1];
	// end inline asm
	add.s32 	%r189, %r188, 1;
	// begin inline asm
	st.relaxed.gpu.u32 [%rd1], %r189;
	// end inline asm
	// begin inline asm
	ld.relaxed.gpu.u32 %r190, [%rd1];
	// end inline asm
	add.s32 	%r191, %r190, 1;
	// begin inline asm
	st.relaxed.gpu.u32 [%rd1], %r191;
	// end inline asm
	// begin inline asm
	ld.relaxed.gpu.u32 %r192, [%rd1];
	// end inline asm
	add.s32 	%r193, %r192, 1;
	// begin inline asm
	st.relaxed.gpu.u32 [%rd1], %r193;
	// end inline asm
	// begin inline asm
	ld.relaxed.gpu.u32 %r194, [%rd1];
	// end inline asm
	add.s32 	%r195, %r194, 1;
	// begin inline asm
	st.relaxed.gpu.u32 [%rd1], %r195;
	// end inline asm
	// begin inline asm
	ld.relaxed.gpu.u32 %r196, [%rd1];
	// end inline asm
	add.s32 	%r197, %r196, 1;
	// begin inline asm
	st.relaxed.gpu.u32 [%rd1], %r197;
	// end inline asm
	// begin inline asm
	ld.relaxed.gpu.u32 %r198, [%rd1];
	// end inline asm
	add.s32 	%r199, %r198, 1;
	// begin inline asm
	st.relaxed.gpu.u32 [%rd1], %r199;
	// end inline asm
	// begin inline asm
	ld.relaxed.gpu.u32 %r200, [%rd1];
	// end inline asm
	add.s32 	%r201, %r200, 1;
	// begin inline asm
	st.relaxed.gpu.u32 [%rd1], %r201;
	// end inline asm
	// begin inline asm
	ld.relaxed.gpu.u32 %r202, [%rd1];
	// end inline asm
	add.s32 	%r203, %r202, 1;
	// begin inline asm
	st.relaxed.gpu.u32 [%rd1], %r203;
	// end inline asm
	// begin inline asm
	ld.relaxed.gpu.u32 %r204, [%rd1];
	// end inline asm
	add.s32 	%r205, %r204, 1;
	// begin inline asm
	st.relaxed.gpu.u32 [%rd1], %r205;
	// end inline asm
	// begin inline asm
	ld.relaxed.gpu.u32 %r206, [%rd1];
	// end inline asm
	add.s32 	%r207, %r206, 1;
	// begin inline asm
	st.relaxed.gpu.u32 [%rd1], %r207;
	// end inline asm
	// begin inline asm
	ld.relaxed.gpu.u32 %r208, [%rd1];
	// end inline asm
	add.s32 	%r209, %r208, 1;
	// begin inline asm
	st.relaxed.gpu.u32 [%rd1], %r209;
	// end inline asm
	// begin inline asm
	ld.relaxed.gpu.u32 %r210, [%rd1];
	// end inline asm
	add.s32 	%r211, %r210, 1;
	// begin inline asm
	st.relaxed.gpu.u32 [%rd1], %r211;
	// end inline asm
	// begin inline asm
	ld.relaxed.gpu.u32 %r212, [%rd1];
	// end inline asm
	add.s32 	%r213, %r212, 1;
	// begin inline asm
	st.relaxed.gpu.u32 [%rd1], %r213;
	// end inline asm
	// begin inline asm
	ld.relaxed.gpu.u32 %r214, [%rd1];
	// end inline asm
	add.s32 	%r215, %r214, 1;
	// begin inline asm
	st.relaxed.gpu.u32 [%rd1], %r215;
	// end inline asm
	// begin inline asm
	ld.relaxed.gpu.u32 %r216, [%rd1];
	// end inline asm
	add.s32 	%r217, %r216, 1;
	// begin inline asm
	st.relaxed.gpu.u32 [%rd1], %r217;
	// end inline asm
	// begin inline asm
	ld.relaxed.gpu.u32 %r218, [%rd1];
	// end inline asm
	add.s32 	%r219, %r218, 1;
	// begin inline asm
	st.relaxed.gpu.u32 [%rd1], %r219;
	// end inline asm
	// begin inline asm
	ld.relaxed.gpu.u32 %r220, [%rd1];
	// end inline asm
	add.s32 	%r221, %r220, 1;
	// begin inline asm
	st.relaxed.gpu.u32 [%rd1], %r221;
	// end inline asm
	// begin inline asm
	ld.relaxed.gpu.u32 %r222, [%rd1];
	// end inline asm
	add.s32 	%r223, %r222, 1;
	// begin inline asm
	st.relaxed.gpu.u32 [%rd1], %r223;
	// end inline asm
	// begin inline asm
	ld.relaxed.gpu.u32 %r224, [%rd1];
	// end inline asm
	add.s32 	%r225, %r224, 1;
	// begin inline asm
	st.relaxed.gpu.u32 [%rd1], %r225;
	// end inline asm
	// begin inline asm
	ld.relaxed.gpu.u32 %r226, [%rd1];
	// end inline asm
	add.s32 	%r227, %r226, 1;
	// begin inline asm
	st.relaxed.gpu.u32 [%rd1], %r227;
	// end inline asm
	// begin inline asm
	ld.relaxed.gpu.u32 %r228, [%rd1];
	// end inline asm
	add.s32 	%r229, %r228, 1;
	// begin inline asm
	st.relaxed.gpu.u32 [%rd1], %r229;
	// end inline asm
	// begin inline asm
	ld.relaxed.gpu.u32 %r230, [%rd1];
	// end inline asm
	add.s32 	%r231, %r230, 1;
	// begin inline asm
	st.relaxed.gpu.u32 [%rd1], %r231;
	// end inline asm
	// begin inline asm
	ld.relaxed.gpu.u32 %r232, [%rd1];
	// end inline asm
	add.s32 	%r233, %r232, 1;
	// begin inline asm
	st.relaxed.gpu.u32 [%rd1], %r233;
	// end inline asm
	// begin inline asm
	ld.relaxed.gpu.u32 %r234, [%rd1];
	// end inline asm
	add.s32 	%r235, %r234, 1;
	// begin inline asm
	st.relaxed.gpu.u32 [%rd1], %r235;
	// end inline asm
	// begin inline asm
	ld.relaxed.gpu.u32 %r236, [%rd1];
	// end inline asm
	add.s32 	%r237, %r236, 1;
	// begin inline asm
	st.relaxed.gpu.u32 [%rd1], %r237;
	// end inline asm
	// begin inline asm
	ld.relaxed.gpu.u32 %r238, [%rd1];
	// end inline asm
	add.s32 	%r239, %r238, 1;
	// begin inline asm
	st.relaxed.gpu.u32 [%rd1], %r239;
	// end inline asm
	// begin inline asm
	ld.relaxed.gpu.u32 %r240, [%rd1];
	// end inline asm
	add.s32 	%r241, %r240, 1;
	// begin inline asm
	st.relaxed.gpu.u32 [%rd1], %r241;
	// end inline asm
	// begin inline asm
	ld.relaxed.gpu.u32 %r242, [%rd1];
	// end inline asm
	add.s32 	%r243, %r242, 1;
	// begin inline asm
	st.relaxed.gpu.u32 [%rd1], %r243;
	// end inline asm
	// begin inline asm
	ld.relaxed.gpu.u32 %r244, [%rd1];
	// end inline asm
	add.s32 	%r245, %r244, 1;
	// begin inline asm
	st.relaxed.gpu.u32 [%rd1], %r245;
	// end inline asm
	// begin inline asm
	ld.relaxed.gpu.u32 %r246, [%rd1];
	// end inline asm
	add.s32 	%r247, %r246, 1;
	// begin inline asm
	st.relaxed.gpu.u32 [%rd1], %r247;
	// end inline asm
	// begin inline asm
	ld.relaxed.gpu.u32 %r248, [%rd1];
	// end inline asm
	add.s32 	%r249, %r248, 1;
	// begin inline asm
	st.relaxed.gpu.u32 [%rd1], %r249;
	// end inline asm
	// begin inline asm
	ld.relaxed.gpu.u32 %r250, [%rd1];
	// end inline asm
	add.s32 	%r251, %r250, 1;
	// begin inline asm
	st.relaxed.gpu.u32 [%rd1], %r251;
	// end inline asm
	// begin inline asm
	ld.relaxed.gpu.u32 %r252, [%rd1];
	// end inline asm
	add.s32 	%r253, %r252, 1;
	// begin inline asm
	st.relaxed.gpu.u32 [%rd1], %r253;
	// end inline asm
	// begin inline asm
	ld.relaxed.gpu.u32 %r254, [%rd1];
	// end inline asm
	add.s32 	%r255, %r254, 1;
	// begin inline asm
	st.relaxed.gpu.u32 [%rd1], %r255;
	// end inline asm
	// begin inline asm
	ld.relaxed.gpu.u32 %r256, [%rd1];
	// end inline asm
	add.s32 	%r257, %r256, 1;
	// begin inline asm
	st.relaxed.gpu.u32 [%rd1], %r257;
	// end inline asm
	// begin inline asm
	ld.relaxed.gpu.u32 %r258, [%rd1];
	// end inline asm
	add.s32 	%r259, %r258, 1;
	// begin inline asm
	st.relaxed.gpu.u32 [%rd1], %r259;
	// end inline asm
	// begin inline asm
	ld.relaxed.gpu.u32 %r260, [%rd1];
	// end inline asm
	add.s32 	%r261, %r260, 1;
	// begin inline asm
	st.relaxed.gpu.u32 [%rd1], %r261;
	// end inline asm
	// begin inline asm
	ld.relaxed.gpu.u32 %r262, [%rd1];
	// end inline asm
	add.s32 	%r263, %r262, 1;
	// begin inline asm
	st.relaxed.gpu.u32 [%rd1], %r263;
	// end inline asm
	// begin inline asm
	ld.relaxed.gpu.u32 %r264, [%rd1];
	// end inline asm
	add.s32 	%r265, %r264, 1;
	// begin inline asm
	st.relaxed.gpu.u32 [%rd1], %r265;
	// end inline asm
	// begin inline asm
	ld.relaxed.gpu.u32 %r266, [%rd1];
	// end inline asm
	add.s32 	%r267, %r266, 1;
	// begin inline asm
	st.relaxed.gpu.u32 [%rd1], %r267;
	// end inline asm
	// begin inline asm
	ld.relaxed.gpu.u32 %r268, [%rd1];
	// end inline asm
	add.s32 	%r269, %r268, 1;
	// begin inline asm
	st.relaxed.gpu.u32 [%rd1], %r269;
	// end inline asm
	// begin inline asm
	ld.relaxed.gpu.u32 %r270, [%rd1];
	// end inline asm
	add.s32 	%r271, %r270, 1;
	// begin inline asm
	st.relaxed.gpu.u32 [%rd1], %r271;
	// end inline asm
	// begin inline asm
	ld.relaxed.gpu.u32 %r272, [%rd1];
	// end inline asm
	add.s32 	%r273, %r272, 1;
	// begin inline asm
	st.relaxed.gpu.u32 [%rd1], %r273;
	// end inline asm
	// begin inline asm
	ld.relaxed.gpu.u32 %r274, [%rd1];
	// end inline asm
	add.s32 	%r275, %r274, 1;
	// begin inline asm
	st.relaxed.gpu.u32 [%rd1], %r275;
	// end inline asm
	// begin inline asm
	ld.relaxed.gpu.u32 %r276, [%rd1];
	// end inline asm
	add.s32 	%r277, %r276, 1;
	// begin inline asm
	st.relaxed.gpu.u32 [%rd1], %r277;
	// end inline asm
	// begin inline asm
	ld.relaxed.gpu.u32 %r278, [%rd1];
	// end inline asm
	add.s32 	%r279, %r278, 1;
	// begin inline asm
	st.relaxed.gpu.u32 [%rd1], %r279;
	// end inline asm
	// begin inline asm
	ld.relaxed.gpu.u32 %r280, [%rd1];
	// end inline asm
	add.s32 	%r281, %r280, 1;
	// begin inline asm
	st.relaxed.gpu.u32 [%rd1], %r281;
	// end inline asm
	// begin inline asm
	ld.relaxed.gpu.u32 %r282, [%rd1];
	// end inline asm
	add.s32 	%r283, %r282, 1;
	// begin inline asm
	st.relaxed.gpu.u32 [%rd1], %r283;
	// end inline asm
	// begin inline asm
	ld.relaxed.gpu.u32 %r284, [%rd1];
	// end inline asm
	add.s32 	%r285, %r284, 1;
	// begin inline asm
	st.relaxed.gpu.u32 [%rd1], %r285;
	// end inline asm
	// begin inline asm
	ld.relaxed.gpu.u32 %r286, [%rd1];
	// end inline asm
	add.s32 	%r287, %r286, 1;
	// begin inline asm
	st.relaxed.gpu.u32 [%rd1], %r287;
	// end inline asm
	// begin inline asm
	ld.relaxed.gpu.u32 %r288, [%rd1];
	// end inline asm
	add.s32 	%r289, %r288, 1;
	// begin inline asm
	st.relaxed.gpu.u32 [%rd1], %r289;
	// end inline asm
	// begin inline asm
	ld.relaxed.gpu.u32 %r290, [%rd1];
	// end inline asm
	add.s32 	%r291, %r290, 1;
	// begin inline asm
	st.relaxed.gpu.u32 [%rd1], %r291;
	// end inline asm
	// begin inline asm
	ld.relaxed.gpu.u32 %r292, [%rd1];
	// end inline asm
	add.s32 	%r293, %r292, 1;
	// begin inline asm
	st.relaxed.gpu.u32 [%rd1], %r293;
	// end inline asm
	// begin inline asm
	ld.relaxed.gpu.u32 %r294, [%rd1];
	// end inline asm
	add.s32 	%r295, %r294, 1;
	// begin inline asm
	st.relaxed.gpu.u32 [%rd1], %r295;
	// end inline asm
	// begin inline asm
	ld.relaxed.gpu.u32 %r296, [%rd1];
	// end inline asm
	add.s32 	%r297, %r296, 1;
	// begin inline asm
	st.relaxed.gpu.u32 [%rd1], %r297;
	// end inline asm
	// begin inline asm
	ld.relaxed.gpu.u32 %r298, [%rd1];
	// end inline asm
	add.s32 	%r299, %r298, 1;
	// begin inline asm
	st.relaxed.gpu.u32 [%rd1], %r299;
	// end inline asm
	// begin inline asm
	ld.relaxed.gpu.u32 %r300, [%rd1];
	// end inline asm
	add.s32 	%r301, %r300, 1;
	// begin inline asm
	st.relaxed.gpu.u32 [%rd1], %r301;
	// end inline asm
	// begin inline asm
	ld.relaxed.gpu.u32 %r302, [%rd1];
	// end inline asm
	add.s32 	%r303, %r302, 1;
	// begin inline asm
	st.relaxed.gpu.u32 [%rd1], %r303;
	// end inline asm
	// begin inline asm
	ld.relaxed.gpu.u32 %r304, [%rd1];
	// end inline asm
	add.s32 	%r305, %r304, 1;
	// begin inline asm
	st.relaxed.gpu.u32 [%rd1], %r305;
	// end inline asm
	// begin inline asm
	ld.relaxed.gpu.u32 %r306, [%rd1];
	// end inline asm
	add.s32 	%r307, %r306, 1;
	// begin inline asm
	st.relaxed.gpu.u32 [%rd1], %r307;
	// end inline asm
	// begin inline asm
	ld.relaxed.gpu.u32 %r308, [%rd1];
	// end inline asm
	add.s32 	%r309, %r308, 1;
	// begin inline asm
	st.relaxed.gpu.u32 [%rd1], %r309;
	// end inline asm
	// begin inline asm
	ld.relaxed.gpu.u32 %r310, [%rd1];
	// end inline asm
	add.s32 	%r311, %r310, 1;
	// begin inline asm
	st.relaxed.gpu.u32 [%rd1], %r311;
	// end inline asm
	// begin inline asm
	ld.relaxed.gpu.u32 %r312, [%rd1];
	// end inline asm
	add.s32 	%r313, %r312, 1;
	// begin inline asm
	st.relaxed.gpu.u32 [%rd1], %r313;
	// end inline asm
	// begin inline asm
	ld.relaxed.gpu.u32 %r314, [%rd1];
	// end inline asm
	add.s32 	%r315, %r314, 1;
	// begin inline asm
	st.relaxed.gpu.u32 [%rd1], %r315;
	// end inline asm
	// begin inline asm
	ld.relaxed.gpu.u32 %r316, [%rd1];
	// end inline asm
	add.s32 	%r317, %r316, 1;
	// begin inline asm
	st.relaxed.gpu.u32 [%rd1], %r317;
	// end inline asm
	// begin inline asm
	ld.relaxed.gpu.u32 %r318, [%rd1];
	// end inline asm
	add.s32 	%r319, %r318, 1;
	// begin inline asm
	st.relaxed.gpu.u32 [%rd1], %r319;
	// end inline asm
	// begin inline asm
	ld.relaxed.gpu.u32 %r320, [%rd1];
	// end inline asm
	add.s32 	%r321, %r320, 1;
	// begin inline asm
	st.relaxed.gpu.u32 [%rd1], %r321;
	// end inline asm
	// begin inline asm
	ld.relaxed.gpu.u32 %r322, [%rd1];
	// end inline asm
	add.s32 	%r323, %r322, 1;
	// begin inline asm
	st.relaxed.gpu.u32 [%rd1], %r323;
	// end inline asm
	// begin inline asm
	ld.relaxed.gpu.u32 %r324, [%rd1];
	// end inline asm
	add.s32 	%r325, %r324, 1;
	// begin inline asm
	st.relaxed.gpu.u32 [%rd1], %r325;
	// end inline asm
	// begin inline asm
	ld.relaxed.gpu.u32 %r326, [%rd1];
	// end inline asm
	add.s32 	%r327, %r326, 1;
	// begin inline asm
	st.relaxed.gpu.u32 [%rd1], %r327;
	// end inline asm
	// begin inline asm
	ld.relaxed.gpu.u32 %r328, [%rd1];
	// end inline asm
	add.s32 	%r329, %r328, 1;
	// begin inline asm
	st.relaxed.gpu.u32 [%rd1], %r329;
	// end inline asm
	// begin inline asm
	ld.relaxed.gpu.u32 %r330, [%rd1];
	// end inline asm
	add.s32 	%r331, %r330, 1;
	// begin inline asm
	st.relaxed.gpu.u32 [%rd1], %r331;
	// end inline asm
	// begin inline asm
	ld.relaxed.gpu.u32 %r332, [%rd1];
	// end inline asm
	add.s32 	%r333, %r332, 1;
	// begin inline asm
	st.relaxed.gpu.u32 [%rd1], %r333;
	// end inline asm
	// begin inline asm
	ld.relaxed.gpu.u32 %r334, [%rd1];
	// end inline asm
	add.s32 	%r335, %r334, 1;
	// begin inline asm
	st.relaxed.gpu.u32 [%rd1], %r335;
	// end inline asm
	// begin inline asm
	ld.relaxed.gpu.u32 %r336, [%rd1];
	// end inline asm
	add.s32 	%r337, %r336, 1;
	// begin inline asm
	st.relaxed.gpu.u32 [%rd1], %r337;
	// end inline asm
	// begin inline asm
	ld.relaxed.gpu.u32 %r338, [%rd1];
	// end inline asm
	add.s32 	%r339, %r338, 1;
	// begin inline asm
	st.relaxed.gpu.u32 [%rd1], %r339;
	// end inline asm
	// begin inline asm
	ld.relaxed.gpu.u32 %r340, [%rd1];
	// end inline asm
	add.s32 	%r341, %r340, 1;
	// begin inline asm
	st.relaxed.gpu.u32 [%rd1], %r341;
	// end inline asm
	// begin inline asm
	ld.relaxed.gpu.u32 %r342, [%rd1];
	// end inline asm
	add.s32 	%r343, %r342, 1;
	// begin inline asm
	st.relaxed.gpu.u32 [%rd1], %r343;
	// end inline asm
	// begin inline asm
	ld.relaxed.gpu.u32 %r344, [%rd1];
	// end inline asm
	add.s32 	%r345, %r344, 1;
	// begin inline asm
	st.relaxed.gpu.u32 [%rd1], %r345;
	// end inline asm
	// begin inline asm
	ld.relaxed.gpu.u32 %r346, [%rd1];
	// end inline asm
	add.s32 	%r347, %r346, 1;
	// begin inline asm
	st.relaxed.gpu.u32 [%rd1], %r347;
	// end inline asm
	// begin inline asm
	ld.relaxed.gpu.u32 %r348, [%rd1];
	// end inline asm
	add.s32 	%r349, %r348, 1;
	// begin inline asm
	st.relaxed.gpu.u32 [%rd1], %r349;
	// end inline asm
	// begin inline asm
	ld.relaxed.gpu.u32 %r350, [%rd1];
	// end inline asm
	add.s32 	%r351, %r350, 1;
	// begin inline asm
	st.relaxed.gpu.u32 [%rd1], %r351;
	// end inline asm
	// begin inline asm
	ld.relaxed.gpu.u32 %r352, [%rd1];
	// end inline asm
	add.s32 	%r353, %r352, 1;
	// begin inline asm
	st.relaxed.gpu.u32 [%rd1], %r353;
	// end inline asm
	// begin inline asm
	ld.relaxed.gpu.u32 %r354, [%rd1];
	// end inline asm
	add.s32 	%r355, %r354, 1;
	// begin inline asm
	st.relaxed.gpu.u32 [%rd1], %r355;
	// end inline asm
	// begin inline asm
	ld.relaxed.gpu.u32 %r356, [%rd1];
	// end inline asm
	add.s32 	%r357, %r356, 1;
	// begin inline asm
	st.relaxed.gpu.u32 [%rd1], %r357;
	// end inline asm
	// begin inline asm
	ld.relaxed.gpu.u32 %r358, [%rd1];
	// end inline asm
	add.s32 	%r359, %r358, 1;
	// begin inline asm
	st.relaxed.gpu.u32 [%rd1], %r359;
	// end inline asm
	// begin inline asm
	ld.relaxed.gpu.u32 %r360, [%rd1];
	// end inline asm
	add.s32 	%r361, %r360, 1;
	// begin inline asm
	st.relaxed.gpu.u32 [%rd1], %r361;
	// end inline asm
	// begin inline asm
	ld.relaxed.gpu.u32 %r362, [%rd1];
	// end inline asm
	add.s32 	%r363, %r362, 1;
	// begin inline asm
	st.relaxed.gpu.u32 [%rd1], %r363;
	// end inline asm
	// begin inline asm
	ld.relaxed.gpu.u32 %r364, [%rd1];
	// end inline asm
	add.s32 	%r365, %r364, 1;
	// begin inline asm
	st.relaxed.gpu.u32 [%rd1], %r365;
	// end inline asm
	// begin inline asm
	ld.relaxed.gpu.u32 %r366, [%rd1];
	// end inline asm
	add.s32 	%r367, %r366, 1;
	// begin inline asm
	st.relaxed.gpu.u32 [%rd1], %r367;
	// end inline asm
	// begin inline asm
	ld.relaxed.gpu.u32 %r368, [%rd1];
	// end inline asm
	add.s32 	%r369, %r368, 1;
	// begin inline asm
	st.relaxed.gpu.u32 [%rd1], %r369;
	// end inline asm
	// begin inline asm
	ld.relaxed.gpu.u32 %r370, [%rd1];
	// end inline asm
	add.s32 	%r371, %r370, 1;
	// begin inline asm
	st.relaxed.gpu.u32 [%rd1], %r371;
	// end inline asm
	// begin inline asm
	ld.relaxed.gpu.u32 %r372, [%rd1];
	// end inline asm
	add.s32 	%r373, %r372, 1;
	// begin inline asm
	st.relaxed.gpu.u32 [%rd1], %r373;
	// end inline asm
	// begin inline asm
	ld.relaxed.gpu.u32 %r374, [%rd1];
	// end inline asm
	add.s32 	%r375, %r374, 1;
	// begin inline asm
	st.relaxed.gpu.u32 [%rd1], %r375;
	// end inline asm
	// begin inline asm
	ld.relaxed.gpu.u32 %r376, [%rd1];
	// end inline asm
	add.s32 	%r377, %r376, 1;
	// begin inline asm
	st.relaxed.gpu.u32 [%rd1], %r377;
	// end inline asm
	// begin inline asm
	ld.relaxed.gpu.u32 %r378, [%rd1];
	// end inline asm
	add.s32 	%r379, %r378, 1;
	// begin inline asm
	st.relaxed.gpu.u32 [%rd1], %r379;
	// end inline asm
	// begin inline asm
	ld.relaxed.gpu.u32 %r380, [%rd1];
	// end inline asm
	add.s32 	%r381, %r380, 1;
	// begin inline asm
	st.relaxed.gpu.u32 [%rd1], %r381;
	// end inline asm
	// begin inline asm
	ld.relaxed.gpu.u32 %r382, [%rd1];
	// end inline asm
	add.s32 	%r383, %r382, 1;
	// begin inline asm
	st.relaxed.gpu.u32 [%rd1], %r383;
	// end inline asm
	// begin inline asm
	ld.relaxed.gpu.u32 %r384, [%rd1];
	// end inline asm
	add.s32 	%r385, %r384, 1;
	// begin inline asm
	st.relaxed.gpu.u32 [%rd1], %r385;
	// end inline asm
	// begin inline asm
	ld.relaxed.gpu.u32 %r386, [%rd1];
	// end inline asm
	add.s32 	%r387, %r386, 1;
	// begin inline asm
	st.relaxed.gpu.u32 [%rd1], %r387;
	// end inline asm
	// begin inline asm
	ld.relaxed.gpu.u32 %r388, [%rd1];
	// end inline asm
	add.s32 	%r389, %r388, 1;
	// begin inline asm
	st.relaxed.gpu.u32 [%rd1], %r389;
	// end inline asm
	// begin inline asm
	ld.relaxed.gpu.u32 %r390, [%rd1];
	// end inline asm
	add.s32 	%r391, %r390, 1;
	// begin inline asm
	st.relaxed.gpu.u32 [%rd1], %r391;
	// end inline asm
	// begin inline asm
	ld.relaxed.gpu.u32 %r392, [%rd1];
	// end inline asm
	add.s32 	%r393, %r392, 1;
	// begin inline asm
	st.relaxed.gpu.u32 [%rd1], %r393;
	// end inline asm
	// begin inline asm
	ld.relaxed.gpu.u32 %r394, [%rd1];
	// end inline asm
	add.s32 	%r395, %r394, 1;
	// begin inline asm
	st.relaxed.gpu.u32 [%rd1], %r395;
	// end inline asm
	// begin inline asm
	ld.relaxed.gpu.u32 %r396, [%rd1];
	// end inline asm
	add.s32 	%r397, %r396, 1;
	// begin inline asm
	st.relaxed.gpu.u32 [%rd1], %r397;
	// end inline asm
	// begin inline asm
	ld.relaxed.gpu.u32 %r398, [%rd1];
	// end inline asm
	add.s32 	%r399, %r398, 1;
	// begin inline asm
	st.relaxed.gpu.u32 [%rd1], %r399;
	// end inline asm
	// begin inline asm
	ld.relaxed.gpu.u32 %r400, [%rd1];
	// end inline asm
	add.s32 	%r401, %r400, 1;
	// begin inline asm
	st.relaxed.gpu.u32 [%rd1], %r401;
	// end inline asm
	// begin inline asm
	ld.relaxed.gpu.u32 %r402, [%rd1];
	// end inline asm
	add.s32 	%r403, %r402, 1;
	// begin inline asm
	st.relaxed.gpu.u32 [%rd1], %r403;
	// end inline asm
	// begin inline asm
	ld.relaxed.gpu.u32 %r404, [%rd1];
	// end inline asm
	add.s32 	%r405, %r404, 1;
	// begin inline asm
	st.relaxed.gpu.u32 [%rd1], %r405;
	// end inline asm
	// begin inline asm
	ld.relaxed.gpu.u32 %r406, [%rd1];
	// end inline asm
	add.s32 	%r407, %r406, 1;
	// begin inline asm
	st.relaxed.gpu.u32 [%rd1], %r407;
	// end inline asm
	// begin inline asm
	ld.relaxed.gpu.u32 %r408, [%rd1];
	// end inline asm
	add.s32 	%r409, %r408, 1;
	// begin inline asm
	st.relaxed.gpu.u32 [%rd1], %r409;
	// end inline asm
	// begin inline asm
	ld.relaxed.gpu.u32 %r410, [%rd1];
	// end inline asm
	add.s32 	%r411, %r410, 1;
	// begin inline asm
	st.relaxed.gpu.u32 [%rd1], %r411;
	// end inline asm
	// begin inline asm
	ld.relaxed.gpu.u32 %r412, [%rd1];
	// end inline asm
	add.s32 	%r413, %r412, 1;
	// begin inline asm
	st.relaxed.gpu.u32 [%rd1], %r413;
	// end inline asm
	// begin inline asm
	ld.relaxed.gpu.u32 %r414, [%rd1];
	// end inline asm
	add.s32 	%r415, %r414, 1;
	// begin inline asm
	st.relaxed.gpu.u32 [%rd1], %r415;
	// end inline asm
	// begin inline asm
	ld.relaxed.gpu.u32 %r416, [%rd1];
	// end inline asm
	add.s32 	%r417, %r416, 1;
	// begin inline asm
	st.relaxed.gpu.u32 [%rd1], %r417;
	// end inline asm
	// begin inline asm
	ld.relaxed.gpu.u32 %r418, [%rd1];
	// end inline asm
	add.s32 	%r419, %r418, 1;
	// begin inline asm
	st.relaxed.gpu.u32 [%rd1], %r419;
	// end inline asm
	// begin inline asm
	ld.relaxed.gpu.u32 %r420, [%rd1];
	// end inline asm
	add.s32 	%r421, %r420, 1;
	// begin inline asm
	st.relaxed.gpu.u32 [%rd1], %r421;
	// end inline asm
	// begin inline asm
	ld.relaxed.gpu.u32 %r422, [%rd1];
	// end inline asm
	add.s32 	%r423, %r422, 1;
	// begin inline asm
	st.relaxed.gpu.u32 [%rd1], %r423;
	// end inline asm
	// begin inline asm
	ld.relaxed.gpu.u32 %r424, [%rd1];
	// end inline asm
	add.s32 	%r425, %r424, 1;
	// begin inline asm
	st.relaxed.gpu.u32 [%rd1], %r425;
	// end inline asm
	// begin inline asm
	ld.relaxed.gpu.u32 %r426, [%rd1];
	// end inline asm
	add.s32 	%r427, %r426, 1;
	// begin inline asm
	st.relaxed.gpu.u32 [%rd1], %r427;
	// end inline asm
	// begin inline asm
	ld.relaxed.gpu.u32 %r428, [%rd1];
	// end inline asm
	add.s32 	%r429, %r428, 1;
	// begin inline asm
	st.relaxed.gpu.u32 [%rd1], %r429;
	// end inline asm
	// begin inline asm
	ld.relaxed.gpu.u32 %r430, [%rd1];
	// end inline asm
	add.s32 	%r431, %r430, 1;
	// begin inline asm
	st.relaxed.gpu.u32 [%rd1], %r431;
	// end inline asm
	// begin inline asm
	ld.relaxed.gpu.u32 %r432, [%rd1];
	// end inline asm
	add.s32 	%r433, %r432, 1;
	// begin inline asm
	st.relaxed.gpu.u32 [%rd1], %r433;
	// end inline asm
	// begin inline asm
	ld.relaxed.gpu.u32 %r434, [%rd1];
	// end inline asm
	add.s32 	%r435, %r434, 1;
	// begin inline asm
	st.relaxed.gpu.u32 [%rd1], %r435;
	// end inline asm
	// begin inline asm
	ld.relaxed.gpu.u32 %r436, [%rd1];
	// end inline asm
	add.s32 	%r437, %r436, 1;
	// begin inline asm
	st.relaxed.gpu.u32 [%rd1], %r437;
	// end inline asm
	// begin inline asm
	ld.relaxed.gpu.u32 %r438, [%rd1];
	// end inline asm
	add.s32 	%r439, %r438, 1;
	// begin inline asm
	st.relaxed.gpu.u32 [%rd1], %r439;
	// end inline asm
	// begin inline asm
	ld.relaxed.gpu.u32 %r440, [%rd1];
	// end inline asm
	add.s32 	%r441, %r440, 1;
	// begin inline asm
	st.relaxed.gpu.u32 [%rd1], %r441;
	// end inline asm
	// begin inline asm
	ld.relaxed.gpu.u32 %r442, [%rd1];
	// end inline asm
	add.s32 	%r443, %r442, 1;
	// begin inline asm
	st.relaxed.gpu.u32 [%rd1], %r443;
	// end inline asm
	// begin inline asm
	ld.relaxed.gpu.u32 %r444, [%rd1];
	// end inline asm
	add.s32 	%r445, %r444, 1;
	// begin inline asm
	st.relaxed.gpu.u32 [%rd1], %r445;
	// end inline asm
	// begin inline asm
	ld.relaxed.gpu.u32 %r446, [%rd1];
	// end inline asm
	add.s32 	%r447, %r446, 1;
	// begin inline asm
	st.relaxed.gpu.u32 [%rd1], %r447;
	// end inline asm
	// begin inline asm
	ld.relaxed.gpu.u32 %r448, [%rd1];
	// end inline asm
	add.s32 	%r449, %r448, 1;
	// begin inline asm
	st.relaxed.gpu.u32 [%rd1], %r449;
	// end inline asm
	// begin inline asm
	ld.relaxed.gpu.u32 %r450, [%rd1];
	// end inline asm
	add.s32 	%r451, %r450, 1;
	// begin inline asm
	st.relaxed.gpu.u32 [%rd1], %r451;
	// end inline asm
	// begin inline asm
	ld.relaxed.gpu.u32 %r452, [%rd1];
	// end inline asm
	add.s32 	%r453, %r452, 1;
	// begin inline asm
	st.relaxed.gpu.u32 [%rd1], %r453;
	// end inline asm
	// begin inline asm
	ld.relaxed.gpu.u32 %r454, [%rd1];
	// end inline asm
	add.s32 	%r455, %r454, 1;
	// begin inline asm
	st.relaxed.gpu.u32 [%rd1], %r455;
	// end inline asm
	// begin inline asm
	ld.relaxed.gpu.u32 %r456, [%rd1];
	// end inline asm
	add.s32 	%r457, %r456, 1;
	// begin inline asm
	st.relaxed.gpu.u32 [%rd1], %r457;
	// end inline asm
	// begin inline asm
	ld.relaxed.gpu.u32 %r458, [%rd1];
	// end inline asm
	add.s32 	%r459, %r458, 1;
	// begin inline asm
	st.relaxed.gpu.u32 [%rd1], %r459;
	// end inline asm
	// begin inline asm
	ld.relaxed.gpu.u32 %r460, [%rd1];
	// end inline asm
	add.s32 	%r461, %r460, 1;
	// begin inline asm
	st.relaxed.gpu.u32 [%rd1], %r461;
	// end inline asm
	// begin inline asm
	ld.relaxed.gpu.u32 %r462, [%rd1];
	// end inline asm
	add.s32 	%r463, %r462, 1;
	// begin inline asm
	st.relaxed.gpu.u32 [%rd1], %r463;
	// end inline asm
	// begin inline asm
	ld.relaxed.gpu.u32 %r464, [%rd1];
	// end inline asm
	add.s32 	%r465, %r464, 1;
	// begin inline asm
	st.relaxed.gpu.u32 [%rd1], %r465;
	// end inline asm
	// begin inline asm
	ld.relaxed.gpu.u32 %r466, [%rd1];
	// end inline asm
	add.s32 	%r467, %r466, 1;
	// begin inline asm
	st.relaxed.gpu.u32 [%rd1], %r467;
	// end inline asm
	// begin inline asm
	ld.relaxed.gpu.u32 %r468, [%rd1];
	// end inline asm
	add.s32 	%r469, %r468, 1;
	// begin inline asm
	st.relaxed.gpu.u32 [%rd1], %r469;
	// end inline asm
	// begin inline asm
	ld.relaxed.gpu.u32 %r470, [%rd1];
	// end inline asm
	add.s32 	%r471, %r470, 1;
	// begin inline asm
	st.relaxed.gpu.u32 [%rd1], %r471;
	// end inline asm
	// begin inline asm
	ld.relaxed.gpu.u32 %r472, [%rd1];
	// end inline asm
	add.s32 	%r473, %r472, 1;
	// begin inline asm
	st.relaxed.gpu.u32 [%rd1], %r473;
	// end inline asm
	// begin inline asm
	ld.relaxed.gpu.u32 %r474, [%rd1];
	// end inline asm
	add.s32 	%r475, %r474, 1;
	// begin inline asm
	st.relaxed.gpu.u32 [%rd1], %r475;
	// end inline asm
	// begin inline asm
	ld.relaxed.gpu.u32 %r476, [%rd1];
	// end inline asm
	add.s32 	%r477, %r476, 1;
	// begin inline asm
	st.relaxed.gpu.u32 [%rd1], %r477;
	// end inline asm
	// begin inline asm
	ld.relaxed.gpu.u32 %r478, [%rd1];
	// end inline asm
	add.s32 	%r479, %r478, 1;
	// begin inline asm
	st.relaxed.gpu.u32 [%rd1], %r479;
	// end inline asm
	// begin inline asm
	ld.relaxed.gpu.u32 %r480, [%rd1];
	// end inline asm
	add.s32 	%r481, %r480, 1;
	// begin inline asm
	st.relaxed.gpu.u32 [%rd1], %r481;
	// end inline asm
	// begin inline asm
	ld.relaxed.gpu.u32 %r482, [%rd1];
	// end inline asm
	add.s32 	%r483, %r482, 1;
	// begin inline asm
	st.relaxed.gpu.u32 [%rd1], %r483;
	// end inline asm
	// begin inline asm
	ld.relaxed.gpu.u32 %r484, [%rd1];
	// end inline asm
	add.s32 	%r485, %r484, 1;
	// begin inline asm
	st.relaxed.gpu.u32 [%rd1], %r485;
	// end inline asm
	// begin inline asm
	ld.relaxed.gpu.u32 %r486, [%rd1];
	// end inline asm
	add.s32 	%r487, %r486, 1;
	// begin inline asm
	st.relaxed.gpu.u32 [%rd1], %r487;
	// end inline asm
	// begin inline asm
	ld.relaxed.gpu.u32 %r488, [%rd1];
	// end inline asm
	add.s32 	%r489, %r488, 1;
	// begin inline asm
	st.relaxed.gpu.u32 [%rd1], %r489;
	// end inline asm
	// begin inline asm
	ld.relaxed.gpu.u32 %r490, [%rd1];
	// end inline asm
	add.s32 	%r491, %r490, 1;
	// begin inline asm
	st.relaxed.gpu.u32 [%rd1], %r491;
	// end inline asm
	// begin inline asm
	ld.relaxed.gpu.u32 %r492, [%rd1];
	// end inline asm
	add.s32 	%r493, %r492, 1;
	// begin inline asm
	st.relaxed.gpu.u32 [%rd1], %r493;
	// end inline asm
	// begin inline asm
	ld.relaxed.gpu.u32 %r494, [%rd1];
	// end inline asm
	add.s32 	%r495, %r494, 1;
	// begin inline asm
	st.relaxed.gpu.u32 [%rd1], %r495;
	// end inline asm
	// begin inline asm
	ld.relaxed.gpu.u32 %r496, [%rd1];
	// end inline asm
	add.s32 	%r497, %r496, 1;
	// begin inline asm
	st.relaxed.gpu.u32 [%rd1], %r497;
	// end inline asm
	// begin inline asm
	ld.relaxed.gpu.u32 %r498, [%rd1];
	// end inline asm
	add.s32 	%r499, %r498, 1;
	// begin inline asm
	st.relaxed.gpu.u32 [%rd1], %r499;
	// end inline asm
	// begin inline asm
	ld.relaxed.gpu.u32 %r500, [%rd1];
	// end inline asm
	add.s32 	%r501, %r500, 1;
	// begin inline asm
	st.relaxed.gpu.u32 [%rd1], %r501;
	// end inline asm
	// begin inline asm
	ld.relaxed.gpu.u32 %r502, [%rd1];
	// end inline asm
	add.s32 	%r503, %r502, 1;
	// begin inline asm
	st.relaxed.gpu.u32 [%rd1], %r503;
	// end inline asm
	// begin inline asm
	ld.relaxed.gpu.u32 %r504, [%rd1];
	// end inline asm
	add.s32 	%r505, %r504, 1;
	// begin inline asm
	st.relaxed.gpu.u32 [%rd1], %r505;
	// end inline asm
	// begin inline asm
	ld.relaxed.gpu.u32 %r506, [%rd1];
	// end inline asm
	add.s32 	%r507, %r506, 1;
	// begin inline asm
	st.relaxed.gpu.u32 [%rd1], %r507;
	// end inline asm
	// begin inline asm
	ld.relaxed.gpu.u32 %r508, [%rd1];
	// end inline asm
	add.s32 	%r509, %r508, 1;
	// begin inline asm
	st.relaxed.gpu.u32 [%rd1], %r509;
	// end inline asm
	// begin inline asm
	ld.relaxed.gpu.u32 %r510, [%rd1];
	// end inline asm
	add.s32 	%r511, %r510, 1;
	// begin inline asm
	st.relaxed.gpu.u32 [%rd1], %r511;
	// end inline asm
	// begin inline asm
	ld.relaxed.gpu.u32 %r512, [%rd1];
	// end inline asm
	add.s32 	%r513, %r512, 1;
	// begin inline asm
	st.relaxed.gpu.u32 [%rd1], %r513;
	// end inline asm
$L__BB29_2:
	ret;

}
	// .globl	_Z4testIL_Z13load_volatilePKjEL_Z14store_volatilePjjELi256E14single_element11lower_lanesILj32EEEvv
.visible .entry _Z4testIL_Z13load_volatilePKjEL_Z14store_volatilePjjELi256E14single_element11lower_lanesILj32EEEvv()
{
	.reg .pred 	%p<2>;
	.reg .b32 	%r<514>;
	.reg .b64 	%rd<514>;

	// begin inline asm
	mov.u32 %r1, %laneid;
	// end inline asm
	setp.gt.u32 	%p1, %r1, 31;
	@%p1 bra 	$L__BB30_2;
	mov.u64 	%rd513, buffer;
	cvta.global.u64 	%rd1, %rd513;
	// begin inline asm
	ld.volatile.global.u32 %r2, [%rd1];
	// end inline asm
	add.s32 	%r3, %r2, 1;
	// begin inline asm
	st.volatile.global.u32 [%rd1], %r3;
	// end inline asm
	// begin inline asm
	ld.volatile.global.u32 %r4, [%rd1];
	// end inline asm
	add.s32 	%r5, %r4, 1;
	// begin inline asm
	st.volatile.global.u32 [%rd1], %r5;
	// end inline asm
	// begin inline asm
	ld.volatile.global.u32 %r6, [%rd1];
	// end inline asm
	add.s32 	%r7, %r6, 1;
	// begin inline asm
	st.volatile.global.u32 [%rd1], %r7;
	// end inline asm
	// begin inline asm
	ld.volatile.global.u32 %r8, [%rd1];
	// end inline asm
	add.s32 	%r9, %r8, 1;
	// begin inline asm
	st.volatile.global.u32 [%rd1], %r9;
	// end inline asm
	// begin inline asm
	ld.volatile.global.u32 %r10, [%rd1];
	// end inline asm
	add.s32 	%r11, %r10, 1;
	// begin inline asm
	st.volatile.global.u32 [%rd1], %r11;
	// end inline asm
	// begin inline asm
	ld.volatile.global.u32 %r12, [%rd1];
	// end inline asm
	add.s32 	%r13, %r12, 1;
	// begin inline asm
	st.volatile.global.u32 [%rd1], %r13;
	// end inline asm
	// begin inline asm
	ld.volatile.global.u32 %r14, [%rd1];
	// end inline asm
	add.s32 	%r15, %r14, 1;
	// begin inline asm
	st.volatile.global.u32 [%rd1], %r15;
	// end inline asm
	// begin inline asm
	ld.volatile.global.u32 %r16, [%rd1];
	// end inline asm
	add.s32 	%r17, %r16, 1;
	// begin inline asm
	st.volatile.global.u32 [%rd1], %r17;
	// end inline asm
	// begin inline asm
	ld.volatile.global.u32 %r18, [%rd1];
	// end inline asm
	add.s32 	%r19, %r18, 1;
	// begin inline asm
	st.volatile.global.u32 [%rd1], %r19;
	// end inline asm
	// begin inline asm
	ld.volatile.global.u32 %r20, [%rd1];
	// end inline asm
	add.s32 	%r21, %r20, 1;
	// begin inline asm
	st.volatile.global.u32 [%rd1], %r21;
	// end inline asm
	// begin inline asm
	ld.volatile.global.u32 %r22, [%rd1];
	// end inline asm
	add.s32 	%r23, %r22, 1;
	// begin inline asm
	st.volatile.global.u32 [%rd1], %r23;
	// end inline asm
	// begin inline asm
	ld.volatile.global.u32 %r24, [%rd1];
	// end inline asm
	add.s32 	%r25, %r24, 1;
	// begin inline asm
	st.volatile.global.u32 [%rd1], %r25;
	// end inline asm
	// begin inline asm
	ld.volatile.global.u32 %r26, [%rd1];
	// end inline asm
	add.s32 	%r27, %r26, 1;
	// begin inline asm
	st.volatile.global.u32 [%rd1], %r27;
	// end inline asm
	// begin inline asm
	ld.volatile.global.u32 %r28, [%rd1];
	// end inline asm
	add.s32 	%r29, %r28, 1;
	// begin inline asm
	st.volatile.global.u32 [%rd1], %r29;
	// end inline asm
	// begin inline asm
	ld.volatile.global.u32 %r30, [%rd1];
	// end inline asm
	add.s32 	%r31, %r30, 1;
	// begin inline asm
	st.volatile.global.u32 [%rd1], %r31;
	// end inline asm
	// begin inline asm
	ld.volatile.global.u32 %r32, [%rd1];
	// end inline asm
	add.s32 	%r33, %r32, 1;
	// begin inline asm
	st.volatile.global.u32 [%rd1], %r33;
	// end inline asm
	// begin inline asm
	ld.volatile.global.u32 %r34, [%rd1];
	// end inline asm
	add.s32 	%r35, %r34, 1;
	// begin inline asm
	st.volatile.global.u32 [%rd1], %r35;
	// end inline asm
	// begin inline asm
	ld.volatile.global.u32 %r36, [%rd1];
	// end inline asm
	add.s32 	%r37, %r36, 1;
	// begin inline asm
	st.volatile.global.u32 [%rd1], %r37;
	// end inline asm
	// begin inline asm
	ld.volatile.global.u32 %r38, [%rd1];
	// end inline asm
	add.s32 	%r39, %r38, 1;
	// begin inline asm
	st.volatile.global.u32 [%rd1], %r39;
	// end inline asm
	// begin inline asm
	ld.volatile.global.u32 %r40, [%rd1];
	// end inline asm
	add.s32 	%r41, %r40, 1;
	// begin inline asm
	st.volatile.global.u32 [%rd1], %r41;
	// end inline asm
	// begin inline asm
	ld.volatile.global.u32 %r42, [%rd1];
	// end inline asm
	add.s32 	%r43, %r42, 1;
	// begin inline asm
	st.volatile.global.u32 [%rd1], %r43;
	// end inline asm
	// begin inline asm
	ld.volatile.global.u32 %r44, [%rd1];
	// end inline asm
	add.s32 	%r45, %r44, 1;
	// begin inline asm
	st.volatile.global.u32 [%rd1], %r45;
	// end inline asm
	// begin inline asm
	ld.volatile.global.u32 %r46, [%rd1];
	// end inline asm
	add.s32 	%r47, %r46, 1;
	// begin inline asm
	st.volatile.global.u32 [%rd1], %r47;
	// end inline asm
	// begin inline asm
	ld.volatile.global.u32 %r48, [%rd1];
	// end inline asm
	add.s32 	%r49, %r48, 1;
	// begin inline asm
	st.volatile.global.u32 [%rd1], %r49;
	// end inline asm
	// begin inline asm
	ld.volatile.global.u32 %r50, [%rd1];
	// end inline asm
	add.s32 	%r51, %r50, 1;
	// begin inline asm
	st.volatile.global.u32 [%rd1], %r51;
	// end inline asm
	// begin inline asm
	ld.volatile.global.u32 %r52, [%rd1];
	// end inline asm
	add.s32 	%r53, %r52, 1;
	// begin inline asm
	st.volatile.global.u32 [%rd1], %r53;
	// end inline asm
	// begin inline asm
	ld.volatile.global.u32 %r54, [%rd1];
	// end inline asm
	add.s32 	%r55, %r54, 1;
	// begin inline asm
	st.volatile.global.u32 [%rd1], %r55;
	// end inline asm
	// begin inline asm
	ld.volatile.global.u32 %r56, [%rd1];
	// end inline asm
	add.s32 	%r57, %r56, 1;
	// begin inline asm
	st.volatile.global.u32 [%rd1], %r57;
	// end inline asm
	// begin inline asm
	ld.volatile.global.u32 %r58, [%rd1];
	// end inline asm
	add.s32 	%r59, %r58, 1;
	// begin inline asm
	st.volatile.global.u32 [%rd1], %r59;
	// end inline asm
	// begin inline asm
	ld.volatile.global.u32 %r60, [%rd1];
	// end inline asm
	add.s32 	%r61, %r60, 1;
	// begin inline asm
	st.volatile.global.u32 [%rd1], %r61;
	// end inline asm
	// begin inline asm
	ld.volatile.global.u32 %r62, [%rd1];
	// end inline asm
	add.s32 	%r63, %r62, 1;
	// begin inline asm
	st.volatile.global.u32 [%rd1], %r63;
	// end inline asm
	// begin inline asm
	ld.volatile.global.u32 %r64, [%rd1];
	// end inline asm
	add.s32 	%r65, %r64, 1;
	// begin inline asm
	st.volatile.global.u32 [%rd1], %r65;
	// end inline asm
	// begin inline asm
	ld.volatile.global.u32 %r66, [%rd1];
	// end inline asm
	add.s32 	%r67, %r66, 1;
	// begin inline asm
	st.volatile.global.u32 [%rd1], %r67;
	// end inline asm
	// begin inline asm
	ld.volatile.global.u32 %r68, [%rd1];
	// end inline asm
	add.s32 	%r69, %r68, 1;
	// begin inline asm
	st.volatile.global.u32 [%rd1], %r69;
	// end inline asm
	// begin inline asm
	ld.volatile.global.u32 %r70, [%rd1];
	// end inline asm
	add.s32 	%r71, %r70, 1;
	// begin inline asm
	st.volatile.global.u32 [%rd1], %r71;
	// end inline asm
	// begin inline asm
	ld.volatile.global.u32 %r72, [%rd1];
	// end inline asm
	add.s32 	%r73, %r72, 1;
	// begin inline asm
	st.volatile.global.u32 [%rd1], %r73;
	// end inline asm
	// begin inline asm
	ld.volatile.global.u32 %r74, [%rd1];
	// end inline asm
	add.s32 	%r75, %r74, 1;
	// begin inline asm
	st.volatile.global.u32 [%rd1], %r75;
	// end inline asm
	// begin inline asm
	ld.volatile.global.u32 %r76, [%rd1];
	// end inline asm
	add.s32 	%r77, %r76, 1;
	// begin inline asm
	st.volatile.global.u32 [%rd1], %r77;
	// end inline asm
	// begin inline asm
	ld.volatile.global.u32 %r78, [%rd1];
	// end inline asm
	add.s32 	%r79, %r78, 1;
	// begin inline asm
	st.volatile.global.u32 [%rd1], %r79;
	// end inline asm
	// begin inline asm
	ld.volatile.global.u32 %r80, [%rd1];
	// end inline asm
	add.s32 	%r81, %r80, 1;
	// begin inline asm
	st.volatile.global.u32 [%rd1], %r81;
	// end inline asm
	// begin inline asm
	ld.volatile.global.u32 %r82, [%rd1];
	// end inline asm
	add.s32 	%r83, %r82, 1;
	// begin inline asm
	st.volatile.global.u32 [%rd1], %r83;
	// end inline asm
	// begin inline asm
	ld.volatile.global.u32 %r84, [%rd1];
	// end inline asm
	add.s32 	%r85, %r84, 1;
	// begin inline asm
	st.volatile.global.u32 [%rd1], %r85;
	// end inline asm
	// begin inline asm
	ld.volatile.global.u32 %r86, [%rd1];
	// end inline asm
	add.s32 	%r87, %r86, 1;
	// begin inline asm
	st.volatile.global.u32 [%rd1], %r87;
	// end inline asm
	// begin inline asm
	ld.volatile.global.u32 %r88, [%rd1];
	// end inline asm
	add.s32 	%r89, %r88, 1;
	// begin inline asm
	st.volatile.global.u32 [%rd1], %r89;
	// end inline asm
	// begin inline asm
	ld.volatile.global.u32 %r90, [%rd1];
	// end inline asm
	add.s32 	%r91, %r90, 1;
	// begin inline asm
	st.volatile.global.u32 [%rd1], %r91;
	// end inline asm
	// begin inline asm
	ld.volatile.global.u32 %r92, [%rd1];
	// end inline asm
	add.s32 	%r93, %r92, 1;
	// begin inline asm
	st.volatile.global.u32 [%rd1], %r93;
	// end inline asm
	// begin inline asm
	ld.volatile.global.u32 %r94, [%rd1];
	// end inline asm
	add.s32 	%r95, %r94, 1;
	// begin inline asm
	st.volatile.global.u32 [%rd1], %r95;
	// end inline asm
	// begin inline asm
	ld.volatile.global.u32 %r96, [%rd1];
	// end inline asm
	add.s32 	%r97, %r96, 1;
	// begin inline asm
	st.volatile.global.u32 [%rd1], %r97;
	// end inline asm
	// begin inline asm
	ld.volatile.global.u32 %r98, [%rd1];
	// end inline asm
	add.s32 	%r99, %r98, 1;
	// begin inline asm
	st.volatile.global.u32 [%rd1], %r99;
	// end inline asm
	// begin inline asm
	ld.volatile.global.u32 %r100, [%rd1];
	// end inline asm
	add.s32 	%r101, %r100, 1;
	// begin inline asm
	st.volatile.global.u32 [%rd1], %r101;
	// end inline asm
	// begin inline asm
	ld.volatile.global.u32 %r102, [%rd1];
	// end inline asm
	add.s32 	%r103, %r102, 1;
	// begin inline asm
	st.volatile.global.u32 [%rd1], %r103;
	// end inline asm
	// begin inline asm
	ld.volatile.global.u32 %r104, [%rd1];
	// end inline asm
	add.s32 	%r105, %r104, 1;
	// begin inline asm
	st.volatile.global.u32 [%rd1], %r105;
	// end inline asm
	// begin inline asm
	ld.volatile.global.u32 %r106, [%rd1];
	// end inline asm
	add.s32 	%r107, %r106, 1;
	// begin inline asm
	st.volatile.global.u32 [%rd1], %r107;
	// end inline asm
	// begin inline asm
	ld.volatile.global.u32 %r108, [%rd1];
	// end inline asm
	add.s32 	%r109, %r108, 1;
	// begin inline asm
	st.volatile.global.u32 [%rd1], %r109;
	// end inline asm
	// begin inline asm
	ld.volatile.global.u32 %r110, [%rd1];
	// end inline asm
	add.s32 	%r111, %r110, 1;
	// begin inline asm
	st.volatile.global.u32 [%rd1], %r111;
	// end inline asm
	// begin inline asm
	ld.volatile.global.u32 %r112, [%rd1];
	// end inline asm
	add.s32 	%r113, %r112, 1;
	// begin inline asm
	st.volatile.global.u32 [%rd1], %r113;
	// end inline asm
	// begin inline asm
	ld.volatile.global.u32 %r114, [%rd1];
	// end inline asm
	add.s32 	%r115, %r114, 1;
	// begin inline asm
	st.volatile.global.u32 [%rd1], %r115;
	// end inline asm
	// begin inline asm
	ld.volatile.global.u32 %r116, [%rd1];
	// end inline asm
	add.s32 	%r117, %r116, 1;
	// begin inline asm
	st.volatile.global.u32 [%rd1], %r117;
	// end inline asm
	// begin inline asm
	ld.volatile.global.u32 %r118, [%rd1];
	// end inline asm
	add.s32 	%r119, %r118, 1;
	// begin inline asm
	st.volatile.global.u32 [%rd1], %r119;
	// end inline asm
	// begin inline asm
	ld.volatile.global.u32 %r120, [%rd1];
	// end inline asm
	add.s32 	%r121, %r120, 1;
	// begin inline asm
	st.volatile.global.u32 [%rd1], %r121;
	// end inline asm
	// begin inline asm
	ld.volatile.global.u32 %r122, [%rd1];
	// end inline asm
	add.s32 	%r123, %r122, 1;
	// begin inline asm
	st.volatile.global.u32 [%rd1], %r123;
	// end inline asm
	// begin inline asm
	ld.volatile.global.u32 %r124, [%rd1];
	// end inline asm
	add.s32 	%r125, %r124, 1;
	// begin inline asm
	st.volatile.global.u32 [%rd1], %r125;
	// end inline asm
	// begin inline asm
	ld.volatile.global.u32 %r126, [%rd1];
	// end inline asm
	add.s32 	%r127, %r126, 1;
	// begin inline asm
	st.volatile.global.u32 [%rd1], %r127;
	// end inline asm
	// begin inline asm
	ld.volatile.global.u32 %r128, [%rd1];
	// end inline asm
	add.s32 	%r129, %r128, 1;
	// begin inline asm
	st.volatile.global.u32 [%rd1], %r129;
	// end inline asm
	// begin inline asm
	ld.volatile.global.u32 %r130, [%rd1];
	// end inline asm
	add.s32 	%r131, %r130, 1;
	// begin inline asm
	st.volatile.global.u32 [%rd1], %r131;
	// end inline asm
	// begin inline asm
	ld.volatile.global.u32 %r132, [%rd1];
	// end inline asm
	add.s32 	%r133, %r132, 1;
	// begin inline asm
	st.volatile.global.u32 [%rd1], %r133;
	// end inline asm
	// begin inline asm
	ld.volatile.global.u32 %r134, [%rd1];
	// end inline asm
	add.s32 	%r135, %r134, 1;
	// begin inline asm
	st.volatile.global.u32 [%rd1], %r135;
	// end inline asm
	// begin inline asm
	ld.volatile.global.u32 %r136, [%rd1];
	// end inline asm
	add.s32 	%r137, %r136, 1;
	// begin inline asm
	st.volatile.global.u32 [%rd1], %r137;
	// end inline asm
	// begin inline asm
	ld.volatile.global.u32 %r138, [%rd1];
	// end inline asm
	add.s32 	%r139, %r138, 1;
	// begin inline asm
	st.volatile.global.u32 [%rd1], %r139;
	// end inline asm
	// begin inline asm
	ld.volatile.global.u32 %r140, [%rd1];
	// end inline asm
	add.s32 	%r141, %r140, 1;
	// begin inline asm
	st.volatile.global.u32 [%rd1], %r141;
	// end inline asm
	// begin inline asm
	ld.volatile.global.u32 %r142, [%rd1];
	// end inline asm
	add.s32 	%r143, %r142, 1;
	// begin inline asm
	st.volatile.global.u32 [%rd1], %r143;
	// end inline asm
	// begin inline asm
	ld.volatile.global.u32 %r144, [%rd1];
	// end inline asm
	add.s32 	%r145, %r144, 1;
	// begin inline asm
	st.volatile.global.u32 [%rd1], %r145;
	// end inline asm
	// begin inline asm
	ld.volatile.global.u32 %r146, [%rd1];
	// end inline asm
	add.s32 	%r147, %r146, 1;
	// begin inline asm
	st.volatile.global.u32 [%rd1], %r147;
	// end inline asm
	// begin inline asm
	ld.volatile.global.u32 %r148, [%rd1];
	// end inline asm
	add.s32 	%r149, %r148, 1;
	// begin inline asm
	st.volatile.global.u32 [%rd1], %r149;
	// end inline asm
	// begin inline asm
	ld.volatile.global.u32 %r150, [%rd1];
	// end inline asm
	add.s32 	%r151, %r150, 1;
	// begin inline asm
	st.volatile.global.u32 [%rd1], %r151;
	// end inline asm
	// begin inline asm
	ld.volatile.global.u32 %r152, [%rd1];
	// end inline asm
	add.s32 	%r153, %r152, 1;
	// begin inline asm
	st.volatile.global.u32 [%rd1], %r153;
	// end inline asm
	// begin inline asm
	ld.volatile.global.u32 %r154, [%rd1];
	// end inline asm
	add.s32 	%r155, %r154, 1;
	// begin inline asm
	st.volatile.global.u32 [%rd1], %r155;
	// end inline asm
	// begin inline asm
	ld.volatile.global.u32 %r156, [%rd1];
	// end inline asm
	add.s32 	%r157, %r156, 1;
	// begin inline asm
	st.volatile.global.u32 [%rd1], %r157;
	// end inline asm
	// begin inline asm
	ld.volatile.global.u32 %r158, [%rd1];
	// end inline asm
	add.s32 	%r159, %r158, 1;
	// begin inline asm
	st.volatile.global.u32 [%rd1], %r159;
	// end inline asm
	// begin inline asm
	ld.volatile.global.u32 %r160, [%rd1];
	// end inline asm
	add.s32 	%r161, %r160, 1;
	// begin inline asm
	st.volatile.global.u32 [%rd1], %r161;
	// end inline asm
	// begin inline asm
	ld.volatile.global.u32 %r162, [%rd1];
	// end inline asm
	add.s32 	%r163, %r162, 1;
	// begin inline asm
	st.volatile.global.u32 [%rd1], %r163;
	// end inline asm
	// begin inline asm
	ld.volatile.global.u32 %r164, [%rd1];
	// end inline asm
	add.s32 	%r165, %r164, 1;
	// begin inline asm
	st.volatile.global.u32 [%rd1], %r165;
	// end inline asm
	// begin inline asm
	ld.volatile.global.u32 %r166, [%rd1];
	// end inline asm
	add.s32 	%r167, %r166, 1;
	// begin inline asm
	st.volatile.global.u32 [%rd1], %r167;
	// end inline asm
	// begin inline asm
	ld.volatile.global.u32 %r168, [%rd1];
	// end inline asm
	add.s32 	%r169, %r168, 1;
	// begin inline asm
	st.volatile.global.u32 [%rd1], %r169;
	// end inline asm
	// begin inline asm
	ld.volatile.global.u32 %r170, [%rd1];
	// end inline asm
	add.s32 	%r171, %r170, 1;
	// begin inline asm
	st.volatile.global.u32 [%rd1], %r171;
	// end inline asm
	// begin inline asm
	ld.volatile.global.u32 %r172, [%rd1];
	// end inline asm
	add.s32 	%r173, %r172, 1;
	// begin inline asm
	st.volatile.global.u32 [%rd1], %r173;
	// end inline asm
	// begin inline asm
	ld.volatile.global.u32 %r174, [%rd1];
	// end inline asm
	add.s32 	%r175, %r174, 1;
	// begin inline asm
	st.volatile.global.u32 [%rd1], %r175;
	// end inline asm
	// begin inline asm
	ld.volatile.global.u32 %r176, [%rd1];
	// end inline asm
	add.s32 	%r177, %r176, 1;
	// begin inline asm
	st.volatile.global.u32 [%rd1], %r177;
	// end inline asm
	// begin inline asm
	ld.volatile.global.u32 %r178, [%rd1];
	// end inline asm
	add.s32 	%r179, %r178, 1;
	// begin inline asm
	st.volatile.global.u32 [%rd1], %r179;
	// end inline asm
	// begin inline asm
	ld.volatile.global.u32 %r180, [%rd1];
	// end inline asm
	add.s32 	%r181, %r180, 1;
	// begin inline asm
	st.volatile.global.u32 [%rd1], %r181;
	// end inline asm
	// begin inline asm
	ld.volatile.global.u32 %r182, [%rd1];
	// end inline asm
	add.s32 	%r183, %r182, 1;
	// begin inline asm
	st.volatile.global.u32 [%rd1], %r183;
	// end inline asm
	// begin inline asm
	ld.volatile.global.u32 %r184, [%rd1];
	// end inline asm
	add.s32 	%r185, %r184, 1;
	// begin inline asm
	st.volatile.global.u32 [%rd1], %r185;
	// end inline asm
	// begin inline asm
	ld.volatile.global.u32 %r186, [%rd1];
	// end inline asm
	add.s32 	%r187, %r186, 1;
	// begin inline asm
	st.volatile.global.u32 [%rd1], %r187;
	// end inline asm
	// begin inline asm
	ld.volatile.global.u32 %r188, [%rd1];
	// end inline asm
	add.s32 	%r189, %r188, 1;
	// begin inline asm
	st.volatile.global.u32 [%rd1], %r189;
	// end inline asm
	// begin inline asm
	ld.volatile.global.u32 %r190, [%rd1];
	// end inline asm
	add.s32 	%r191, %r190, 1;
	// begin inline asm
	st.volatile.global.u32 [%rd1], %r191;
	// end inline asm
	// begin inline asm
	ld.volatile.global.u32 %r192, [%rd1];
	// end inline asm
	add.s32 	%r193, %r192, 1;
	// begin inline asm
	st.volatile.global.u32 [%rd1], %r193;
	// end inline asm
	// begin inline asm
	ld.volatile.global.u32 %r194, [%rd1];
	// end inline asm
	add.s32 	%r195, %r194, 1;
	// begin inline asm
	st.volatile.global.u32 [%rd1], %r195;
	// end inline asm
	// begin inline asm
	ld.volatile.global.u32 %r196, [%rd1];
	// end inline asm
	add.s32 	%r197, %r196, 1;
	// begin inline asm
	st.volatile.global.u32 [%rd1], %r197;
	// end inline asm
	// begin inline asm
	ld.volatile.global.u32 %r198, [%rd1];
	// end inline asm
	add.s32 	%r199, %r198, 1;
	// begin inline asm
	st.volatile.global.u32 [%rd1], %r199;
	// end inline asm
	// begin inline asm
	ld.volatile.global.u32 %r200, [%rd1];
	// end inline asm
	add.s32 	%r201, %r200, 1;
	// begin inline asm
	st.volatile.global.u32 [%rd1], %r201;
	// end inline asm
	// begin inline asm
	ld.volatile.global.u32 %r202, [%rd1];
	// end inline asm
	add.s32 	%r203, %r202, 1;
	// begin inline asm
	st.volatile.global.u32 [%rd1], %r203;
	// end inline asm
	// begin inline asm
	ld.volatile.global.u32 %r204, [%rd1];
	// end inline asm
	add.s32 	%r205, %r204, 1;
	// begin inline asm
	st.volatile.global.u32 [%rd1], %r205;
	// end inline asm
	// begin inline asm
	ld.volatile.global.u32 %r206, [%rd1];
	// end inline asm
	add.s32 	%r207, %r206, 1;
	// begin inline asm
	st.volatile.global.u32 [%rd1], %r207;
	// end inline asm
	// begin inline asm
	ld.volatile.global.u32 %r208, [%rd1];
	// end inline asm
	add.s32 	%r209, %r208, 1;
	// begin inline asm
	st.volatile.global.u32 [%rd1], %r209;
	// end inline asm
	// begin inline asm
	ld.volatile.global.u32 %r210, [%rd1];
	// end inline asm
	add.s32 	%r211, %r210, 1;
	// begin inline asm
	st.volatile.global.u32 [%rd1], %r211;
	// end inline asm
	// begin inline asm
	ld.volatile.global.u32 %r212, [%rd1];
	// end inline asm
	add.s32 	%r213, %r212, 1;
	// begin inline asm
	st.volatile.global.u32 [%rd1], %r213;
	// end inline asm
	// begin inline asm
	ld.volatile.global.u32 %r214, [%rd1];
	// end inline asm
	add.s32 	%r215, %r214, 1;
	// begin inline asm
	st.volatile.global.u32 [%rd1], %r215;
	// end inline asm
	// begin inline asm
	ld.volatile.global.u32 %r216, [%rd1];
	// end inline asm
	add.s32 	%r217, %r216, 1;
	// begin inline asm
	st.volatile.global.u32 [%rd1], %r217;
	// end inline asm
	// begin inline asm
	ld.volatile.global.u32 %r218, [%rd1];
	// end inline asm
	add.s32 	%r219, %r218, 1;
	// begin inline asm
	st.volatile.global.u32 [%rd1], %r219;
	// end inline asm
	// begin inline asm
	ld.volatile.global.u32 %r220, [%rd1];
	// end inline asm
	add.s32 	%r221, %r220, 1;
	// begin inline asm
	st.volatile.global.u32 [%rd1], %r221;
	// end inline asm
	// begin inline asm
	ld.volatile.global.u32 %r222, [%rd1];
	// end inline asm
	add.s32 	%r223, %r222, 1;
	// begin inline asm
	st.volatile.global.u32 [%rd1], %r223;
	// end inline asm
	// begin inline asm
	ld.volatile.global.u32 %r224, [%rd1];
	// end inline asm
	add.s32 	%r225, %r224, 1;
	// begin inline asm
	st.volatile.global.u32 [%rd1], %r225;
	// end inline asm
	// begin inline asm
	ld.volatile.global.u32 %r226, [%rd1];
	// end inline asm
	add.s32 	%r227, %r226, 1;
	// begin inline asm
	st.volatile.global.u32 [%rd1], %r227;
	// end inline asm
	// begin inline asm
	ld.volatile.global.u32 %r228, [%rd1];
	// end inline asm
	add.s32 	%r229, %r228, 1;
	// begin inline asm
	st.volatile.global.u32 [%rd1], %r229;
	// end inline asm
	// begin inline asm
	ld.volatile.global.u32 %r230, [%rd1];
	// end inline asm
	add.s32 	%r231, %r230, 1;
	// begin inline asm
	st.volatile.global.u32 [%rd1], %r231;
	// end inline asm
	// begin inline asm
	ld.volatile.global.u32 %r232, [%rd1];
	// end inline asm
	add.s32 	%r233, %r232, 1;
	// begin inline asm
	st.volatile.global.u32 [%rd1], %r233;
	// end inline asm
	// begin inline asm
	ld.volatile.global.u32 %r234, [%rd1];
	// end inline asm
	add.s32 	%r235, %r234, 1;
	// begin inline asm
	st.volatile.global.u32 [%rd1], %r235;
	// end inline asm
	// begin inline asm
	ld.volatile.global.u32 %r236, [%rd1];
	// end inline asm
	add.s32 	%r237, %r236, 1;
	// begin inline asm
	st.volatile.global.u32 [%rd1], %r237;
	// end inline asm
	// begin inline asm
	ld.volatile.global.u32 %r238, [%rd1];
	// end inline asm
	add.s32 	%r239, %r238, 1;
	// begin inline asm
	st.volatile.global.u32 [%rd1], %r239;
	// end inline asm
	// begin inline asm
	ld.volatile.global.u32 %r240, [%rd1];
	// end inline asm
	add.s32 	%r241, %r240, 1;
	// begin inline asm
	st.volatile.global.u32 [%rd1], %r241;
	// end inline asm
	// begin inline asm
	ld.volatile.global.u32 %r242, [%rd1];
	// end inline asm
	add.s32 	%r243, %r242, 1;
	// begin inline asm
	st.volatile.global.u32 [%rd1], %r243;
	// end inline asm
	// begin inline asm
	ld.volatile.global.u32 %r244, [%rd1];
	// end inline asm
	add.s32 	%r245, %r244, 1;
	// begin inline asm
	st.volatile.global.u32 [%rd1], %r245;
	// end inline asm
	// begin inline asm
	ld.volatile.global.u32 %r246, [%rd1];
	// end inline asm
	add.s32 	%r247, %r246, 1;
	// begin inline asm
	st.volatile.global.u32 [%rd1], %r247;
	// end inline asm
	// begin inline asm
	ld.volatile.global.u32 %r248, [%rd1];
	// end inline asm
	add.s32 	%r249, %r248, 1;
	// begin inline asm
	st.volatile.global.u32 [%rd1], %r249;
	// end inline asm
	// begin inline asm
	ld.volatile.global.u32 %r250, [%rd1];
	// end inline asm
	add.s32 	%r251, %r250, 1;
	// begin inline asm
	st.volatile.global.u32 [%rd1], %r251;
	// end inline asm
	// begin inline asm
	ld.volatile.global.u32 %r252, [%rd1];
	// end inline asm
	add.s32 	%r253, %r252, 1;
	// begin inline asm
	st.volatile.global.u32 [%rd1], %r253;
	// end inline asm
	// begin inline asm
	ld.volatile.global.u32 %r254, [%rd1];
	// end inline asm
	add.s32 	%r255, %r254, 1;
	// begin inline asm
	st.volatile.global.u32 [%rd1], %r255;
	// end inline asm
	// begin inline asm
	ld.volatile.global.u32 %r256, [%rd1];
	// end inline asm
	add.s32 	%r257, %r256, 1;
	// begin inline asm
	st.volatile.global.u32 [%rd1], %r257;
	// end inline asm
	// begin inline asm
	ld.volatile.global.u32 %r258, [%rd1];
	// end inline asm
	add.s32 	%r259, %r258, 1;
	// begin inline asm
	st.volatile.global.u32 [%rd1], %r259;
	// end inline asm
	// begin inline asm
	ld.volatile.global.u32 %r260, [%rd1];
	// end inline asm
	add.s32 	%r261, %r260, 1;
	// begin inline asm
	st.volatile.global.u32 [%rd1], %r261;
	// end inline asm
	// begin inline asm
	ld.volatile.global.u32 %r262, [%rd1];
	// end inline asm
	add.s32 	%r263, %r262, 1;
	// begin inline asm
	st.volatile.global.u32 [%rd1], %r263;
	// end inline asm
	// begin inline asm
	ld.volatile.global.u32 %r264, [%rd1];
	// end inline asm
	add.s32 	%r265, %r264, 1;
	// begin inline asm
	st.volatile.global.u32 [%rd1], %r265;
	// end inline asm
	// begin inline asm
	ld.volatile.global.u32 %r266, [%rd1];
	// end inline asm
	add.s32 	%r267, %r266, 1;
	// begin inline asm
	st.volatile.global.u32 [%rd1], %r267;
	// end inline asm
	// begin inline asm
	ld.volatile.global.u32 %r268, [%rd1];
	// end inline asm
	add.s32 	%r269, %r268, 1;
	// begin inline asm
	st.volatile.global.u32 [%rd1], %r269;
	// end inline asm
	// begin inline asm
	ld.volatile.global.u32 %r270, [%rd1];
	// end inline asm
	add.s32 	%r271, %r270, 1;
	// begin inline asm
	st.volatile.global.u32 [%rd1], %r271;
	// end inline asm
	// begin inline asm
	ld.volatile.global.u32 %r272, [%rd1];
	// end inline asm
	add.s32 	%r273, %r272, 1;
	// begin inline asm
	st.volatile.global.u32 [%rd1], %r273;
	// end inline asm
	// begin inline asm
	ld.volatile.global.u32 %r274, [%rd1];
	// end inline asm
	add.s32 	%r275, %r274, 1;
	// begin inline asm
	st.volatile.global.u32 [%rd1], %r275;
	// end inline asm
	// begin inline asm
	ld.volatile.global.u32 %r276, [%rd1];
	// end inline asm
	add.s32 	%r277, %r276, 1;
	// begin inline asm
	st.volatile.global.u32 [%rd1], %r277;
	// end inline asm
	// begin inline asm
	ld.volatile.global.u32 %r278, [%rd1];
	// end inline asm
	add.s32 	%r279, %r278, 1;
	// begin inline asm
	st.volatile.global.u32 [%rd1], %r279;
	// end inline asm
	// begin inline asm
	ld.volatile.global.u32 %r280, [%rd1];
	// end inline asm
	add.s32 	%r281, %r280, 1;
	// begin inline asm
	st.volatile.global.u32 [%rd1], %r281;
	// end inline asm
	// begin inline asm
	ld.volatile.global.u32 %r282, [%rd1];
	// end inline asm
	add.s32 	%r283, %r282, 1;
	// begin inline asm
	st.volatile.global.u32 [%rd1], %r283;
	// end inline asm
	// begin inline asm
	ld.volatile.global.u32 %r284, [%rd1];
	// end inline asm
	add.s32 	%r285, %r284, 1;
	// begin inline asm
	st.volatile.global.u32 [%rd1], %r285;
	// end inline asm
	// begin inline asm
	ld.volatile.global.u32 %r286, [%rd1];
	// end inline asm
	add.s32 	%r287, %r286, 1;
	// begin inline asm
	st.volatile.global.u32 [%rd1], %r287;
	// end inline asm
	// begin inline asm
	ld.volatile.global.u32 %r288, [%rd1];
	// end inline asm
	add.s32 	%r289, %r288, 1;
	// begin inline asm
	st.volatile.global.u32 [%rd1], %r289;
	// end inline asm
	// begin inline asm
	ld.volatile.global.u32 %r290, [%rd1];
	// end inline asm
	add.s32 	%r291, %r290, 1;
	// begin inline asm
	st.volatile.global.u32 [%rd1], %r291;
	// end inline asm
	// begin inline asm
	ld.volatile.global.u32 %r292, [%rd1];
	// end inline asm
	add.s32 	%r293, %r292, 1;
	// begin inline asm
	st.volatile.global.u32 [%rd1], %r293;
	// end inline asm
	// begin inline asm
	ld.volatile.global.u32 %r294, [%rd1];
	// end inline asm
	add.s32 	%r295, %r294, 1;
	// begin inline asm
	st.volatile.global.u32 [%rd1], %r295;
	// end inline asm
	// begin inline asm
	ld.volatile.global.u32 %r296, [%rd1];
	// end inline asm
	add.s32 	%r297, %r296, 1;
	// begin inline asm
	st.volatile.global.u32 [%rd1], %r297;
	// end inline asm
	// begin inline asm
	ld.volatile.global.u32 %r298, [%rd1];
	// end inline asm
	add.s32 	%r299, %r298, 1;
	// begin inline asm
	st.volatile.global.u32 [%rd1], %r299;
	// end inline asm
	// begin inline asm
	ld.volatile.global.u32 %r300, [%rd1];
	// end inline asm
	add.s32 	%r301, %r300, 1;
	// begin inline asm
	st.volatile.global.u32 [%rd1], %r301;
	// end inline asm
	// begin inline asm
	ld.volatile.global.u32 %r302, [%rd1];
	// end inline asm
	add.s32 	%r303, %r302, 1;
	// begin inline asm
	st.volatile.global.u32 [%rd1], %r303;
	// end inline asm
	// begin inline asm
	ld.volatile.global.u32 %r304, [%rd1];
	// end inline asm
	add.s32 	%r305, %r304, 1;
	// begin inline asm
	st.volatile.global.u32 [%rd1], %r305;
	// end inline asm
	// begin inline asm
	ld.volatile.global.u32 %r306, [%rd1];
	// end inline asm
	add.s32 	%r307, %r306, 1;
	// begin inline asm
	st.volatile.global.u32 [%rd1], %r307;
	// end inline asm
	// begin inline asm
	ld.volatile.global.u32 %r308, [%rd1];
	// end inline asm
	add.s32 	%r309, %r308, 1;
	// begin inline asm
	st.volatile.global.u32 [%rd1], %r309;
	// end inline asm
	// begin inline asm
	ld.volatile.global.u32 %r310, [%rd1];
	// end inline asm
	add.s32 	%r311, %r310, 1;
	// begin inline asm
	st.volatile.global.u32 [%rd1], %r311;
	// end inline asm
	// begin inline asm
	ld.volatile.global.u32 %r312, [%rd1];
	// end inline asm
	add.s32 	%r313, %r312, 1;
	// begin inline asm
	st.volatile.global.u32 [%rd1], %r313;
	// end inline asm
	// begin inline asm
	ld.volatile.global.u32 %r314, [%rd1];
	// end inline asm
	add.s32 	%r315, %r314, 1;
	// begin inline asm
	st.volatile.global.u32 [%rd1], %r315;
	// end inline asm
	// begin inline asm
	ld.volatile.global.u32 %r316, [%rd1];
	// end inline asm
	add.s32 	%r317, %r316, 1;
	// begin inline asm
	st.volatile.global.u32 [%rd1], %r317;
	// end inline asm
	// begin inline asm
	ld.volatile.global.u32 %r318, [%rd1];
	// end inline asm
	add.s32 	%r319, %r318, 1;
	// begin inline asm
	st.volatile.global.u32 [%rd1], %r319;
	// end inline asm
	// begin inline asm
	ld.volatile.global.u32 %r320, [%rd1];
	// end inline asm
	add.s32 	%r321, %r320, 1;
	// begin inline asm
	st.volatile.global.u32 [%rd1], %r321;
	// end inline asm
	// begin inline asm
	ld.volatile.global.u32 %r322, [%rd1];
	// end inline asm
	add.s32 	%r323, %r322, 1;
	// begin inline asm
	st.volatile.global.u32 [%rd1], %r323;
	// end inline asm
	// begin inline asm
	ld.volatile.global.u32 %r324, [%rd1];
	// end inline asm
	add.s32 	%r325, %r324, 1;
	// begin inline asm
	st.volatile.global.u32 [%rd1], %r325;
	// end inline asm
	// begin inline asm
	ld.volatile.global.u32 %r326, [%rd1];
	// end inline asm
	add.s32 	%r327, %r326, 1;
	// begin inline asm
	st.volatile.global.u32 [%rd1], %r327;
	// end inline asm
	// begin inline asm
	ld.volatile.global.u32 %r328, [%rd1];
	// end inline asm
	add.s32 	%r329, %r328, 1;
	// begin inline asm
	st.volatile.global.u32 [%rd1], %r329;
	// end inline asm
	// begin inline asm
	ld.volatile.global.u32 %r330, [%rd1];
	// end inline asm
	add.s32 	%r331, %r330, 1;
	// begin inline asm
	st.volatile.global.u32 [%rd1], %r331;
	// end inline asm
	// begin inline asm
	ld.volatile.global.u32 %r332, [%rd1];
	// end inline asm
	add.s32 	%r333, %r332, 1;
	// begin inline asm
	st.volatile.global.u32 [%rd1], %r333;
	// end inline asm
	// begin inline asm
	ld.volatile.global.u32 %r334, [%rd1];
	// end inline asm
	add.s32 	%r335, %r334, 1;
	// begin inline asm
	st.volatile.global.u32 [%rd1], %r335;
	// end inline asm
	// begin inline asm
	ld.volatile.global.u32 %r336, [%rd1];
	// end inline asm
	add.s32 	%r337, %r336, 1;
	// begin inline asm
	st.volatile.global.u32 [%rd1], %r337;
	// end inline asm
	// begin inline asm
	ld.volatile.global.u32 %r338, [%rd1];
	// end inline asm
	add.s32 	%r339, %r338, 1;
	// begin inline asm
	st.volatile.global.u32 [%rd1], %r339;
	// end inline asm
	// begin inline asm
	ld.volatile.global.u32 %r340, [%rd1];
	// end inline asm
	add.s32 	%r341, %r340, 1;
	// begin inline asm
	st.volatile.global.u32 [%rd1], %r341;
	// end inline asm
	// begin inline asm
	ld.volatile.global.u32 %r342, [%rd1];
	// end inline asm
	add.s32 	%r343, %r342, 1;
	// begin inline asm
	st.volatile.global.u32 [%rd1], %r343;
	// end inline asm
	// begin inline asm
	ld.volatile.global.u32 %r344, [%rd1];
	// end inline asm
	add.s32 	%r345, %r344, 1;
	// begin inline asm
	st.volatile.global.u32 [%rd1], %r345;
	// end inline asm
	// begin inline asm
	ld.volatile.global.u32 %r346, [%rd1];
	// end inline asm
	add.s32 	%r347, %r346, 1;
	// begin inline asm
	st.volatile.global.u32 [%rd1], %r347;
	// end inline asm
	// begin inline asm
	ld.volatile.global.u32 %r348, [%rd1];
	// end inline asm
	add.s32 	%r349, %r348, 1;
	// begin inline asm
	st.volatile.global.u32 [%rd1], %r349;
	// end inline asm
	// begin inline asm
	ld.volatile.global.u32 %r350, [%rd1];
	// end inline asm
	add.s32 	%r351, %r350, 1;
	// begin inline asm
	st.volatile.global.u32 [%rd1], %r351;
	// end inline asm
	// begin inline asm
	ld.volatile.global.u32 %r352, [%rd1];
	// end inline asm
	add.s32 	%r353, %r352, 1;
	// begin inline asm
	st.volatile.global.u32 [%rd1], %r353;
	// end inline asm
	// begin inline asm
	ld.volatile.global.u32 %r354, [%rd1];
	// end inline asm
	add.s32 	%r355, %r354, 1;
	// begin inline asm
	st.volatile.global.u32 [%rd1], %r355;
	// end inline asm
	// begin inline asm
	ld.volatile.global.u32 %r356, [%rd1];
	// end inline asm
	add.s32 	%r357, %r356, 1;
	// begin inline asm
	st.volatile.global.u32 [%rd1], %r357;
	// end inline asm
	// begin inline asm
	ld.volatile.global.u32 %r358, [%rd1];
	// end inline asm
	add.s32 	%r359, %r358, 1;
	// begin inline asm
	st.volatile.global.u32 [%rd1], %r359;
	// end inline asm
	// begin inline asm
	ld.volatile.global.u32 %r360, [%rd1];
	// end inline asm
	add.s32 	%r361, %r360, 1;
	// begin inline asm
	st.volatile.global.u32 [%rd1], %r361;
	// end inline asm
	// begin inline asm
	ld.volatile.global.u32 %r362, [%rd1];
	// end inline asm
	add.s32 	%r363, %r362, 1;
	// begin inline asm
	st.volatile.global.u32 [%rd1], %r363;
	// end inline asm
	// begin inline asm
	ld.volatile.global.u32 %r364, [%rd1];
	// end inline asm
	add.s32 	%r365, %r364, 1;
	// begin inline asm
	st.volatile.global.u32 [%rd1], %r365;
	// end inline asm
	// begin inline asm
	ld.volatile.global.u32 %r366, [%rd1];
	// end inline asm
	add.s32 	%r367, %r366, 1;
	// begin inline asm
	st.volatile.global.u32 [%rd1], %r367;
	// end inline asm
	// begin inline asm
	ld.volatile.global.u32 %r368, [%rd1];
	// end inline asm
	add.s32 	%r369, %r368, 1;
	// begin inline asm
	st.volatile.global.u32 [%rd1], %r369;
	// end inline asm
	// begin inline asm
	ld.volatile.global.u32 %r370, [%rd1];
	// end inline asm
	add.s32 	%r371, %r370, 1;
	// begin inline asm
	st.volatile.global.u32 [%rd1], %r371;
	// end inline asm
	// begin inline asm
	ld.volatile.global.u32 %r372, [%rd1];
	// end inline asm
	add.s32 	%r373, %r372, 1;
	// begin inline asm
	st.volatile.global.u32 [%rd1], %r373;
	// end inline asm
	// begin inline asm
	ld.volatile.global.u32 %r374, [%rd1];
	// end inline asm
	add.s32 	%r375, %r374, 1;
	// begin inline asm
	st.volatile.global.u32 [%rd1], %r375;
	// end inline asm
	// begin inline asm
	ld.volatile.global.u32 %r376, [%rd1];
	// end inline asm
	add.s32 	%r377, %r376, 1;
	// begin inline asm
	st.volatile.global.u32 [%rd1], %r377;
	// end inline asm
	// begin inline asm
	ld.volatile.global.u32 %r378, [%rd1];
	// end inline asm
	add.s32 	%r379, %r378, 1;
	// begin inline asm
	st.volatile.global.u32 [%rd1], %r379;
	// end inline asm
	// begin inline asm
	ld.volatile.global.u32 %r380, [%rd1];
	// end inline asm
	add.s32 	%r381, %r380, 1;
	// begin inline asm
	st.volatile.global.u32 [%rd1], %r381;
	// end inline asm
	// begin inline asm
	ld.volatile.global.u32 %r382, [%rd1];
	// end inline asm
	add.s32 	%r383, %r382, 1;
	// begin inline asm
	st.volatile.global.u32 [%rd1], %r383;
	// end inline asm
	// begin inline asm
	ld.volatile.global.u32 %r384, [%rd1];
	// end inline asm
	add.s32 	%r385, %r384, 1;
	// begin inline asm
	st.volatile.global.u32 [%rd1], %r385;
	// end inline asm
	// begin inline asm
	ld.volatile.global.u32 %r386, [%rd1];
	// end inline asm
	add.s32 	%r387, %r386, 1;
	// begin inline asm
	st.volatile.global.u32 [%rd1], %r387;
	// end inline asm
	// begin inline asm
	ld.volatile.global.u32 %r388, [%rd1];
	// end inline asm
	add.s32 	%r389, %r388, 1;
	// begin inline asm
	st.volatile.global.u32 [%rd1], %r389;
	// end inline asm
	// begin inline asm
	ld.volatile.global.u32 %r390, [%rd1];
	// end inline asm
	add.s32 	%r391, %r390, 1;
	// begin inline asm
	st.volatile.global.u32 [%rd1], %r391;
	// end inline asm
	// begin inline asm
	ld.volatile.global.u32 %r392, [%rd1];
	// end inline asm
	add.s32 	%r393, %r392, 1;
	// begin inline asm
	st.volatile.global.u32 [%rd1], %r393;
	// end inline asm
	// begin inline asm
	ld.volatile.global.u32 %r394, [%rd1];
	// end inline asm
	add.s32 	%r395, %r394, 1;
	// begin inline asm
	st.volatile.global.u32 [%rd1], %r395;
	// end inline asm
	// begin inline asm
	ld.volatile.global.u32 %r396, [%rd1];
	// end inline asm
	add.s32 	%r397, %r396, 1;
	// begin inline asm
	st.volatile.global.u32 [%rd1], %r397;
	// end inline asm
	// begin inline asm
	ld.volatile.global.u32 %r398, [%rd1];
	// end inline asm
	add.s32 	%r399, %r398, 1;
	// begin inline asm
	st.volatile.global.u32 [%rd1], %r399;
	// end inline asm
	// begin inline asm
	ld.volatile.global.u32 %r400, [%rd1];
	// end inline asm
	add.s32 	%r401, %r400, 1;
	// begin inline asm
	st.volatile.global.u32 [%rd1], %r401;
	// end inline asm
	// begin inline asm
	ld.volatile.global.u32 %r402, [%rd1];
	// end inline asm
	add.s32 	%r403, %r402, 1;
	// begin inline asm
	st.volatile.global.u32 [%rd1], %r403;
	// end inline asm
	// begin inline asm
	ld.volatile.global.u32 %r404, [%rd1];
	// end inline asm
	add.s32 	%r405, %r404, 1;
	// begin inline asm
	st.volatile.global.u32 [%rd1], %r405;
	// end inline asm
	// begin inline asm
	ld.volatile.global.u32 %r406, [%rd1];
	// end inline asm
	add.s32 	%r407, %r406, 1;
	// begin inline asm
	st.volatile.global.u32 [%rd1], %r407;
	// end inline asm
	// begin inline asm
	ld.volatile.global.u32 %r408, [%rd1];
	// end inline asm
	add.s32 	%r409, %r408, 1;
	// begin inline asm
	st.volatile.global.u32 [%rd1], %r409;
	// end inline asm
	// begin inline asm
	ld.volatile.global.u32 %r410, [%rd1];
	// end inline asm
	add.s32 	%r411, %r410, 1;
	// begin inline asm
	st.volatile.global.u32 [%rd1], %r411;
	// end inline asm
	// begin inline asm
	ld.volatile.global.u32 %r412, [%rd1];
	// end inline asm
	add.s32 	%r413, %r412, 1;
	// begin inline asm
	st.volatile.global.u32 [%rd1], %r413;
	// end inline asm
	// begin inline asm
	ld.volatile.global.u32 %r414, [%rd1];
	// end inline asm
	add.s32 	%r415, %r414, 1;
	// begin inline asm
	st.volatile.global.u32 [%rd1], %r415;
	// end inline asm
	// begin inline asm
	ld.volatile.global.u32 %r416, [%rd1];
	// end inline asm
	add.s32 	%r417, %r416, 1;
	// begin inline asm
	st.volatile.global.u32 [%rd1], %r417;
	// end inline asm
	// begin inline asm
	ld.volatile.global.u32 %r418, [%rd1];
	// end inline asm
	add.s32 	%r419, %r418, 1;
	// begin inline asm
	st.volatile.global.u32 [%rd1], %r419;
	// end inline asm
	// begin inline asm
	ld.volatile.global.u32 %r420, [%rd1];
	// end inline asm
	add.s32 	%r421, %r420, 1;
	// begin inline asm
	st.volatile.global.u32 [%rd1], %r421;
	// end inline asm
	// begin inline asm
	ld.volatile.global.u32 %r422, [%rd1];
	// end inline asm
	add.s32 	%r423, %r422, 1;
	// begin inline asm
	st.volatile.global.u32 [%rd1], %r423;
	// end inline asm
	// begin inline asm
	ld.volatile.global.u32 %r424, [%rd1];
	// end inline asm
	add.s32 	%r425, %r424, 1;
	// begin inline asm
	st.volatile.global.u32 [%rd1], %r425;
	// end inline asm
	// begin inline asm
	ld.volatile.global.u32 %r426, [%rd1];
	// end inline asm
	add.s32 	%r427, %r426, 1;
	// begin inline asm
	st.volatile.global.u32 [%rd1], %r427;
	// end inline asm
	// begin inline asm
	ld.volatile.global.u32 %r428, [%rd1];
	// end inline asm
	add.s32 	%r429, %r428, 1;
	// begin inline asm
	st.volatile.global.u32 [%rd1], %r429;
	// end inline asm
	// begin inline asm
	ld.volatile.global.u32 %r430, [%rd1];
	// end inline asm
	add.s32 	%r431, %r430, 1;
	// begin inline asm
	st.volatile.global.u32 [%rd1], %r431;
	// end inline asm
	// begin inline asm
	ld.volatile.global.u32 %r432, [%rd1];
	// end inline asm
	add.s32 	%r433, %r432, 1;
	// begin inline asm
	st.volatile.global.u32 [%rd1], %r433;
	// end inline asm
	// begin inline asm
	ld.volatile.global.u32 %r434, [%rd1];
	// end inline asm
	add.s32 	%r435, %r434, 1;
	// begin inline asm
	st.volatile.global.u32 [%rd1], %r435;
	// end inline asm
	// begin inline asm
	ld.volatile.global.u32 %r436, [%rd1];
	// end inline asm
	add.s32 	%r437, %r436, 1;
	// begin inline asm
	st.volatile.global.u32 [%rd1], %r437;
	// end inline asm
	// begin inline asm
	ld.volatile.global.u32 %r438, [%rd1];
	// end inline asm
	add.s32 	%r439, %r438, 1;
	// begin inline asm
	st.volatile.global.u32 [%rd1], %r439;
	// end inline asm
	// begin inline asm
	ld.volatile.global.u32 %r440, [%rd1];
	// end inline asm
	add.s32 	%r441, %r440, 1;
	// begin inline asm
	st.volatile.global.u32 [%rd1], %r441;
	// end inline asm
	// begin inline asm
	ld.volatile.global.u32 %r442, [%rd1];
	// end inline asm
	add.s32 	%r443, %r442, 1;
	// begin inline asm
	st.volatile.global.u32 [%rd1], %r443;
	// end inline asm
	// begin inline asm
	ld.volatile.global.u32 %r444, [%rd1];
	// end inline asm
	add.s32 	%r445, %r444, 1;
	// begin inline asm
	st.volatile.global.u32 [%rd1], %r445;
	// end inline asm
	// begin inline asm
	ld.volatile.global.u32 %r446, [%rd1];
	// end inline asm
	add.s32 	%r447, %r446, 1;
	// begin inline asm
	st.volatile.global.u32 [%rd1], %r447;
	// end inline asm
	// begin inline asm
	ld.volatile.global.u32 %r448, [%rd1];
	// end inline asm
	add.s32 	%r449, %r448, 1;
	// begin inline asm
	st.volatile.global.u32 [%rd1], %r449;
	// end inline asm
	// begin inline asm
	ld.volatile.global.u32 %r450, [%rd1];
	// end inline asm
	add.s32 	%r451, %r450, 1;
	// begin inline asm
	st.volatile.global.u32 [%rd1], %r451;
	// end inline asm
	// begin inline asm
	ld.volatile.global.u32 %r452, [%rd1];
	// end inline asm
	add.s32 	%r453, %r452, 1;
	// begin inline asm
	st.volatile.global.u32 [%rd1], %r453;
	// end inline asm
	// begin inline asm
	ld.volatile.global.u32 %r454, [%rd1];
	// end inline asm
	add.s32 	%r455, %r454, 1;
	// begin inline asm
	st.volatile.global.u32 [%rd1], %r455;
	// end inline asm
	// begin inline asm
	ld.volatile.global.u32 %r456, [%rd1];
	// end inline asm
	add.s32 	%r457, %r456, 1;
	// begin inline asm
	st.volatile.global.u32 [%rd1], %r457;
	// end inline asm
	// begin inline asm
	ld.volatile.global.u32 %r458, [%rd1];
	// end inline asm
	add.s32 	%r459, %r458, 1;
	// begin inline asm
	st.volatile.global.u32 [%rd1], %r459;
	// end inline asm
	// begin inline asm
	ld.volatile.global.u32 %r460, [%rd1];
	// end inline asm
	add.s32 	%r461, %r460, 1;
	// begin inline asm
	st.volatile.global.u32 [%rd1], %r461;
	// end inline asm
	// begin inline asm
	ld.volatile.global.u32 %r462, [%rd1];
	// end inline asm
	add.s32 	%r463, %r462, 1;
	// begin inline asm
	st.volatile.global.u32 [%rd1], %r463;
	// end inline asm
	// begin inline asm
	ld.volatile.global.u32 %r464, [%rd1];
	// end inline asm
	add.s32 	%r465, %r464, 1;
	// begin inline asm
	st.volatile.global.u32 [%rd1], %r465;
	// end inline asm
	// begin inline asm
	ld.volatile.global.u32 %r466, [%rd1];
	// end inline asm
	add.s32 	%r467, %r466, 1;
	// begin inline asm
	st.volatile.global.u32 [%rd1], %r467;
	// end inline asm
	// begin inline asm
	ld.volatile.global.u32 %r468, [%rd1];
	// end inline asm
	add.s32 	%r469, %r468, 1;
	// begin inline asm
	st.volatile.global.u32 [%rd1], %r469;
	// end inline asm
	// begin inline asm
	ld.volatile.global.u32 %r470, [%rd1];
	// end inline asm
	add.s32 	%r471, %r470, 1;
	// begin inline asm
	st.volatile.global.u32 [%rd1], %r471;
	// end inline asm
	// begin inline asm
	ld.volatile.global.u32 %r472, [%rd1];
	// end inline asm
	add.s32 	%r473, %r472, 1;
	// begin inline asm
	st.volatile.global.u32 [%rd1], %r473;
	// end inline asm
	// begin inline asm
	ld.volatile.global.u32 %r474, [%rd1];
	// end inline asm
	add.s32 	%r475, %r474, 1;
	// begin inline asm
	st.volatile.global.u32 [%rd1], %r475;
	// end inline asm
	// begin inline asm
	ld.volatile.global.u32 %r476, [%rd1];
	// end inline asm
	add.s32 	%r477, %r476, 1;
	// begin inline asm
	st.volatile.global.u32 [%rd1], %r477;
	// end inline asm
	// begin inline asm
	ld.volatile.global.u32 %r478, [%rd1];
	// end inline asm
	add.s32 	%r479, %r478, 1;
	// begin inline asm
	st.volatile.global.u32 [%rd1], %r479;
	// end inline asm
	// begin inline asm
	ld.volatile.global.u32 %r480, [%rd1];
	// end inline asm
	add.s32 	%r481, %r480, 1;
	// begin inline asm
	st.volatile.global.u32 [%rd1], %r481;
	// end inline asm
	// begin inline asm
	ld.volatile.global.u32 %r482, [%rd1];
	// end inline asm
	add.s32 	%r483, %r482, 1;
	// begin inline asm
	st.volatile.global.u32 [%rd1], %r483;
	// end inline asm
	// begin inline asm
	ld.volatile.global.u32 %r484, [%rd1];
	// end inline asm
	add.s32 	%r485, %r484, 1;
	// begin inline asm
	st.volatile.global.u32 [%rd1], %r485;
	// end inline asm
	// begin inline asm
	ld.volatile.global.u32 %r486, [%rd1];
	// end inline asm
	add.s32 	%r487, %r486, 1;
	// begin inline asm
	st.volatile.global.u32 [%rd1], %r487;
	// end inline asm
	// begin inline asm
	ld.volatile.global.u32 %r488, [%rd1];
	// end inline asm
	add.s32 	%r489, %r488, 1;
	// begin inline asm
	st.volatile.global.u32 [%rd1], %r489;
	// end inline asm
	// begin inline asm
	ld.volatile.global.u32 %r490, [%rd1];
	// end inline asm
	add.s32 	%r491, %r490, 1;
	// begin inline asm
	st.volatile.global.u32 [%rd1], %r491;
	// end inline asm
	// begin inline asm
	ld.volatile.global.u32 %r492, [%rd1];
	// end inline asm
	add.s32 	%r493, %r492, 1;
	// begin inline asm
	st.volatile.global.u32 [%rd1], %r493;
	// end inline asm
	// begin inline asm
	ld.volatile.global.u32 %r494, [%rd1];
	// end inline asm
	add.s32 	%r495, %r494, 1;
	// begin inline asm
	st.volatile.global.u32 [%rd1], %r495;
	// end inline asm
	// begin inline asm
	ld.volatile.global.u32 %r496, [%rd1];
	// end inline asm
	add.s32 	%r497, %r496, 1;
	// begin inline asm
	st.volatile.global.u32 [%rd1], %r497;
	// end inline asm
	// begin inline asm
	ld.volatile.global.u32 %r498, [%rd1];
	// end inline asm
	add.s32 	%r499, %r498, 1;
	// begin inline asm
	st.volatile.global.u32 [%rd1], %r499;
	// end inline asm
	// begin inline asm
	ld.volatile.global.u32 %r500, [%rd1];
	// end inline asm
	add.s32 	%r501, %r500, 1;
	// begin inline asm
	st.volatile.global.u32 [%rd1], %r501;
	// end inline asm
	// begin inline asm
	ld.volatile.global.u32 %r502, [%rd1];
	// end inline asm
	add.s32 	%r503, %r502, 1;
	// begin inline asm
	st.volatile.global.u32 [%rd1], %r503;
	// end inline asm
	// begin inline asm
	ld.volatile.global.u32 %r504, [%rd1];
	// end inline asm
	add.s32 	%r505, %r504, 1;
	// begin inline asm
	st.volatile.global.u32 [%rd1], %r505;
	// end inline asm
	// begin inline asm
	ld.volatile.global.u32 %r506, [%rd1];
	// end inline asm
	add.s32 	%r507, %r506, 1;
	// begin inline asm
	st.volatile.global.u32 [%rd1], %r507;
	// end inline asm
	// begin inline asm
	ld.volatile.global.u32 %r508, [%rd1];
	// end inline asm
	add.s32 	%r509, %r508, 1;
	// begin inline asm
	st.volatile.global.u32 [%rd1], %r509;
	// end inline asm
	// begin inline asm
	ld.volatile.global.u32 %r510, [%rd1];
	// end inline asm
	add.s32 	%r511, %r510, 1;
	// begin inline asm
	st.volatile.global.u32 [%rd1], %r511;
	// end inline asm
	// begin inline asm
	ld.volatile.global.u32 %r512, [%rd1];
	// end inline asm
	add.s32 	%r513, %r512, 1;
	// begin inline asm
	st.volatile.global.u32 [%rd1], %r513;
	// end inline asm
$L__BB30_2:
	ret;

}
	// .globl	_Z4testIL_Z13load_volatilePKjEL_Z17store_atomic_exchPjjELi256E14single_element11lower_lanesILj32EEEvv
.visible .entry _Z4testIL_Z13load_volatilePKjEL_Z17store_atomic_exchPjjELi256E14single_element11lower_lanesILj32EEEvv()
{
	.reg .pred 	%p<2>;
	.reg .b32 	%r<770>;
	.reg .b64 	%rd<514>;

	// begin inline asm
	mov.u32 %r1, %laneid;
	// end inline asm
	setp.gt.u32 	%p1, %r1, 31;
	@%p1 bra 	$L__BB31_2;
	mov.u64 	%rd513, buffer;
	cvta.global.u64 	%rd1, %rd513;
	// begin inline asm
	ld.volatile.global.u32 %r2, [%rd1];
	// end inline asm
	add.s32 	%r4, %r2, 1;
	// begin inline asm
	atom.global.exch.b32 %r3, [%rd1], %r4;
	// end inline asm
	// begin inline asm
	ld.volatile.global.u32 %r5, [%rd1];
	// end inline asm
	add.s32 	%r7, %r5, 1;
	// begin inline asm
	atom.global.exch.b32 %r6, [%rd1], %r7;
	// end inline asm
	// begin inline asm
	ld.volatile.global.u32 %r8, [%rd1];
	// end inline asm
	add.s32 	%r10, %r8, 1;
	// begin inline asm
	atom.global.exch.b32 %r9, [%rd1], %r10;
	// end inline asm
	// begin inline asm
	ld.volatile.global.u32 %r11, [%rd1];
	// end inline asm
	add.s32 	%r13, %r11, 1;
	// begin inline asm
	atom.global.exch.b32 %r12, [%rd1], %r13;
	// end inline asm
	// begin inline asm
	ld.volatile.global.u32 %r14, [%rd1];
	// end inline asm
	add.s32 	%r16, %r14, 1;
	// begin inline asm
	atom.global.exch.b32 %r15, [%rd1], %r16;
	// end inline asm
	// begin inline asm
	ld.volatile.global.u32 %r17, [%rd1];
	// end inline asm
	add.s32 	%r19, %r17, 1;
	// begin inline asm
	atom.global.exch.b32 %r18, [%rd1], %r19;
	// end inline asm
	// begin inline asm
	ld.volatile.global.u32 %r20, [%rd1];
	// end inline asm
	add.s32 	%r22, %r20, 1;
	// begin inline asm
	atom.global.exch.b32 %r21, [%rd1], %r22;
	// end inline asm
	// begin inline asm
	ld.volatile.global.u32 %r23, [%rd1];
	// end inline asm
	add.s32 	%r25, %r23, 1;
	// begin inline asm
	atom.global.exch.b32 %r24, [%rd1], %r25;
	// end inline asm
	// begin inline asm
	ld.volatile.global.u32 %r26, [%rd1];
	// end inline asm
	add.s32 	%r28, %r26, 1;
	// begin inline asm
	atom.global.exch.b32 %r27, [%rd1], %r28;
	// end inline asm
	// begin inline asm
	ld.volatile.global.u32 %r29, [%rd1];
	// end inline asm
	add.s32 	%r31, %r29, 1;
	// begin inline asm
	atom.global.exch.b32 %r30, [%rd1], %r31;
	// end inline asm
	// begin inline asm
	ld.volatile.global.u32 %r32, [%rd1];
	// end inline asm
	add.s32 	%r34, %r32, 1;
	// begin inline asm
	atom.global.exch.b32 %r33, [%rd1], %r34;
	// end inline asm
	// begin inline asm
	ld.volatile.global.u32 %r35, [%rd1];
	// end inline asm
	add.s32 	%r37, %r35, 1;
	// begin inline asm
	atom.global.exch.b32 %r36, [%rd1], %r37;
	// end inline asm
	// begin inline asm
	ld.volatile.global.u32 %r38, [%rd1];
	// end inline asm
	add.s32 	%r40, %r38, 1;
	// begin inline asm
	atom.global.exch.b32 %r39, [%rd1], %r40;
	// end inline asm
	// begin inline asm
	ld.volatile.global.u32 %r41, [%rd1];
	// end inline asm
	add.s32 	%r43, %r41, 1;
	// begin inline asm
	atom.global.exch.b32 %r42, [%rd1], %r43;
	// end inline asm
	// begin inline asm
	ld.volatile.global.u32 %r44, [%rd1];
	// end inline asm
	add.s32 	%r46, %r44, 1;
	// begin inline asm
	atom.global.exch.b32 %r45, [%rd1], %r46;
	// end inline asm
	// begin inline asm
	ld.volatile.global.u32 %r47, [%rd1];
	// end inline asm
	add.s32 	%r49, %r47, 1;
	// begin inline asm
	atom.global.exch.b32 %r48, [%rd1], %r49;
	// end inline asm
	// begin inline asm
	ld.volatile.global.u32 %r50, [%rd1];
	// end inline asm
	add.s32 	%r52, %r50, 1;
	// begin inline asm
	atom.global.exch.b32 %r51, [%rd1], %r52;
	// end inline asm
	// begin inline asm
	ld.volatile.global.u32 %r53, [%rd1];
	// end inline asm
	add.s32 	%r55, %r53, 1;
	// begin inline asm
	atom.global.exch.b32 %r54, [%rd1], %r55;
	// end inline asm
	// begin inline asm
	ld.volatile.global.u32 %r56, [%rd1];
	// end inline asm
	add.s32 	%r58, %r56, 1;
	// begin inline asm
	atom.global.exch.b32 %r57, [%rd1], %r58;
	// end inline asm
	// begin inline asm
	ld.volatile.global.u32 %r59, [%rd1];
	// end inline asm
	add.s32 	%r61, %r59, 1;
	// begin inline asm
	atom.global.exch.b32 %r60, [%rd1], %r61;
	// end inline asm
	// begin inline asm
	ld.volatile.global.u32 %r62, [%rd1];
	// end inline asm
	add.s32 	%r64, %r62, 1;
	// begin inline asm
	atom.global.exch.b32 %r63, [%rd1], %r64;
	// end inline asm
	// begin inline asm
	ld.volatile.global.u32 %r65, [%rd1];
	// end inline asm
	add.s32 	%r67, %r65, 1;
	// begin inline asm
	atom.global.exch.b32 %r66, [%rd1], %r67;
	// end inline asm
	// begin inline asm
	ld.volatile.global.u32 %r68, [%rd1];
	// end inline asm
	add.s32 	%r70, %r68, 1;
	// begin inline asm
	atom.global.exch.b32 %r69, [%rd1], %r70;
	// end inline asm
	// begin inline asm
	ld.volatile.global.u32 %r71, [%rd1];
	// end inline asm
	add.s32 	%r73, %r71, 1;
	// begin inline asm
	atom.global.exch.b32 %r72, [%rd1], %r73;
	// end inline asm
	// begin inline asm
	ld.volatile.global.u32 %r74, [%rd1];
	// end inline asm
	add.s32 	%r76, %r74, 1;
	// begin inline asm
	atom.global.exch.b32 %r75, [%rd1], %r76;
	// end inline asm
	// begin inline asm
	ld.volatile.global.u32 %r77, [%rd1];
	// end inline asm
	add.s32 	%r79, %r77, 1;
	// begin inline asm
	atom.global.exch.b32 %r78, [%rd1], %r79;
	// end inline asm
	// begin inline asm
	ld.volatile.global.u32 %r80, [%rd1];
	// end inline asm
	add.s32 	%r82, %r80, 1;
	// begin inline asm
	atom.global.exch.b32 %r81, [%rd1], %r82;
	// end inline asm
	// begin inline asm
	ld.volatile.global.u32 %r83, [%rd1];
	// end inline asm
	add.s32 	%r85, %r83, 1;
	// begin inline asm
	atom.global.exch.b32 %r84, [%rd1], %r85;
	// end inline asm
	// begin inline asm
	ld.volatile.global.u32 %r86, [%rd1];
	// end inline asm
	add.s32 	%r88, %r86, 1;
	// begin inline asm
	atom.global.exch.b32 %r87, [%rd1], %r88;
	// end inline asm
	// begin inline asm
	ld.volatile.global.u32 %r89, [%rd1];
	// end inline asm
	add.s32 	%r91, %r89, 1;
	// begin inline asm
	atom.global.exch.b32 %r90, [%rd1], %r91;
	// end inline asm
	// begin inline asm
	ld.volatile.global.u32 %r92, [%rd1];
	// end inline asm
	add.s32 	%r94, %r92, 1;
	// begin inline asm
	atom.global.exch.b32 %r93, [%rd1], %r94;
	// end inline asm
	// begin inline asm
	ld.volatile.global.u32 %r95, [%rd1];
	// end inline asm
	add.s32 	%r97, %r95, 1;
	// begin inline asm
	atom.global.exch.b32 %r96, [%rd1], %r97;
	// end inline asm
	// begin inline asm
	ld.volatile.global.u32 %r98, [%rd1];
	// end inline asm
	add.s32 	%r100, %r98, 1;
	// begin inline asm
	atom.global.exch.b32 %r99, [%rd1], %r100;
	// end inline asm
	// begin inline asm
	ld.volatile.global.u32 %r101, [%rd1];
	// end inline asm
	add.s32 	%r103, %r101, 1;
	// begin inline asm
	atom.global.exch.b32 %r102, [%rd1], %r103;
	// end inline asm
	// begin inline asm
	ld.volatile.global.u32 %r104, [%rd1];
	// end inline asm
	add.s32 	%r106, %r104, 1;
	// begin inline asm
	atom.global.exch.b32 %r105, [%rd1], %r106;
	// end inline asm
	// begin inline asm
	ld.volatile.global.u32 %r107, [%rd1];
	// end inline asm
	add.s32 	%r109, %r107, 1;
	// begin inline asm
	atom.global.exch.b32 %r108, [%rd1], %r109;
	// end inline asm
	// begin inline asm
	ld.volatile.global.u32 %r110, [%rd1];
	// end inline asm
	add.s32 	%r112, %r110, 1;
	// begin inline asm
	atom.global.exch.b32 %r111, [%rd1], %r112;
	// end inline asm
	// begin inline asm
	ld.volatile.global.u32 %r113, [%rd1];
	// end inline asm
	add.s32 	%r115, %r113, 1;
	// begin inline asm
	atom.global.exch.b32 %r114, [%rd1], %r115;
	// end inline asm
	// begin inline asm
	ld.volatile.global.u32 %r116, [%rd1];
	// end inline asm
	add.s32 	%r118, %r116, 1;
	// begin inline asm
	atom.global.exch.b32 %r117, [%rd1], %r118;
	// end inline asm
	// begin inline asm
	ld.volatile.global.u32 %r119, [%rd1];
	// end inline asm
	add.s32 	%r121, %r119, 1;
	// begin inline asm
	atom.global.exch.b32 %r120, [%rd1], %r121;
	// end inline asm
	// begin inline asm
	ld.volatile.global.u32 %r122, [%rd1];
	// end inline asm
	add.s32 	%r124, %r122, 1;
	// begin inline asm
	atom.global.exch.b32 %r123, [%rd1], %r124;
	// end inline asm
	// begin inline asm
	ld.volatile.global.u32 %r125, [%rd1];
	// end inline asm
	add.s32 	%r127, %r125, 1;
	// begin inline asm
	atom.global.exch.b32 %r126, [%rd1], %r127;
	// end inline asm
	// begin inline asm
	ld.volatile.global.u32 %r128, [%rd1];
	// end inline asm
	add.s32 	%r130, %r128, 1;
	// begin inline asm
	atom.global.exch.b32 %r129, [%rd1], %r130;
	// end inline asm
	// begin inline asm
	ld.volatile.global.u32 %r131, [%rd1];
	// end inline asm
	add.s32 	%r133, %r131, 1;
	// begin inline asm
	atom.global.exch.b32 %r132, [%rd1], %r133;
	// end inline asm
	// begin inline asm
	ld.volatile.global.u32 %r134, [%rd1];
	// end inline asm
	add.s32 	%r136, %r134, 1;
	// begin inline asm
	atom.global.exch.b32 %r135, [%rd1], %r136;
	// end inline asm
	// begin inline asm
	ld.volatile.global.u32 %r137, [%rd1];
	// end inline asm
	add.s32 	%r139, %r137, 1;
	// begin inline asm
	atom.global.exch.b32 %r138, [%rd1], %r139;
	// end inline asm
	// begin inline asm
	ld.volatile.global.u32 %r140, [%rd1];
	// end inline asm
	add.s32 	%r142, %r140, 1;
	// begin inline asm
	atom.global.exch.b32 %r141, [%rd1], %r142;
	// end inline asm
	// begin inline asm
	ld.volatile.global.u32 %r143, [%rd1];
	// end inline asm
	add.s32 	%r145, %r143, 1;
	// begin inline asm
	atom.global.exch.b32 %r144, [%rd1], %r145;
	// end inline asm
	// begin inline asm
	ld.volatile.global.u32 %r146, [%rd1];
	// end inline asm
	add.s32 	%r148, %r146, 1;
	// begin inline asm
	atom.global.exch.b32 %r147, [%rd1], %r148;
	// end inline asm
	// begin inline asm
	ld.volatile.global.u32 %r149, [%rd1];
	// end inline asm
	add.s32 	%r151, %r149, 1;
	// begin inline asm
	atom.global.exch.b32 %r150, [%rd1], %r151;
	// end inline asm
	// begin inline asm
	ld.volatile.global.u32 %r152, [%rd1];
	// end inline asm
	add.s32 	%r154, %r152, 1;
	// begin inline asm
	atom.global.exch.b32 %r153, [%rd1], %r154;
	// end inline asm
	// begin inline asm
	ld.volatile.global.u32 %r155, [%rd1];
	// end inline asm
	add.s32 	%r157, %r155, 1;
	// begin inline asm
	atom.global.exch.b32 %r156, [%rd1], %r157;
	// end inline asm
	// begin inline asm
	ld.volatile.global.u32 %r158, [%rd1];
	// end inline asm
	add.s32 	%r160, %r158, 1;
	// begin inline asm
	atom.global.exch.b32 %r159, [%rd1], %r160;
	// end inline asm
	// begin inline asm
	ld.volatile.global.u32 %r161, [%rd1];
	// end inline asm
	add.s32 	%r163, %r161, 1;
	// begin inline asm
	atom.global.exch.b32 %r162, [%rd1], %r163;
	// end inline asm
	// begin inline asm
	ld.volatile.global.u32 %r164, [%rd1];
	// end inline asm
	add.s32 	%r166, %r164, 1;
	// begin inline asm
	atom.global.exch.b32 %r165, [%rd1], %r166;
	// end inline asm
	// begin inline asm
	ld.volatile.global.u32 %r167, [%rd1];
	// end inline asm
	add.s32 	%r169, %r167, 1;
	// begin inline asm
	atom.global.exch.b32 %r168, [%rd1], %r169;
	// end inline asm
	// begin inline asm
	ld.volatile.global.u32 %r170, [%rd1];
	// end inline asm
	add.s32 	%r172, %r170, 1;
	// begin inline asm
	atom.global.exch.b32 %r171, [%rd1], %r172;
	// end inline asm
	// begin inline asm
	ld.volatile.global.u32 %r173, [%rd1];
	// end inline asm
	add.s32 	%r175, %r173, 1;
	// begin inline asm
	atom.global.exch.b32 %r174, [%rd1], %r175;
	// end inline asm
	// begin inline asm
	ld.volatile.global.u32 %r176, [%rd1];
	// end inline asm
	add.s32 	%r178, %r176, 1;
	// begin inline asm
	atom.global.exch.b32 %r177, [%rd1], %r178;
	// end inline asm
	// begin inline asm
	ld.volatile.global.u32 %r179, [%rd1];
	// end inline asm
	add.s32 	%r181, %r179, 1;
	// begin inline asm
	atom.global.exch.b32 %r180, [%rd1], %r181;
	// end inline asm
	// begin inline asm
	ld.volatile.global.u32 %r182, [%rd1];
	// end inline asm
	add.s32 	%r184, %r182, 1;
	// begin inline asm
	atom.global.exch.b32 %r183, [%rd1], %r184;
	// end inline asm
	// begin inline asm
	ld.volatile.global.u32 %r185, [%rd1];
	// end inline asm
	add.s32 	%r187, %r185, 1;
	// begin inline asm
	atom.global.exch.b32 %r186, [%rd1], %r187;
	// end inline asm
	// begin inline asm
	ld.volatile.global.u32 %r188, [%rd1];
	// end inline asm
	add.s32 	%r190, %r188, 1;
	// begin inline asm
	atom.global.exch.b32 %r189, [%rd1], %r190;
	// end inline asm
	// begin inline asm
	ld.volatile.global.u32 %r191, [%rd1];
	// end inline asm
	add.s32 	%r193, %r191, 1;
	// begin inline asm
	atom.global.exch.b32 %r192, [%rd1], %r193;
	// end inline asm
	// begin inline asm
	ld.volatile.global.u32 %r194, [%rd1];
	// end inline asm
	add.s32 	%r196, %r194, 1;
	// begin inline asm
	atom.global.exch.b32 %r195, [%rd1], %r196;
	// end inline asm
	// begin inline asm
	ld.volatile.global.u32 %r197, [%rd1];
	// end inline asm
	add.s32 	%r199, %r197, 1;
	// begin inline asm
	atom.global.exch.b32 %r198, [%rd1], %r199;
	// end inline asm
	// begin inline asm
	ld.volatile.global.u32 %r200, [%rd1];
	// end inline asm
	add.s32 	%r202, %r200, 1;
	// begin inline asm
	atom.global.exch.b32 %r201, [%rd1], %r202;
	// end inline asm
	// begin inline asm
	ld.volatile.global.u32 %r203, [%rd1];
	// end inline asm
	add.s32 	%r205, %r203, 1;
	// begin inline asm
	atom.global.exch.b32 %r204, [%rd1], %r205;
	// end inline asm
	// begin inline asm
	ld.volatile.global.u32 %r206, [%rd1];
	// end inline asm
	add.s32 	%r208, %r206, 1;
	// begin inline asm
	atom.global.exch.b32 %r207, [%rd1], %r208;
	// end inline asm
	// begin inline asm
	ld.volatile.global.u32 %r209, [%rd1];
	// end inline asm
	add.s32 	%r211, %r209, 1;
	// begin inline asm
	atom.global.exch.b32 %r210, [%rd1], %r211;
	// end inline asm
	// begin inline asm
	ld.volatile.global.u32 %r212, [%rd1];
	// end inline asm
	add.s32 	%r214, %r212, 1;
	// begin inline asm
	atom.global.exch.b32 %r213, [%rd1], %r214;
	// end inline asm
	// begin inline asm
	ld.volatile.global.u32 %r215, [%rd1];
	// end inline asm
	add.s32 	%r217, %r215, 1;
	// begin inline asm
	atom.global.exch.b32 %r216, [%rd1], %r217;
	// end inline asm
	// begin inline asm
	ld.volatile.global.u32 %r218, [%rd1];
	// end inline asm
	add.s32 	%r220, %r218, 1;
	// begin inline asm
	atom.global.exch.b32 %r219, [%rd1], %r220;
	// end inline asm
	// begin inline asm
	ld.volatile.global.u32 %r221, [%rd1];
	// end inline asm
	add.s32 	%r223, %r221, 1;
	// begin inline asm
	atom.global.exch.b32 %r222, [%rd1], %r223;
	// end inline asm
	// begin inline asm
	ld.volatile.global.u32 %r224, [%rd1];
	// end inline asm
	add.s32 	%r226, %r224, 1;
	// begin inline asm
	atom.global.exch.b32 %r225, [%rd1], %r226;
	// end inline asm
	// begin inline asm
	ld.volatile.global.u32 %r227, [%rd1];
	// end inline asm
	add.s32 	%r229, %r227, 1;
	// begin inline asm
	atom.global.exch.b32 %r228, [%rd1], %r229;
	// end inline asm
	// begin inline asm
	ld.volatile.global.u32 %r230, [%rd1];
	// end inline asm
	add.s32 	%r232, %r230, 1;
	// begin inline asm
	atom.global.exch.b32 %r231, [%rd1], %r232;
	// end inline asm
	// begin inline asm
	ld.volatile.global.u32 %r233, [%rd1];
	// end inline asm
	add.s32 	%r235, %r233, 1;
	// begin inline asm
	atom.global.exch.b32 %r234, [%rd1], %r235;
	// end inline asm
	// begin inline asm
	ld.volatile.global.u32 %r236, [%rd1];
	// end inline asm
	add.s32 	%r238, %r236, 1;
	// begin inline asm
	atom.global.exch.b32 %r237, [%rd1], %r238;
	// end inline asm
	// begin inline asm
	ld.volatile.global.u32 %r239, [%rd1];
	// end inline asm
	add.s32 	%r241, %r239, 1;
	// begin inline asm
	atom.global.exch.b32 %r240, [%rd1], %r241;
	// end inline asm
	// begin inline asm
	ld.volatile.global.u32 %r242, [%rd1];
	// end inline asm
	add.s32 	%r244, %r242, 1;
	// begin inline asm
	atom.global.exch.b32 %r243, [%rd1], %r244;
	// end inline asm
	// begin inline asm
	ld.volatile.global.u32 %r245, [%rd1];
	// end inline asm
	add.s32 	%r247, %r245, 1;
	// begin inline asm
	atom.global.exch.b32 %r246, [%rd1], %r247;
	// end inline asm
	// begin inline asm
	ld.volatile.global.u32 %r248, [%rd1];
	// end inline asm
	add.s32 	%r250, %r248, 1;
	// begin inline asm
	atom.global.exch.b32 %r249, [%rd1], %r250;
	// end inline asm
	// begin inline asm
	ld.volatile.global.u32 %r251, [%rd1];
	// end inline asm
	add.s32 	%r253, %r251, 1;
	// begin inline asm
	atom.global.exch.b32 %r252, [%rd1], %r253;
	// end inline asm
	// begin inline asm
	ld.volatile.global.u32 %r254, [%rd1];
	// end inline asm
	add.s32 	%r256, %r254, 1;
	// begin inline asm
	atom.global.exch.b32 %r255, [%rd1], %r256;
	// end inline asm
	// begin inline asm
	ld.volatile.global.u32 %r257, [%rd1];
	// end inline asm
	add.s32 	%r259, %r257, 1;
	// begin inline asm
	atom.global.exch.b32 %r258, [%rd1], %r259;
	// end inline asm
	// begin inline asm
	ld.volatile.global.u32 %r260, [%rd1];
	// end inline asm
	add.s32 	%r262, %r260, 1;
	// begin inline asm
	atom.global.exch.b32 %r261, [%rd1], %r262;
	// end inline asm
	// begin inline asm
	ld.volatile.global.u32 %r263, [%rd1];
	// end inline asm
	add.s32 	%r265, %r263, 1;
	// begin inline asm
	atom.global.exch.b32 %r264, [%rd1], %r265;
	// end inline asm
	// begin inline asm
	ld.volatile.global.u32 %r266, [%rd1];
	// end inline asm
	add.s32 	%r268, %r266, 1;
	// begin inline asm
	atom.global.exch.b32 %r267, [%rd1], %r268;
	// end inline asm
	// begin inline asm
	ld.volatile.global.u32 %r269, [%rd1];
	// end inline asm
	add.s32 	%r271, %r269, 1;
	// begin inline asm
	atom.global.exch.b32 %r270, [%rd1], %r271;
	// end inline asm
	// begin inline asm
	ld.volatile.global.u32 %r272, [%rd1];
	// end inline asm
	add.s32 	%r274, %r272, 1;
	// begin inline asm
	atom.global.exch.b32 %r273, [%rd1], %r274;
	// end inline asm
	// begin inline asm
	ld.volatile.global.u32 %r275, [%rd1];
	// end inline asm
	add.s32 	%r277, %r275, 1;
	// begin inline asm
	atom.global.exch.b32 %r276, [%rd1], %r277;
	// end inline asm
	// begin inline asm
	ld.volatile.global.u32 %r278, [%rd1];
	// end inline asm
	add.s32 	%r280, %r278, 1;
	// begin inline asm
	atom.global.exch.b32 %r279, [%rd1], %r280;
	// end inline asm
	// begin inline asm
	ld.volatile.global.u32 %r281, [%rd1];
	// end inline asm
	add.s32 	%r283, %r281, 1;
	// begin inline asm
	atom.global.exch.b32 %r282, [%rd1], %r283;
	// end inline asm
	// begin inline asm
	ld.volatile.global.u32 %r284, [%rd1];
	// end inline asm
	add.s32 	%r286, %r284, 1;
	// begin inline asm
	atom.global.exch.b32 %r285, [%rd1], %r286;
	// end inline asm
	// begin inline asm
	ld.volatile.global.u32 %r287, [%rd1];
	// end inline asm
	add.s32 	%r289, %r287, 1;
	// begin inline asm
	atom.global.exch.b32 %r288, [%rd1], %r289;
	// end inline asm
	// begin inline asm
	ld.volatile.global.u32 %r290, [%rd1];
	// end inline asm
	add.s32 	%r292, %r290, 1;
	// begin inline asm
	atom.global.exch.b32 %r291, [%rd1], %r292;
	// end inline asm
	// begin inline asm
	ld.volatile.global.u32 %r293, [%rd1];
	// end inline asm
	add.s32 	%r295, %r293, 1;
	// begin inline asm
	atom.global.exch.b32 %r294, [%rd1], %r295;
	// end inline asm
	// begin inline asm
	ld.volatile.global.u32 %r296, [%rd1];
	// end inline asm
	add.s32 	%r298, %r296, 1;
	// begin inline asm
	atom.global.exch.b32 %r297, [%rd1], %r298;
	// end inline asm
	// begin inline asm
	ld.volatile.global.u32 %r299, [%rd1];
	// end inline asm
	add.s32 	%r301, %r299, 1;
	// begin inline asm
	atom.global.exch.b32 %r300, [%rd1], %r301;
	// end inline asm
	// begin inline asm
	ld.volatile.global.u32 %r302, [%rd1];
	// end inline asm
	add.s32 	%r304, %r302, 1;
	// begin inline asm
	atom.global.exch.b32 %r303, [%rd1], %r304;
	// end inline asm
	// begin inline asm
	ld.volatile.global.u32 %r305, [%rd1];
	// end inline asm
	add.s32 	%r307, %r305, 1;
	// begin inline asm
	atom.global.exch.b32 %r306, [%rd1], %r307;
	// end inline asm
	// begin inline asm
	ld.volatile.global.u32 %r308, [%rd1];
	// end inline asm
	add.s32 	%r310, %r308, 1;
	// begin inline asm
	atom.global.exch.b32 %r309, [%rd1], %r310;
	// end inline asm
	// begin inline asm
	ld.volatile.global.u32 %r311, [%rd1];
	// end inline asm
	add.s32 	%r313, %r311, 1;
	// begin inline asm
	atom.global.exch.b32 %r312, [%rd1], %r313;
	// end inline asm
	// begin inline asm
	ld.volatile.global.u32 %r314, [%rd1];
	// end inline asm
	add.s32 	%r316, %r314, 1;
	// begin inline asm
	atom.global.exch.b32 %r315, [%rd1], %r316;
	// end inline asm
	// begin inline asm
	ld.volatile.global.u32 %r317, [%rd1];
	// end inline asm
	add.s32 	%r319, %r317, 1;
	// begin inline asm
	atom.global.exch.b32 %r318, [%rd1], %r319;
	// end inline asm
	// begin inline asm
	ld.volatile.global.u32 %r320, [%rd1];
	// end inline asm
	add.s32 	%r322, %r320, 1;
	// begin inline asm
	atom.global.exch.b32 %r321, [%rd1], %r322;
	// end inline asm
	// begin inline asm
	ld.volatile.global.u32 %r323, [%rd1];
	// end inline asm
	add.s32 	%r325, %r323, 1;
	// begin inline asm
	atom.global.exch.b32 %r324, [%rd1], %r325;
	// end inline asm
	// begin inline asm
	ld.volatile.global.u32 %r326, [%rd1];
	// end inline asm
	add.s32 	%r328, %r326, 1;
	// begin inline asm
	atom.global.exch.b32 %r327, [%rd1], %r328;
	// end inline asm
	// begin inline asm
	ld.volatile.global.u32 %r329, [%rd1];
	// end inline asm
	add.s32 	%r331, %r329, 1;
	// begin inline asm
	atom.global.exch.b32 %r330, [%rd1], %r331;
	// end inline asm
	// begin inline asm
	ld.volatile.global.u32 %r332, [%rd1];
	// end inline asm
	add.s32 	%r334, %r332, 1;
	// begin inline asm
	atom.global.exch.b32 %r333, [%rd1], %r334;
	// end inline asm
	// begin inline asm
	ld.volatile.global.u32 %r335, [%rd1];
	// end inline asm
	add.s32 	%r337, %r335, 1;
	// begin inline asm
	atom.global.exch.b32 %r336, [%rd1], %r337;
	// end inline asm
	// begin inline asm
	ld.volatile.global.u32 %r338, [%rd1];
	// end inline asm
	add.s32 	%r340, %r338, 1;
	// begin inline asm
	atom.global.exch.b32 %r339, [%rd1], %r340;
	// end inline asm
	// begin inline asm
	ld.volatile.global.u32 %r341, [%rd1];
	// end inline asm
	add.s32 	%r343, %r341, 1;
	// begin inline asm
	atom.global.exch.b32 %r342, [%rd1], %r343;
	// end inline asm
	// begin inline asm
	ld.volatile.global.u32 %r344, [%rd1];
	// end inline asm
	add.s32 	%r346, %r344, 1;
	// begin inline asm
	atom.global.exch.b32 %r345, [%rd1], %r346;
	// end inline asm
	// begin inline asm
	ld.volatile.global.u32 %r347, [%rd1];
	// end inline asm
	add.s32 	%r349, %r347, 1;
	// begin inline asm
	atom.global.exch.b32 %r348, [%rd1], %r349;
	// end inline asm
	// begin inline asm
	ld.volatile.global.u32 %r350, [%rd1];
	// end inline asm
	add.s32 	%r352, %r350, 1;
	// begin inline asm
	atom.global.exch.b32 %r351, [%rd1], %r352;
	// end inline asm
	// begin inline asm
	ld.volatile.global.u32 %r353, [%rd1];
	// end inline asm
	add.s32 	%r355, %r353, 1;
	// begin inline asm
	atom.global.exch.b32 %r354, [%rd1], %r355;
	// end inline asm
	// begin inline asm
	ld.volatile.global.u32 %r356, [%rd1];
	// end inline asm
	add.s32 	%r358, %r356, 1;
	// begin inline asm
	atom.global.exch.b32 %r357, [%rd1], %r358;
	// end inline asm
	// begin inline asm
	ld.volatile.global.u32 %r359, [%rd1];
	// end inline asm
	add.s32 	%r361, %r359, 1;
	// begin inline asm
	atom.global.exch.b32 %r360, [%rd1], %r361;
	// end inline asm
	// begin inline asm
	ld.volatile.global.u32 %r362, [%rd1];
	// end inline asm
	add.s32 	%r364, %r362, 1;
	// begin inline asm
	atom.global.exch.b32 %r363, [%rd1], %r364;
	// end inline asm
	// begin inline asm
	ld.volatile.global.u32 %r365, [%rd1];
	// end inline asm
	add.s32 	%r367, %r365, 1;
	// begin inline asm
	atom.global.exch.b32 %r366, [%rd1], %r367;
	// end inline asm
	// begin inline asm
	ld.volatile.global.u32 %r368, [%rd1];
	// end inline asm
	add.s32 	%r370, %r368, 1;
	// begin inline asm
	atom.global.exch.b32 %r369, [%rd1], %r370;
	// end inline asm
	// begin inline asm
	ld.volatile.global.u32 %r371, [%rd1];
	// end inline asm
	add.s32 	%r373, %r371, 1;
	// begin inline asm
	atom.global.exch.b32 %r372, [%rd1], %r373;
	// end inline asm
	// begin inline asm
	ld.volatile.global.u32 %r374, [%rd1];
	// end inline asm
	add.s32 	%r376, %r374, 1;
	// begin inline asm
	atom.global.exch.b32 %r375, [%rd1], %r376;
	// end inline asm
	// begin inline asm
	ld.volatile.global.u32 %r377, [%rd1];
	// end inline asm
	add.s32 	%r379, %r377, 1;
	// begin inline asm
	atom.global.exch.b32 %r378, [%rd1], %r379;
	// end inline asm
	// begin inline asm
	ld.volatile.global.u32 %r380, [%rd1];
	// end inline asm
	add.s32 	%r382, %r380, 1;
	// begin inline asm
	atom.global.exch.b32 %r381, [%rd1], %r382;
	// end inline asm
	// begin inline asm
	ld.volatile.global.u32 %r383, [%rd1];
	// end inline asm
	add.s32 	%r385, %r383, 1;
	// begin inline asm
	atom.global.exch.b32 %r384, [%rd1], %r385;
	// end inline asm
	// begin inline asm
	ld.volatile.global.u32 %r386, [%rd1];
	// end inline asm
	add.s32 	%r388, %r386, 1;
	// begin inline asm
	atom.global.exch.b32 %r387, [%rd1], %r388;
	// end inline asm
	// begin inline asm
	ld.volatile.global.u32 %r389, [%rd1];
	// end inline asm
	add.s32 	%r391, %r389, 1;
	// begin inline asm
	atom.global.exch.b32 %r390, [%rd1], %r391;
	// end inline asm
	// begin inline asm
	ld.volatile.global.u32 %r392, [%rd1];
	// end inline asm
	add.s32 	%r394, %r392, 1;
	// begin inline asm
	atom.global.exch.b32 %r393, [%rd1], %r394;
	// end inline asm
	// begin inline asm
	ld.volatile.global.u32 %r395, [%rd1];
	// end inline asm
	add.s32 	%r397, %r395, 1;
	// begin inline asm
	atom.global.exch.b32 %r396, [%rd1], %r397;
	// end inline asm
	// begin inline asm
	ld.volatile.global.u32 %r398, [%rd1];
	// end inline asm
	add.s32 	%r400, %r398, 1;
	// begin inline asm
	atom.global.exch.b32 %r399, [%rd1], %r400;
	// end inline asm
	// begin inline asm
	ld.volatile.global.u32 %r401, [%rd1];
	// end inline asm
	add.s32 	%r403, %r401, 1;
	// begin inline asm
	atom.global.exch.b32 %r402, [%rd1], %r403;
	// end inline asm
	// begin inline asm
	ld.volatile.global.u32 %r404, [%rd1];
	// end inline asm
	add.s32 	%r406, %r404, 1;
	// begin inline asm
	atom.global.exch.b32 %r405, [%rd1], %r406;
	// end inline asm
	// begin inline asm
	ld.volatile.global.u32 %r407, [%rd1];
	// end inline asm
	add.s32 	%r409, %r407, 1;
	// begin inline asm
	atom.global.exch.b32 %r408, [%rd1], %r409;
	// end inline asm
	// begin inline asm
	ld.volatile.global.u32 %r410, [%rd1];
	// end inline asm
	add.s32 	%r412, %r410, 1;
	// begin inline asm
	atom.global.exch.b32 %r411, [%rd1], %r412;
	// end inline asm
	// begin inline asm
	ld.volatile.global.u32 %r413, [%rd1];
	// end inline asm
	add.s32 	%r415, %r413, 1;
	// begin inline asm
	atom.global.exch.b32 %r414, [%rd1], %r415;
	// end inline asm
	// begin inline asm
	ld.volatile.global.u32 %r416, [%rd1];
	// end inline asm
	add.s32 	%r418, %r416, 1;
	// begin inline asm
	atom.global.exch.b32 %r417, [%rd1], %r418;
	// end inline asm
	// begin inline asm
	ld.volatile.global.u32 %r419, [%rd1];
	// end inline asm
	add.s32 	%r421, %r419, 1;
	// begin inline asm
	atom.global.exch.b32 %r420, [%rd1], %r421;
	// end inline asm
	// begin inline asm
	ld.volatile.global.u32 %r422, [%rd1];
	// end inline asm
	add.s32 	%r424, %r422, 1;
	// begin inline asm
	atom.global.exch.b32 %r423, [%rd1], %r424;
	// end inline asm
	// begin inline asm
	ld.volatile.global.u32 %r425, [%rd1];
	// end inline asm
	add.s32 	%r427, %r425, 1;
	// begin inline asm
	atom.global.exch.b32 %r426, [%rd1], %r427;
	// end inline asm
	// begin inline asm
	ld.volatile.global.u32 %r428, [%rd1];
	// end inline asm
	add.s32 	%r430, %r428, 1;
	// begin inline asm
	atom.global.exch.b32 %r429, [%rd1], %r430;
	// end inline asm
	// begin inline asm
	ld.volatile.global.u32 %r431, [%rd1];
	// end inline asm
	add.s32 	%r433, %r431, 1;
	// begin inline asm
	atom.global.exch.b32 %r432, [%rd1], %r433;
	// end inline asm
	// begin inline asm
	ld.volatile.global.u32 %r434, [%rd1];
	// end inline asm
	add.s32 	%r436, %r434, 1;
	// begin inline asm
	atom.global.exch.b32 %r435, [%rd1], %r436;
	// end inline asm
	// begin inline asm
	ld.volatile.global.u32 %r437, [%rd1];
	// end inline asm
	add.s32 	%r439, %r437, 1;
	// begin inline asm
	atom.global.exch.b32 %r438, [%rd1], %r439;
	// end inline asm
	// begin inline asm
	ld.volatile.global.u32 %r440, [%rd1];
	// end inline asm
	add.s32 	%r442, %r440, 1;
	// begin inline asm
	atom.global.exch.b32 %r441, [%rd1], %r442;
	// end inline asm
	// begin inline asm
	ld.volatile.global.u32 %r443, [%rd1];
	// end inline asm
	add.s32 	%r445, %r443, 1;
	// begin inline asm
	atom.global.exch.b32 %r444, [%rd1], %r445;
	// end inline asm
	// begin inline asm
	ld.volatile.global.u32 %r446, [%rd1];
	// end inline asm
	add.s32 	%r448, %r446, 1;
	// begin inline asm
	atom.global.exch.b32 %r447, [%rd1], %r448;
	// end inline asm
	// begin inline asm
	ld.volatile.global.u32 %r449, [%rd1];
	// end inline asm
	add.s32 	%r451, %r449, 1;
	// begin inline asm
	atom.global.exch.b32 %r450, [%rd1], %r451;
	// end inline asm
	// begin inline asm
	ld.volatile.global.u32 %r452, [%rd1];
	// end inline asm
	add.s32 	%r454, %r452, 1;
	// begin inline asm
	atom.global.exch.b32 %r453, [%rd1], %r454;
	// end inline asm
	// begin inline asm
	ld.volatile.global.u32 %r455, [%rd1];
	// end inline asm
	add.s32 	%r457, %r455, 1;
	// begin inline asm
	atom.global.exch.b32 %r456, [%rd1], %r457;
	// end inline asm
	// begin inline asm
	ld.volatile.global.u32 %r458, [%rd1];
	// end inline asm
	add.s32 	%r460, %r458, 1;
	// begin inline asm
	atom.global.exch.b32 %r459, [%rd1], %r460;
	// end inline asm
	// begin inline asm
	ld.volatile.global.u32 %r461, [%rd1];
	// end inline asm
	add.s32 	%r463, %r461, 1;
	// begin inline asm
	atom.global.exch.b32 %r462, [%rd1], %r463;
	// end inline asm
	// begin inline asm
	ld.volatile.global.u32 %r464, [%rd1];
	// end inline asm
	add.s32 	%r466, %r464, 1;
	// begin inline asm
	atom.global.exch.b32 %r465, [%rd1], %r466;
	// end inline asm
	// begin inline asm
	ld.volatile.global.u32 %r467, [%rd1];
	// end inline asm
	add.s32 	%r469, %r467, 1;
	// begin inline asm
	atom.global.exch.b32 %r468, [%rd1], %r469;
	// end inline asm
	// begin inline asm
	ld.volatile.global.u32 %r470, [%rd1];
	// end inline asm
	add.s32 	%r472, %r470, 1;
	// begin inline asm
	atom.global.exch.b32 %r471, [%rd1], %r472;
	// end inline asm
	// begin inline asm
	ld.volatile.global.u32 %r473, [%rd1];
	// end inline asm
	add.s32 	%r475, %r473, 1;
	// begin inline asm
	atom.global.exch.b32 %r474, [%rd1], %r475;
	// end inline asm
	// begin inline asm
	ld.volatile.global.u32 %r476, [%rd1];
	// end inline asm
	add.s32 	%r478, %r476, 1;
	// begin inline asm
	atom.global.exch.b32 %r477, [%rd1], %r478;
	// end inline asm
	// begin inline asm
	ld.volatile.global.u32 %r479, [%rd1];
	// end inline asm
	add.s32 	%r481, %r479, 1;
	// begin inline asm
	atom.global.exch.b32 %r480, [%rd1], %r481;
	// end inline asm
	// begin inline asm
	ld.volatile.global.u32 %r482, [%rd1];
	// end inline asm
	add.s32 	%r484, %r482, 1;
	// begin inline asm
	atom.global.exch.b32 %r483, [%rd1], %r484;
	// end inline asm
	// begin inline asm
	ld.volatile.global.u32 %r485, [%rd1];
	// end inline asm
	add.s32 	%r487, %r485, 1;
	// begin inline asm
	atom.global.exch.b32 %r486, [%rd1], %r487;
	// end inline asm
	// begin inline asm
	ld.volatile.global.u32 %r488, [%rd1];
	// end inline asm
	add.s32 	%r490, %r488, 1;
	// begin inline asm
	atom.global.exch.b32 %r489, [%rd1], %r490;
	// end inline asm
	// begin inline asm
	ld.volatile.global.u32 %r491, [%rd1];
	// end inline asm
	add.s32 	%r493, %r491, 1;
	// begin inline asm
	atom.global.exch.b32 %r492, [%rd1], %r493;
	// end inline asm
	// begin inline asm
	ld.volatile.global.u32 %r494, [%rd1];
	// end inline asm
	add.s32 	%r496, %r494, 1;
	// begin inline asm
	atom.global.exch.b32 %r495, [%rd1], %r496;
	// end inline asm
	// begin inline asm
	ld.volatile.global.u32 %r497, [%rd1];
	// end inline asm
	add.s32 	%r499, %r497, 1;
	// begin inline asm
	atom.global.exch.b32 %r498, [%rd1], %r499;
	// end inline asm
	// begin inline asm
	ld.volatile.global.u32 %r500, [%rd1];
	// end inline asm
	add.s32 	%r502, %r500, 1;
	// begin inline asm
	atom.global.exch.b32 %r501, [%rd1], %r502;
	// end inline asm
	// begin inline asm
	ld.volatile.global.u32 %r503, [%rd1];
	// end inline asm
	add.s32 	%r505, %r503, 1;
	// begin inline asm
	atom.global.exch.b32 %r504, [%rd1], %r505;
	// end inline asm
	// begin inline asm
	ld.volatile.global.u32 %r506, [%rd1];
	// end inline asm
	add.s32 	%r508, %r506, 1;
	// begin inline asm
	atom.global.exch.b32 %r507, [%rd1], %r508;
	// end inline asm
	// begin inline asm
	ld.volatile.global.u32 %r509, [%rd1];
	// end inline asm
	add.s32 	%r511, %r509, 1;
	// begin inline asm
	atom.global.exch.b32 %r510, [%rd1], %r511;
	// end inline asm
	// begin inline asm
	ld.volatile.global.u32 %r512, [%rd1];
	// end inline asm
	add.s32 	%r514, %r512, 1;
	// begin inline asm
	atom.global.exch.b32 %r513, [%rd1], %r514;
	// end inline asm
	// begin inline asm
	ld.volatile.global.u32 %r515, [%rd1];
	// end inline asm
	add.s32 	%r517, %r515, 1;
	// begin inline asm
	atom.global.exch.b32 %r516, [%rd1], %r517;
	// end inline asm
	// begin inline asm
	ld.volatile.global.u32 %r518, [%rd1];
	// end inline asm
	add.s32 	%r520, %r518, 1;
	// begin inline asm
	atom.global.exch.b32 %r519, [%rd1], %r520;
	// end inline asm
	// begin inline asm
	ld.volatile.global.u32 %r521, [%rd1];
	// end inline asm
	add.s32 	%r523, %r521, 1;
	// begin inline asm
	atom.global.exch.b32 %r522, [%rd1], %r523;
	// end inline asm
	// begin inline asm
	ld.volatile.global.u32 %r524, [%rd1];
	// end inline asm
	add.s32 	%r526, %r524, 1;
	// begin inline asm
	atom.global.exch.b32 %r525, [%rd1], %r526;
	// end inline asm
	// begin inline asm
	ld.volatile.global.u32 %r527, [%rd1];
	// end inline asm
	add.s32 	%r529, %r527, 1;
	// begin inline asm
	atom.global.exch.b32 %r528, [%rd1], %r529;
	// end inline asm
	// begin inline asm
	ld.volatile.global.u32 %r530, [%rd1];
	// end inline asm
	add.s32 	%r532, %r530, 1;
	// begin inline asm
	atom.global.exch.b32 %r531, [%rd1], %r532;
	// end inline asm
	// begin inline asm
	ld.volatile.global.u32 %r533, [%rd1];
	// end inline asm
	add.s32 	%r535, %r533, 1;
	// begin inline asm
	atom.global.exch.b32 %r534, [%rd1], %r535;
	// end inline asm
	// begin inline asm
	ld.volatile.global.u32 %r536, [%rd1];
	// end inline asm
	add.s32 	%r538, %r536, 1;
	// begin inline asm
	atom.global.exch.b32 %r537, [%rd1], %r538;
	// end inline asm
	// begin inline asm
	ld.volatile.global.u32 %r539, [%rd1];
	// end inline asm
	add.s32 	%r541, %r539, 1;
	// begin inline asm
	atom.global.exch.b32 %r540, [%rd1], %r541;
	// end inline asm
	// begin inline asm
	ld.volatile.global.u32 %r542, [%rd1];
	// end inline asm
	add.s32 	%r544, %r542, 1;
	// begin inline asm
	atom.global.exch.b32 %r543, [%rd1], %r544;
	// end inline asm
	// begin inline asm
	ld.volatile.global.u32 %r545, [%rd1];
	// end inline asm
	add.s32 	%r547, %r545, 1;
	// begin inline asm
	atom.global.exch.b32 %r546, [%rd1], %r547;
	// end inline asm
	// begin inline asm
	ld.volatile.global.u32 %r548, [%rd1];
	// end inline asm
	add.s32 	%r550, %r548, 1;
	// begin inline asm
	atom.global.exch.b32 %r549, [%rd1], %r550;
	// end inline asm
	// begin inline asm
	ld.volatile.global.u32 %r551, [%rd1];
	// end inline asm
	add.s32 	%r553, %r551, 1;
	// begin inline asm
	atom.global.exch.b32 %r552, [%rd1], %r553;
	// end inline asm
	// begin inline asm
	ld.volatile.global.u32 %r554, [%rd1];
	// end inline asm
	add.s32 	%r556, %r554, 1;
	// begin inline asm
	atom.global.exch.b32 %r555, [%rd1], %r556;
	// end inline asm
	// begin inline asm
	ld.volatile.global.u32 %r557, [%rd1];
	// end inline asm
	add.s32 	%r559, %r557, 1;
	// begin inline asm
	atom.global.exch.b32 %r558, [%rd1], %r559;
	// end inline asm
	// begin inline asm
	ld.volatile.global.u32 %r560, [%rd1];
	// end inline asm
	add.s32 	%r562, %r560, 1;
	// begin inline asm
	atom.global.exch.b32 %r561, [%rd1], %r562;
	// end inline asm
	// begin inline asm
	ld.volatile.global.u32 %r563, [%rd1];
	// end inline asm
	add.s32 	%r565, %r563, 1;
	// begin inline asm
	atom.global.exch.b32 %r564, [%rd1], %r565;
	// end inline asm
	// begin inline asm
	ld.volatile.global.u32 %r566, [%rd1];
	// end inline asm
	add.s32 	%r568, %r566, 1;
	// begin inline asm
	atom.global.exch.b32 %r567, [%rd1], %r568;
	// end inline asm
	// begin inline asm
	ld.volatile.global.u32 %r569, [%rd1];
	// end inline asm
	add.s32 	%r571, %r569, 1;
	// begin inline asm
	atom.global.exch.b32 %r570, [%rd1], %r571;
	// end inline asm
	// begin inline asm
	ld.volatile.global.u32 %r572, [%rd1];
	// end inline asm
	add.s32 	%r574, %r572, 1;
	// begin inline asm
	atom.global.exch.b32 %r573, [%rd1], %r574;
	// end inline asm
	// begin inline asm
	ld.volatile.global.u32 %r575, [%rd1];
	// end inline asm
	add.s32 	%r577, %r575, 1;
	// begin inline asm
	atom.global.exch.b32 %r576, [%rd1], %r577;
	// end inline asm
	// begin inline asm
	ld.volatile.global.u32 %r578, [%rd1];
	// end inline asm
	add.s32 	%r580, %r578, 1;
	// begin inline asm
	atom.global.exch.b32 %r579, [%rd1], %r580;
	// end inline asm
	// begin inline asm
	ld.volatile.global.u32 %r581, [%rd1];
	// end inline asm
	add.s32 	%r583, %r581, 1;
	// begin inline asm
	atom.global.exch.b32 %r582, [%rd1], %r583;
	// end inline asm
	// begin inline asm
	ld.volatile.global.u32 %r584, [%rd1];
	// end inline asm
	add.s32 	%r586, %r584, 1;
	// begin inline asm
	atom.global.exch.b32 %r585, [%rd1], %r586;
	// end inline asm
	// begin inline asm
	ld.volatile.global.u32 %r587, [%rd1];
	// end inline asm
	add.s32 	%r589, %r587, 1;
	// begin inline asm
	atom.global.exch.b32 %r588, [%rd1], %r589;
	// end inline asm
	// begin inline asm
	ld.volatile.global.u32 %r590, [%rd1];
	// end inline asm
	add.s32 	%r592, %r590, 1;
	// begin inline asm
	atom.global.exch.b32 %r591, [%rd1], %r592;
	// end inline asm
	// begin inline asm
	ld.volatile.global.u32 %r593, [%rd1];
	// end inline asm
	add.s32 	%r595, %r593, 1;
	// begin inline asm
	atom.global.exch.b32 %r594, [%rd1], %r595;
	// end inline asm
	// begin inline asm
	ld.volatile.global.u32 %r596, [%rd1];
	// end inline asm
	add.s32 	%r598, %r596, 1;
	// begin inline asm
	atom.global.exch.b32 %r597, [%rd1], %r598;
	// end inline asm
	// begin inline asm
	ld.volatile.global.u32 %r599, [%rd1];
	// end inline asm
	add.s32 	%r601, %r599, 1;
	// begin inline asm
	atom.global.exch.b32 %r600, [%rd1], %r601;
	// end inline asm
	// begin inline asm
	ld.volatile.global.u32 %r602, [%rd1];
	// end inline asm
	add.s32 	%r604, %r602, 1;
	// begin inline asm
	atom.global.exch.b32 %r603, [%rd1], %r604;
	// end inline asm
	// begin inline asm
	ld.volatile.global.u32 %r605, [%rd1];
	// end inline asm
	add.s32 	%r607, %r605, 1;
	// begin inline asm
	atom.global.exch.b32 %r606, [%rd1], %r607;
	// end inline asm
	// begin inline asm
	ld.volatile.global.u32 %r608, [%rd1];
	// end inline asm
	add.s32 	%r610, %r608, 1;
	// begin inline asm
	atom.global.exch.b32 %r609, [%rd1], %r610;
	// end inline asm
	// begin inline asm
	ld.volatile.global.u32 %r611, [%rd1];
	// end inline asm
	add.s32 	%r613, %r611, 1;
	// begin inline asm
	atom.global.exch.b32 %r612, [%rd1], %r613;
	// end inline asm
	// begin inline asm
	ld.volatile.global.u32 %r614, [%rd1];
	// end inline asm
	add.s32 	%r616, %r614, 1;
	// begin inline asm
	atom.global.exch.b32 %r615, [%rd1], %r616;
	// end inline asm
	// begin inline asm
	ld.volatile.global.u32 %r617, [%rd1];
	// end inline asm
	add.s32 	%r619, %r617, 1;
	// begin inline asm
	atom.global.exch.b32 %r618, [%rd1], %r619;
	// end inline asm
	// begin inline asm
	ld.volatile.global.u32 %r620, [%rd1];
	// end inline asm
	add.s32 	%r622, %r620, 1;
	// begin inline asm
	atom.global.exch.b32 %r621, [%rd1], %r622;
	// end inline asm
	// begin inline asm
	ld.volatile.global.u32 %r623, [%rd1];
	// end inline asm
	add.s32 	%r625, %r623, 1;
	// begin inline asm
	atom.global.exch.b32 %r624, [%rd1], %r625;
	// end inline asm
	// begin inline asm
	ld.volatile.global.u32 %r626, [%rd1];
	// end inline asm
	add.s32 	%r628, %r626, 1;
	// begin inline asm
	atom.global.exch.b32 %r627, [%rd1], %r628;
	// end inline asm
	// begin inline asm
	ld.volatile.global.u32 %r629, [%rd1];
	// end inline asm
	add.s32 	%r631, %r629, 1;
	// begin inline asm
	atom.global.exch.b32 %r630, [%rd1], %r631;
	// end inline asm
	// begin inline asm
	ld.volatile.global.u32 %r632, [%rd1];
	// end inline asm
	add.s32 	%r634, %r632, 1;
	// begin inline asm
	atom.global.exch.b32 %r633, [%rd1], %r634;
	// end inline asm
	// begin inline asm
	ld.volatile.global.u32 %r635, [%rd1];
	// end inline asm
	add.s32 	%r637, %r635, 1;
	// begin inline asm
	atom.global.exch.b32 %r636, [%rd1], %r637;
	// end inline asm
	// begin inline asm
	ld.volatile.global.u32 %r638, [%rd1];
	// end inline asm
	add.s32 	%r640, %r638, 1;
	// begin inline asm
	atom.global.exch.b32 %r639, [%rd1], %r640;
	// end inline asm
	// begin inline asm
	ld.volatile.global.u32 %r641, [%rd1];
	// end inline asm
	add.s32 	%r643, %r641, 1;
	// begin inline asm
	atom.global.exch.b32 %r642, [%rd1], %r643;
	// end inline asm
	// begin inline asm
	ld.volatile.global.u32 %r644, [%rd1];
	// end inline asm
	add.s32 	%r646, %r644, 1;
	// begin inline asm
	atom.global.exch.b32 %r645, [%rd1], %r646;
	// end inline asm
	// begin inline asm
	ld.volatile.global.u32 %r647, [%rd1];
	// end inline asm
	add.s32 	%r649, %r647, 1;
	// begin inline asm
	atom.global.exch.b32 %r648, [%rd1], %r649;
	// end inline asm
	// begin inline asm
	ld.volatile.global.u32 %r650, [%rd1];
	// end inline asm
	add.s32 	%r652, %r650, 1;
	// begin inline asm
	atom.global.exch.b32 %r651, [%rd1], %r652;
	// end inline asm
	// begin inline asm
	ld.volatile.global.u32 %r653, [%rd1];
	// end inline asm
	add.s32 	%r655, %r653, 1;
	// begin inline asm
	atom.global.exch.b32 %r654, [%rd1], %r655;
	// end inline asm
	// begin inline asm
	ld.volatile.global.u32 %r656, [%rd1];
	// end inline asm
	add.s32 	%r658, %r656, 1;
	// begin inline asm
	atom.global.exch.b32 %r657, [%rd1], %r658;
	// end inline asm
	// begin inline asm
	ld.volatile.global.u32 %r659, [%rd1];
	// end inline asm
	add.s32 	%r661, %r659, 1;
	// begin inline asm
	atom.global.exch.b32 %r660, [%rd1], %r661;
	// end inline asm
	// begin inline asm
	ld.volatile.global.u32 %r662, [%rd1];
	// end inline asm
	add.s32 	%r664, %r662, 1;
	// begin inline asm
	atom.global.exch.b32 %r663, [%rd1], %r664;
	// end inline asm
	// begin inline asm
	ld.volatile.global.u32 %r665, [%rd1];
	// end inline asm
	add.s32 	%r667, %r665, 1;
	// begin inline asm
	atom.global.exch.b32 %r666, [%rd1], %r667;
	// end inline asm
	// begin inline asm
	ld.volatile.global.u32 %r668, [%rd1];
	// end inline asm
	add.s32 	%r670, %r668, 1;
	// begin inline asm
	atom.global.exch.b32 %r669, [%rd1], %r670;
	// end inline asm
	// begin inline asm
	ld.volatile.global.u32 %r671, [%rd1];
	// end inline asm
	add.s32 	%r673, %r671, 1;
	// begin inline asm
	atom.global.exch.b32 %r672, [%rd1], %r673;
	// end inline asm
	// begin inline asm
	ld.volatile.global.u32 %r674, [%rd1];
	// end inline asm
	add.s32 	%r676, %r674, 1;
	// begin inline asm
	atom.global.exch.b32 %r675, [%rd1], %r676;
	// end inline asm
	// begin inline asm
	ld.volatile.global.u32 %r677, [%rd1];
	// end inline asm
	add.s32 	%r679, %r677, 1;
	// begin inline asm
	atom.global.exch.b32 %r678, [%rd1], %r679;
	// end inline asm
	// begin inline asm
	ld.volatile.global.u32 %r680, [%rd1];
	// end inline asm
	add.s32 	%r682, %r680, 1;
	// begin inline asm
	atom.global.exch.b32 %r681, [%rd1], %r682;
	// end inline asm
	// begin inline asm
	ld.volatile.global.u32 %r683, [%rd1];
	// end inline asm
	add.s32 	%r685, %r683, 1;
	// begin inline asm
	atom.global.exch.b32 %r684, [%rd1], %r685;
	// end inline asm
	// begin inline asm
	ld.volatile.global.u32 %r686, [%rd1];
	// end inline asm
	add.s32 	%r688, %r686, 1;
	// begin inline asm
	atom.global.exch.b32 %r687, [%rd1], %r688;
	// end inline asm
	// begin inline asm
	ld.volatile.global.u32 %r689, [%rd1];
	// end inline asm
	add.s32 	%r691, %r689, 1;
	// begin inline asm
	atom.global.exch.b32 %r690, [%rd1], %r691;
	// end inline asm
	// begin inline asm
	ld.volatile.global.u32 %r692, [%rd1];
	// end inline asm
	add.s32 	%r694, %r692, 1;
	// begin inline asm
	atom.global.exch.b32 %r693, [%rd1], %r694;
	// end inline asm
	// begin inline asm
	ld.volatile.global.u32 %r695, [%rd1];
	// end inline asm
	add.s32 	%r697, %r695, 1;
	// begin inline asm
	atom.global.exch.b32 %r696, [%rd1], %r697;
	// end inline asm
	// begin inline asm
	ld.volatile.global.u32 %r698, [%rd1];
	// end inline asm
	add.s32 	%r700, %r698, 1;
	// begin inline asm
	atom.global.exch.b32 %r699, [%rd1], %r700;
	// end inline asm
	// begin inline asm
	ld.volatile.global.u32 %r701, [%rd1];
	// end inline asm
	add.s32 	%r703, %r701, 1;
	// begin inline asm
	atom.global.exch.b32 %r702, [%rd1], %r703;
	// end inline asm
	// begin inline asm
	ld.volatile.global.u32 %r704, [%rd1];
	// end inline asm
	add.s32 	%r706, %r704, 1;
	// begin inline asm
	atom.global.exch.b32 %r705, [%rd1], %r706;
	// end inline asm
	// begin inline asm
	ld.volatile.global.u32 %r707, [%rd1];
	// end inline asm
	add.s32 	%r709, %r707, 1;
	// begin inline asm
	atom.global.exch.b32 %r708, [%rd1], %r709;
	// end inline asm
	// begin inline asm
	ld.volatile.global.u32 %r710, [%rd1];
	// end inline asm
	add.s32 	%r712, %r710, 1;
	// begin inline asm
	atom.global.exch.b32 %r711, [%rd1], %r712;
	// end inline asm
	// begin inline asm
	ld.volatile.global.u32 %r713, [%rd1];
	// end inline asm
	add.s32 	%r715, %r713, 1;
	// begin inline asm
	atom.global.exch.b32 %r714, [%rd1], %r715;
	// end inline asm
	// begin inline asm
	ld.volatile.global.u32 %r716, [%rd1];
	// end inline asm
	add.s32 	%r718, %r716, 1;
	// begin inline asm
	atom.global.exch.b32 %r717, [%rd1], %r718;
	// end inline asm
	// begin inline asm
	ld.volatile.global.u32 %r719, [%rd1];
	// end inline asm
	add.s32 	%r721, %r719, 1;
	// begin inline asm
	atom.global.exch.b32 %r720, [%rd1], %r721;
	// end inline asm
	// begin inline asm
	ld.volatile.global.u32 %r722, [%rd1];
	// end inline asm
	add.s32 	%r724, %r722, 1;
	// begin inline asm
	atom.global.exch.b32 %r723, [%rd1], %r724;
	// end inline asm
	// begin inline asm
	ld.volatile.global.u32 %r725, [%rd1];
	// end inline asm
	add.s32 	%r727, %r725, 1;
	// begin inline asm
	atom.global.exch.b32 %r726, [%rd1], %r727;
	// end inline asm
	// begin inline asm
	ld.volatile.global.u32 %r728, [%rd1];
	// end inline asm
	add.s32 	%r730, %r728, 1;
	// begin inline asm
	atom.global.exch.b32 %r729, [%rd1], %r730;
	// end inline asm
	// begin inline asm
	ld.volatile.global.u32 %r731, [%rd1];
	// end inline asm
	add.s32 	%r733, %r731, 1;
	// begin inline asm
	atom.global.exch.b32 %r732, [%rd1], %r733;
	// end inline asm
	// begin inline asm
	ld.volatile.global.u32 %r734, [%rd1];
	// end inline asm
	add.s32 	%r736, %r734, 1;
	// begin inline asm
	atom.global.exch.b32 %r735, [%rd1], %r736;
	// end inline asm
	// begin inline asm
	ld.volatile.global.u32 %r737, [%rd1];
	// end inline asm
	add.s32 	%r739, %r737, 1;
	// begin inline asm
	atom.global.exch.b32 %r738, [%rd1], %r739;
	// end inline asm
	// begin inline asm
	ld.volatile.global.u32 %r740, [%rd1];
	// end inline asm
	add.s32 	%r742, %r740, 1;
	// begin inline asm
	atom.global.exch.b32 %r741, [%rd1], %r742;
	// end inline asm
	// begin inline asm
	ld.volatile.global.u32 %r743, [%rd1];
	// end inline asm
	add.s32 	%r745, %r743, 1;
	// begin inline asm
	atom.global.exch.b32 %r744, [%rd1], %r745;
	// end inline asm
	// begin inline asm
	ld.volatile.global.u32 %r746, [%rd1];
	// end inline asm
	add.s32 	%r748, %r746, 1;
	// begin inline asm
	atom.global.exch.b32 %r747, [%rd1], %r748;
	// end inline asm
	// begin inline asm
	ld.volatile.global.u32 %r749, [%rd1];
	// end inline asm
	add.s32 	%r751, %r749, 1;
	// begin inline asm
	atom.global.exch.b32 %r750, [%rd1], %r751;
	// end inline asm
	// begin inline asm
	ld.volatile.global.u32 %r752, [%rd1];
	// end inline asm
	add.s32 	%r754, %r752, 1;
	// begin inline asm
	atom.global.exch.b32 %r753, [%rd1], %r754;
	// end inline asm
	// begin inline asm
	ld.volatile.global.u32 %r755, [%rd1];
	// end inline asm
	add.s32 	%r757, %r755, 1;
	// begin inline asm
	atom.global.exch.b32 %r756, [%rd1], %r757;
	// end inline asm
	// begin inline asm
	ld.volatile.global.u32 %r758, [%rd1];
	// end inline asm
	add.s32 	%r760, %r758, 1;
	// begin inline asm
	atom.global.exch.b32 %r759, [%rd1], %r760;
	// end inline asm
	// begin inline asm
	ld.volatile.global.u32 %r761, [%rd1];
	// end inline asm
	add.s32 	%r763, %r761, 1;
	// begin inline asm
	atom.global.exch.b32 %r762, [%rd1], %r763;
	// end inline asm
	// begin inline asm
	ld.volatile.global.u32 %r764, [%rd1];
	// end inline asm
	add.s32 	%r766, %r764, 1;
	// begin inline asm
	atom.global.exch.b32 %r765, [%rd1], %r766;
	// end inline asm
	// begin inline asm
	ld.volatile.global.u32 %r767, [%rd1];
	// end inline asm
	add.s32 	%r769, %r767, 1;
	// begin inline asm
	atom.global.exch.b32 %r768, [%rd1], %r769;
	// end inline asm
$L__BB31_2:
	ret;

}
	// .globl	_Z4testIL_Z15load_atomic_addPKjEL_Z14store_volatilePjjELi256E14single_element11lower_lanesILj32EEEvv
.visible .entry _Z4testIL_Z15load_atomic_addPKjEL_Z14store_volatilePjjELi256E14single_element11lower_lanesILj32EEEvv()
{
	.reg .pred 	%p<2>;
	.reg .b32 	%r<514>;
	.reg .b64 	%rd<514>;

	// begin inline asm
	mov.u32 %r1, %laneid;
	// end inline asm
	setp.gt.u32 	%p1, %r1, 31;
	@%p1 bra 	$L__BB32_2;
	mov.u64 	%rd513, buffer;
	cvta.global.u64 	%rd1, %rd513;
	// begin inline asm
	atom.global.add.u32 %r2, [%rd1], 0;
	// end inline asm
	add.s32 	%r3, %r2, 1;
	// begin inline asm
	st.volatile.global.u32 [%rd1], %r3;
	// end inline asm
	// begin inline asm
	atom.global.add.u32 %r4, [%rd1], 0;
	// end inline asm
	add.s32 	%r5, %r4, 1;
	// begin inline asm
	st.volatile.global.u32 [%rd1], %r5;
	// end inline asm
	// begin inline asm
	atom.global.add.u32 %r6, [%rd1], 0;
	// end inline asm
	add.s32 	%r7, %r6, 1;
	// begin inline asm
	st.volatile.global.u32 [%rd1], %r7;
	// end inline asm
	// begin inline asm
	atom.global.add.u32 %r8, [%rd1], 0;
	// end inline asm
	add.s32 	%r9, %r8, 1;
	// begin inline asm
	st.volatile.global.u32 [%rd1], %r9;
	// end inline asm
	// begin inline asm
	atom.global.add.u32 %r10, [%rd1], 0;
	// end inline asm
	add.s32 	%r11, %r10, 1;
	// begin inline asm
	st.volatile.global.u32 [%rd1], %r11;
	// end inline asm
	// begin inline asm
	atom.global.add.u32 %r12, [%rd1], 0;
	// end inline asm
	add.s32 	%r13, %r12, 1;
	// begin inline asm
	st.volatile.global.u32 [%rd1], %r13;
	// end inline asm
	// begin inline asm
	atom.global.add.u32 %r14, [%rd1], 0;
	// end inline asm
	add.s32 	%r15, %r14, 1;
	// begin inline asm
	st.volatile.global.u32 [%rd1], %r15;
	// end inline asm
	// begin inline asm
	atom.global.add.u32 %r16, [%rd1], 0;
	// end inline asm
	add.s32 	%r17, %r16, 1;
	// begin inline asm
	st.volatile.global.u32 [%rd1], %r17;
	// end inline asm
	// begin inline asm
	atom.global.add.u32 %r18, [%rd1], 0;
	// end inline asm
	add.s32 	%r19, %r18, 1;
	// begin inline asm
	st.volatile.global.u32 [%rd1], %r19;
	// end inline asm
	// begin inline asm
	atom.global.add.u32 %r20, [%rd1], 0;
	// end inline asm
	add.s32 	%r21, %r20, 1;
	// begin inline asm
	st.volatile.global.u32 [%rd1], %r21;
	// end inline asm
	// begin inline asm
	atom.global.add.u32 %r22, [%rd1], 0;
	// end inline asm
	add.s32 	%r23, %r22, 1;
	// begin inline asm
	st.volatile.global.u32 [%rd1], %r23;
	// end inline asm
	// begin inline asm
	atom.global.add.u32 %r24, [%rd1], 0;
	// end inline asm
	add.s32 	%r25, %r24, 1;
	// begin inline asm
	st.volatile.global.u32 [%rd1], %r25;
	// end inline asm
	// begin inline asm
	atom.global.add.u32 %r26, [%rd1], 0;
	// end inline asm
	add.s32 	%r27, %r26, 1;
	// begin inline asm
	st.volatile.global.u32 [%rd1], %r27;
	// end inline asm
	// begin inline asm
	atom.global.add.u32 %r28, [%rd1], 0;
	// end inline asm
	add.s32 	%r29, %r28, 1;
	// begin inline asm
	st.volatile.global.u32 [%rd1], %r29;
	// end inline asm
	// begin inline asm
	atom.global.add.u32 %r30, [%rd1], 0;
	// end inline asm
	add.s32 	%r31, %r30, 1;
	// begin inline asm
	st.volatile.global.u32 [%rd1], %r31;
	// end inline asm
	// begin inline asm
	atom.global.add.u32 %r32, [%rd1], 0;
	// end inline asm
	add.s32 	%r33, %r32, 1;
	// begin inline asm
	st.volatile.global.u32 [%rd1], %r33;
	// end inline asm
	// begin inline asm
	atom.global.add.u32 %r34, [%rd1], 0;
	// end inline asm
	add.s32 	%r35, %r34, 1;
	// begin inline asm
	st.volatile.global.u32 [%rd1], %r35;
	// end inline asm
	// begin inline asm
	atom.global.add.u32 %r36, [%rd1], 0;
	// end inline asm
	add.s32 	%r37, %r36, 1;
	// begin inline asm
	st.volatile.global.u32 [%rd1], %r37;
	// end inline asm
	// begin inline asm
	atom.global.add.u32 %r38, [%rd1], 0;
	// end inline asm
	add.s32 	%r39, %r38, 1;
	// begin inline asm
	st.volatile.global.u32 [%rd1], %r39;
	// end inline asm
	// begin inline asm
	atom.global.add.u32 %r40, [%rd1], 0;
	// end inline asm
	add.s32 	%r41, %r40, 1;
	// begin inline asm
	st.volatile.global.u32 [%rd1], %r41;
	// end inline asm
	// begin inline asm
	atom.global.add.u32 %r42, [%rd1], 0;
	// end inline asm
	add.s32 	%r43, %r42, 1;
	// begin inline asm
	st.volatile.global.u32 [%rd1], %r43;
	// end inline asm
	// begin inline asm
	atom.global.add.u32 %r44, [%rd1], 0;
	// end inline asm
	add.s32 	%r45, %r44, 1;
	// begin inline asm
	st.volatile.global.u32 [%rd1], %r45;
	// end inline asm
	// begin inline asm
	atom.global.add.u32 %r46, [%rd1], 0;
	// end inline asm
	add.s32 	%r47, %r46, 1;
	// begin inline asm
	st.volatile.global.u32 [%rd1], %r47;
	// end inline asm
	// begin inline asm
	atom.global.add.u32 %r48, [%rd1], 0;
	// end inline asm
	add.s32 	%r49, %r48, 1;
	// begin inline asm
	st.volatile.global.u32 [%rd1], %r49;
	// end inline asm
	// begin inline asm
	atom.global.add.u32 %r50, [%rd1], 0;
	// end inline asm
	add.s32 	%r51, %r50, 1;
	// begin inline asm
	st.volatile.global.u32 [%rd1], %r51;
	// end inline asm
	// begin inline asm
	atom.global.add.u32 %r52, [%rd1], 0;
	// end inline asm
	add.s32 	%r53, %r52, 1;
	// begin inline asm
	st.volatile.global.u32 [%rd1], %r53;
	// end inline asm
	// begin inline asm
	atom.global.add.u32 %r54, [%rd1], 0;
	// end inline asm
	add.s32 	%r55, %r54, 1;
	// begin inline asm
	st.volatile.global.u32 [%rd1], %r55;
	// end inline asm
	// begin inline asm
	atom.global.add.u32 %r56, [%rd1], 0;
	// end inline asm
	add.s32 	%r57, %r56, 1;
	// begin inline asm
	st.volatile.global.u32 [%rd1], %r57;
	// end inline asm
	// begin inline asm
	atom.global.add.u32 %r58, [%rd1], 0;
	// end inline asm
	add.s32 	%r59, %r58, 1;
	// begin inline asm
	st.volatile.global.u32 [%rd1], %r59;
	// end inline asm
	// begin inline asm
	atom.global.add.u32 %r60, [%rd1], 0;
	// end inline asm
	add.s32 	%r61, %r60, 1;
	// begin inline asm
	st.volatile.global.u32 [%rd1], %r61;
	// end inline asm
	// begin inline asm
	atom.global.add.u32 %r62, [%rd1], 0;
	// end inline asm
	add.s32 	%r63, %r62, 1;
	// begin inline asm
	st.volatile.global.u32 [%rd1], %r63;
	// end inline asm
	// begin inline asm
	atom.global.add.u32 %r64, [%rd1], 0;
	// end inline asm
	add.s32 	%r65, %r64, 1;
	// begin inline asm
	st.volatile.global.u32 [%rd1], %r65;
	// end inline asm
	// begin inline asm
	atom.global.add.u32 %r66, [%rd1], 0;
	// end inline asm
	add.s32 	%r67, %r66, 1;
	// begin inline asm
	st.volatile.global.u32 [%rd1], %r67;
	// end inline asm
	// begin inline asm
	atom.global.add.u32 %r68, [%rd1], 0;
	// end inline asm
	add.s32 	%r69, %r68, 1;
	// begin inline asm
	st.volatile.global.u32 [%rd1], %r69;
	// end inline asm
	// begin inline asm
	atom.global.add.u32 %r70, [%rd1], 0;
	// end inline asm
	add.s32 	%r71, %r70, 1;
	// begin inline asm
	st.volatile.global.u32 [%rd1], %r71;
	// end inline asm
	// begin inline asm
	atom.global.add.u32 %r72, [%rd1], 0;
	// end inline asm
	add.s32 	%r73, %r72, 1;
	// begin inline asm
	st.volatile.global.u32 [%rd1], %r73;
	// end inline asm
	// begin inline asm
	atom.global.add.u32 %r74, [%rd1], 0;
	// end inline asm
	add.s32 	%r75, %r74, 1;
	// begin inline asm
	st.volatile.global.u32 [%rd1], %r75;
	// end inline asm
	// begin inline asm
	atom.global.add.u32 %r76, [%rd1], 0;
	// end inline asm
	add.s32 	%r77, %r76, 1;
	// begin inline asm
	st.volatile.global.u32 [%rd1], %r77;
	// end inline asm
	// begin inline asm
	atom.global.add.u32 %r78, [%rd1], 0;
	// end inline asm
	add.s32 	%r79, %r78, 1;
	// begin inline asm
	st.volatile.global.u32 [%rd1], %r79;
	// end inline asm
	// begin inline asm
	atom.global.add.u32 %r80, [%rd1], 0;
	// end inline asm
	add.s32 	%r81, %r80, 1;
	// begin inline asm
	st.volatile.global.u32 [%rd1], %r81;
	// end inline asm
	// begin inline asm
	atom.global.add.u32 %r82, [%rd1], 0;
	// end inline asm
	add.s32 	%r83, %r82, 1;
	// begin inline asm
	st.volatile.global.u32 [%rd1], %r83;
	// end inline asm
	// begin inline asm
	atom.global.add.u32 %r84, [%rd1], 0;
	// end inline asm
	add.s32 	%r85, %r84, 1;
	// begin inline asm
	st.volatile.global.u32 [%rd1], %r85;
	// end inline asm
	// begin inline asm
	atom.global.add.u32 %r86, [%rd1], 0;
	// end inline asm
	add.s32 	%r87, %r86, 1;
	// begin inline asm
	st.volatile.global.u32 [%rd1], %r87;
	// end inline asm
	// begin inline asm
	atom.global.add.u32 %r88, [%rd1], 0;
	// end inline asm
	add.s32 	%r89, %r88, 1;
	// begin inline asm
	st.volatile.global.u32 [%rd1], %r89;
	// end inline asm
	// begin inline asm
	atom.global.add.u32 %r90, [%rd1], 0;
	// end inline asm
	add.s32 	%r91, %r90, 1;
	// begin inline asm
	st.volatile.global.u32 [%rd1], %r91;
	// end inline asm
	// begin inline asm
	atom.global.add.u32 %r92, [%rd1], 0;
	// end inline asm
	add.s32 	%r93, %r92, 1;
	// begin inline asm
	st.volatile.global.u32 [%rd1], %r93;
	// end inline asm
	// begin inline asm
	atom.global.add.u32 %r94, [%rd1], 0;
	// end inline asm
	add.s32 	%r95, %r94, 1;
	// begin inline asm
	st.volatile.global.u32 [%rd1], %r95;
	// end inline asm
	// begin inline asm
	atom.global.add.u32 %r96, [%rd1], 0;
	// end inline asm
	add.s32 	%r97, %r96, 1;
	// begin inline asm
	st.volatile.global.u32 [%rd1], %r97;
	// end inline asm
	// begin inline asm
	atom.global.add.u32 %r98, [%rd1], 0;
	// end inline asm
	add.s32 	%r99, %r98, 1;
	// begin inline asm
	st.volatile.global.u32 [%rd1], %r99;
	// end inline asm
	// begin inline asm
	atom.global.add.u32 %r100, [%rd1], 0;
	// end inline asm
	add.s32 	%r101, %r100, 1;
	// begin inline asm
	st.volatile.global.u32 [%rd1], %r101;
	// end inline asm
	// begin inline asm
	atom.global.add.u32 %r102, [%rd1], 0;
	// end inline asm
	add.s32 	%r103, %r102, 1;
	// begin inline asm
	st.volatile.global.u32 [%rd1], %r103;
	// end inline asm
	// begin inline asm
	atom.global.add.u32 %r104, [%rd1], 0;
	// end inline asm
	add.s32 	%r105, %r104, 1;
	// begin inline asm
	st.volatile.global.u32 [%rd1], %r105;
	// end inline asm
	// begin inline asm
	atom.global.add.u32 %r106, [%rd1], 0;
	// end inline asm
	add.s32 	%r107, %r106, 1;
	// begin inline asm
	st.volatile.global.u32 [%rd1], %r107;
	// end inline asm
	// begin inline asm
	atom.global.add.u32 %r108, [%rd1], 0;
	// end inline asm
	add.s32 	%r109, %r108, 1;
	// begin inline asm
	st.volatile.global.u32 [%rd1], %r109;
	// end inline asm
	// begin inline asm
	atom.global.add.u32 %r110, [%rd1], 0;
	// end inline asm
	add.s32 	%r111, %r110, 1;
	// begin inline asm
	st.volatile.global.u32 [%rd1], %r111;
	// end inline asm
	// begin inline asm
	atom.global.add.u32 %r112, [%rd1], 0;
	// end inline asm
	add.s32 	%r113, %r112, 1;
	// begin inline asm
	st.volatile.global.u32 [%rd1], %r113;
	// end inline asm
	// begin inline asm
	atom.global.add.u32 %r114, [%rd1], 0;
	// end inline asm
	add.s32 	%r115, %r114, 1;
	// begin inline asm
	st.volatile.global.u32 [%rd1], %r115;
	// end inline asm
	// begin inline asm
	atom.global.add.u32 %r116, [%rd1], 0;
	// end inline asm
	add.s32 	%r117, %r116, 1;
	// begin inline asm
	st.volatile.global.u32 [%rd1], %r117;
	// end inline asm
	// begin inline asm
	atom.global.add.u32 %r118, [%rd1], 0;
	// end inline asm
	add.s32 	%r119, %r118, 1;
	// begin inline asm
	st.volatile.global.u32 [%rd1], %r119;
	// end inline asm
	// begin inline asm
	atom.global.add.u32 %r120, [%rd1], 0;
	// end inline asm
	add.s32 	%r121, %r120, 1;
	// begin inline asm
	st.volatile.global.u32 [%rd1], %r121;
	// end inline asm
	// begin inline asm
	atom.global.add.u32 %r122, [%rd1], 0;
	// end inline asm
	add.s32 	%r123, %r122, 1;
	// begin inline asm
	st.volatile.global.u32 [%rd1], %r123;
	// end inline asm
	// begin inline asm
	atom.global.add.u32 %r124, [%rd1], 0;
	// end inline asm
	add.s32 	%r125, %r124, 1;
	// begin inline asm
	st.volatile.global.u32 [%rd1], %r125;
	// end inline asm
	// begin inline asm
	atom.global.add.u32 %r126, [%rd1], 0;
	// end inline asm
	add.s32 	%r127, %r126, 1;
	// begin inline asm
	st.volatile.global.u32 [%rd1], %r127;
	// end inline asm
	// begin inline asm
	atom.global.add.u32 %r128, [%rd1], 0;
	// end inline asm
	add.s32 	%r129, %r128, 1;
	// begin inline asm
	st.volatile.global.u32 [%rd1], %r129;
	// end inline asm
	// begin inline asm
	atom.global.add.u32 %r130, [%rd1], 0;
	// end inline asm
	add.s32 	%r131, %r130, 1;
	// begin inline asm
	st.volatile.global.u32 [%rd1], %r131;
	// end inline asm
	// begin inline asm
	atom.global.add.u32 %r132, [%rd1], 0;
	// end inline asm
	add.s32 	%r133, %r132, 1;
	// begin inline asm
	st.volatile.global.u32 [%rd1], %r133;
	// end inline asm
	// begin inline asm
	atom.global.add.u32 %r134, [%rd1], 0;
	// end inline asm
	add.s32 	%r135, %r134, 1;
	// begin inline asm
	st.volatile.global.u32 [%rd1], %r135;
	// end inline asm
	// begin inline asm
	atom.global.add.u32 %r136, [%rd1], 0;
	// end inline asm
	add.s32 	%r137, %r136, 1;
	// begin inline asm
	st.volatile.global.u32 [%rd1], %r137;
	// end inline asm
	// begin inline asm
	atom.global.add.u32 %r138, [%rd1], 0;
	// end inline asm
	add.s32 	%r139, %r138, 1;
	// begin inline asm
	st.volatile.global.u32 [%rd1], %r139;
	// end inline asm
	// begin inline asm
	atom.global.add.u32 %r140, [%rd1], 0;
	// end inline asm
	add.s32 	%r141, %r140, 1;
	// begin inline asm
	st.volatile.global.u32 [%rd1], %r141;
	// end inline asm
	// begin inline asm
	atom.global.add.u32 %r142, [%rd1], 0;
	// end inline asm
	add.s32 	%r143, %r142, 1;
	// begin inline asm
	st.volatile.global.u32 [%rd1], %r143;
	// end inline asm
	// begin inline asm
	atom.global.add.u32 %r144, [%rd1], 0;
	// end inline asm
	add.s32 	%r145, %r144, 1;
	// begin inline asm
	st.volatile.global.u32 [%rd1], %r145;
	// end inline asm
	// begin inline asm
	atom.global.add.u32 %r146, [%rd1], 0;
	// end inline asm
	add.s32 	%r147, %r146, 1;
	// begin inline asm
	st.volatile.global.u32 [%rd1], %r147;
	// end inline asm
	// begin inline asm
	atom.global.add.u32 %r148, [%rd1], 0;
	// end inline asm
	add.s32 	%r149, %r148, 1;
	// begin inline asm
	st.volatile.global.u32 [%rd1], %r149;
	// end inline asm
	// begin inline asm
	atom.global.add.u32 %r150, [%rd1], 0;
	// end inline asm
	add.s32 	%r151, %r150, 1;
	// begin inline asm
	st.volatile.global.u32 [%rd1], %r151;
	// end inline asm
	// begin inline asm
	atom.global.add.u32 %r152, [%rd1], 0;
	// end inline asm
	add.s32 	%r153, %r152, 1;
	// begin inline asm
	st.volatile.global.u32 [%rd1], %r153;
	// end inline asm
	// begin inline asm
	atom.global.add.u32 %r154, [%rd1], 0;
	// end inline asm
	add.s32 	%r155, %r154, 1;
	// begin inline asm
	st.volatile.global.u32 [%rd1], %r155;
	// end inline asm
	// begin inline asm
	atom.global.add.u32 %r156, [%rd1], 0;
	// end inline asm
	add.s32 	%r157, %r156, 1;
	// begin inline asm
	st.volatile.global.u32 [%rd1], %r157;
	// end inline asm
	// begin inline asm
	atom.global.add.u32 %r158, [%rd1], 0;
	// end inline asm
	add.s32 	%r159, %r158, 1;
	// begin inline asm
	st.volatile.global.u32 [%rd1], %r159;
	// end inline asm
	// begin inline asm
	atom.global.add.u32 %r160, [%rd1], 0;
	// end inline asm
	add.s32 	%r161, %r160, 1;
	// begin inline asm
	st.volatile.global.u32 [%rd1], %r161;
	// end inline asm
	// begin inline asm
	atom.global.add.u32 %r162, [%rd1], 0;
	// end inline asm
	add.s32 	%r163, %r162, 1;
	// begin inline asm
	st.volatile.global.u32 [%rd1], %r163;
	// end inline asm
	// begin inline asm
	atom.global.add.u32 %r164, [%rd1], 0;
	// end inline asm
	add.s32 	%r165, %r164, 1;
	// begin inline asm
	st.volatile.global.u32 [%rd1], %r165;
	// end inline asm
	// begin inline asm
	atom.global.add.u32 %r166, [%rd1], 0;
	// end inline asm
	add.s32 	%r167, %r166, 1;
	// begin inline asm
	st.volatile.global.u32 [%rd1], %r167;
	// end inline asm
	// begin inline asm
	atom.global.add.u32 %r168, [%rd1], 0;
	// end inline asm
	add.s32 	%r169, %r168, 1;
	// begin inline asm
	st.volatile.global.u32 [%rd1], %r169;
	// end inline asm
	// begin inline asm
	atom.global.add.u32 %r170, [%rd1], 0;
	// end inline asm
	add.s32 	%r171, %r170, 1;
	// begin inline asm
	st.volatile.global.u32 [%rd1], %r171;
	// end inline asm
	// begin inline asm
	atom.global.add.u32 %r172, [%rd1], 0;
	// end inline asm
	add.s32 	%r173, %r172, 1;
	// begin inline asm
	st.volatile.global.u32 [%rd1], %r173;
	// end inline asm
	// begin inline asm
	atom.global.add.u32 %r174, [%rd1], 0;
	// end inline asm
	add.s32 	%r175, %r174, 1;
	// begin inline asm
	st.volatile.global.u32 [%rd1], %r175;
	// end inline asm
	// begin inline asm
	atom.global.add.u32 %r176, [%rd1], 0;
	// end inline asm
	add.s32 	%r177, %r176, 1;
	// begin inline asm
	st.volatile.global.u32 [%rd1], %r177;
	// end inline asm
	// begin inline asm
	atom.global.add.u32 %r178, [%rd1], 0;
	// end inline asm
	add.s32 	%r179, %r178, 1;
	// begin inline asm
	st.volatile.global.u32 [%rd1], %r179;
	// end inline asm
	// begin inline asm
	atom.global.add.u32 %r180, [%rd1], 0;
	// end inline asm
	add.s32 	%r181, %r180, 1;
	// begin inline asm
	st.volatile.global.u32 [%rd1], %r181;
	// end inline asm
	// begin inline asm
	atom.global.add.u32 %r182, [%rd1], 0;
	// end inline asm
	add.s32 	%r183, %r182, 1;
	// begin inline asm
	st.volatile.global.u32 [%rd1], %r183;
	// end inline asm
	// begin inline asm
	atom.global.add.u32 %r184, [%rd1], 0;
	// end inline asm
	add.s32 	%r185, %r184, 1;
	// begin inline asm
	st.volatile.global.u32 [%rd1], %r185;
	// end inline asm
	// begin inline asm
	atom.global.add.u32 %r186, [%rd1], 0;
	// end inline asm
	add.s32 	%r187, %r186, 1;
	// begin inline asm
	st.volatile.global.u32 [%rd1], %r187;
	// end inline asm
	// begin inline asm
	atom.global.add.u32 %r188, [%rd1], 0;
	// end inline asm
	add.s32 	%r189, %r188, 1;
	// begin inline asm
	st.volatile.global.u32 [%rd1], %r189;
	// end inline asm
	// begin inline asm
	atom.global.add.u32 %r190, [%rd1], 0;
	// end inline asm
	add.s32 	%r191, %r190, 1;
	// begin inline asm
	st.volatile.global.u32 [%rd1], %r191;
	// end inline asm
	// begin inline asm
	atom.global.add.u32 %r192, [%rd1], 0;
	// end inline asm
	add.s32 	%r193, %r192, 1;
	// begin inline asm
	st.volatile.global.u32 [%rd1], %r193;
	// end inline asm
	// begin inline asm
	atom.global.add.u32 %r194, [%rd1], 0;
	// end inline asm
	add.s32 	%r195, %r194, 1;
	// begin inline asm
	st.volatile.global.u32 [%rd1], %r195;
	// end inline asm
	// begin inline asm
	atom.global.add.u32 %r196, [%rd1], 0;
	// end inline asm
	add.s32 	%r197, %r196, 1;
	// begin inline asm
	st.volatile.global.u32 [%rd1], %r197;
	// end inline asm
	// begin inline asm
	atom.global.add.u32 %r198, [%rd1], 0;
	// end inline asm
	add.s32 	%r199, %r198, 1;
	// begin inline asm
	st.volatile.global.u32 [%rd1], %r199;
	// end inline asm
	// begin inline asm
	atom.global.add.u32 %r200, [%rd1], 0;
	// end inline asm
	add.s32 	%r201, %r200, 1;
	// begin inline asm
	st.volatile.global.u32 [%rd1], %r201;
	// end inline asm
	// begin inline asm
	atom.global.add.u32 %r202, [%rd1], 0;
	// end inline asm
	add.s32 	%r203, %r202, 1;
	// begin inline asm
	st.volatile.global.u32 [%rd1], %r203;
	// end inline asm
	// begin inline asm
	atom.global.add.u32 %r204, [%rd1], 0;
	// end inline asm
	add.s32 	%r205, %r204, 1;
	// begin inline asm
	st.volatile.global.u32 [%rd1], %r205;
	// end inline asm
	// begin inline asm
	atom.global.add.u32 %r206, [%rd1], 0;
	// end inline asm
	add.s32 	%r207, %r206, 1;
	// begin inline asm
	st.volatile.global.u32 [%rd1], %r207;
	// end inline asm
	// begin inline asm
	atom.global.add.u32 %r208, [%rd1], 0;
	// end inline asm
	add.s32 	%r209, %r208, 1;
	// begin inline asm
	st.volatile.global.u32 [%rd1], %r209;
	// end inline asm
	// begin inline asm
	atom.global.add.u32 %r210, [%rd1], 0;
	// end inline asm
	add.s32 	%r211, %r210, 1;
	// begin inline asm
	st.volatile.global.u32 [%rd1], %r211;
	// end inline asm
	// begin inline asm
	atom.global.add.u32 %r212, [%rd1], 0;
	// end inline asm
	add.s32 	%r213, %r212, 1;
	// begin inline asm
	st.volatile.global.u32 [%rd1], %r213;
	// end inline asm
	// begin inline asm
	atom.global.add.u32 %r214, [%rd1], 0;
	// end inline asm
	add.s32 	%r215, %r214, 1;
	// begin inline asm
	st.volatile.global.u32 [%rd1], %r215;
	// end inline asm
	// begin inline asm
	atom.global.add.u32 %r216, [%rd1], 0;
	// end inline asm
	add.s32 	%r217, %r216, 1;
	// begin inline asm
	st.volatile.global.u32 [%rd1], %r217;
	// end inline asm
	// begin inline asm
	atom.global.add.u32 %r218, [%rd1], 0;
	// end inline asm
	add.s32 	%r219, %r218, 1;
	// begin inline asm
	st.volatile.global.u32 [%rd1], %r219;
	// end inline asm
	// begin inline asm
	atom.global.add.u32 %r220, [%rd1], 0;
	// end inline asm
	add.s32 	%r221, %r220, 1;
	// begin inline asm
	st.volatile.global.u32 [%rd1], %r221;
	// end inline asm
	// begin inline asm
	atom.global.add.u32 %r222, [%rd1], 0;
	// end inline asm
	add.s32 	%r223, %r222, 1;
	// begin inline asm
	st.volatile.global.u32 [%rd1], %r223;
	// end inline asm
	// begin inline asm
	atom.global.add.u32 %r224, [%rd1], 0;
	// end inline asm
	add.s32 	%r225, %r224, 1;
	// begin inline asm
	st.volatile.global.u32 [%rd1], %r225;
	// end inline asm
	// begin inline asm
	atom.global.add.u32 %r226, [%rd1], 0;
	// end inline asm
	add.s32 	%r227, %r226, 1;
	// begin inline asm
	st.volatile.global.u32 [%rd1], %r227;
	// end inline asm
	// begin inline asm
	atom.global.add.u32 %r228, [%rd1], 0;
	// end inline asm
	add.s32 	%r229, %r228, 1;
	// begin inline asm
	st.volatile.global.u32 [%rd1], %r229;
	// end inline asm
	// begin inline asm
	atom.global.add.u32 %r230, [%rd1], 0;
	// end inline asm
	add.s32 	%r231, %r230, 1;
	// begin inline asm
	st.volatile.global.u32 [%rd1], %r231;
	// end inline asm
	// begin inline asm
	atom.global.add.u32 %r232, [%rd1], 0;
	// end inline asm
	add.s32 	%r233, %r232, 1;
	// begin inline asm
	st.volatile.global.u32 [%rd1], %r233;
	// end inline asm
	// begin inline asm
	atom.global.add.u32 %r234, [%rd1], 0;
	// end inline asm
	add.s32 	%r235, %r234, 1;
	// begin inline asm
	st.volatile.global.u32 [%rd1], %r235;
	// end inline asm
	// begin inline asm
	atom.global.add.u32 %r236, [%rd1], 0;
	// end inline asm
	add.s32 	%r237, %r236, 1;
	// begin inline asm
	st.volatile.global.u32 [%rd1], %r237;
	// end inline asm
	// begin inline asm
	atom.global.add.u32 %r238, [%rd1], 0;
	// end inline asm
	add.s32 	%r239, %r238, 1;
	// begin inline asm
	st.volatile.global.u32 [%rd1], %r239;
	// end inline asm
	// begin inline asm
	atom.global.add.u32 %r240, [%rd1], 0;
	// end inline asm
	add.s32 	%r241, %r240, 1;
	// begin inline asm
	st.volatile.global.u32 [%rd1], %r241;
	// end inline asm
	// begin inline asm
	atom.global.add.u32 %r242, [%rd1], 0;
	// end inline asm
	add.s32 	%r243, %r242, 1;
	// begin inline asm
	st.volatile.global.u32 [%rd1], %r243;
	// end inline asm
	// begin inline asm
	atom.global.add.u32 %r244, [%rd1], 0;
	// end inline asm
	add.s32 	%r245, %r244, 1;
	// begin inline asm
	st.volatile.global.u32 [%rd1], %r245;
	// end inline asm
	// begin inline asm
	atom.global.add.u32 %r246, [%rd1], 0;
	// end inline asm
	add.s32 	%r247, %r246, 1;
	// begin inline asm
	st.volatile.global.u32 [%rd1], %r247;
	// end inline asm
	// begin inline asm
	atom.global.add.u32 %r248, [%rd1], 0;
	// end inline asm
	add.s32 	%r249, %r248, 1;
	// begin inline asm
	st.volatile.global.u32 [%rd1], %r249;
	// end inline asm
	// begin inline asm
	atom.global.add.u32 %r250, [%rd1], 0;
	// end inline asm
	add.s32 	%r251, %r250, 1;
	// begin inline asm
	st.volatile.global.u32 [%rd1], %r251;
	// end inline asm
	// begin inline asm
	atom.global.add.u32 %r252, [%rd1], 0;
	// end inline asm
	add.s32 	%r253, %r252, 1;
	// begin inline asm
	st.volatile.global.u32 [%rd1], %r253;
	// end inline asm
	// begin inline asm
	atom.global.add.u32 %r254, [%rd1], 0;
	// end inline asm
	add.s32 	%r255, %r254, 1;
	// begin inline asm
	st.volatile.global.u32 [%rd1], %r255;
	// end inline asm
	// begin inline asm
	atom.global.add.u32 %r256, [%rd1], 0;
	// end inline asm
	add.s32 	%r257, %r256, 1;
	// begin inline asm
	st.volatile.global.u32 [%rd1], %r257;
	// end inline asm
	// begin inline asm
	atom.global.add.u32 %r258, [%rd1], 0;
	// end inline asm
	add.s32 	%r259, %r258, 1;
	// begin inline asm
	st.volatile.global.u32 [%rd1], %r259;
	// end inline asm
	// begin inline asm
	atom.global.add.u32 %r260, [%rd1], 0;
	// end inline asm
	add.s32 	%r261, %r260, 1;
	// begin inline asm
	st.volatile.global.u32 [%rd1], %r261;
	// end inline asm
	// begin inline asm
	atom.global.add.u32 %r262, [%rd1], 0;
	// end inline asm
	add.s32 	%r263, %r262, 1;
	// begin inline asm
	st.volatile.global.u32 [%rd1], %r263;
	// end inline asm
	// begin inline asm
	atom.global.add.u32 %r264, [%rd1], 0;
	// end inline asm
	add.s32 	%r265, %r264, 1;
	// begin inline asm
	st.volatile.global.u32 [%rd1], %r265;
	// end inline asm
	// begin inline asm
	atom.global.add.u32 %r266, [%rd1], 0;
	// end inline asm
	add.s32 	%r267, %r266, 1;
	// begin inline asm
	st.volatile.global.u32 [%rd1], %r267;
	// end inline asm
	// begin inline asm
	atom.global.add.u32 %r268, [%rd1], 0;
	// end inline asm
	add.s32 	%r269, %r268, 1;
	// begin inline asm
	st.volatile.global.u32 [%rd1], %r269;
	// end inline asm
	// begin inline asm
	atom.global.add.u32 %r270, [%rd1], 0;
	// end inline asm
	add.s32 	%r271, %r270, 1;
	// begin inline asm
	st.volatile.global.u32 [%rd1], %r271;
	// end inline asm
	// begin inline asm
	atom.global.add.u32 %r272, [%rd1], 0;
	// end inline asm
	add.s32 	%r273, %r272, 1;
	// begin inline asm
	st.volatile.global.u32 [%rd1], %r273;
	// end inline asm
	// begin inline asm
	atom.global.add.u32 %r274, [%rd1], 0;
	// end inline asm
	add.s32 	%r275, %r274, 1;
	// begin inline asm
	st.volatile.global.u32 [%rd1], %r275;
	// end inline asm
	// begin inline asm
	atom.global.add.u32 %r276, [%rd1], 0;
	// end inline asm
	add.s32 	%r277, %r276, 1;
	// begin inline asm
	st.volatile.global.u32 [%rd1], %r277;
	// end inline asm
	// begin inline asm
	atom.global.add.u32 %r278, [%rd1], 0;
	// end inline asm
	add.s32 	%r279, %r278, 1;
	// begin inline asm
	st.volatile.global.u32 [%rd1], %r279;
	// end inline asm
	// begin inline asm
	atom.global.add.u32 %r280, [%rd1], 0;
	// end inline asm
	add.s32 	%r281, %r280, 1;
	// begin inline asm
	st.volatile.global.u32 [%rd1], %r281;
	// end inline asm
	// begin inline asm
	atom.global.add.u32 %r282, [%rd1], 0;
	// end inline asm
	add.s32 	%r283, %r282, 1;
	// begin inline asm
	st.volatile.global.u32 [%rd1], %r283;
	// end inline asm
	// begin inline asm
	atom.global.add.u32 %r284, [%rd1], 0;
	// end inline asm
	add.s32 	%r285, %r284, 1;
	// begin inline asm
	st.volatile.global.u32 [%rd1], %r285;
	// end inline asm
	// begin inline asm
	atom.global.add.u32 %r286, [%rd1], 0;
	// end inline asm
	add.s32 	%r287, %r286, 1;
	// begin inline asm
	st.volatile.global.u32 [%rd1], %r287;
	// end inline asm
	// begin inline asm
	atom.global.add.u32 %r288, [%rd1], 0;
	// end inline asm
	add.s32 	%r289, %r288, 1;
	// begin inline asm
	st.volatile.global.u32 [%rd1], %r289;
	// end inline asm
	// begin inline asm
	atom.global.add.u32 %r290, [%rd1], 0;
	// end inline asm
	add.s32 	%r291, %r290, 1;
	// begin inline asm
	st.volatile.global.u32 [%rd1], %r291;
	// end inline asm
	// begin inline asm
	atom.global.add.u32 %r292, [%rd1], 0;
	// end inline asm
	add.s32 	%r293, %r292, 1;
	// begin inline asm
	st.volatile.global.u32 [%rd1], %r293;
	// end inline asm
	// begin inline asm
	atom.global.add.u32 %r294, [%rd1], 0;
	// end inline asm
	add.s32 	%r295, %r294, 1;
	// begin inline asm
	st.volatile.global.u32 [%rd1], %r295;
	// end inline asm
	// begin inline asm
	atom.global.add.u32 %r296, [%rd1], 0;
	// end inline asm
	add.s32 	%r297, %r296, 1;
	// begin inline asm
	st.volatile.global.u32 [%rd1], %r297;
	// end inline asm
	// begin inline asm
	atom.global.add.u32 %r298, [%rd1], 0;
	// end inline asm
	add.s32 	%r299, %r298, 1;
	// begin inline asm
	st.volatile.global.u32 [%rd1], %r299;
	// end inline asm
	// begin inline asm
	atom.global.add.u32 %r300, [%rd1], 0;
	// end inline asm
	add.s32 	%r301, %r300, 1;
	// begin inline asm
	st.volatile.global.u32 [%rd1], %r301;
	// end inline asm
	// begin inline asm
	atom.global.add.u32 %r302, [%rd1], 0;
	// end inline asm
	add.s32 	%r303, %r302, 1;
	// begin inline asm
	st.volatile.global.u32 [%rd1], %r303;
	// end inline asm
	// begin inline asm
	atom.global.add.u32 %r304, [%rd1], 0;
	// end inline asm
	add.s32 	%r305, %r304, 1;
	// begin inline asm
	st.volatile.global.u32 [%rd1], %r305;
	// end inline asm
	// begin inline asm
	atom.global.add.u32 %r306, [%rd1], 0;
	// end inline asm
	add.s32 	%r307, %r306, 1;
	// begin inline asm
	st.volatile.global.u32 [%rd1], %r307;
	// end inline asm
	// begin inline asm
	atom.global.add.u32 %r308, [%rd1], 0;
	// end inline asm
	add.s32 	%r309, %r308, 1;
	// begin inline asm
	st.volatile.global.u32 [%rd1], %r309;
	// end inline asm
	// begin inline asm
	atom.global.add.u32 %r310, [%rd1], 0;
	// end inline asm
	add.s32 	%r311, %r310, 1;
	// begin inline asm
	st.volatile.global.u32 [%rd1], %r311;
	// end inline asm
	// begin inline asm
	atom.global.add.u32 %r312, [%rd1], 0;
	// end inline asm
	add.s32 	%r313, %r312, 1;
	// begin inline asm
	st.volatile.global.u32 [%rd1], %r313;
	// end inline asm
	// begin inline asm
	atom.global.add.u32 %r314, [%rd1], 0;
	// end inline asm
	add.s32 	%r315, %r314, 1;
	// begin inline asm
	st.volatile.global.u32 [%rd1], %r315;
	// end inline asm
	// begin inline asm
	atom.global.add.u32 %r316, [%rd1], 0;
	// end inline asm
	add.s32 	%r317, %r316, 1;
	// begin inline asm
	st.volatile.global.u32 [%rd1], %r317;
	// end inline asm
	// begin inline asm
	atom.global.add.u32 %r318, [%rd1], 0;
	// end inline asm
	add.s32 	%r319, %r318, 1;
	// begin inline asm
	st.volatile.global.u32 [%rd1], %r319;
	// end inline asm
	// begin inline asm
	atom.global.add.u32 %r320, [%rd1], 0;
	// end inline asm
	add.s32 	%r321, %r320, 1;
	// begin inline asm
	st.volatile.global.u32 [%rd1], %r321;
	// end inline asm
	// begin inline asm
	atom.global.add.u32 %r322, [%rd1], 0;
	// end inline asm
	add.s32 	%r323, %r322, 1;
	// begin inline asm
	st.volatile.global.u32 [%rd1], %r323;
	// end inline asm
	// begin inline asm
	atom.global.add.u32 %r324, [%rd1], 0;
	// end inline asm
	add.s32 	%r325, %r324, 1;
	// begin inline asm
	st.volatile.global.u32 [%rd1], %r325;
	// end inline asm
	// begin inline asm
	atom.global.add.u32 %r326, [%rd1], 0;
	// end inline asm
	add.s32 	%r327, %r326, 1;
	// begin inline asm
	st.volatile.global.u32 [%rd1], %r327;
	// end inline asm
	// begin inline asm
	atom.global.add.u32 %r328, [%rd1], 0;
	// end inline asm
	add.s32 	%r329, %r328, 1;
	// begin inline asm
	st.volatile.global.u32 [%rd1], %r329;
	// end inline asm
	// begin inline asm
	atom.global.add.u32 %r330, [%rd1], 0;
	// end inline asm
	add.s32 	%r331, %r330, 1;
	// begin inline asm
	st.volatile.global.u32 [%rd1], %r331;
	// end inline asm
	// begin inline asm
	atom.global.add.u32 %r332, [%rd1], 0;
	// end inline asm
	add.s32 	%r333, %r332, 1;
	// begin inline asm
	st.volatile.global.u32 [%rd1], %r333;
	// end inline asm
	// begin inline asm
	atom.global.add.u32 %r334, [%rd1], 0;
	// end inline asm
	add.s32 	%r335, %r334, 1;
	// begin inline asm
	st.volatile.global.u32 [%rd1], %r335;
	// end inline asm
	// begin inline asm
	atom.global.add.u32 %r336, [%rd1], 0;
	// end inline asm
	add.s32 	%r337, %r336, 1;
	// begin inline asm
	st.volatile.global.u32 [%rd1], %r337;
	// end inline asm
	// begin inline asm
	atom.global.add.u32 %r338, [%rd1], 0;
	// end inline asm
	add.s32 	%r339, %r338, 1;
	// begin inline asm
	st.volatile.global.u32 [%rd1], %r339;
	// end inline asm
	// begin inline asm
	atom.global.add.u32 %r340, [%rd1], 0;
	// end inline asm
	add.s32 	%r341, %r340, 1;
	// begin inline asm
	st.volatile.global.u32 [%rd1], %r341;
	// end inline asm
	// begin inline asm
	atom.global.add.u32 %r342, [%rd1], 0;
	// end inline asm
	add.s32 	%r343, %r342, 1;
	// begin inline asm
	st.volatile.global.u32 [%rd1], %r343;
	// end inline asm
	// begin inline asm
	atom.global.add.u32 %r344, [%rd1], 0;
	// end inline asm
	add.s32 	%r345, %r344, 1;
	// begin inline asm
	st.volatile.global.u32 [%rd1], %r345;
	// end inline asm
	// begin inline asm
	atom.global.add.u32 %r346, [%rd1], 0;
	// end inline asm
	add.s32 	%r347, %r346, 1;
	// begin inline asm
	st.volatile.global.u32 [%rd1], %r347;
	// end inline asm
	// begin inline asm
	atom.global.add.u32 %r348, [%rd1], 0;
	// end inline asm
	add.s32 	%r349, %r348, 1;
	// begin inline asm
	st.volatile.global.u32 [%rd1], %r349;
	// end inline asm
	// begin inline asm
	atom.global.add.u32 %r350, [%rd1], 0;
	// end inline asm
	add.s32 	%r351, %r350, 1;
	// begin inline asm
	st.volatile.global.u32 [%rd1], %r351;
	// end inline asm
	// begin inline asm
	atom.global.add.u32 %r352, [%rd1], 0;
	// end inline asm
	add.s32 	%r353, %r352, 1;
	// begin inline asm
	st.volatile.global.u32 [%rd1], %r353;
	// end inline asm
	// begin inline asm
	atom.global.add.u32 %r354, [%rd1], 0;
	// end inline asm
	add.s32 	%r355, %r354, 1;
	// begin inline asm
	st.volatile.global.u32 [%rd1], %r355;
	// end inline asm
	// begin inline asm
	atom.global.add.u32 %r356, [%rd1], 0;
	// end inline asm
	add.s32 	%r357, %r356, 1;
	// begin inline asm
	st.volatile.global.u32 [%rd1], %r357;
	// end inline asm
	// begin inline asm
	atom.global.add.u32 %r358, [%rd1], 0;
	// end inline asm
	add.s32 	%r359, %r358, 1;
	// begin inline asm
	st.volatile.global.u32 [%rd1], %r359;
	// end inline asm
	// begin inline asm
	atom.global.add.u32 %r360, [%rd1], 0;
	// end inline asm
	add.s32 	%r361, %r360, 1;
	// begin inline asm
	st.volatile.global.u32 [%rd1], %r361;
	// end inline asm
	// begin inline asm
	atom.global.add.u32 %r362, [%rd1], 0;
	// end inline asm
	add.s32 	%r363, %r362, 1;
	// begin inline asm
	st.volatile.global.u32 [%rd1], %r363;
	// end inline asm
	// begin inline asm
	atom.global.add.u32 %r364, [%rd1], 0;
	// end inline asm
	add.s32 	%r365, %r364, 1;
	// begin inline asm
	st.volatile.global.u32 [%rd1], %r365;
	// end inline asm
	// begin inline asm
	atom.global.add.u32 %r366, [%rd1], 0;
	// end inline asm
	add.s32 	%r367, %r366, 1;
	// begin inline asm
	st.volatile.global.u32 [%rd1], %r367;
	// end inline asm
	// begin inline asm
	atom.global.add.u32 %r368, [%rd1], 0;
	// end inline asm
	add.s32 	%r369, %r368, 1;
	// begin inline asm
	st.volatile.global.u32 [%rd1], %r369;
	// end inline asm
	// begin inline asm
	atom.global.add.u32 %r370, [%rd1], 0;
	// end inline asm
	add.s32 	%r371, %r370, 1;
	// begin inline asm
	st.volatile.global.u32 [%rd1], %r371;
	// end inline asm
	// begin inline asm
	atom.global.add.u32 %r372, [%rd1], 0;
	// end inline asm
	add.s32 	%r373, %r372, 1;
	// begin inline asm
	st.volatile.global.u32 [%rd1], %r373;
	// end inline asm
	// begin inline asm
	atom.global.add.u32 %r374, [%rd1], 0;
	// end inline asm
	add.s32 	%r375, %r374, 1;
	// begin inline asm
	st.volatile.global.u32 [%rd1], %r375;
	// end inline asm
	// begin inline asm
	atom.global.add.u32 %r376, [%rd1], 0;
	// end inline asm
	add.s32 	%r377, %r376, 1;
	// begin inline asm
	st.volatile.global.u32 [%rd1], %r377;
	// end inline asm
	// begin inline asm
	atom.global.add.u32 %r378, [%rd1], 0;
	// end inline asm
	add.s32 	%r379, %r378, 1;
	// begin inline asm
	st.volatile.global.u32 [%rd1], %r379;
	// end inline asm
	// begin inline asm
	atom.global.add.u32 %r380, [%rd1], 0;
	// end inline asm
	add.s32 	%r381, %r380, 1;
	// begin inline asm
	st.volatile.global.u32 [%rd1], %r381;
	// end inline asm
	// begin inline asm
	atom.global.add.u32 %r382, [%rd1], 0;
	// end inline asm
	add.s32 	%r383, %r382, 1;
	// begin inline asm
	st.volatile.global.u32 [%rd1], %r383;
	// end inline asm
	// begin inline asm
	atom.global.add.u32 %r384, [%rd1], 0;
	// end inline asm
	add.s32 	%r385, %r384, 1;
	// begin inline asm
	st.volatile.global.u32 [%rd1], %r385;
	// end inline asm
	// begin inline asm
	atom.global.add.u32 %r386, [%rd1], 0;
	// end inline asm
	add.s32 	%r387, %r386, 1;
	// begin inline asm
	st.volatile.global.u32 [%rd1], %r387;
	// end inline asm
	// begin inline asm
	atom.global.add.u32 %r388, [%rd1], 0;
	// end inline asm
	add.s32 	%r389, %r388, 1;
	// begin inline asm
	st.volatile.global.u32 [%rd1], %r389;
	// end inline asm
	// begin inline asm
	atom.global.add.u32 %r390, [%rd1], 0;
	// end inline asm
	add.s32 	%r391, %r390, 1;
	// begin inline asm
	st.volatile.global.u32 [%rd1], %r391;
	// end inline asm
	// begin inline asm
	atom.global.add.u32 %r392, [%rd1], 0;
	// end inline asm
	add.s32 	%r393, %r392, 1;
	// begin inline asm
	st.volatile.global.u32 [%rd1], %r393;
	// end inline asm
	// begin inline asm
	atom.global.add.u32 %r394, [%rd1], 0;
	// end inline asm
	add.s32 	%r395, %r394, 1;
	// begin inline asm
	st.volatile.global.u32 [%rd1], %r395;
	// end inline asm
	// begin inline asm
	atom.global.add.u32 %r396, [%rd1], 0;
	// end inline asm
	add.s32 	%r397, %r396, 1;
	// begin inline asm
	st.volatile.global.u32 [%rd1], %r397;
	// end inline asm
	// begin inline asm
	atom.global.add.u32 %r398, [%rd1], 0;
	// end inline asm
	add.s32 	%r399, %r398, 1;
	// begin inline asm
	st.volatile.global.u32 [%rd1], %r399;
	// end inline asm
	// begin inline asm
	atom.global.add.u32 %r400, [%rd1], 0;
	// end inline asm
	add.s32 	%r401, %r400, 1;
	// begin inline asm
	st.volatile.global.u32 [%rd1], %r401;
	// end inline asm
	// begin inline asm
	atom.global.add.u32 %r402, [%rd1], 0;
	// end inline asm
	add.s32 	%r403, %r402, 1;
	// begin inline asm
	st.volatile.global.u32 [%rd1], %r403;
	// end inline asm
	// begin inline asm
	atom.global.add.u32 %r404, [%rd1], 0;
	// end inline asm
	add.s32 	%r405, %r404, 1;
	// begin inline asm
	st.volatile.global.u32 [%rd1], %r405;
	// end inline asm
	// begin inline asm
	atom.global.add.u32 %r406, [%rd1], 0;
	// end inline asm
	add.s32 	%r407, %r406, 1;
	// begin inline asm
	st.volatile.global.u32 [%rd1], %r407;
	// end inline asm
	// begin inline asm
	atom.global.add.u32 %r408, [%rd1], 0;
	// end inline asm
	add.s32 	%r409, %r408, 1;
	// begin inline asm
	st.volatile.global.u32 [%rd1], %r409;
	// end inline asm
	// begin inline asm
	atom.global.add.u32 %r410, [%rd1], 0;
	// end inline asm
	add.s32 	%r411, %r410, 1;
	// begin inline asm
	st.volatile.global.u32 [%rd1], %r411;
	// end inline asm
	// begin inline asm
	atom.global.add.u32 %r412, [%rd1], 0;
	// end inline asm
	add.s32 	%r413, %r412, 1;
	// begin inline asm
	st.volatile.global.u32 [%rd1], %r413;
	// end inline asm
	// begin inline asm
	atom.global.add.u32 %r414, [%rd1], 0;
	// end inline asm
	add.s32 	%r415, %r414, 1;
	// begin inline asm
	st.volatile.global.u32 [%rd1], %r415;
	// end inline asm
	// begin inline asm
	atom.global.add.u32 %r416, [%rd1], 0;
	// end inline asm
	add.s32 	%r417, %r416, 1;
	// begin inline asm
	st.volatile.global.u32 [%rd1], %r417;
	// end inline asm
	// begin inline asm
	atom.global.add.u32 %r418, [%rd1], 0;
	// end inline asm
	add.s32 	%r419, %r418, 1;
	// begin inline asm
	st.volatile.global.u32 [%rd1], %r419;
	// end inline asm
	// begin inline asm
	atom.global.add.u32 %r420, [%rd1], 0;
	// end inline asm
	add.s32 	%r421, %r420, 1;
	// begin inline asm
	st.volatile.global.u32 [%rd1], %r421;
	// end inline asm
	// begin inline asm
	atom.global.add.u32 %r422, [%rd1], 0;
	// end inline asm
	add.s32 	%r423, %r422, 1;
	// begin inline asm
	st.volatile.global.u32 [%rd1], %r423;
	// end inline asm
	// begin inline asm
	atom.global.add.u32 %r424, [%rd1], 0;
	// end inline asm
	add.s32 	%r425, %r424, 1;
	// begin inline asm
	st.volatile.global.u32 [%rd1], %r425;
	// end inline asm
	// begin inline asm
	atom.global.add.u32 %r426, [%rd1], 0;
	// end inline asm
	add.s32 	%r427, %r426, 1;
	// begin inline asm
	st.volatile.global.u32 [%rd1], %r427;
	// end inline asm
	// begin inline asm
	atom.global.add.u32 %r428, [%rd1], 0;
	// end inline asm
	add.s32 	%r429, %r428, 1;
	// begin inline asm
	st.volatile.global.u32 [%rd1], %r429;
	// end inline asm
	// begin inline asm
	atom.global.add.u32 %r430, [%rd1], 0;
	// end inline asm
	add.s32 	%r431, %r430, 1;
	// begin inline asm
	st.volatile.global.u32 [%rd1], %r431;
	// end inline asm
	// begin inline asm
	atom.global.add.u32 %r432, [%rd1], 0;
	// end inline asm
	add.s32 	%r433, %r432, 1;
	// begin inline asm
	st.volatile.global.u32 [%rd1], %r433;
	// end inline asm
	// begin inline asm
	atom.global.add.u32 %r434, [%rd1], 0;
	// end inline asm
	add.s32 	%r435, %r434, 1;
	// begin inline asm
	st.volatile.global.u32 [%rd1], %r435;
	// end inline asm
	// begin inline asm
	atom.global.add.u32 %r436, [%rd1], 0;
	// end inline asm
	add.s32 	%r437, %r436, 1;
	// begin inline asm
	st.volatile.global.u32 [%rd1], %r437;
	// end inline asm
	// begin inline asm
	atom.global.add.u32 %r438, [%rd1], 0;
	// end inline asm
	add.s32 	%r439, %r438, 1;
	// begin inline asm
	st.volatile.global.u32 [%rd1], %r439;
	// end inline asm
	// begin inline asm
	atom.global.add.u32 %r440, [%rd1], 0;
	// end inline asm
	add.s32 	%r441, %r440, 1;
	// begin inline asm
	st.volatile.global.u32 [%rd1], %r441;
	// end inline asm
	// begin inline asm
	atom.global.add.u32 %r442, [%rd1], 0;
	// end inline asm
	add.s32 	%r443, %r442, 1;
	// begin inline asm
	st.volatile.global.u32 [%rd1], %r443;
	// end inline asm
	// begin inline asm
	atom.global.add.u32 %r444, [%rd1], 0;
	// end inline asm
	add.s32 	%r445, %r444, 1;
	// begin inline asm
	st.volatile.global.u32 [%rd1], %r445;
	// end inline asm
	// begin inline asm
	atom.global.add.u32 %r446, [%rd1], 0;
	// end inline asm
	add.s32 	%r447, %r446, 1;
	// begin inline asm
	st.volatile.global.u32 [%rd1], %r447;
	// end inline asm
	// begin inline asm
	atom.global.add.u32 %r448, [%rd1], 0;
	// end inline asm
	add.s32 	%r449, %r448, 1;
	// begin inline asm
	st.volatile.global.u32 [%rd1], %r449;
	// end inline asm
	// begin inline asm
	atom.global.add.u32 %r450, [%rd1], 0;
	// end inline asm
	add.s32 	%r451, %r450, 1;
	// begin inline asm
	st.volatile.global.u32 [%rd1], %r451;
	// end inline asm
	// begin inline asm
	atom.global.add.u32 %r452, [%rd1], 0;
	// end inline asm
	add.s32 	%r453, %r452, 1;
	// begin inline asm
	st.volatile.global.u32 [%rd1], %r453;
	// end inline asm
	// begin inline asm
	atom.global.add.u32 %r454, [%rd1], 0;
	// end inline asm
	add.s32 	%r455, %r454, 1;
	// begin inline asm
	st.volatile.global.u32 [%rd1], %r455;
	// end inline asm
	// begin inline asm
	atom.global.add.u32 %r456, [%rd1], 0;
	// end inline asm
	add.s32 	%r457, %r456, 1;
	// begin inline asm
	st.volatile.global.u32 [%rd1], %r457;
	// end inline asm
	// begin inline asm
	atom.global.add.u32 %r458, [%rd1], 0;
	// end inline asm
	add.s32 	%r459, %r458, 1;
	// begin inline asm
	st.volatile.global.u32 [%rd1], %r459;
	// end inline asm
	// begin inline asm
	atom.global.add.u32 %r460, [%rd1], 0;
	// end inline asm
	add.s32 	%r461, %r460, 1;
	// begin inline asm
	st.volatile.global.u32 [%rd1], %r461;
	// end inline asm
	// begin inline asm
	atom.global.add.u32 %r462, [%rd1], 0;
	// end inline asm
	add.s32 	%r463, %r462, 1;
	// begin inline asm
	st.volatile.global.u32 [%rd1], %r463;
	// end inline asm
	// begin inline asm
	atom.global.add.u32 %r464, [%rd1], 0;
	// end inline asm
	add.s32 	%r465, %r464, 1;
	// begin inline asm
	st.volatile.global.u32 [%rd1], %r465;
	// end inline asm
	// begin inline asm
	atom.global.add.u32 %r466, [%rd1], 0;
	// end inline asm
	add.s32 	%r467, %r466, 1;
	// begin inline asm
	st.volatile.global.u32 [%rd1], %r467;
	// end inline asm
	// begin inline asm
	atom.global.add.u32 %r468, [%rd1], 0;
	// end inline asm
	add.s32 	%r469, %r468, 1;
	// begin inline asm
	st.volatile.global.u32 [%rd1], %r469;
	// end inline asm
	// begin inline asm
	atom.global.add.u32 %r470, [%rd1], 0;
	// end inline asm
	add.s32 	%r471, %r470, 1;
	// begin inline asm
	st.volatile.global.u32 [%rd1], %r471;
	// end inline asm
	// begin inline asm
	atom.global.add.u32 %r472, [%rd1], 0;
	// end inline asm
	add.s32 	%r473, %r472, 1;
	// begin inline asm
	st.volatile.global.u32 [%rd1], %r473;
	// end inline asm
	// begin inline asm
	atom.global.add.u32 %r474, [%rd1], 0;
	// end inline asm
	add.s32 	%r475, %r474, 1;
	// begin inline asm
	st.volatile.global.u32 [%rd1], %r475;
	// end inline asm
	// begin inline asm
	atom.global.add.u32 %r476, [%rd1], 0;
	// end inline asm
	add.s32 	%r477, %r476, 1;
	// begin inline asm
	st.volatile.global.u32 [%rd1], %r477;
	// end inline asm
	// begin inline asm
	atom.global.add.u32 %r478, [%rd1], 0;
	// end inline asm
	add.s32 	%r479, %r478, 1;
	// begin inline asm
	st.volatile.global.u32 [%rd1], %r479;
	// end inline asm
	// begin inline asm
	atom.global.add.u32 %r480, [%rd1], 0;
	// end inline asm
	add.s32 	%r481, %r480, 1;
	// begin inline asm
	st.volatile.global.u32 [%rd1], %r481;
	// end inline asm
	// begin inline asm
	atom.global.add.u32 %r482, [%rd1], 0;
	// end inline asm
	add.s32 	%r483, %r482, 1;
	// begin inline asm
	st.volatile.global.u32 [%rd1], %r483;
	// end inline asm
	// begin inline asm
	atom.global.add.u32 %r484, [%rd1], 0;
	// end inline asm
	add.s32 	%r485, %r484, 1;
	// begin inline asm
	st.volatile.global.u32 [%rd1], %r485;
	// end inline asm
	// begin inline asm
	atom.global.add.u32 %r486, [%rd1], 0;
	// end inline asm
	add.s32 	%r487, %r486, 1;
	// begin inline asm
	st.volatile.global.u32 [%rd1], %r487;
	// end inline asm
	// begin inline asm
	atom.global.add.u32 %r488, [%rd1], 0;
	// end inline asm
	add.s32 	%r489, %r488, 1;
	// begin inline asm
	st.volatile.global.u32 [%rd1], %r489;
	// end inline asm
	// begin inline asm
	atom.global.add.u32 %r490, [%rd1], 0;
	// end inline asm
	add.s32 	%r491, %r490, 1;
	// begin inline asm
	st.volatile.global.u32 [%rd1], %r491;
	// end inline asm
	// begin inline asm
	atom.global.add.u32 %r492, [%rd1], 0;
	// end inline asm
	add.s32 	%r493, %r492, 1;
	// begin inline asm
	st.volatile.global.u32 [%rd1], %r493;
	// end inline asm
	// begin inline asm
	atom.global.add.u32 %r494, [%rd1], 0;
	// end inline asm
	add.s32 	%r495, %r494, 1;
	// begin inline asm
	st.volatile.global.u32 [%rd1], %r495;
	// end inline asm
	// begin inline asm
	atom.global.add.u32 %r496, [%rd1], 0;
	// end inline asm
	add.s32 	%r497, %r496, 1;
	// begin inline asm
	st.volatile.global.u32 [%rd1], %r497;
	// end inline asm
	// begin inline asm
	atom.global.add.u32 %r498, [%rd1], 0;
	// end inline asm
	add.s32 	%r499, %r498, 1;
	// begin inline asm
	st.volatile.global.u32 [%rd1], %r499;
	// end inline asm
	// begin inline asm
	atom.global.add.u32 %r500, [%rd1], 0;
	// end inline asm
	add.s32 	%r501, %r500, 1;
	// begin inline asm
	st.volatile.global.u32 [%rd1], %r501;
	// end inline asm
	// begin inline asm
	atom.global.add.u32 %r502, [%rd1], 0;
	// end inline asm
	add.s32 	%r503, %r502, 1;
	// begin inline asm
	st.volatile.global.u32 [%rd1], %r503;
	// end inline asm
	// begin inline asm
	atom.global.add.u32 %r504, [%rd1], 0;
	// end inline asm
	add.s32 	%r505, %r504, 1;
	// begin inline asm
	st.volatile.global.u32 [%rd1], %r505;
	// end inline asm
	// begin inline asm
	atom.global.add.u32 %r506, [%rd1], 0;
	// end inline asm
	add.s32 	%r507, %r506, 1;
	// begin inline asm
	st.volatile.global.u32 [%rd1], %r507;
	// end inline asm
	// begin inline asm
	atom.global.add.u32 %r508, [%rd1], 0;
	// end inline asm
	add.s32 	%r509, %r508, 1;
	// begin inline asm
	st.volatile.global.u32 [%rd1], %r509;
	// end inline asm
	// begin inline asm
	atom.global.add.u32 %r510, [%rd1], 0;
	// end inline asm
	add.s32 	%r511, %r510, 1;
	// begin inline asm
	st.volatile.global.u32 [%rd1], %r511;
	// end inline asm
	// begin inline asm
	atom.global.add.u32 %r512, [%rd1], 0;
	// end inline asm
	add.s32 	%r513, %r512, 1;
	// begin inline asm
	st.volatile.global.u32 [%rd1], %r513;
	// end inline asm
$L__BB32_2:
	ret;

}
	// .globl	_Z4testIL_Z15load_atomic_addPKjEL_Z17store_atomic_exchPjjELi256E14single_element11lower_lanesILj32EEEvv
.visible .entry _Z4testIL_Z15load_atomic_addPKjEL_Z17store_atomic_exchPjjELi256E14single_element11lower_lanesILj32EEEvv()
{
	.reg .pred 	%p<2>;
	.reg .b32 	%r<770>;
	.reg .b64 	%rd<514>;

	// begin inline asm
	mov.u32 %r1, %laneid;
	// end inline asm
	setp.gt.u32 	%p1, %r1, 31;
	@%p1 bra 	$L__BB33_2;
	mov.u64 	%rd513, buffer;
	cvta.global.u64 	%rd1, %rd513;
	// begin inline asm
	atom.global.add.u32 %r2, [%rd1], 0;
	// end inline asm
	add.s32 	%r4, %r2, 1;
	// begin inline asm
	atom.global.exch.b32 %r3, [%rd1], %r4;
	// end inline asm
	// begin inline asm
	atom.global.add.u32 %r5, [%rd1], 0;
	// end inline asm
	add.s32 	%r7, %r5, 1;
	// begin inline asm
	atom.global.exch.b32 %r6, [%rd1], %r7;
	// end inline asm
	// begin inline asm
	atom.global.add.u32 %r8, [%rd1], 0;
	// end inline asm
	add.s32 	%r10, %r8, 1;
	// begin inline asm
	atom.global.exch.b32 %r9, [%rd1], %r10;
	// end inline asm
	// begin inline asm
	atom.global.add.u32 %r11, [%rd1], 0;
	// end inline asm
	add.s32 	%r13, %r11, 1;
	// begin inline asm
	atom.global.exch.b32 %r12, [%rd1], %r13;
	// end inline asm
	// begin inline asm
	atom.global.add.u32 %r14, [%rd1], 0;
	// end inline asm
	add.s32 	%r16, %r14, 1;
	// begin inline asm
	atom.global.exch.b32 %r15, [%rd1], %r16;
	// end inline asm
	// begin inline asm
	atom.global.add.u32 %r17, [%rd1], 0;
	// end inline asm
	add.s32 	%r19, %r17, 1;
	// begin inline asm
	atom.global.exch.b32 %r18, [%rd1], %r19;
	// end inline asm
	// begin inline asm
	atom.global.add.u32 %r20, [%rd1], 0;
	// end inline asm
	add.s32 	%r22, %r20, 1;
	// begin inline asm
	atom.global.exch.b32 %r21, [%rd1], %r22;
	// end inline asm
	// begin inline asm
	atom.global.add.u32 %r23, [%rd1], 0;
	// end inline asm
	add.s32 	%r25, %r23, 1;
	// begin inline asm
	atom.global.exch.b32 %r24, [%rd1], %r25;
	// end inline asm
	// begin inline asm
	atom.global.add.u32 %r26, [%rd1], 0;
	// end inline asm
	add.s32 	%r28, %r26, 1;
	// begin inline asm
	atom.global.exch.b32 %r27, [%rd1], %r28;
	// end inline asm
	// begin inline asm
	atom.global.add.u32 %r29, [%rd1], 0;
	// end inline asm
	add.s32 	%r31, %r29, 1;
	// begin inline asm
	atom.global.exch.b32 %r30, [%rd1], %r31;
	// end inline asm
	// begin inline asm
	atom.global.add.u32 %r32, [%rd1], 0;
	// end inline asm
	add.s32 	%r34, %r32, 1;
	// begin inline asm
	atom.global.exch.b32 %r33, [%rd1], %r34;
	// end inline asm
	// begin inline asm
	atom.global.add.u32 %r35, [%rd1], 0;
	// end inline asm
	add.s32 	%r37, %r35, 1;
	// begin inline asm
	atom.global.exch.b32 %r36, [%rd1], %r37;
	// end inline asm
	// begin inline asm
	atom.global.add.u32 %r38, [%rd1], 0;
	// end inline asm
	add.s32 	%r40, %r38, 1;
	// begin inline asm
	atom.global.exch.b32 %r39, [%rd1], %r40;
	// end inline asm
	// begin inline asm
	atom.global.add.u32 %r41, [%rd1], 0;
	// end inline asm
	add.s32 	%r43, %r41, 1;
	// begin inline asm
	atom.global.exch.b32 %r42, [%rd1], %r43;
	// end inline asm
	// begin inline asm
	atom.global.add.u32 %r44, [%rd1], 0;
	// end inline asm
	add.s32 	%r46, %r44, 1;
	// begin inline asm
	atom.global.exch.b32 %r45, [%rd1], %r46;
	// end inline asm
	// begin inline asm
	atom.global.add.u32 %r47, [%rd1], 0;
	// end inline asm
	add.s32 	%r49, %r47, 1;
	// begin inline asm
	atom.global.exch.b32 %r48, [%rd1], %r49;
	// end inline asm
	// begin inline asm
	atom.global.add.u32 %r50, [%rd1], 0;
	// end inline asm
	add.s32 	%r52, %r50, 1;
	// begin inline asm
	atom.global.exch.b32 %r51, [%rd1], %r52;
	// end inline asm
	// begin inline asm
	atom.global.add.u32 %r53, [%rd1], 0;
	// end inline asm
	add.s32 	%r55, %r53, 1;
	// begin inline asm
	atom.global.exch.b32 %r54, [%rd1], %r55;
	// end inline asm
	// begin inline asm
	atom.global.add.u32 %r56, [%rd1], 0;
	// end inline asm
	add.s32 	%r58, %r56, 1;
	// begin inline asm
	atom.global.exch.b32 %r57, [%rd1], %r58;
	// end inline asm
	// begin inline asm
	atom.global.add.u32 %r59, [%rd1], 0;
	// end inline asm
	add.s32 	%r61, %r59, 1;
	// begin inline asm
	atom.global.exch.b32 %r60, [%rd1], %r61;
	// end inline asm
	// begin inline asm
	atom.global.add.u32 %r62, [%rd1], 0;
	// end inline asm
	add.s32 	%r64, %r62, 1;
	// begin inline asm
	atom.global.exch.b32 %r63, [%rd1], %r64;
	// end inline asm
	// begin inline asm
	atom.global.add.u32 %r65, [%rd1], 0;
	// end inline asm
	add.s32 	%r67, %r65, 1;
	// begin inline asm
	atom.global.exch.b32 %r66, [%rd1], %r67;
	// end inline asm
	// begin inline asm
	atom.global.add.u32 %r68, [%rd1], 0;
	// end inline asm
	add.s32 	%r70, %r68, 1;
	// begin inline asm
	atom.global.exch.b32 %r69, [%rd1], %r70;
	// end inline asm
	// begin inline asm
	atom.global.add.u32 %r71, [%rd1], 0;
	// end inline asm
	add.s32 	%r73, %r71, 1;
	// begin inline asm
	atom.global.exch.b32 %r72, [%rd1], %r73;
	// end inline asm
	// begin inline asm
	atom.global.add.u32 %r74, [%rd1], 0;
	// end inline asm
	add.s32 	%r76, %r74, 1;
	// begin inline asm
	atom.global.exch.b32 %r75, [%rd1], %r76;
	// end inline asm
	// begin inline asm
	atom.global.add.u32 %r77, [%rd1], 0;
	// end inline asm
	add.s32 	%r79, %r77, 1;
	// begin inline asm
	atom.global.exch.b32 %r78, [%rd1], %r79;
	// end inline asm
	// begin inline asm
	atom.global.add.u32 %r80, [%rd1], 0;
	// end inline asm
	add.s32 	%r82, %r80, 1;
	// begin inline asm
	atom.global.exch.b32 %r81, [%rd1], %r82;
	// end inline asm
	// begin inline asm
	atom.global.add.u32 %r83, [%rd1], 0;
	// end inline asm
	add.s32 	%r85, %r83, 1;
	// begin inline asm
	atom.global.exch.b32 %r84, [%rd1], %r85;
	// end inline asm
	// begin inline asm
	atom.global.add.u32 %r86, [%rd1], 0;
	// end inline asm
	add.s32 	%r88, %r86, 1;
	// begin inline asm
	atom.global.exch.b32 %r87, [%rd1], %r88;
	// end inline asm
	// begin inline asm
	atom.global.add.u32 %r89, [%rd1], 0;
	// end inline asm
	add.s32 	%r91, %r89, 1;
	// begin inline asm
	atom.global.exch.b32 %r90, [%rd1], %r91;
	// end inline asm
	// begin inline asm
	atom.global.add.u32 %r92, [%rd1], 0;
	// end inline asm
	add.s32 	%r94, %r92, 1;
	// begin inline asm
	atom.global.exch.b32 %r93, [%rd1], %r94;
	// end inline asm
	// begin inline asm
	atom.global.add.u32 %r95, [%rd1], 0;
	// end inline asm
	add.s32 	%r97, %r95, 1;
	// begin inline asm
	atom.global.exch.b32 %r96, [%rd1], %r97;
	// end inline asm
	// begin inline asm
	atom.global.add.u32 %r98, [%rd1], 0;
	// end inline asm
	add.s32 	%r100, %r98, 1;
	// begin inline asm
	atom.global.exch.b32 %r99, [%rd1], %r100;
	// end inline asm
	// begin inline asm
	atom.global.add.u32 %r101, [%rd1], 0;
	// end inline asm
	add.s32 	%r103, %r101, 1;
	// begin inline asm
	atom.global.exch.b32 %r102, [%rd1], %r103;
	// end inline asm
	// begin inline asm
	atom.global.add.u32 %r104, [%rd1], 0;
	// end inline asm
	add.s32 	%r106, %r104, 1;
	// begin inline asm
	atom.global.exch.b32 %r105, [%rd1], %r106;
	// end inline asm
	// begin inline asm
	atom.global.add.u32 %r107, [%rd1], 0;
	// end inline asm
	add.s32 	%r109, %r107, 1;
	// begin inline asm
	atom.global.exch.b32 %r108, [%rd1], %r109;
	// end inline asm
	// begin inline asm
	atom.global.add.u32 %r110, [%rd1], 0;
	// end inline asm
	add.s32 	%r112, %r110, 1;
	// begin inline asm
	atom.global.exch.b32 %r111, [%rd1], %r112;
	// end inline asm
	// begin inline asm
	atom.global.add.u32 %r113, [%rd1], 0;
	// end inline asm
	add.s32 	%r115, %r113, 1;
	// begin inline asm
	atom.global.exch.b32 %r114, [%rd1], %r115;
	// end inline asm
	// begin inline asm
	atom.global.add.u32 %r116, [%rd1], 0;
	// end inline asm
	add.s32 	%r118, %r116, 1;
	// begin inline asm
	atom.global.exch.b32 %r117, [%rd1], %r118;
	// end inline asm
	// begin inline asm
	atom.global.add.u32 %r119, [%rd1], 0;
	// end inline asm
	add.s32 	%r121, %r119, 1;
	// begin inline asm
	atom.global.exch.b32 %r120, [%rd1], %r121;
	// end inline asm
	// begin inline asm
	atom.global.add.u32 %r122, [%rd1], 0;
	// end inline asm
	add.s32 	%r124, %r122, 1;
	// begin inline asm
	atom.global.exch.b32 %r123, [%rd1], %r124;
	// end inline asm
	// begin inline asm
	atom.global.add.u32 %r125, [%rd1], 0;
	// end inline asm
	add.s32 	%r127, %r125, 1;
	// begin inline asm
	atom.global.exch.b32 %r126, [%rd1], %r127;
	// end inline asm
	// begin inline asm
	atom.global.add.u32 %r128, [%rd1], 0;
	// end inline asm
	add.s32 	%r130, %r128, 1;
	// begin inline asm
	atom.global.exch.b32 %r129, [%rd1], %r130;
	// end inline asm
	// begin inline asm
	atom.global.add.u32 %r131, [%rd1], 0;
	// end inline asm
	add.s32 	%r133, %r131, 1;
	// begin inline asm
	atom.global.exch.b32 %r132, [%rd1], %r133;
	// end inline asm
	// begin inline asm
	atom.global.add.u32 %r134, [%rd1], 0;
	// end inline asm
	add.s32 	%r136, %r134, 1;
	// begin inline asm
	atom.global.exch.b32 %r135, [%rd1], %r136;
	// end inline asm
	// begin inline asm
	atom.global.add.u32 %r137, [%rd1], 0;
	// end inline asm
	add.s32 	%r139, %r137, 1;
	// begin inline asm
	atom.global.exch.b32 %r138, [%rd1], %r139;
	// end inline asm
	// begin inline asm
	atom.global.add.u32 %r140, [%rd1], 0;
	// end inline asm
	add.s32 	%r142, %r140, 1;
	// begin inline asm
	atom.global.exch.b32 %r141, [%rd1], %r142;
	// end inline asm
	// begin inline asm
	atom.global.add.u32 %r143, [%rd1], 0;
	// end inline asm
	add.s32 	%r145, %r143, 1;
	// begin inline asm
	atom.global.exch.b32 %r144, [%rd1], %r145;
	// end inline asm
	// begin inline asm
	atom.global.add.u32 %r146, [%rd1], 0;
	// end inline asm
	add.s32 	%r148, %r146, 1;
	// begin inline asm
	atom.global.exch.b32 %r147, [%rd1], %r148;
	// end inline asm
	// begin inline asm
	atom.global.add.u32 %r149, [%rd1], 0;
	// end inline asm
	add.s32 	%r151, %r149, 1;
	// begin inline asm
	atom.global.exch.b32 %r150, [%rd1], %r151;
	// end inline asm
	// begin inline asm
	atom.global.add.u32 %r152, [%rd1], 0;
	// end inline asm
	add.s32 	%r154, %r152, 1;
	// begin inline asm
	atom.global.exch.b32 %r153, [%rd1], %r154;
	// end inline asm
	// begin inline asm
	atom.global.add.u32 %r155, [%rd1], 0;
	// end inline asm
	add.s32 	%r157, %r155, 1;
	// begin inline asm
	atom.global.exch.b32 %r156, [%rd1], %r157;
	// end inline asm
	// begin inline asm
	atom.global.add.u32 %r158, [%rd1], 0;
	// end inline asm
	add.s32 	%r160, %r158, 1;
	// begin inline asm
	atom.global.exch.b32 %r159, [%rd1], %r160;
	// end inline asm
	// begin inline asm
	atom.global.add.u32 %r161, [%rd1], 0;
	// end inline asm
	add.s32 	%r163, %r161, 1;
	// begin inline asm
	atom.global.exch.b32 %r162, [%rd1], %r163;
	// end inline asm
	// begin inline asm
	atom.global.add.u32 %r164, [%rd1], 0;
	// end inline asm
	add.s32 	%r166, %r164, 1;
	// begin inline asm
	atom.global.exch.b32 %r165, [%rd1], %r166;
	// end inline asm
	// begin inline asm
	atom.global.add.u32 %r167, [%rd1], 0;
	// end inline asm
	add.s32 	%r169, %r167, 1;
	// begin inline asm
	atom.global.exch.b32 %r168, [%rd1], %r169;
	// end inline asm
	// begin inline asm
	atom.global.add.u32 %r170, [%rd1], 0;
	// end inline asm
	add.s32 	%r172, %r170, 1;
	// begin inline asm
	atom.global.exch.b32 %r171, [%rd1], %r172;
	// end inline asm
	// begin inline asm
	atom.global.add.u32 %r173, [%rd1], 0;
	// end inline asm
	add.s32 	%r175, %r173, 1;
	// begin inline asm
	atom.global.exch.b32 %r174, [%rd1], %r175;
	// end inline asm
	// begin inline asm
	atom.global.add.u32 %r176, [%rd1], 0;
	// end inline asm
	add.s32 	%r178, %r176, 1;
	// begin inline asm
	atom.global.exch.b32 %r177, [%rd1], %r178;
	// end inline asm
	// begin inline asm
	atom.global.add.u32 %r179, [%rd1], 0;
	// end inline asm
	add.s32 	%r181, %r179, 1;
	// begin inline asm
	atom.global.exch.b32 %r180, [%rd1], %r181;
	// end inline asm
	// begin inline asm
	atom.global.add.u32 %r182, [%rd1], 0;
	// end inline asm
	add.s32 	%r184, %r182, 1;
	// begin inline asm
	atom.global.exch.b32 %r183, [%rd1], %r184;
	// end inline asm
	// begin inline asm
	atom.global.add.u32 %r185, [%rd1], 0;
	// end inline asm
	add.s32 	%r187, %r185, 1;
	// begin inline asm
	atom.global.exch.b32 %r186, [%rd1], %r187;
	// end inline asm
	// begin inline asm
	atom.global.add.u32 %r188, [%rd1], 0;
	// end inline asm
	add.s32 	%r190, %r188, 1;
	// begin inline asm
	atom.global.exch.b32 %r189, [%rd1], %r190;
	// end inline asm
	// begin inline asm
	atom.global.add.u32 %r191, [%rd1], 0;
	// end inline asm
	add.s32 	%r193, %r191, 1;
	// begin inline asm
	atom.global.exch.b32 %r192, [%rd1], %r193;
	// end inline asm
	// begin inline asm
	atom.global.add.u32 %r194, [%rd1], 0;
	// end inline asm
	add.s32 	%r196, %r194, 1;
	// begin inline asm
	atom.global.exch.b32 %r195, [%rd1], %r196;
	// end inline asm
	// begin inline asm
	atom.global.add.u32 %r197, [%rd1], 0;
	// end inline asm
	add.s32 	%r199, %r197, 1;
	// begin inline asm
	atom.global.exch.b32 %r198, [%rd1], %r199;
	// end inline asm
	// begin inline asm
	atom.global.add.u32 %r200, [%rd1], 0;
	// end inline asm
	add.s32 	%r202, %r200, 1;
	// begin inline asm
	atom.global.exch.b32 %r201, [%rd1], %r202;
	// end inline asm
	// begin inline asm
	atom.global.add.u32 %r203, [%rd1], 0;
	// end inline asm
	add.s32 	%r205, %r203, 1;
	// begin inline asm
	atom.global.exch.b32 %r204, [%rd1], %r205;
	// end inline asm
	// begin inline asm
	atom.global.add.u32 %r206, [%rd1], 0;
	// end inline asm
	add.s32 	%r208, %r206, 1;
	// begin inline asm
	atom.global.exch.b32 %r207, [%rd1], %r208;
	// end inline asm
	// begin inline asm
	atom.global.add.u32 %r209, [%rd1], 0;
	// end inline asm
	add.s32 	%r211, %r209, 1;
	// begin inline asm
	atom.global.exch.b32 %r210, [%rd1], %r211;
	// end inline asm
	// begin inline asm
	atom.global.add.u32 %r212, [%rd1], 0;
	// end inline asm
	add.s32 	%r214, %r212, 1;
	// begin inline asm
	atom.global.exch.b32 %r213, [%rd1], %r214;
	// end inline asm
	// begin inline asm
	atom.global.add.u32 %r215, [%rd1], 0;
	// end inline asm
	add.s32 	%r217, %r215, 1;
	// begin inline asm
	atom.global.exch.b32 %r216, [%rd1], %r217;
	// end inline asm
	// begin inline asm
	atom.global.add.u32 %r218, [%rd1], 0;
	// end inline asm
	add.s32 	%r220, %r218, 1;
	// begin inline asm
	atom.global.exch.b32 %r219, [%rd1], %r220;
	// end inline asm
	// begin inline asm
	atom.global.add.u32 %r221, [%rd1], 0;
	// end inline asm
	add.s32 	%r223, %r221, 1;
	// begin inline asm
	atom.global.exch.b32 %r222, [%rd1], %r223;
	// end inline asm
	// begin inline asm
	atom.global.add.u32 %r224, [%rd1], 0;
	// end inline asm
	add.s32 	%r226, %r224, 1;
	// begin inline asm
	atom.global.exch.b32 %r225, [%rd1], %r226;
	// end inline asm
	// begin inline asm
	atom.global.add.u32 %r227, [%rd1], 0;
	// end inline asm
	add.s32 	%r229, %r227, 1;
	// begin inline asm
	atom.global.exch.b32 %r228, [%rd1], %r229;
	// end inline asm
	// begin inline asm
	atom.global.add.u32 %r230, [%rd1], 0;
	// end inline asm
	add.s32 	%r232, %r230, 1;
	// begin inline asm
	atom.global.exch.b32 %r231, [%rd1], %r232;
	// end inline asm
	// begin inline asm
	atom.global.add.u32 %r233, [%rd1], 0;
	// end inline asm
	add.s32 	%r235, %r233, 1;
	// begin inline asm
	atom.global.exch.b32 %r234, [%rd1], %r235;
	// end inline asm
	// begin inline asm
	atom.global.add.u32 %r236, [%rd1], 0;
	// end inline asm
	add.s32 	%r238, %r236, 1;
	// begin inline asm
	atom.global.exch.b32 %r237, [%rd1], %r238;
	// end inline asm
	// begin inline asm
	atom.global.add.u32 %r239, [%rd1], 0;
	// end inline asm
	add.s32 	%r241, %r239, 1;
	// begin inline asm
	atom.global.exch.b32 %r240, [%rd1], %r241;
	// end inline asm
	// begin inline asm
	atom.global.add.u32 %r242, [%rd1], 0;
	// end inline asm
	add.s32 	%r244, %r242, 1;
	// begin inline asm
	atom.global.exch.b32 %r243, [%rd1], %r244;
	// end inline asm
	// begin inline asm
	atom.global.add.u32 %r245, [%rd1], 0;
	// end inline asm
	add.s32 	%r247, %r245, 1;
	// begin inline asm
	atom.global.exch.b32 %r246, [%rd1], %r247;
	// end inline asm
	// begin inline asm
	atom.global.add.u32 %r248, [%rd1], 0;
	// end inline asm
	add.s32 	%r250, %r248, 1;
	// begin inline asm
	atom.global.exch.b32 %r249, [%rd1], %r250;
	// end inline asm
	// begin inline asm
	atom.global.add.u32 %r251, [%rd1], 0;
	// end inline asm
	add.s32 	%r253, %r251, 1;
	// begin inline asm
	atom.global.exch.b32 %r252, [%rd1], %r253;
	// end inline asm
	// begin inline asm
	atom.global.add.u32 %r254, [%rd1], 0;
	// end inline asm
	add.s32 	%r256, %r254, 1;
	// begin inline asm
	atom.global.exch.b32 %r255, [%rd1], %r256;
	// end inline asm
	// begin inline asm
	atom.global.add.u32 %r257, [%rd1], 0;
	// end inline asm
	add.s32 	%r259, %r257, 1;
	// begin inline asm
	atom.global.exch.b32 %r258, [%rd1], %r259;
	// end inline asm
	// begin inline asm
	atom.global.add.u32 %r260, [%rd1], 0;
	// end inline asm
	add.s32 	%r262, %r260, 1;
	// begin inline asm
	atom.global.exch.b32 %r261, [%rd1], %r262;
	// end inline asm
	// begin inline asm
	atom.global.add.u32 %r263, [%rd1], 0;
	// end inline asm
	add.s32 	%r265, %r263, 1;
	// begin inline asm
	atom.global.exch.b32 %r264, [%rd1], %r265;
	// end inline asm
	// begin inline asm
	atom.global.add.u32 %r266, [%rd1], 0;
	// end inline asm
	add.s32 	%r268, %r266, 1;
	// begin inline asm
	atom.global.exch.b32 %r267, [%rd1], %r268;
	// end inline asm
	// begin inline asm
	atom.global.add.u32 %r269, [%rd1], 0;
	// end inline asm
	add.s32 	%r271, %r269, 1;
	// begin inline asm
	atom.global.exch.b32 %r270, [%rd1], %r271;
	// end inline asm
	// begin inline asm
	atom.global.add.u32 %r272, [%rd1], 0;
	// end inline asm
	add.s32 	%r274, %r272, 1;
	// begin inline asm
	atom.global.exch.b32 %r273, [%rd1], %r274;
	// end inline asm
	// begin inline asm
	atom.global.add.u32 %r275, [%rd1], 0;
	// end inline asm
	add.s32 	%r277, %r275, 1;
	// begin inline asm
	atom.global.exch.b32 %r276, [%rd1], %r277;
	// end inline asm
	// begin inline asm
	atom.global.add.u32 %r278, [%rd1], 0;
	// end inline asm
	add.s32 	%r280, %r278, 1;
	// begin inline asm
	atom.global.exch.b32 %r279, [%rd1], %r280;
	// end inline asm
	// begin inline asm
	atom.global.add.u32 %r281, [%rd1], 0;
	// end inline asm
	add.s32 	%r283, %r281, 1;
	// begin inline asm
	atom.global.exch.b32 %r282, [%rd1], %r283;
	// end inline asm
	// begin inline asm
	atom.global.add.u32 %r284, [%rd1], 0;
	// end inline asm
	add.s32 	%r286, %r284, 1;
	// begin inline asm
	atom.global.exch.b32 %r285, [%rd1], %r286;
	// end inline asm
	// begin inline asm
	atom.global.add.u32 %r287, [%rd1], 0;
	// end inline asm
	add.s32 	%r289, %r287, 1;
	// begin inline asm
	atom.global.exch.b32 %r288, [%rd1], %r289;
	// end inline asm
	// begin inline asm
	atom.global.add.u32 %r290, [%rd1], 0;
	// end inline asm
	add.s32 	%r292, %r290, 1;
	// begin inline asm
	atom.global.exch.b32 %r291, [%rd1], %r292;
	// end inline asm
	// begin inline asm
	atom.global.add.u32 %r293, [%rd1], 0;
	// end inline asm
	add.s32 	%r295, %r293, 1;
	// begin inline asm
	atom.global.exch.b32 %r294, [%rd1], %r295;
	// end inline asm
	// begin inline asm
	atom.global.add.u32 %r296, [%rd1], 0;
	// end inline asm
	add.s32 	%r298, %r296, 1;
	// begin inline asm
	atom.global.exch.b32 %r297, [%rd1], %r298;
	// end inline asm
	// begin inline asm
	atom.global.add.u32 %r299, [%rd1], 0;
	// end inline asm
	add.s32 	%r301, %r299, 1;
	// begin inline asm
	atom.global.exch.b32 %r300, [%rd1], %r301;
	// end inline asm
	// begin inline asm
	atom.global.add.u32 %r302, [%rd1], 0;
	// end inline asm
	add.s32 	%r304, %r302, 1;
	// begin inline asm
	atom.global.exch.b32 %r303, [%rd1], %r304;
	// end inline asm
	// begin inline asm
	atom.global.add.u32 %r305, [%rd1], 0;
	// end inline asm
	add.s32 	%r307, %r305, 1;
	// begin inline asm
	atom.global.exch.b32 %r306, [%rd1], %r307;
	// end inline asm
	// begin inline asm
	atom.global.add.u32 %r308, [%rd1], 0;
	// end inline asm
	add.s32 	%r310, %r308, 1;
	// begin inline asm
	atom.global.exch.b32 %r309, [%rd1], %r310;
	// end inline asm
	// begin inline asm
	atom.global.add.u32 %r311, [%rd1], 0;
	// end inline asm
	add.s32 	%r313, %r311, 1;
	// begin inline asm
	atom.global.exch.b32 %r312, [%rd1], %r313;
	// end inline asm
	// begin inline asm
	atom.global.add.u32 %r314, [%rd1], 0;
	// end inline asm
	add.s32 	%r316, %r314, 1;
	// begin inline asm
	atom.global.exch.b32 %r315, [%rd1], %r316;
	// end inline asm
	// begin inline asm
	atom.global.add.u32 %r317, [%rd1], 0;
	// end inline asm
	add.s32 	%r319, %r317, 1;
	// begin inline asm
	atom.global.exch.b32 %r318, [%rd1], %r319;
	// end inline asm
	// begin inline asm
	atom.global.add.u32 %r320, [%rd1], 0;
	// end inline asm
	add.s32 	%r322, %r320, 1;
	// begin inline asm
	atom.global.exch.b32 %r321, [%rd1], %r322;
	// end inline asm
	// begin inline asm
	atom.global.add.u32 %r323, [%rd1], 0;
	// end inline asm
	add.s32 	%r325, %r323, 1;
	// begin inline asm
	atom.global.exch.b32 %r324, [%rd1], %r325;
	// end inline asm
	// begin inline asm
	atom.global.add.u32 %r326, [%rd1], 0;
	// end inline asm
	add.s32 	%r328, %r326, 1;
	// begin inline asm
	atom.global.exch.b32 %r327, [%rd1], %r328;
	// end inline asm
	// begin inline asm
	atom.global.add.u32 %r329, [%rd1], 0;
	// end inline asm
	add.s32 	%r331, %r329, 1;
	// begin inline asm
	atom.global.exch.b32 %r330, [%rd1], %r331;
	// end inline asm
	// begin inline asm
	atom.global.add.u32 %r332, [%rd1], 0;
	// end inline asm
	add.s32 	%r334, %r332, 1;
	// begin inline asm
	atom.global.exch.b32 %r333, [%rd1], %r334;
	// end inline asm
	// begin inline asm
	atom.global.add.u32 %r335, [%rd1], 0;
	// end inline asm
	add.s32 	%r337, %r335, 1;
	// begin inline asm
	atom.global.exch.b32 %r336, [%rd1], %r337;
	// end inline asm
	// begin inline asm
	atom.global.add.u32 %r338, [%rd1], 0;
	// end inline asm
	add.s32 	%r340, %r338, 1;
	// begin inline asm
	atom.global.exch.b32 %r339, [%rd1], %r340;
	// end inline asm
	// begin inline asm
	atom.global.add.u32 %r341, [%rd1], 0;
	// end inline asm
	add.s32 	%r343, %r341, 1;
	// begin inline asm
	atom.global.exch.b32 %r342, [%rd1], %r343;
	// end inline asm
	// begin inline asm
	atom.global.add.u32 %r344, [%rd1], 0;
	// end inline asm
	add.s32 	%r346, %r344, 1;
	// begin inline asm
	atom.global.exch.b32 %r345, [%rd1], %r346;
	// end inline asm
	// begin inline asm
	atom.global.add.u32 %r347, [%rd1], 0;
	// end inline asm
	add.s32 	%r349, %r347, 1;
	// begin inline asm
	atom.global.exch.b32 %r348, [%rd1], %r349;
	// end inline asm
	// begin inline asm
	atom.global.add.u32 %r350, [%rd1], 0;
	// end inline asm
	add.s32 	%r352, %r350, 1;
	// begin inline asm
	atom.global.exch.b32 %r351, [%rd1], %r352;
	// end inline asm
	// begin inline asm
	atom.global.add.u32 %r353, [%rd1], 0;
	// end inline asm
	add.s32 	%r355, %r353, 1;
	// begin inline asm
	atom.global.exch.b32 %r354, [%rd1], %r355;
	// end inline asm
	// begin inline asm
	atom.global.add.u32 %r356, [%rd1], 0;
	// end inline asm
	add.s32 	%r358, %r356, 1;
	// begin inline asm
	atom.global.exch.b32 %r357, [%rd1], %r358;
	// end inline asm
	// begin inline asm
	atom.global.add.u32 %r359, [%rd1], 0;
	// end inline asm
	add.s32 	%r361, %r359, 1;
	// begin inline asm
	atom.global.exch.b32 %r360, [%rd1], %r361;
	// end inline asm
	// begin inline asm
	atom.global.add.u32 %r362, [%rd1], 0;
	// end inline asm
	add.s32 	%r364, %r362, 1;
	// begin inline asm
	atom.global.exch.b32 %r363, [%rd1], %r364;
	// end inline asm
	// begin inline asm
	atom.global.add.u32 %r365, [%rd1], 0;
	// end inline asm
	add.s32 	%r367, %r365, 1;
	// begin inline asm
	atom.global.exch.b32 %r366, [%rd1], %r367;
	// end inline asm
	// begin inline asm
	atom.global.add.u32 %r368, [%rd1], 0;
	// end inline asm
	add.s32 	%r370, %r368, 1;
	// begin inline asm
	atom.global.exch.b32 %r369, [%rd1], %r370;
	// end inline asm
	// begin inline asm
	atom.global.add.u32 %r371, [%rd1], 0;
	// end inline asm
	add.s32 	%r373, %r371, 1;
	// begin inline asm
	atom.global.exch.b32 %r372, [%rd1], %r373;
	// end inline asm
	// begin inline asm
	atom.global.add.u32 %r374, [%rd1], 0;
	// end inline asm
	add.s32 	%r376, %r374, 1;
	// begin inline asm
	atom.global.exch.b32 %r375, [%rd1], %r376;
	// end inline asm
	// begin inline asm
	atom.global.add.u32 %r377, [%rd1], 0;
	// end inline asm
	add.s32 	%r379, %r377, 1;
	// begin inline asm
	atom.global.exch.b32 %r378, [%rd1], %r379;
	// end inline asm
	// begin inline asm
	atom.global.add.u32 %r380, [%rd1], 0;
	// end inline asm
	add.s32 	%r382, %r380, 1;
	// begin inline asm
	atom.global.exch.b32 %r381, [%rd1], %r382;
	// end inline asm
	// begin inline asm
	atom.global.add.u32 %r383, [%rd1], 0;
	// end inline asm
	add.s32 	%r385, %r383, 1;
	// begin inline asm
	atom.global.exch.b32 %r384, [%rd1], %r385;
	// end inline asm
	// begin inline asm
	atom.global.add.u32 %r386, [%rd1], 0;
	// end inline asm
	add.s32 	%r388, %r386, 1;
	// begin inline asm
	atom.global.exch.b32 %r387, [%rd1], %r388;
	// end inline asm
	// begin inline asm
	atom.global.add.u32 %r389, [%rd1], 0;
	// end inline asm
	add.s32 	%r391, %r389, 1;
	// begin inline asm
	atom.global.exch.b32 %r390, [%rd1], %r391;
	// end inline asm
	// begin inline asm
	atom.global.add.u32 %r392, [%rd1], 0;
	// end inline asm
	add.s32 	%r394, %r392, 1;
	// begin inline asm
	atom.global.exch.b32 %r393, [%rd1], %r394;
	// end inline asm
	// begin inline asm
	atom.global.add.u32 %r395, [%rd1], 0;
	// end inline asm
	add.s32 	%r397, %r395, 1;
	// begin inline asm
	atom.global.exch.b32 %r396, [%rd1], %r397;
	// end inline asm
	// begin inline asm
	atom.global.add.u32 %r398, [%rd1], 0;
	// end inline asm
	add.s32 	%r400, %r398, 1;
	// begin inline asm
	atom.global.exch.b32 %r399, [%rd1], %r400;
	// end inline asm
	// begin inline asm
	atom.global.add.u32 %r401, [%rd1], 0;
	// end inline asm
	add.s32 	%r403, %r401, 1;
	// begin inline asm
	atom.global.exch.b32 %r402, [%rd1], %r403;
	// end inline asm
	// begin inline asm
	atom.global.add.u32 %r404, [%rd1], 0;
	// end inline asm
	add.s32 	%r406, %r404, 1;
	// begin inline asm
	atom.global.exch.b32 %r405, [%rd1], %r406;
	// end inline asm
	// begin inline asm
	atom.global.add.u32 %r407, [%rd1], 0;
	// end inline asm
	add.s32 	%r409, %r407, 1;
	// begin inline asm
	atom.global.exch.b32 %r408, [%rd1], %r409;
	// end inline asm
	// begin inline asm
	atom.global.add.u32 %r410, [%rd1], 0;
	// end inline asm
	add.s32 	%r412, %r410, 1;
	// begin inline asm
	atom.global.exch.b32 %r411, [%rd1], %r412;
	// end inline asm
	// begin inline asm
	atom.global.add.u32 %r413, [%rd1], 0;
	// end inline asm
	add.s32 	%r415, %r413, 1;
	// begin inline asm
	atom.global.exch.b32 %r414, [%rd1], %r415;
	// end inline asm
	// begin inline asm
	atom.global.add.u32 %r416, [%rd1], 0;
	// end inline asm
	add.s32 	%r418, %r416, 1;
	// begin inline asm
	atom.global.exch.b32 %r417, [%rd1], %r418;
	// end inline asm
	// begin inline asm
	atom.global.add.u32 %r419, [%rd1], 0;
	// end inline asm
	add.s32 	%r421, %r419, 1;
	// begin inline asm
	atom.global.exch.b32 %r420, [%rd1], %r421;
	// end inline asm
	// begin inline asm
	atom.global.add.u32 %r422, [%rd1], 0;
	// end inline asm
	add.s32 	%r424, %r422, 1;
	// begin inline asm
	atom.global.exch.b32 %r423, [%rd1], %r424;
	// end inline asm
	// begin inline asm
	atom.global.add.u32 %r425, [%rd1], 0;
	// end inline asm
	add.s32 	%r427, %r425, 1;
	// begin inline asm
	atom.global.exch.b32 %r426, [%rd1], %r427;
	// end inline asm
	// begin inline asm
	atom.global.add.u32 %r428, [%rd1], 0;
	// end inline asm
	add.s32 	%r430, %r428, 1;
	// begin inline asm
	atom.global.exch.b32 %r429, [%rd1], %r430;
	// end inline asm
	// begin inline asm
	atom.global.add.u32 %r431, [%rd1], 0;
	// end inline asm
	add.s32 	%r433, %r431, 1;
	// begin inline asm
	atom.global.exch.b32 %r432, [%rd1], %r433;
	// end inline asm
	// begin inline asm
	atom.global.add.u32 %r434, [%rd1], 0;
	// end inline asm
	add.s32 	%r436, %r434, 1;
	// begin inline asm
	atom.global.exch.b32 %r435, [%rd1], %r436;
	// end inline asm
	// begin inline asm
	atom.global.add.u32 %r437, [%rd1], 0;
	// end inline asm
	add.s32 	%r439, %r437, 1;
	// begin inline asm
	atom.global.exch.b32 %r438, [%rd1], %r439;
	// end inline asm
	// begin inline asm
	atom.global.add.u32 %r440, [%rd1], 0;
	// end inline asm
	add.s32 	%r442, %r440, 1;
	// begin inline asm
	atom.global.exch.b32 %r441, [%rd1], %r442;
	// end inline asm
	// begin inline asm
	atom.global.add.u32 %r443, [%rd1], 0;
	// end inline asm
	add.s32 	%r445, %r443, 1;
	// begin inline asm
	atom.global.exch.b32 %r444, [%rd1], %r445;
	// end inline asm
	// begin inline asm
	atom.global.add.u32 %r446, [%rd1], 0;
	// end inline asm
	add.s32 	%r448, %r446, 1;
	// begin inline asm
	atom.global.exch.b32 %r447, [%rd1], %r448;
	// end inline asm
	// begin inline asm
	atom.global.add.u32 %r449, [%rd1], 0;
	// end inline asm
	add.s32 	%r451, %r449, 1;
	// begin inline asm
	atom.global.exch.b32 %r450, [%rd1], %r451;
	// end inline asm
	// begin inline asm
	atom.global.add.u32 %r452, [%rd1], 0;
	// end inline asm
	add.s32 	%r454, %r452, 1;
	// begin inline asm
	atom.global.exch.b32 %r453, [%rd1], %r454;
	// end inline asm
	// begin inline asm
	atom.global.add.u32 %r455, [%rd1], 0;
	// end inline asm
	add.s32 	%r457, %r455, 1;
	// begin inline asm
	atom.global.exch.b32 %r456, [%rd1], %r457;
	// end inline asm
	// begin inline asm
	atom.global.add.u32 %r458, [%rd1], 0;
	// end inline asm
	add.s32 	%r460, %r458, 1;
	// begin inline asm
	atom.global.exch.b32 %r459, [%rd1], %r460;
	// end inline asm
	// begin inline asm
	atom.global.add.u32 %r461, [%rd1], 0;
	// end inline asm
	add.s32 	%r463, %r461, 1;
	// begin inline asm
	atom.global.exch.b32 %r462, [%rd1], %r463;
	// end inline asm
	// begin inline asm
	atom.global.add.u32 %r464, [%rd1], 0;
	// end inline asm
	add.s32 	%r466, %r464, 1;
	// begin inline asm
	atom.global.exch.b32 %r465, [%rd1], %r466;
	// end inline asm
	// begin inline asm
	atom.global.add.u32 %r467, [%rd1], 0;
	// end inline asm
	add.s32 	%r469, %r467, 1;
	// begin inline asm
	atom.global.exch.b32 %r468, [%rd1], %r469;
	// end inline asm
	// begin inline asm
	atom.global.add.u32 %r470, [%rd1], 0;
	// end inline asm
	add.s32 	%r472, %r470, 1;
	// begin inline asm
	atom.global.exch.b32 %r471, [%rd1], %r472;
	// end inline asm
	// begin inline asm
	atom.global.add.u32 %r473, [%rd1], 0;
	// end inline asm
	add.s32 	%r475, %r473, 1;
	// begin inline asm
	atom.global.exch.b32 %r474, [%rd1], %r475;
	// end inline asm
	// begin inline asm
	atom.global.add.u32 %r476, [%rd1], 0;
	// end inline asm
	add.s32 	%r478, %r476, 1;
	// begin inline asm
	atom.global.exch.b32 %r477, [%rd1], %r478;
	// end inline asm
	// begin inline asm
	atom.global.add.u32 %r479, [%rd1], 0;
	// end inline asm
	add.s32 	%r481, %r479, 1;
	// begin inline asm
	atom.global.exch.b32 %r480, [%rd1], %r481;
	// end inline asm
	// begin inline asm
	atom.global.add.u32 %r482, [%rd1], 0;
	// end inline asm
	add.s32 	%r484, %r482, 1;
	// begin inline asm
	atom.global.exch.b32 %r483, [%rd1], %r484;
	// end inline asm
	// begin inline asm
	atom.global.add.u32 %r485, [%rd1], 0;
	// end inline asm
	add.s32 	%r487, %r485, 1;
	// begin inline asm
	atom.global.exch.b32 %r486, [%rd1], %r487;
	// end inline asm
	// begin inline asm
	atom.global.add.u32 %r488, [%rd1], 0;
	// end inline asm
	add.s32 	%r490, %r488, 1;
	// begin inline asm
	atom.global.exch.b32 %r489, [%rd1], %r490;
	// end inline asm
	// begin inline asm
	atom.global.add.u32 %r491, [%rd1], 0;
	// end inline asm
	add.s32 	%r493, %r491, 1;
	// begin inline asm
	atom.global.exch.b32 %r492, [%rd1], %r493;
	// end inline asm
	// begin inline asm
	atom.global.add.u32 %r494, [%rd1], 0;
	// end inline asm
	add.s32 	%r496, %r494, 1;
	// begin inline asm
	atom.global.exch.b32 %r495, [%rd1], %r496;
	// end inline asm
	// begin inline asm
	atom.global.add.u32 %r497, [%rd1], 0;
	// end inline asm
	add.s32 	%r499, %r497, 1;
	// begin inline asm
	atom.global.exch.b32 %r498, [%rd1], %r499;
	// end inline asm
	// begin inline asm
	atom.global.add.u32 %r500, [%rd1], 0;
	// end inline asm
	add.s32 	%r502, %r500, 1;
	// begin inline asm
	atom.global.exch.b32 %r501, [%rd1], %r502;
	// end inline asm
	// begin inline asm
	atom.global.add.u32 %r503, [%rd1], 0;
	// end inline asm
	add.s32 	%r505, %r503, 1;
	// begin inline asm
	atom.global.exch.b32 %r504, [%rd1], %r505;
	// end inline asm
	// begin inline asm
	atom.global.add.u32 %r506, [%rd1], 0;
	// end inline asm
	add.s32 	%r508, %r506, 1;
	// begin inline asm
	atom.global.exch.b32 %r507, [%rd1], %r508;
	// end inline asm
	// begin inline asm
	atom.global.add.u32 %r509, [%rd1], 0;
	// end inline asm
	add.s32 	%r511, %r509, 1;
	// begin inline asm
	atom.global.exch.b32 %r510, [%rd1], %r511;
	// end inline asm
	// begin inline asm
	atom.global.add.u32 %r512, [%rd1], 0;
	// end inline asm
	add.s32 	%r514, %r512, 1;
	// begin inline asm
	atom.global.exch.b32 %r513, [%rd1], %r514;
	// end inline asm
	// begin inline asm
	atom.global.add.u32 %r515, [%rd1], 0;
	// end inline asm
	add.s32 	%r517, %r515, 1;
	// begin inline asm
	atom.global.exch.b32 %r516, [%rd1], %r517;
	// end inline asm
	// begin inline asm
	atom.global.add.u32 %r518, [%rd1], 0;
	// end inline asm
	add.s32 	%r520, %r518, 1;
	// begin inline asm
	atom.global.exch.b32 %r519, [%rd1], %r520;
	// end inline asm
	// begin inline asm
	atom.global.add.u32 %r521, [%rd1], 0;
	// end inline asm
	add.s32 	%r523, %r521, 1;
	// begin inline asm
	atom.global.exch.b32 %r522, [%rd1], %r523;
	// end inline asm
	// begin inline asm
	atom.global.add.u32 %r524, [%rd1], 0;
	// end inline asm
	add.s32 	%r526, %r524, 1;
	// begin inline asm
	atom.global.exch.b32 %r525, [%rd1], %r526;
	// end inline asm
	// begin inline asm
	atom.global.add.u32 %r527, [%rd1], 0;
	// end inline asm
	add.s32 	%r529, %r527, 1;
	// begin inline asm
	atom.global.exch.b32 %r528, [%rd1], %r529;
	// end inline asm
	// begin inline asm
	atom.global.add.u32 %r530, [%rd1], 0;
	// end inline asm
	add.s32 	%r532, %r530, 1;
	// begin inline asm
	atom.global.exch.b32 %r531, [%rd1], %r532;
	// end inline asm
	// begin inline asm
	atom.global.add.u32 %r533, [%rd1], 0;
	// end inline asm
	add.s32 	%r535, %r533, 1;
	// begin inline asm
	atom.global.exch.b32 %r534, [%rd1], %r535;
	// end inline asm
	// begin inline asm
	atom.global.add.u32 %r536, [%rd1], 0;
	// end inline asm
	add.s32 	%r538, %r536, 1;
	// begin inline asm
	atom.global.exch.b32 %r537, [%rd1], %r538;
	// end inline asm
	// begin inline asm
	atom.global.add.u32 %r539, [%rd1], 0;
	// end inline asm
	add.s32 	%r541, %r539, 1;
	// begin inline asm
	atom.global.exch.b32 %r540, [%rd1], %r541;
	// end inline asm
	// begin inline asm
	atom.global.add.u32 %r542, [%rd1], 0;
	// end inline asm
	add.s32 	%r544, %r542, 1;
	// begin inline asm
	atom.global.exch.b32 %r543, [%rd1], %r544;
	// end inline asm
	// begin inline asm
	atom.global.add.u32 %r545, [%rd1], 0;
	// end inline asm
	add.s32 	%r547, %r545, 1;
	// begin inline asm
	atom.global.exch.b32 %r546, [%rd1], %r547;
	// end inline asm
	// begin inline asm
	atom.global.add.u32 %r548, [%rd1], 0;
	// end inline asm
	add.s32 	%r550, %r548, 1;
	// begin inline asm
	atom.global.exch.b32 %r549, [%rd1], %r550;
	// end inline asm
	// begin inline asm
	atom.global.add.u32 %r551, [%rd1], 0;
	// end inline asm
	add.s32 	%r553, %r551, 1;
	// begin inline asm
	atom.global.exch.b32 %r552, [%rd1], %r553;
	// end inline asm
	// begin inline asm
	atom.global.add.u32 %r554, [%rd1], 0;
	// end inline asm
	add.s32 	%r556, %r554, 1;
	// begin inline asm
	atom.global.exch.b32 %r555, [%rd1], %r556;
	// end inline asm
	// begin inline asm
	atom.global.add.u32 %r557, [%rd1], 0;
	// end inline asm
	add.s32 	%r559, %r557, 1;
	// begin inline asm
	atom.global.exch.b32 %r558, [%rd1], %r559;
	// end inline asm
	// begin inline asm
	atom.global.add.u32 %r560, [%rd1], 0;
	// end inline asm
	add.s32 	%r562, %r560, 1;
	// begin inline asm
	atom.global.exch.b32 %r561, [%rd1], %r562;
	// end inline asm
	// begin inline asm
	atom.global.add.u32 %r563, [%rd1], 0;
	// end inline asm
	add.s32 	%r565, %r563, 1;
	// begin inline asm
	atom.global.exch.b32 %r564, [%rd1], %r565;
	// end inline asm
	// begin inline asm
	atom.global.add.u32 %r566, [%rd1], 0;
	// end inline asm
	add.s32 	%r568, %r566, 1;
	// begin inline asm
	atom.global.exch.b32 %r567, [%rd1], %r568;
	// end inline asm
	// begin inline asm
	atom.global.add.u32 %r569, [%rd1], 0;
	// end inline asm
	add.s32 	%r571, %r569, 1;
	// begin inline asm
	atom.global.exch.b32 %r570, [%rd1], %r571;
	// end inline asm
	// begin inline asm
	atom.global.add.u32 %r572, [%rd1], 0;
	// end inline asm
	add.s32 	%r574, %r572, 1;
	// begin inline asm
	atom.global.exch.b32 %r573, [%rd1], %r574;
	// end inline asm
	// begin inline asm
	atom.global.add.u32 %r575, [%rd1], 0;
	// end inline asm
	add.s32 	%r577, %r575, 1;
	// begin inline asm
	atom.global.exch.b32 %r576, [%rd1], %r577;
	// end inline asm
	// begin inline asm
	atom.global.add.u32 %r578, [%rd1], 0;
	// end inline asm
	add.s32 	%r580, %r578, 1;
	// begin inline asm
	atom.global.exch.b32 %r579, [%rd1], %r580;
	// end inline asm
	// begin inline asm
	atom.global.add.u32 %r581, [%rd1], 0;
	// end inline asm
	add.s32 	%r583, %r581, 1;
	// begin inline asm
	atom.global.exch.b32 %r582, [%rd1], %r583;
	// end inline asm
	// begin inline asm
	atom.global.add.u32 %r584, [%rd1], 0;
	// end inline asm
	add.s32 	%r586, %r584, 1;
	// begin inline asm
	atom.global.exch.b32 %r585, [%rd1], %r586;
	// end inline asm
	// begin inline asm
	atom.global.add.u32 %r587, [%rd1], 0;
	// end inline asm
	add.s32 	%r589, %r587, 1;
	// begin inline asm
	atom.global.exch.b32 %r588, [%rd1], %r589;
	// end inline asm
	// begin inline asm
	atom.global.add.u32 %r590, [%rd1], 0;
	// end inline asm
	add.s32 	%r592, %r590, 1;
	// begin inline asm
	atom.global.exch.b32 %r591, [%rd1], %r592;
	// end inline asm
	// begin inline asm
	atom.global.add.u32 %r593, [%rd1], 0;
	// end inline asm
	add.s32 	%r595, %r593, 1;
	// begin inline asm
	atom.global.exch.b32 %r594, [%rd1], %r595;
	// end inline asm
	// begin inline asm
	atom.global.add.u32 %r596, [%rd1], 0;
	// end inline asm
	add.s32 	%r598, %r596, 1;
	// begin inline asm
	atom.global.exch.b32 %r597, [%rd1], %r598;
	// end inline asm
	// begin inline asm
	atom.global.add.u32 %r599, [%rd1], 0;
	// end inline asm
	add.s32 	%r601, %r599, 1;
	// begin inline asm
	atom.global.exch.b32 %r600, [%rd1], %r601;
	// end inline asm
	// begin inline asm
	atom.global.add.u32 %r602, [%rd1], 0;
	// end inline asm
	add.s32 	%r604, %r602, 1;
	// begin inline asm
	atom.global.exch.b32 %r603, [%rd1], %r604;
	// end inline asm
	// begin inline asm
	atom.global.add.u32 %r605, [%rd1], 0;
	// end inline asm
	add.s32 	%r607, %r605, 1;
	// begin inline asm
	atom.global.exch.b32 %r606, [%rd1], %r607;
	// end inline asm
	// begin inline asm
	atom.global.add.u32 %r608, [%rd1], 0;
	// end inline asm
	add.s32 	%r610, %r608, 1;
	// begin inline asm
	atom.global.exch.b32 %r609, [%rd1], %r610;
	// end inline asm
	// begin inline asm
	atom.global.add.u32 %r611, [%rd1], 0;
	// end inline asm
	add.s32 	%r613, %r611, 1;
	// begin inline asm
	atom.global.exch.b32 %r612, [%rd1], %r613;
	// end inline asm
	// begin inline asm
	atom.global.add.u32 %r614, [%rd1], 0;
	// end inline asm
	add.s32 	%r616, %r614, 1;
	// begin inline asm
	atom.global.exch.b32 %r615, [%rd1], %r616;
	// end inline asm
	// begin inline asm
	atom.global.add.u32 %r617, [%rd1], 0;
	// end inline asm
	add.s32 	%r619, %r617, 1;
	// begin inline asm
	atom.global.exch.b32 %r618, [%rd1], %r619;
	// end inline asm
	// begin inline asm
	atom.global.add.u32 %r620, [%rd1], 0;
	// end inline asm
	add.s32 	%r622, %r620, 1;
	// begin inline asm
	atom.global.exch.b32 %r621, [%rd1], %r622;
	// end inline asm
	// begin inline asm
	atom.global.add.u32 %r623, [%rd1], 0;
	// end inline asm
	add.s32 	%r625, %r623, 1;
	// begin inline asm
	atom.global.exch.b32 %r624, [%rd1], %r625;
	// end inline asm
	// begin inline asm
	atom.global.add.u32 %r626, [%rd1], 0;
	// end inline asm
	add.s32 	%r628, %r626, 1;
	// begin inline asm
	atom.global.exch.b32 %r627, [%rd1], %r628;
	// end inline asm
	// begin inline asm
	atom.global.add.u32 %r629, [%rd1], 0;
	// end inline asm
	add.s32 	%r631, %r629, 1;
	// begin inline asm
	atom.global.exch.b32 %r630, [%rd1], %r631;
	// end inline asm
	// begin inline asm
	atom.global.add.u32 %r632, [%rd1], 0;
	// end inline asm
	add.s32 	%r634, %r632, 1;
	// begin inline asm
	atom.global.exch.b32 %r633, [%rd1], %r634;
	// end inline asm
	// begin inline asm
	atom.global.add.u32 %r635, [%rd1], 0;
	// end inline asm
	add.s32 	%r637, %r635, 1;
	// begin inline asm
	atom.global.exch.b32 %r636, [%rd1], %r637;
	// end inline asm
	// begin inline asm
	atom.global.add.u32 %r638, [%rd1], 0;
	// end inline asm
	add.s32 	%r640, %r638, 1;
	// begin inline asm
	atom.global.exch.b32 %r639, [%rd1], %r640;
	// end inline asm
	// begin inline asm
	atom.global.add.u32 %r641, [%rd1], 0;
	// end inline asm
	add.s32 	%r643, %r641, 1;
	// begin inline asm
	atom.global.exch.b32 %r642, [%rd1], %r643;
	// end inline asm
	// begin inline asm
	atom.global.add.u32 %r644, [%rd1], 0;
	// end inline asm
	add.s32 	%r646, %r644, 1;
	// begin inline asm
	atom.global.exch.b32 %r645, [%rd1], %r646;
	// end inline asm
	// begin inline asm
	atom.global.add.u32 %r647, [%rd1], 0;
	// end inline asm
	add.s32 	%r649, %r647, 1;
	// begin inline asm
	atom.global.exch.b32 %r648, [%rd1], %r649;
	// end inline asm
	// begin inline asm
	atom.global.add.u32 %r650, [%rd1], 0;
	// end inline asm
	add.s32 	%r652, %r650, 1;
	// begin inline asm
	atom.global.exch.b32 %r651, [%rd1], %r652;
	// end inline asm
	// begin inline asm
	atom.global.add.u32 %r653, [%rd1], 0;
	// end inline asm
	add.s32 	%r655, %r653, 1;
	// begin inline asm
	atom.global.exch.b32 %r654, [%rd1], %r655;
	// end inline asm
	// begin inline asm
	atom.global.add.u32 %r656, [%rd1], 0;
	// end inline asm
	add.s32 	%r658, %r656, 1;
	// begin inline asm
	atom.global.exch.b32 %r657, [%rd1], %r658;
	// end inline asm
	// begin inline asm
	atom.global.add.u32 %r659, [%rd1], 0;
	// end inline asm
	add.s32 	%r661, %r659, 1;
	// begin inline asm
	atom.global.exch.b32 %r660, [%rd1], %r661;
	// end inline asm
	// begin inline asm
	atom.global.add.u32 %r662, [%rd1], 0;
	// end inline asm
	add.s32 	%r664, %r662, 1;
	// begin inline asm
	atom.global.exch.b32 %r663, [%rd1], %r664;
	// end inline asm
	// begin inline asm
	atom.global.add.u32 %r665, [%rd1], 0;
	// end inline asm
	add.s32 	%r667, %r665, 1;
	// begin inline asm
	atom.global.exch.b32 %r666, [%rd1], %r667;
	// end inline asm
	// begin inline asm
	atom.global.add.u32 %r668, [%rd1], 0;
	// end inline asm
	add.s32 	%r670, %r668, 1;
	// begin inline asm
	atom.global.exch.b32 %r669, [%rd1], %r670;
	// end inline asm
	// begin inline asm
	atom.global.add.u32 %r671, [%rd1], 0;
	// end inline asm
	add.s32 	%r673, %r671, 1;
	// begin inline asm
	atom.global.exch.b32 %r672, [%rd1], %r673;
	// end inline asm
	// begin inline asm
	atom.global.add.u32 %r674, [%rd1], 0;
	// end inline asm
	add.s32 	%r676, %r674, 1;
	// begin inline asm
	atom.global.exch.b32 %r675, [%rd1], %r676;
	// end inline asm
	// begin inline asm
	atom.global.add.u32 %r677, [%rd1], 0;
	// end inline asm
	add.s32 	%r679, %r677, 1;
	// begin inline asm
	atom.global.exch.b32 %r678, [%rd1], %r679;
	// end inline asm
	// begin inline asm
	atom.global.add.u32 %r680, [%rd1], 0;
	// end inline asm
	add.s32 	%r682, %r680, 1;
	// begin inline asm
	atom.global.exch.b32 %r681, [%rd1], %r682;
	// end inline asm
	// begin inline asm
	atom.global.add.u32 %r683, [%rd1], 0;
	// end inline asm
	add.s32 	%r685, %r683, 1;
	// begin inline asm
	atom.global.exch.b32 %r684, [%rd1], %r685;
	// end inline asm
	// begin inline asm
	atom.global.add.u32 %r686, [%rd1], 0;
	// end inline asm
	add.s32 	%r688, %r686, 1;
	// begin inline asm
	atom.global.exch.b32 %r687, [%rd1], %r688;
	// end inline asm
	// begin inline asm
	atom.global.add.u32 %r689, [%rd1], 0;
	// end inline asm
	add.s32 	%r691, %r689, 1;
	// begin inline asm
	atom.global.exch.b32 %r690, [%rd1], %r691;
	// end inline asm
	// begin inline asm
	atom.global.add.u32 %r692, [%rd1], 0;
	// end inline asm
	add.s32 	%r694, %r692, 1;
	// begin inline asm
	atom.global.exch.b32 %r693, [%rd1], %r694;
	// end inline asm
	// begin inline asm
	atom.global.add.u32 %r695, [%rd1], 0;
	// end inline asm
	add.s32 	%r697, %r695, 1;
	// begin inline asm
	atom.global.exch.b32 %r696, [%rd1], %r697;
	// end inline asm
	// begin inline asm
	atom.global.add.u32 %r698, [%rd1], 0;
	// end inline asm
	add.s32 	%r700, %r698, 1;
	// begin inline asm
	atom.global.exch.b32 %r699, [%rd1], %r700;
	// end inline asm
	// begin inline asm
	atom.global.add.u32 %r701, [%rd1], 0;
	// end inline asm
	add.s32 	%r703, %r701, 1;
	// begin inline asm
	atom.global.exch.b32 %r702, [%rd1], %r703;
	// end inline asm
	// begin inline asm
	atom.global.add.u32 %r704, [%rd1], 0;
	// end inline asm
	add.s32 	%r706, %r704, 1;
	// begin inline asm
	atom.global.exch.b32 %r705, [%rd1], %r706;
	// end inline asm
	// begin inline asm
	atom.global.add.u32 %r707, [%rd1], 0;
	// end inline asm
	add.s32 	%r709, %r707, 1;
	// begin inline asm
	atom.global.exch.b32 %r708, [%rd1], %r709;
	// end inline asm
	// begin inline asm
	atom.global.add.u32 %r710, [%rd1], 0;
	// end inline asm
	add.s32 	%r712, %r710, 1;
	// begin inline asm
	atom.global.exch.b32 %r711, [%rd1], %r712;
	// end inline asm
	// begin inline asm
	atom.global.add.u32 %r713, [%rd1], 0;
	// end inline asm
	add.s32 	%r715, %r713, 1;
	// begin inline asm
	atom.global.exch.b32 %r714, [%rd1], %r715;
	// end inline asm
	// begin inline asm
	atom.global.add.u32 %r716, [%rd1], 0;
	// end inline asm
	add.s32 	%r718, %r716, 1;
	// begin inline asm
	atom.global.exch.b32 %r717, [%rd1], %r718;
	// end inline asm
	// begin inline asm
	atom.global.add.u32 %r719, [%rd1], 0;
	// end inline asm
	add.s32 	%r721, %r719, 1;
	// begin inline asm
	atom.global.exch.b32 %r720, [%rd1], %r721;
	// end inline asm
	// begin inline asm
	atom.global.add.u32 %r722, [%rd1], 0;
	// end inline asm
	add.s32 	%r724, %r722, 1;
	// begin inline asm
	atom.global.exch.b32 %r723, [%rd1], %r724;
	// end inline asm
	// begin inline asm
	atom.global.add.u32 %r725, [%rd1], 0;
	// end inline asm
	add.s32 	%r727, %r725, 1;
	// begin inline asm
	atom.global.exch.b32 %r726, [%rd1], %r727;
	// end inline asm
	// begin inline asm
	atom.global.add.u32 %r728, [%rd1], 0;
	// end inline asm
	add.s32 	%r730, %r728, 1;
	// begin inline asm
	atom.global.exch.b32 %r729, [%rd1], %r730;
	// end inline asm
	// begin inline asm
	atom.global.add.u32 %r731, [%rd1], 0;
	// end inline asm
	add.s32 	%r733, %r731, 1;
	// begin inline asm
	atom.global.exch.b32 %r732, [%rd1], %r733;
	// end inline asm
	// begin inline asm
	atom.global.add.u32 %r734, [%rd1], 0;
	// end inline asm
	add.s32 	%r736, %r734, 1;
	// begin inline asm
	atom.global.exch.b32 %r735, [%rd1], %r736;
	// end inline asm
	// begin inline asm
	atom.global.add.u32 %r737, [%rd1], 0;
	// end inline asm
	add.s32 	%r739, %r737, 1;
	// begin inline asm
	atom.global.exch.b32 %r738, [%rd1], %r739;
	// end inline asm
	// begin inline asm
	atom.global.add.u32 %r740, [%rd1], 0;
	// end inline asm
	add.s32 	%r742, %r740, 1;
	// begin inline asm
	atom.global.exch.b32 %r741, [%rd1], %r742;
	// end inline asm
	// begin inline asm
	atom.global.add.u32 %r743, [%rd1], 0;
	// end inline asm
	add.s32 	%r745, %r743, 1;
	// begin inline asm
	atom.global.exch.b32 %r744, [%rd1], %r745;
	// end inline asm
	// begin inline asm
	atom.global.add.u32 %r746, [%rd1], 0;
	// end inline asm
	add.s32 	%r748, %r746, 1;
	// begin inline asm
	atom.global.exch.b32 %r747, [%rd1], %r748;
	// end inline asm
	// begin inline asm
	atom.global.add.u32 %r749, [%rd1], 0;
	// end inline asm
	add.s32 	%r751, %r749, 1;
	// begin inline asm
	atom.global.exch.b32 %r750, [%rd1], %r751;
	// end inline asm
	// begin inline asm
	atom.global.add.u32 %r752, [%rd1], 0;
	// end inline asm
	add.s32 	%r754, %r752, 1;
	// begin inline asm
	atom.global.exch.b32 %r753, [%rd1], %r754;
	// end inline asm
	// begin inline asm
	atom.global.add.u32 %r755, [%rd1], 0;
	// end inline asm
	add.s32 	%r757, %r755, 1;
	// begin inline asm
	atom.global.exch.b32 %r756, [%rd1], %r757;
	// end inline asm
	// begin inline asm
	atom.global.add.u32 %r758, [%rd1], 0;
	// end inline asm
	add.s32 	%r760, %r758, 1;
	// begin inline asm
	atom.global.exch.b32 %r759, [%rd1], %r760;
	// end inline asm
	// begin inline asm
	atom.global.add.u32 %r761, [%rd1], 0;
	// end inline asm
	add.s32 	%r763, %r761, 1;
	// begin inline asm
	atom.global.exch.b32 %r762, [%rd1], %r763;
	// end inline asm
	// begin inline asm
	atom.global.add.u32 %r764, [%rd1], 0;
	// end inline asm
	add.s32 	%r766, %r764, 1;
	// begin inline asm
	atom.global.exch.b32 %r765, [%rd1], %r766;
	// end inline asm
	// begin inline asm
	atom.global.add.u32 %r767, [%rd1], 0;
	// end inline asm
	add.s32 	%r769, %r767, 1;
	// begin inline asm
	atom.global.exch.b32 %r768, [%rd1], %r769;
	// end inline asm
$L__BB33_2:
	ret;

}
	// .globl	_Z4testIL_Z12load_relaxedPKjEL_Z13store_relaxedPjjELi256E14single_element11lower_lanesILj32EEEvv
.visible .entry _Z4testIL_Z12load_relaxedPKjEL_Z13store_relaxedPjjELi256E14single_element11lower_lanesILj32EEEvv()
{
	.reg .pred 	%p<2>;
	.reg .b32 	%r<514>;
	.reg .b64 	%rd<514>;

	// begin inline asm
	mov.u32 %r1, %laneid;
	// end inline asm
	setp.gt.u32 	%p1, %r1, 31;
	@%p1 bra 	$L__BB34_2;
	mov.u64 	%rd513, buffer;
	cvta.global.u64 	%rd1, %rd513;
	// begin inline asm
	ld.relaxed.gpu.u32 %r2, [%rd1];
	// end inline asm
	add.s32 	%r3, %r2, 1;
	// begin inline asm
	st.relaxed.gpu.u32 [%rd1], %r3;
	// end inline asm
	// begin inline asm
	ld.relaxed.gpu.u32 %r4, [%rd1];
	// end inline asm
	add.s32 	%r5, %r4, 1;
	// begin inline asm
	st.relaxed.gpu.u32 [%rd1], %r5;
	// end inline asm
	// begin inline asm
	ld.relaxed.gpu.u32 %r6, [%rd1];
	// end inline asm
	add.s32 	%r7, %r6, 1;
	// begin inline asm
	st.relaxed.gpu.u32 [%rd1], %r7;
	// end inline asm
	// begin inline asm
	ld.relaxed.gpu.u32 %r8, [%rd1];
	// end inline asm
	add.s32 	%r9, %r8, 1;
	// begin inline asm
	st.relaxed.gpu.u32 [%rd1], %r9;
	// end inline asm
	// begin inline asm
	ld.relaxed.gpu.u32 %r10, [%rd1];
	// end inline asm
	add.s32 	%r11, %r10, 1;
	// begin inline asm
	st.relaxed.gpu.u32 [%rd1], %r11;
	// end inline asm
	// begin inline asm
	ld.relaxed.gpu.u32 %r12, [%rd1];
	// end inline asm
	add.s32 	%r13, %r12, 1;
	// begin inline asm
	st.relaxed.gpu.u32 [%rd1], %r13;
	// end inline asm
	// begin inline asm
	ld.relaxed.gpu.u32 %r14, [%rd1];
	// end inline asm
	add.s32 	%r15, %r14, 1;
	// begin inline asm
	st.relaxed.gpu.u32 [%rd1], %r15;
	// end inline asm
	// begin inline asm
	ld.relaxed.gpu.u32 %r16, [%rd1];
	// end inline asm
	add.s32 	%r17, %r16, 1;
	// begin inline asm
	st.relaxed.gpu.u32 [%rd1], %r17;
	// end inline asm
	// begin inline asm
	ld.relaxed.gpu.u32 %r18, [%rd1];
	// end inline asm
	add.s32 	%r19, %r18, 1;
	// begin inline asm
	st.relaxed.gpu.u32 [%rd1], %r19;
	// end inline asm
	// begin inline asm
	ld.relaxed.gpu.u32 %r20, [%rd1];
	// end inline asm
	add.s32 	%r21, %r20, 1;
	// begin inline asm
	st.relaxed.gpu.u32 [%rd1], %r21;
	// end inline asm
	// begin inline asm
	ld.relaxed.gpu.u32 %r22, [%rd1];
	// end inline asm
	add.s32 	%r23, %r22, 1;
	// begin inline asm
	st.relaxed.gpu.u32 [%rd1], %r23;
	// end inline asm
	// begin inline asm
	ld.relaxed.gpu.u32 %r24, [%rd1];
	// end inline asm
	add.s32 	%r25, %r24, 1;
	// begin inline asm
	st.relaxed.gpu.u32 [%rd1], %r25;
	// end inline asm
	// begin inline asm
	ld.relaxed.gpu.u32 %r26, [%rd1];
	// end inline asm
	add.s32 	%r27, %r26, 1;
	// begin inline asm
	st.relaxed.gpu.u32 [%rd1], %r27;
	// end inline asm
	// begin inline asm
	ld.relaxed.gpu.u32 %r28, [%rd1];
	// end inline asm
	add.s32 	%r29, %r28, 1;
	// begin inline asm
	st.relaxed.gpu.u32 [%rd1], %r29;
	// end inline asm
	// begin inline asm
	ld.relaxed.gpu.u32 %r30, [%rd1];
	// end inline asm
	add.s32 	%r31, %r30, 1;
	// begin inline asm
	st.relaxed.gpu.u32 [%rd1], %r31;
	// end inline asm
	// begin inline asm
	ld.relaxed.gpu.u32 %r32, [%rd1];
	// end inline asm
	add.s32 	%r33, %r32, 1;
	// begin inline asm
	st.relaxed.gpu.u32 [%rd1], %r33;
	// end inline asm
	// begin inline asm
	ld.relaxed.gpu.u32 %r34, [%rd1];
	// end inline asm
	add.s32 	%r35, %r34, 1;
	// begin inline asm
	st.relaxed.gpu.u32 [%rd1], %r35;
	// end inline asm
	// begin inline asm
	ld.relaxed.gpu.u32 %r36, [%rd1];
	// end inline asm
	add.s32 	%r37, %r36, 1;
	// begin inline asm
	st.relaxed.gpu.u32 [%rd1], %r37;
	// end inline asm
	// begin inline asm
	ld.relaxed.gpu.u32 %r38, [%rd1];
	// end inline asm
	add.s32 	%r39, %r38, 1;
	// begin inline asm
	st.relaxed.gpu.u32 [%rd1], %r39;
	// end inline asm
	// begin inline asm
	ld.relaxed.gpu.u32 %r40, [%rd1];
	// end inline asm
	add.s32 	%r41, %r40, 1;
	// begin inline asm
	st.relaxed.gpu.u32 [%rd1], %r41;
	// end inline asm
	// begin inline asm
	ld.relaxed.gpu.u32 %r42, [%rd1];
	// end inline asm
	add.s32 	%r43, %r42, 1;
	// begin inline asm
	st.relaxed.gpu.u32 [%rd1], %r43;
	// end inline asm
	// begin inline asm
	ld.relaxed.gpu.u32 %r44, [%rd1];
	// end inline asm
	add.s32 	%r45, %r44, 1;
	// begin inline asm
	st.relaxed.gpu.u32 [%rd1], %r45;
	// end inline asm
	// begin inline asm
	ld.relaxed.gpu.u32 %r46, [%rd1];
	// end inline asm
	add.s32 	%r47, %r46, 1;
	// begin inline asm
	st.relaxed.gpu.u32 [%rd1], %r47;
	// end inline asm
	// begin inline asm
	ld.relaxed.gpu.u32 %r48, [%rd1];
	// end inline asm
	add.s32 	%r49, %r48, 1;
	// begin inline asm
	st.relaxed.gpu.u32 [%rd1], %r49;
	// end inline asm
	// begin inline asm
	ld.relaxed.gpu.u32 %r50, [%rd1];
	// end inline asm
	add.s32 	%r51, %r50, 1;
	// begin inline asm
	st.relaxed.gpu.u32 [%rd1], %r51;
	// end inline asm
	// begin inline asm
	ld.relaxed.gpu.u32 %r52, [%rd1];
	// end inline asm
	add.s32 	%r53, %r52, 1;
	// begin inline asm
	st.relaxed.gpu.u32 [%rd1], %r53;
	// end inline asm
	// begin inline asm
	ld.relaxed.gpu.u32 %r54, [%rd1];
	// end inline asm
	add.s32 	%r55, %r54, 1;
	// begin inline asm
	st.relaxed.gpu.u32 [%rd1], %r55;
	// end inline asm
	// begin inline asm
	ld.relaxed.gpu.u32 %r56, [%rd1];
	// end inline asm
	add.s32 	%r57, %r56, 1;
	// begin inline asm
	st.relaxed.gpu.u32 [%rd1], %r57;
	// end inline asm
	// begin inline asm
	ld.relaxed.gpu.u32 %r58, [%rd1];
	// end inline asm
	add.s32 	%r59, %r58, 1;
	// begin inline asm
	st.relaxed.gpu.u32 [%rd1], %r59;
	// end inline asm
	// begin inline asm
	ld.relaxed.gpu.u32 %r60, [%rd1];
	// end inline asm
	add.s32 	%r61, %r60, 1;
	// begin inline asm
	st.relaxed.gpu.u32 [%rd1], %r61;
	// end inline asm
	// begin inline asm
	ld.relaxed.gpu.u32 %r62, [%rd1];
	// end inline asm
	add.s32 	%r63, %r62, 1;
	// begin inline asm
	st.relaxed.gpu.u32 [%rd1], %r63;
	// end inline asm
	// begin inline asm
	ld.relaxed.gpu.u32 %r64, [%rd1];
	// end inline asm
	add.s32 	%r65, %r64, 1;
	// begin inline asm
	st.relaxed.gpu.u32 [%rd1], %r65;
	// end inline asm
	// begin inline asm
	ld.relaxed.gpu.u32 %r66, [%rd1];
	// end inline asm
	add.s32 	%r67, %r66, 1;
	// begin inline asm
	st.relaxed.gpu.u32 [%rd1], %r67;
	// end inline asm
	// begin inline asm
	ld.relaxed.gpu.u32 %r68, [%rd1];
	// end inline asm
	add.s32 	%r69, %r68, 1;
	// begin inline asm
	st.relaxed.gpu.u32 [%rd1], %r69;
	// end inline asm
	// begin inline asm
	ld.relaxed.gpu.u32 %r70, [%rd1];
	// end inline asm
	add.s32 	%r71, %r70, 1;
	// begin inline asm
	st.relaxed.gpu.u32 [%rd1], %r71;
	// end inline asm
	// begin inline asm
	ld.relaxed.gpu.u32 %r72, [%rd1];
	// end inline asm
	add.s32 	%r73, %r72, 1;
	// begin inline asm
	st.relaxed.gpu.u32 [%rd1], %r73;
	// end inline asm
	// begin inline asm
	ld.relaxed.gpu.u32 %r74, [%rd1];
	// end inline asm
	add.s32 	%r75, %r74, 1;
	// begin inline asm
	st.relaxed.gpu.u32 [%rd1], %r75;
	// end inline asm
	// begin inline asm
	ld.relaxed.gpu.u32 %r76, [%rd1];
	// end inline asm
	add.s32 	%r77, %r76, 1;
	// begin inline asm
	st.relaxed.gpu.u32 [%rd1], %r77;
	// end inline asm
	// begin inline asm
	ld.relaxed.gpu.u32 %r78, [%rd1];
	// end inline asm
	add.s32 	%r79, %r78, 1;
	// begin inline asm
	st.relaxed.gpu.u32 [%rd1], %r79;
	// end inline asm
	// begin inline asm
	ld.relaxed.gpu.u32 %r80, [%rd1];
	// end inline asm
	add.s32 	%r81, %r80, 1;
	// begin inline asm
	st.relaxed.gpu.u32 [%rd1], %r81;
	// end inline asm
	// begin inline asm
	ld.relaxed.gpu.u32 %r82, [%rd1];
	// end inline asm
	add.s32 	%r83, %r82, 1;
	// begin inline asm
	st.relaxed.gpu.u32 [%rd1], %r83;
	// end inline asm
	// begin inline asm
	ld.relaxed.gpu.u32 %r84, [%rd1];
	// end inline asm
	add.s32 	%r85, %r84, 1;
	// begin inline asm
	st.relaxed.gpu.u32 [%rd1], %r85;
	// end inline asm
	// begin inline asm
	ld.relaxed.gpu.u32 %r86, [%rd1];
	// end inline asm
	add.s32 	%r87, %r86, 1;
	// begin inline asm
	st.relaxed.gpu.u32 [%rd1], %r87;
	// end inline asm
	// begin inline asm
	ld.relaxed.gpu.u32 %r88, [%rd1];
	// end inline asm
	add.s32 	%r89, %r88, 1;
	// begin inline asm
	st.relaxed.gpu.u32 [%rd1], %r89;
	// end inline asm
	// begin inline asm
	ld.relaxed.gpu.u32 %r90, [%rd1];
	// end inline asm
	add.s32 	%r91, %r90, 1;
	// begin inline asm
	st.relaxed.gpu.u32 [%rd1], %r91;
	// end inline asm
	// begin inline asm
	ld.relaxed.gpu.u32 %r92, [%rd1];
	// end inline asm
	add.s32 	%r93, %r92, 1;
	// begin inline asm
	st.relaxed.gpu.u32 [%rd1], %r93;
	// end inline asm
	// begin inline asm
	ld.relaxed.gpu.u32 %r94, [%rd1];
	// end inline asm
	add.s32 	%r95, %r94, 1;
	// begin inline asm
	st.relaxed.gpu.u32 [%rd1], %r95;
	// end inline asm
	// begin inline asm
	ld.relaxed.gpu.u32 %r96, [%rd1];
	// end inline asm
	add.s32 	%r97, %r96, 1;
	// begin inline asm
	st.relaxed.gpu.u32 [%rd1], %r97;
	// end inline asm
	// begin inline asm
	ld.relaxed.gpu.u32 %r98, [%rd1];
	// end inline asm
	add.s32 	%r99, %r98, 1;
	// begin inline asm
	st.relaxed.gpu.u32 [%rd1], %r99;
	// end inline asm
	// begin inline asm
	ld.relaxed.gpu.u32 %r100, [%rd1];
	// end inline asm
	add.s32 	%r101, %r100, 1;
	// begin inline asm
	st.relaxed.gpu.u32 [%rd1], %r101;
	// end inline asm
	// begin inline asm
	ld.relaxed.gpu.u32 %r102, [%rd1];
	// end inline asm
	add.s32 	%r103, %r102, 1;
	// begin inline asm
	st.relaxed.gpu.u32 [%rd1], %r103;
	// end inline asm
	// begin inline asm
	ld.relaxed.gpu.u32 %r104, [%rd1];
	// end inline asm
	add.s32 	%r105, %r104, 1;
	// begin inline asm
	st.relaxed.gpu.u32 [%rd1], %r105;
	// end inline asm
	// begin inline asm
	ld.relaxed.gpu.u32 %r106, [%rd1];
	// end inline asm
	add.s32 	%r107, %r106, 1;
	// begin inline asm
	st.relaxed.gpu.u32 [%rd1], %r107;
	// end inline asm
	// begin inline asm
	ld.relaxed.gpu.u32 %r108, [%rd1];
	// end inline asm
	add.s32 	%r109, %r108, 1;
	// begin inline asm
	st.relaxed.gpu.u32 [%rd1], %r109;
	// end inline asm
	// begin inline asm
	ld.relaxed.gpu.u32 %r110, [%rd1];
	// end inline asm
	add.s32 	%r111, %r110, 1;
	// begin inline asm
	st.relaxed.gpu.u32 [%rd1], %r111;
	// end inline asm
	// begin inline asm
	ld.relaxed.gpu.u32 %r112, [%rd1];
	// end inline asm
	add.s32 	%r113, %r112, 1;
	// begin inline asm
	st.relaxed.gpu.u32 [%rd1], %r113;
	// end inline asm
	// begin inline asm
	ld.relaxed.gpu.u32 %r114, [%rd1];
	// end inline asm
	add.s32 	%r115, %r114, 1;
	// begin inline asm
	st.relaxed.gpu.u32 [%rd1], %r115;
	// end inline asm
	// begin inline asm
	ld.relaxed.gpu.u32 %r116, [%rd1];
	// end inline asm
	add.s32 	%r117, %r116, 1;
	// begin inline asm
	st.relaxed.gpu.u32 [%rd1], %r117;
	// end inline asm
	// begin inline asm
	ld.relaxed.gpu.u32 %r118, [%rd1];
	// end inline asm
	add.s32 	%r119, %r118, 1;
	// begin inline asm
	st.relaxed.gpu.u32 [%rd1], %r119;
	// end inline asm
	// begin inline asm
	ld.relaxed.gpu.u32 %r120, [%rd1];
	// end inline asm
	add.s32 	%r121, %r120, 1;
	// begin inline asm
	st.relaxed.gpu.u32 [%rd1], %r121;
	// end inline asm
	// begin inline asm
	ld.relaxed.gpu.u32 %r122, [%rd1];
	// end inline asm
	add.s32 	%r123, %r122, 1;
	// begin inline asm
	st.relaxed.gpu.u32 [%rd1], %r123;
	// end inline asm
	// begin inline asm
	ld.relaxed.gpu.u32 %r124, [%rd1];
	// end inline asm
	add.s32 	%r125, %r124, 1;
	// begin inline asm
	st.relaxed.gpu.u32 [%rd1], %r125;
	// end inline asm
	// begin inline asm
	ld.relaxed.gpu.u32 %r126, [%rd1];
	// end inline asm
	add.s32 	%r127, %r126, 1;
	// begin inline asm
	st.relaxed.gpu.u32 [%rd1], %r127;
	// end inline asm
	// begin inline asm
	ld.relaxed.gpu.u32 %r128, [%rd1];
	// end inline asm
	add.s32 	%r129, %r128, 1;
	// begin inline asm
	st.relaxed.gpu.u32 [%rd1], %r129;
	// end inline asm
	// begin inline asm
	ld.relaxed.gpu.u32 %r130, [%rd1];
	// end inline asm
	add.s32 	%r131, %r130, 1;
	// begin inline asm
	st.relaxed.gpu.u32 [%rd1], %r131;
	// end inline asm
	// begin inline asm
	ld.relaxed.gpu.u32 %r132, [%rd1];
	// end inline asm
	add.s32 	%r133, %r132, 1;
	// begin inline asm
	st.relaxed.gpu.u32 [%rd1], %r133;
	// end inline asm
	// begin inline asm
	ld.relaxed.gpu.u32 %r134, [%rd1];
	// end inline asm
	add.s32 	%r135, %r134, 1;
	// begin inline asm
	st.relaxed.gpu.u32 [%rd1], %r135;
	// end inline asm
	// begin inline asm
	ld.relaxed.gpu.u32 %r136, [%rd1];
	// end inline asm
	add.s32 	%r137, %r136, 1;
	// begin inline asm
	st.relaxed.gpu.u32 [%rd1], %r137;
	// end inline asm
	// begin inline asm
	ld.relaxed.gpu.u32 %r138, [%rd1];
	// end inline asm
	add.s32 	%r139, %r138, 1;
	// begin inline asm
	st.relaxed.gpu.u32 [%rd1], %r139;
	// end inline asm
	// begin inline asm
	ld.relaxed.gpu.u32 %r140, [%rd1];
	// end inline asm
	add.s32 	%r141, %r140, 1;
	// begin inline asm
	st.relaxed.gpu.u32 [%rd1], %r141;
	// end inline asm
	// begin inline asm
	ld.relaxed.gpu.u32 %r142, [%rd1];
	// end inline asm
	add.s32 	%r143, %r142, 1;
	// begin inline asm
	st.relaxed.gpu.u32 [%rd1], %r143;
	// end inline asm
	// begin inline asm
	ld.relaxed.gpu.u32 %r144, [%rd1];
	// end inline asm
	add.s32 	%r145, %r144, 1;
	// begin inline asm
	st.relaxed.gpu.u32 [%rd1], %r145;
	// end inline asm
	// begin inline asm
	ld.relaxed.gpu.u32 %r146, [%rd1];
	// end inline asm
	add.s32 	%r147, %r146, 1;
	// begin inline asm
	st.relaxed.gpu.u32 [%rd1], %r147;
	// end inline asm
	// begin inline asm
	ld.relaxed.gpu.u32 %r148, [%rd1];
	// end inline asm
	add.s32 	%r149, %r148, 1;
	// begin inline asm
	st.relaxed.gpu.u32 [%rd1], %r149;
	// end inline asm
	// begin inline asm
	ld.relaxed.gpu.u32 %r150, [%rd1];
	// end inline asm
	add.s32 	%r151, %r150, 1;
	// begin inline asm
	st.relaxed.gpu.u32 [%rd1], %r151;
	// end inline asm
	// begin inline asm
	ld.relaxed.gpu.u32 %r152, [%rd1];
	// end inline asm
	add.s32 	%r153, %r152, 1;
	// begin inline asm
	st.relaxed.gpu.u32 [%rd1], %r153;
	// end inline asm
	// begin inline asm
	ld.relaxed.gpu.u32 %r154, [%rd1];
	// end inline asm
	add.s32 	%r155, %r154, 1;
	// begin inline asm
	st.relaxed.gpu.u32 [%rd1], %r155;
	// end inline asm
	// begin inline asm
	ld.relaxed.gpu.u32 %r156, [%rd1];
	// end inline asm
	add.s32 	%r157, %r156, 1;
	// begin inline asm
	st.relaxed.gpu.u32 [%rd1], %r157;
	// end inline asm
	// begin inline asm
	ld.relaxed.gpu.u32 %r158, [%rd1];
	// end inline asm
	add.s32 	%r159, %r158, 1;
	// begin inline asm
	st.relaxed.gpu.u32 [%rd1], %r159;
	// end inline asm
	// begin inline asm
	ld.relaxed.gpu.u32 %r160, [%rd1];
	// end inline asm
	add.s32 	%r161, %r160, 1;
	// begin inline asm
	st.relaxed.gpu.u32 [%rd1], %r161;
	// end inline asm
	// begin inline asm
	ld.relaxed.gpu.u32 %r162, [%rd1];
	// end inline asm
	add.s32 	%r163, %r162, 1;
	// begin inline asm
	st.relaxed.gpu.u32 [%rd1], %r163;
	// end inline asm
	// begin inline asm
	ld.relaxed.gpu.u32 %r164, [%rd1];
	// end inline asm
	add.s32 	%r165, %r164, 1;
	// begin inline asm
	st.relaxed.gpu.u32 [%rd1], %r165;
	// end inline asm
	// begin inline asm
	ld.relaxed.gpu.u32 %r166, [%rd1];
	// end inline asm
	add.s32 	%r167, %r166, 1;
	// begin inline asm
	st.relaxed.gpu.u32 [%rd1], %r167;
	// end inline asm
	// begin inline asm
	ld.relaxed.gpu.u32 %r168, [%rd1];
	// end inline asm
	add.s32 	%r169, %r168, 1;
	// begin inline asm
	st.relaxed.gpu.u32 [%rd1], %r169;
	// end inline asm
	// begin inline asm
	ld.relaxed.gpu.u32 %r170, [%rd1];
	// end inline asm
	add.s32 	%r171, %r170, 1;
	// begin inline asm
	st.relaxed.gpu.u32 [%rd1], %r171;
	// end inline asm
	// begin inline asm
	ld.relaxed.gpu.u32 %r172, [%rd1];
	// end inline asm
	add.s32 	%r173, %r172, 1;
	// begin inline asm
	st.relaxed.gpu.u32 [%rd1], %r173;
	// end inline asm
	// begin inline asm
	ld.relaxed.gpu.u32 %r174, [%rd1];
	// end inline asm
	add.s32 	%r175, %r174, 1;
	// begin inline asm
	st.relaxed.gpu.u32 [%rd1], %r175;
	// end inline asm
	// begin inline asm
	ld.relaxed.gpu.u32 %r176, [%rd1];
	// end inline asm
	add.s32 	%r177, %r176, 1;
	// begin inline asm
	st.relaxed.gpu.u32 [%rd1], %r177;
	// end inline asm
	// begin inline asm
	ld.relaxed.gpu.u32 %r178, [%rd1];
	// end inline asm
	add.s32 	%r179, %r178, 1;
	// begin inline asm
	st.relaxed.gpu.u32 [%rd1], %r179;
	// end inline asm
	// begin inline asm
	ld.relaxed.gpu.u32 %r180, [%rd1];
	// end inline asm
	add.s32 	%r181, %r180, 1;
	// begin inline asm
	st.relaxed.gpu.u32 [%rd1], %r181;
	// end inline asm
	// begin inline asm
	ld.relaxed.gpu.u32 %r182, [%rd1];
	// end inline asm
	add.s32 	%r183, %r182, 1;
	// begin inline asm
	st.relaxed.gpu.u32 [%rd1], %r183;
	// end inline asm
	// begin inline asm
	ld.relaxed.gpu.u32 %r184, [%rd1];
	// end inline asm
	add.s32 	%r185, %r184, 1;
	// begin inline asm
	st.relaxed.gpu.u32 [%rd1], %r185;
	// end inline asm
	// begin inline asm
	ld.relaxed.gpu.u32 %r186, [%rd1];
	// end inline asm
	add.s32 	%r187, %r186, 1;
	// begin inline asm
	st.relaxed.gpu.u32 [%rd1], %r187;
	// end inline asm
	// begin inline asm
	ld.relaxed.gpu.u32 %r188, [%rd1];
	// end inline asm
	add.s32 	%r189, %r188, 1;
	// begin inline asm
	st.relaxed.gpu.u32 [%rd1], %r189;
	// end inline asm
	// begin inline asm
	ld.relaxed.gpu.u32 %r190, [%rd1];
	// end inline asm
	add.s32 	%r191, %r190, 1;
	// begin inline asm
	st.relaxed.gpu.u32 [%rd1], %r191;
	// end inline asm
	// begin inline asm
	ld.relaxed.gpu.u32 %r192, [%rd1];
	// end inline asm
	add.s32 	%r193, %r192, 1;
	// begin inline asm
	st.relaxed.gpu.u32 [%rd1], %r193;
	// end inline asm
	// begin inline asm
	ld.relaxed.gpu.u32 %r194, [%rd1];
	// end inline asm
	add.s32 	%r195, %r194, 1;
	// begin inline asm
	st.relaxed.gpu.u32 [%rd1], %r195;
	// end inline asm
	// begin inline asm
	ld.relaxed.gpu.u32 %r196, [%rd1];
	// end inline asm
	add.s32 	%r197, %r196, 1;
	// begin inline asm
	st.relaxed.gpu.u32 [%rd1], %r197;
	// end inline asm
	// begin inline asm
	ld.relaxed.gpu.u32 %r198, [%rd1];
	// end inline asm
	add.s32 	%r199, %r198, 1;
	// begin inline asm
	st.relaxed.gpu.u32 [%rd1], %r199;
	// end inline asm
	// begin inline asm
	ld.relaxed.gpu.u32 %r200, [%rd1];
	// end inline asm
	add.s32 	%r201, %r200, 1;
	// begin inline asm
	st.relaxed.gpu.u32 [%rd1], %r201;
	// end inline asm
	// begin inline asm
	ld.relaxed.gpu.u32 %r202, [%rd1];
	// end inline asm
	add.s32 	%r203, %r202, 1;
	// begin inline asm
	st.relaxed.gpu.u32 [%rd1], %r203;
	// end inline asm
	// begin inline asm
	ld.relaxed.gpu.u32 %r204, [%rd1];
	// end inline asm
	add.s32 	%r205, %r204, 1;
	// begin inline asm
	st.relaxed.gpu.u32 [%rd1], %r205;
	// end inline asm
	// begin inline asm
	ld.relaxed.gpu.u32 %r206, [%rd1];
	// end inline asm
	add.s32 	%r207, %r206, 1;
	// begin inline asm
	st.relaxed.gpu.u32 [%rd1], %r207;
	// end inline asm
	// begin inline asm
	ld.relaxed.gpu.u32 %r208, [%rd1];
	// end inline asm
	add.s32 	%r209, %r208, 1;
	// begin inline asm
	st.relaxed.gpu.u32 [%rd1], %r209;
	// end inline asm
	// begin inline asm
	ld.relaxed.gpu.u32 %r210, [%rd1];
	// end inline asm
	add.s32 	%r211, %r210, 1;
	// begin inline asm
	st.relaxed.gpu.u32 [%rd1], %r211;
	// end inline asm
	// begin inline asm
	ld.relaxed.gpu.u32 %r212, [%rd1];
	// end inline asm
	add.s32 	%r213, %r212, 1;
	// begin inline asm
	st.relaxed.gpu.u32 [%rd1], %r213;
	// end inline asm
	// begin inline asm
	ld.relaxed.gpu.u32 %r214, [%rd1];
	// end inline asm
	add.s32 	%r215, %r214, 1;
	// begin inline asm
	st.relaxed.gpu.u32 [%rd1], %r215;
	// end inline asm
	// begin inline asm
	ld.relaxed.gpu.u32 %r216, [%rd1];
	// end inline asm
	add.s32 	%r217, %r216, 1;
	// begin inline asm
	st.relaxed.gpu.u32 [%rd1], %r217;
	// end inline asm
	// begin inline asm
	ld.relaxed.gpu.u32 %r218, [%rd1];
	// end inline asm
	add.s32 	%r219, %r218, 1;
	// begin inline asm
	st.relaxed.gpu.u32 [%rd1], %r219;
	// end inline asm
	// begin inline asm
	ld.relaxed.gpu.u32 %r220, [%rd1];
	// end inline asm
	add.s32 	%r221, %r220, 1;
	// begin inline asm
	st.relaxed.gpu.u32 [%rd1], %r221;
	// end inline asm
	// begin inline asm
	ld.relaxed.gpu.u32 %r222, [%rd1];
	// end inline asm
	add.s32 	%r223, %r222, 1;
	// begin inline asm
	st.relaxed.gpu.u32 [%rd1], %r223;
	// end inline asm
	// begin inline asm
	ld.relaxed.gpu.u32 %r224, [%rd1];
	// end inline asm
	add.s32 	%r225, %r224, 1;
	// begin inline asm
	st.relaxed.gpu.u32 [%rd1], %r225;
	// end inline asm
	// begin inline asm
	ld.relaxed.gpu.u32 %r226, [%rd1];
	// end inline asm
	add.s32 	%r227, %r226, 1;
	// begin inline asm
	st.relaxed.gpu.u32 [%rd1], %r227;
	// end inline asm
	// begin inline asm
	ld.relaxed.gpu.u32 %r228, [%rd1];
	// end inline asm
	add.s32 	%r229, %r228, 1;
	// begin inline asm
	st.relaxed.gpu.u32 [%rd1], %r229;
	// end inline asm
	// begin inline asm
	ld.relaxed.gpu.u32 %r230, [%rd1];
	// end inline asm
	add.s32 	%r231, %r230, 1;
	// begin inline asm
	st.relaxed.gpu.u32 [%rd1], %r231;
	// end inline asm
	// begin inline asm
	ld.relaxed.gpu.u32 %r232, [%rd1];
	// end inline asm
	add.s32 	%r233, %r232, 1;
	// begin inline asm
	st.relaxed.gpu.u32 [%rd1], %r233;
	// end inline asm
	// begin inline asm
	ld.relaxed.gpu.u32 %r234, [%rd1];
	// end inline asm
	add.s32 	%r235, %r234, 1;
	// begin inline asm
	st.relaxed.gpu.u32 [%rd1], %r235;
	// end inline asm
	// begin inline asm
	ld.relaxed.gpu.u32 %r236, [%rd1];
	// end inline asm
	add.s32 	%r237, %r236, 1;
	// begin inline asm
	st.relaxed.gpu.u32 [%rd1], %r237;
	// end inline asm
	// begin inline asm
	ld.relaxed.gpu.u32 %r238, [%rd1];
	// end inline asm
	add.s32 	%r239, %r238, 1;
	// begin inline asm
	st.relaxed.gpu.u32 [%rd1], %r239;
	// end inline asm
	// begin inline asm
	ld.relaxed.gpu.u32 %r240, [%rd1];
	// end inline asm
	add.s32 	%r241, %r240, 1;
	// begin inline asm
	st.relaxed.gpu.u32 [%rd1], %r241;
	// end inline asm
	// begin inline asm
	ld.relaxed.gpu.u32 %r242, [%rd1];
	// end inline asm
	add.s32 	%r243, %r242, 1;
	// begin inline asm
	st.relaxed.gpu.u32 [%rd1], %r243;
	// end inline asm
	// begin inline asm
	ld.relaxed.gpu.u32 %r244, [%rd1];
	// end inline asm
	add.s32 	%r245, %r244, 1;
	// begin inline asm
	st.relaxed.gpu.u32 [%rd1], %r245;
	// end inline asm
	// begin inline asm
	ld.relaxed.gpu.u32 %r246, [%rd1];
	// end inline asm
	add.s32 	%r247, %r246, 1;
	// begin inline asm
	st.relaxed.gpu.u32 [%rd1], %r247;
	// end inline asm
	// begin inline asm
	ld.relaxed.gpu.u32 %r248, [%rd1];
	// end inline asm
	add.s32 	%r249, %r248, 1;
	// begin inline asm
	st.relaxed.gpu.u32 [%rd1], %r249;
	// end inline asm
	// begin inline asm
	ld.relaxed.gpu.u32 %r250, [%rd1];
	// end inline asm
	add.s32 	%r251, %r250, 1;
	// begin inline asm
	st.relaxed.gpu.u32 [%rd1], %r251;
	// end inline asm
	// begin inline asm
	ld.relaxed.gpu.u32 %r252, [%rd1];
	// end inline asm
	add.s32 	%r253, %r252, 1;
	// begin inline asm
	st.relaxed.gpu.u32 [%rd1], %r253;
	// end inline asm
	// begin inline asm
	ld.relaxed.gpu.u32 %r254, [%rd1];
	// end inline asm
	add.s32 	%r255, %r254, 1;
	// begin inline asm
	st.relaxed.gpu.u32 [%rd1], %r255;
	// end inline asm
	// begin inline asm
	ld.relaxed.gpu.u32 %r256, [%rd1];
	// end inline asm
	add.s32 	%r257, %r256, 1;
	// begin inline asm
	st.relaxed.gpu.u32 [%rd1], %r257;
	// end inline asm
	// begin inline asm
	ld.relaxed.gpu.u32 %r258, [%rd1];
	// end inline asm
	add.s32 	%r259, %r258, 1;
	// begin inline asm
	st.relaxed.gpu.u32 [%rd1], %r259;
	// end inline asm
	// begin inline asm
	ld.relaxed.gpu.u32 %r260, [%rd1];
	// end inline asm
	add.s32 	%r261, %r260, 1;
	// begin inline asm
	st.relaxed.gpu.u32 [%rd1], %r261;
	// end inline asm
	// begin inline asm
	ld.relaxed.gpu.u32 %r262, [%rd1];
	// end inline asm
	add.s32 	%r263, %r262, 1;
	// begin inline asm
	st.relaxed.gpu.u32 [%rd1], %r263;
	// end inline asm
	// begin inline asm
	ld.relaxed.gpu.u32 %r264, [%rd1];
	// end inline asm
	add.s32 	%r265, %r264, 1;
	// begin inline asm
	st.relaxed.gpu.u32 [%rd1], %r265;
	// end inline asm
	// begin inline asm
	ld.relaxed.gpu.u32 %r266, [%rd1];
	// end inline asm
	add.s32 	%r267, %r266, 1;
	// begin inline asm
	st.relaxed.gpu.u32 [%rd1], %r267;
	// end inline asm
	// begin inline asm
	ld.relaxed.gpu.u32 %r268, [%rd1];
	// end inline asm
	add.s32 	%r269, %r268, 1;
	// begin inline asm
	st.relaxed.gpu.u32 [%rd1], %r269;
	// end inline asm
	// begin inline asm
	ld.relaxed.gpu.u32 %r270, [%rd1];
	// end inline asm
	add.s32 	%r271, %r270, 1;
	// begin inline asm
	st.relaxed.gpu.u32 [%rd1], %r271;
	// end inline asm
	// begin inline asm
	ld.relaxed.gpu.u32 %r272, [%rd1];
	// end inline asm
	add.s32 	%r273, %r272, 1;
	// begin inline asm
	st.relaxed.gpu.u32 [%rd1], %r273;
	// end inline asm
	// begin inline asm
	ld.relaxed.gpu.u32 %r274, [%rd1];
	// end inline asm
	add.s32 	%r275, %r274, 1;
	// begin inline asm
	st.relaxed.gpu.u32 [%rd1], %r275;
	// end inline asm
	// begin inline asm
	ld.relaxed.gpu.u32 %r276, [%rd1];
	// end inline asm
	add.s32 	%r277, %r276, 1;
	// begin inline asm
	st.relaxed.gpu.u32 [%rd1], %r277;
	// end inline asm
	// begin inline asm
	ld.relaxed.gpu.u32 %r278, [%rd1];
	// end inline asm
	add.s32 	%r279, %r278, 1;
	// begin inline asm
	st.relaxed.gpu.u32 [%rd1], %r279;
	// end inline asm
	// begin inline asm
	ld.relaxed.gpu.u32 %r280, [%rd1];
	// end inline asm
	add.s32 	%r281, %r280, 1;
	// begin inline asm
	st.relaxed.gpu.u32 [%rd1], %r281;
	// end inline asm
	// begin inline asm
	ld.relaxed.gpu.u32 %r282, [%rd1];
	// end inline asm
	add.s32 	%r283, %r282, 1;
	// begin inline asm
	st.relaxed.gpu.u32 [%rd1], %r283;
	// end inline asm
	// begin inline asm
	ld.relaxed.gpu.u32 %r284, [%rd1];
	// end inline asm
	add.s32 	%r285, %r284, 1;
	// begin inline asm
	st.relaxed.gpu.u32 [%rd1], %r285;
	// end inline asm
	// begin inline asm
	ld.relaxed.gpu.u32 %r286, [%rd1];
	// end inline asm
	add.s32 	%r287, %r286, 1;
	// begin inline asm
	st.relaxed.gpu.u32 [%rd1], %r287;
	// end inline asm
	// begin inline asm
	ld.relaxed.gpu.u32 %r288, [%rd1];
	// end inline asm
	add.s32 	%r289, %r288, 1;
	// begin inline asm
	st.relaxed.gpu.u32 [%rd1], %r289;
	// end inline asm
	// begin inline asm
	ld.relaxed.gpu.u32 %r290, [%rd1];
	// end inline asm
	add.s32 	%r291, %r290, 1;
	// begin inline asm
	st.relaxed.gpu.u32 [%rd1], %r291;
	// end inline asm
	// begin inline asm
	ld.relaxed.gpu.u32 %r292, [%rd1];
	// end inline asm
	add.s32 	%r293, %r292, 1;
	// begin inline asm
	st.relaxed.gpu.u32 [%rd1], %r293;
	// end inline asm
	// begin inline asm
	ld.relaxed.gpu.u32 %r294, [%rd1];
	// end inline asm
	add.s32 	%r295, %r294, 1;
	// begin inline asm
	st.relaxed.gpu.u32 [%rd1], %r295;
	// end inline asm
	// begin inline asm
	ld.relaxed.gpu.u32 %r296, [%rd1];
	// end inline asm
	add.s32 	%r297, %r296, 1;
	// begin inline asm
	st.relaxed.gpu.u32 [%rd1], %r297;
	// end inline asm
	// begin inline asm
	ld.relaxed.gpu.u32 %r298, [%rd1];
	// end inline asm
	add.s32 	%r299, %r298, 1;
	// begin inline asm
	st.relaxed.gpu.u32 [%rd1], %r299;
	// end inline asm
	// begin inline asm
	ld.relaxed.gpu.u32 %r300, [%rd1];
	// end inline asm
	add.s32 	%r301, %r300, 1;
	// begin inline asm
	st.relaxed.gpu.u32 [%rd1], %r301;
	// end inline asm
	// begin inline asm
	ld.relaxed.gpu.u32 %r302, [%rd1];
	// end inline asm
	add.s32 	%r303, %r302, 1;
	// begin inline asm
	st.relaxed.gpu.u32 [%rd1], %r303;
	// end inline asm
	// begin inline asm
	ld.relaxed.gpu.u32 %r304, [%rd1];
	// end inline asm
	add.s32 	%r305, %r304, 1;
	// begin inline asm
	st.relaxed.gpu.u32 [%rd1], %r305;
	// end inline asm
	// begin inline asm
	ld.relaxed.gpu.u32 %r306, [%rd1];
	// end inline asm
	add.s32 	%r307, %r306, 1;
	// begin inline asm
	st.relaxed.gpu.u32 [%rd1], %r307;
	// end inline asm
	// begin inline asm
	ld.relaxed.gpu.u32 %r308, [%rd1];
	// end inline asm
	add.s32 	%r309, %r308, 1;
	// begin inline asm
	st.relaxed.gpu.u32 [%rd1], %r309;
	// end inline asm
	// begin inline asm
	ld.relaxed.gpu.u32 %r310, [%rd1];
	// end inline asm
	add.s32 	%r311, %r310, 1;
	// begin inline asm
	st.relaxed.gpu.u32 [%rd1], %r311;
	// end inline asm
	// begin inline asm
	ld.relaxed.gpu.u32 %r312, [%rd1];
	// end inline asm
	add.s32 	%r313, %r312, 1;
	// begin inline asm
	st.relaxed.gpu.u32 [%rd1], %r313;
	// end inline asm
	// begin inline asm
	ld.relaxed.gpu.u32 %r314, [%rd1];
	// end inline asm
	add.s32 	%r315, %r314, 1;
	// begin inline asm
	st.relaxed.gpu.u32 [%rd1], %r315;
	// end inline asm
	// begin inline asm
	ld.relaxed.gpu.u32 %r316, [%rd1];
	// end inline asm
	add.s32 	%r317, %r316, 1;
	// begin inline asm
	st.relaxed.gpu.u32 [%rd1], %r317;
	// end inline asm
	// begin inline asm
	ld.relaxed.gpu.u32 %r318, [%rd1];
	// end inline asm
	add.s32 	%r319, %r318, 1;
	// begin inline asm
	st.relaxed.gpu.u32 [%rd1], %r319;
	// end inline asm
	// begin inline asm
	ld.relaxed.gpu.u32 %r320, [%rd1];
	// end inline asm
	add.s32 	%r321, %r320, 1;
	// begin inline asm
	st.relaxed.gpu.u32 [%rd1], %r321;
	// end inline asm
	// begin inline asm
	ld.relaxed.gpu.u32 %r322, [%rd1];
	// end inline asm
	add.s32 	%r323, %r322, 1;
	// begin inline asm
	st.relaxed.gpu.u32 [%rd1], %r323;
	// end inline asm
	// begin inline asm
	ld.relaxed.gpu.u32 %r324, [%rd1];
	// end inline asm
	add.s32 	%r325, %r324, 1;
	// begin inline asm
	st.relaxed.gpu.u32 [%rd1], %r325;
	// end inline asm
	// begin inline asm
	ld.relaxed.gpu.u32 %r326, [%rd1];
	// end inline asm
	add.s32 	%r327, %r326, 1;
	// begin inline asm
	st.relaxed.gpu.u32 [%rd1], %r327;
	// end inline asm
	// begin inline asm
	ld.relaxed.gpu.u32 %r328, [%rd1];
	// end inline asm
	add.s32 	%r329, %r328, 1;
	// begin inline asm
	st.relaxed.gpu.u32 [%rd1], %r329;
	// end inline asm
	// begin inline asm
	ld.relaxed.gpu.u32 %r330, [%rd1];
	// end inline asm
	add.s32 	%r331, %r330, 1;
	// begin inline asm
	st.relaxed.gpu.u32 [%rd1], %r331;
	// end inline asm
	// begin inline asm
	ld.relaxed.gpu.u32 %r332, [%rd1];
	// end inline asm
	add.s32 	%r333, %r332, 1;
	// begin inline asm
	st.relaxed.gpu.u32 [%rd1], %r333;
	// end inline asm
	// begin inline asm
	ld.relaxed.gpu.u32 %r334, [%rd1];
	// end inline asm
	add.s32 	%r335, %r334, 1;
	// begin inline asm
	st.relaxed.gpu.u32 [%rd1], %r335;
	// end inline asm
	// begin inline asm
	ld.relaxed.gpu.u32 %r336, [%rd1];
	// end inline asm
	add.s32 	%r337, %r336, 1;
	// begin inline asm
	st.relaxed.gpu.u32 [%rd1], %r337;
	// end inline asm
	// begin inline asm
	ld.relaxed.gpu.u32 %r338, [%rd1];
	// end inline asm
	add.s32 	%r339, %r338, 1;
	// begin inline asm
	st.relaxed.gpu.u32 [%rd1], %r339;
	// end inline asm
	// begin inline asm
	ld.relaxed.gpu.u32 %r340, [%rd1];
	// end inline asm
	add.s32 	%r341, %r340, 1;
	// begin inline asm
	st.relaxed.gpu.u32 [%rd1], %r341;
	// end inline asm
	// begin inline asm
	ld.relaxed.gpu.u32 %r342, [%rd1];
	// end inline asm
	add.s32 	%r343, %r342, 1;
	// begin inline asm
	st.relaxed.gpu.u32 [%rd1], %r343;
	// end inline asm
	// begin inline asm
	ld.relaxed.gpu.u32 %r344, [%rd1];
	// end inline asm
	add.s32 	%r345, %r344, 1;
	// begin inline asm
	st.relaxed.gpu.u32 [%rd1], %r345;
	// end inline asm
	// begin inline asm
	ld.relaxed.gpu.u32 %r346, [%rd1];
	// end inline asm
	add.s32 	%r347, %r346, 1;
	// begin inline asm
	st.relaxed.gpu.u32 [%rd1], %r347;
	// end inline asm
	// begin inline asm
	ld.relaxed.gpu.u32 %r348, [%rd1];
	// end inline asm
	add.s32 	%r349, %r348, 1;
	// begin inline asm
	st.relaxed.gpu.u32 [%rd1], %r349;
	// end inline asm
	// begin inline asm
	ld.relaxed.gpu.u32 %r350, [%rd1];
	// end inline asm
	add.s32 	%r351, %r350, 1;
	// begin inline asm
	st.relaxed.gpu.u32 [%rd1], %r351;
	// end inline asm
	// begin inline asm
	ld.relaxed.gpu.u32 %r352, [%rd1];
	// end inline asm
	add.s32 	%r353, %r352, 1;
	// begin inline asm
	st.relaxed.gpu.u32 [%rd1], %r353;
	// end inline asm
	// begin inline asm
	ld.relaxed.gpu.u32 %r354, [%rd1];
	// end inline asm
	add.s32 	%r355, %r354, 1;
	// begin inline asm
	st.relaxed.gpu.u32 [%rd1], %r355;
	// end inline asm
	// begin inline asm
	ld.relaxed.gpu.u32 %r356, [%rd1];
	// end inline asm
	add.s32 	%r357, %r356, 1;
	// begin inline asm
	st.relaxed.gpu.u32 [%rd1], %r357;
	// end inline asm
	// begin inline asm
	ld.relaxed.gpu.u32 %r358, [%rd1];
	// end inline asm
	add.s32 	%r359, %r358, 1;
	// begin inline asm
	st.relaxed.gpu.u32 [%rd1], %r359;
	// end inline asm
	// begin inline asm
	ld.relaxed.gpu.u32 %r360, [%rd1];
	// end inline asm
	add.s32 	%r361, %r360, 1;
	// begin inline asm
	st.relaxed.gpu.u32 [%rd1], %r361;
	// end inline asm
	// begin inline asm
	ld.relaxed.gpu.u32 %r362, [%rd1];
	// end inline asm
	add.s32 	%r363, %r362, 1;
	// begin inline asm
	st.relaxed.gpu.u32 [%rd1], %r363;
	// end inline asm
	// begin inline asm
	ld.relaxed.gpu.u32 %r364, [%rd1];
	// end inline asm
	add.s32 	%r365, %r364, 1;
	// begin inline asm
	st.relaxed.gpu.u32 [%rd1], %r365;
	// end inline asm
	// begin inline asm
	ld.relaxed.gpu.u32 %r366, [%rd1];
	// end inline asm
	add.s32 	%r367, %r366, 1;
	// begin inline asm
	st.relaxed.gpu.u32 [%rd1], %r367;
	// end inline asm
	// begin inline asm
	ld.relaxed.gpu.u32 %r368, [%rd1];
	// end inline asm
	add.s32 	%r369, %r368, 1;
	// begin inline asm
	st.relaxed.gpu.u32 [%rd1], %r369;
	// end inline asm
	// begin inline asm
	ld.relaxed.gpu.u32 %r370, [%rd1];
	// end inline asm
	add.s32 	%r371, %r370, 1;
	// begin inline asm
	st.relaxed.gpu.u32 [%rd1], %r371;
	// end inline asm
	// begin inline asm
	ld.relaxed.gpu.u32 %r372, [%rd1];
	// end inline asm
	add.s32 	%r373, %r372, 1;
	// begin inline asm
	st.relaxed.gpu.u32 [%rd1], %r373;
	// end inline asm
	// begin inline asm
	ld.relaxed.gpu.u32 %r374, [%rd1];
	// end inline asm
	add.s32 	%r375, %r374, 1;
	// begin inline asm
	st.relaxed.gpu.u32 [%rd1], %r375;
	// end inline asm
	// begin inline asm
	ld.relaxed.gpu.u32 %r376, [%rd1];
	// end inline asm
	add.s32 	%r377, %r376, 1;
	// begin inline asm
	st.relaxed.gpu.u32 [%rd1], %r377;
	// end inline asm
	// begin inline asm
	ld.relaxed.gpu.u32 %r378, [%rd1];
	// end inline asm
	add.s32 	%r379, %r378, 1;
	// begin inline asm
	st.relaxed.gpu.u32 [%rd1], %r379;
	// end inline asm
	// begin inline asm
	ld.relaxed.gpu.u32 %r380, [%rd1];
	// end inline asm
	add.s32 	%r381, %r380, 1;
	// begin inline asm
	st.relaxed.gpu.u32 [%rd1], %r381;
	// end inline asm
	// begin inline asm
	ld.relaxed.gpu.u32 %r382, [%rd1];
	// end inline asm
	add.s32 	%r383, %r382, 1;
	// begin inline asm
	st.relaxed.gpu.u32 [%rd1], %r383;
	// end inline asm
	// begin inline asm
	ld.relaxed.gpu.u32 %r384, [%rd1];
	// end inline asm
	add.s32 	%r385, %r384, 1;
	// begin inline asm
	st.relaxed.gpu.u32 [%rd1], %r385;
	// end inline asm
	// begin inline asm
	ld.relaxed.gpu.u32 %r386, [%rd1];
	// end inline asm
	add.s32 	%r387, %r386, 1;
	// begin inline asm
	st.relaxed.gpu.u32 [%rd1], %r387;
	// end inline asm
	// begin inline asm
	ld.relaxed.gpu.u32 %r388, [%rd1];
	// end inline asm
	add.s32 	%r389, %r388, 1;
	// begin inline asm
	st.relaxed.gpu.u32 [%rd1], %r389;
	// end inline asm
	// begin inline asm
	ld.relaxed.gpu.u32 %r390, [%rd1];
	// end inline asm
	add.s32 	%r391, %r390, 1;
	// begin inline asm
	st.relaxed.gpu.u32 [%rd1], %r391;
	// end inline asm
	// begin inline asm
	ld.relaxed.gpu.u32 %r392, [%rd1];
	// end inline asm
	add.s32 	%r393, %r392, 1;
	// begin inline asm
	st.relaxed.gpu.u32 [%rd1], %r393;
	// end inline asm
	// begin inline asm
	ld.relaxed.gpu.u32 %r394, [%rd1];
	// end inline asm
	add.s32 	%r395, %r394, 1;
	// begin inline asm
	st.relaxed.gpu.u32 [%rd1], %r395;
	// end inline asm
	// begin inline asm
	ld.relaxed.gpu.u32 %r396, [%rd1];
	// end inline asm
	add.s32 	%r397, %r396, 1;
	// begin inline asm
	st.relaxed.gpu.u32 [%rd1], %r397;
	// end inline asm
	// begin inline asm
	ld.relaxed.gpu.u32 %r398, [%rd1];
	// end inline asm
	add.s32 	%r399, %r398, 1;
	// begin inline asm
	st.relaxed.gpu.u32 [%rd1], %r399;
	// end inline asm
	// begin inline asm
	ld.relaxed.gpu.u32 %r400, [%rd1];
	// end inline asm
	add.s32 	%r401, %r400, 1;
	// begin inline asm
	st.relaxed.gpu.u32 [%rd1], %r401;
	// end inline asm
	// begin inline asm
	ld.relaxed.gpu.u32 %r402, [%rd1];
	// end inline asm
	add.s32 	%r403, %r402, 1;
	// begin inline asm
	st.relaxed.gpu.u32 [%rd1], %r403;
	// end inline asm
	// begin inline asm
	ld.relaxed.gpu.u32 %r404, [%rd1];
	// end inline asm
	add.s32 	%r405, %r404, 1;
	// begin inline asm
	st.relaxed.gpu.u32 [%rd1], %r405;
	// end inline asm
	// begin inline asm
	ld.relaxed.gpu.u32 %r406, [%rd1];
	// end inline asm
	add.s32 	%r407, %r406, 1;
	// begin inline asm
	st.relaxed.gpu.u32 [%rd1], %r407;
	// end inline asm
	// begin inline asm
	ld.relaxed.gpu.u32 %r408, [%rd1];
	// end inline asm
	add.s32 	%r409, %r408, 1;
	// begin inline asm
	st.relaxed.gpu.u32 [%rd1], %r409;
	// end inline asm
	// begin inline asm
	ld.relaxed.gpu.u32 %r410, [%rd1];
	// end inline asm
	add.s32 	%r411, %r410, 1;
	// begin inline asm
	st.relaxed.gpu.u32 [%rd1], %r411;
	// end inline asm
	// begin inline asm
	ld.relaxed.gpu.u32 %r412, [%rd1];
	// end inline asm
	add.s32 	%r413, %r412, 1;
	// begin inline asm
	st.relaxed.gpu.u32 [%rd1], %r413;
	// end inline asm
	// begin inline asm
	ld.relaxed.gpu.u32 %r414, [%rd1];
	// end inline asm
	add.s32 	%r415, %r414, 1;
	// begin inline asm
	st.relaxed.gpu.u32 [%rd1], %r415;
	// end inline asm
	// begin inline asm
	ld.relaxed.gpu.u32 %r416, [%rd1];
	// end inline asm
	add.s32 	%r417, %r416, 1;
	// begin inline asm
	st.relaxed.gpu.u32 [%rd1], %r417;
	// end inline asm
	// begin inline asm
	ld.relaxed.gpu.u32 %r418, [%rd1];
	// end inline asm
	add.s32 	%r419, %r418, 1;
	// begin inline asm
	st.relaxed.gpu.u32 [%rd1], %r419;
	// end inline asm
	// begin inline asm
	ld.relaxed.gpu.u32 %r420, [%rd1];
	// end inline asm
	add.s32 	%r421, %r420, 1;
	// begin inline asm
	st.relaxed.gpu.u32 [%rd1], %r421;
	// end inline asm
	// begin inline asm
	ld.relaxed.gpu.u32 %r422, [%rd1];
	// end inline asm
	add.s32 	%r423, %r422, 1;
	// begin inline asm
	st.relaxed.gpu.u32 [%rd1], %r423;
	// end inline asm
	// begin inline asm
	ld.relaxed.gpu.u32 %r424, [%rd1];
	// end inline asm
	add.s32 	%r425, %r424, 1;
	// begin inline asm
	st.relaxed.gpu.u32 [%rd1], %r425;
	// end inline asm
	// begin inline asm
	ld.relaxed.gpu.u32 %r426, [%rd1];
	// end inline asm
	add.s32 	%r427, %r426, 1;
	// begin inline asm
	st.relaxed.gpu.u32 [%rd1], %r427;
	// end inline asm
	// begin inline asm
	ld.relaxed.gpu.u32 %r428, [%rd1];
	// end inline asm
	add.s32 	%r429, %r428, 1;
	// begin inline asm
	st.relaxed.gpu.u32 [%rd1], %r429;
	// end inline asm
	// begin inline asm
	ld.relaxed.gpu.u32 %r430, [%rd1];
	// end inline asm
	add.s32 	%r431, %r430, 1;
	// begin inline asm
	st.relaxed.gpu.u32 [%rd1], %r431;
	// end inline asm
	// begin inline asm
	ld.relaxed.gpu.u32 %r432, [%rd1];
	// end inline asm
	add.s32 	%r433, %r432, 1;
	// begin inline asm
	st.relaxed.gpu.u32 [%rd1], %r433;
	// end inline asm
	// begin inline asm
	ld.relaxed.gpu.u32 %r434, [%rd1];
	// end inline asm
	add.s32 	%r435, %r434, 1;
	// begin inline asm
	st.relaxed.gpu.u32 [%rd1], %r435;
	// end inline asm
	// begin inline asm
	ld.relaxed.gpu.u32 %r436, [%rd1];
	// end inline asm
	add.s32 	%r437, %r436, 1;
	// begin inline asm
	st.relaxed.gpu.u32 [%rd1], %r437;
	// end inline asm
	// begin inline asm
	ld.relaxed.gpu.u32 %r438, [%rd1];
	// end inline asm
	add.s32 	%r439, %r438, 1;
	// begin inline asm
	st.relaxed.gpu.u32 [%rd1], %r439;
	// end inline asm
	// begin inline asm
	ld.relaxed.gpu.u32 %r440, [%rd1];
	// end inline asm
	add.s32 	%r441, %r440, 1;
	// begin inline asm
	st.relaxed.gpu.u32 [%rd1], %r441;
	// end inline asm
	// begin inline asm
	ld.relaxed.gpu.u32 %r442, [%rd1];
	// end inline asm
	add.s32 	%r443, %r442, 1;
	// begin inline asm
	st.relaxed.gpu.u32 [%rd1], %r443;
	// end inline asm
	// begin inline asm
	ld.relaxed.gpu.u32 %r444, [%rd1];
	// end inline asm
	add.s32 	%r445, %r444, 1;
	// begin inline asm
	st.relaxed.gpu.u32 [%rd1], %r445;
	// end inline asm
	// begin inline asm
	ld.relaxed.gpu.u32 %r446, [%rd1];
	// end inline asm
	add.s32 	%r447, %r446, 1;
	// begin inline asm
	st.relaxed.gpu.u32 [%rd1], %r447;
	// end inline asm
	// begin inline asm
	ld.relaxed.gpu.u32 %r448, [%rd1];
	// end inline asm
	add.s32 	%r449, %r448, 1;
	// begin inline asm
	st.relaxed.gpu.u32 [%rd1], %r449;
	// end inline asm
	// begin inline asm
	ld.relaxed.gpu.u32 %r450, [%rd1];
	// end inline asm
	add.s32 	%r451, %r450, 1;
	// begin inline asm
	st.relaxed.gpu.u32 [%rd1], %r451;
	// end inline asm
	// begin inline asm
	ld.relaxed.gpu.u32 %r452, [%rd1];
	// end inline asm
	add.s32 	%r453, %r452, 1;
	// begin inline asm
	st.relaxed.gpu.u32 [%rd1], %r453;
	// end inline asm
	// begin inline asm
	ld.relaxed.gpu.u32 %r454, [%rd1];
	// end inline asm
	add.s32 	%r455, %r454, 1;
	// begin inline asm
	st.relaxed.gpu.u32 [%rd1], %r455;
	// end inline asm
	// begin inline asm
	ld.relaxed.gpu.u32 %r456, [%rd1];
	// end inline asm
	add.s32 	%r457, %r456, 1;
	// begin inline asm
	st.relaxed.gpu.u32 [%rd1], %r457;
	// end inline asm
	// begin inline asm
	ld.relaxed.gpu.u32 %r458, [%rd1];
	// end inline asm
	add.s32 	%r459, %r458, 1;
	// begin inline asm
	st.relaxed.gpu.u32 [%rd1], %r459;
	// end inline asm
	// begin inline asm
	ld.relaxed.gpu.u32 %r460, [%rd1];
	// end inline asm
	add.s32 	%r461, %r460, 1;
	// begin inline asm
	st.relaxed.gpu.u32 [%rd1], %r461;
	// end inline asm
	// begin inline asm
	ld.relaxed.gpu.u32 %r462, [%rd1];
	// end inline asm
	add.s32 	%r463, %r462, 1;
	// begin inline asm
	st.relaxed.gpu.u32 [%rd1], %r463;
	// end inline asm
	// begin inline asm
	ld.relaxed.gpu.u32 %r464, [%rd1];
	// end inline asm
	add.s32 	%r465, %r464, 1;
	// begin inline asm
	st.relaxed.gpu.u32 [%rd1], %r465;
	// end inline asm
	// begin inline asm
	ld.relaxed.gpu.u32 %r466, [%rd1];
	// end inline asm
	add.s32 	%r467, %r466, 1;
	// begin inline asm
	st.relaxed.gpu.u32 [%rd1], %r467;
	// end inline asm
	// begin inline asm
	ld.relaxed.gpu.u32 %r468, [%rd1];
	// end inline asm
	add.s32 	%r469, %r468, 1;
	// begin inline asm
	st.relaxed.gpu.u32 [%rd1], %r469;
	// end inline asm
	// begin inline asm
	ld.relaxed.gpu.u32 %r470, [%rd1];
	// end inline asm
	add.s32 	%r471, %r470, 1;
	// begin inline asm
	st.relaxed.gpu.u32 [%rd1], %r471;
	// end inline asm
	// begin inline asm
	ld.relaxed.gpu.u32 %r472, [%rd1];
	// end inline asm
	add.s32 	%r473, %r472, 1;
	// begin inline asm
	st.relaxed.gpu.u32 [%rd1], %r473;
	// end inline asm
	// begin inline asm
	ld.relaxed.gpu.u32 %r474, [%rd1];
	// end inline asm
	add.s32 	%r475, %r474, 1;
	// begin inline asm
	st.relaxed.gpu.u32 [%rd1], %r475;
	// end inline asm
	// begin inline asm
	ld.relaxed.gpu.u32 %r476, [%rd1];
	// end inline asm
	add.s32 	%r477, %r476, 1;
	// begin inline asm
	st.relaxed.gpu.u32 [%rd1], %r477;
	// end inline asm
	// begin inline asm
	ld.relaxed.gpu.u32 %r478, [%rd1];
	// end inline asm
	add.s32 	%r479, %r478, 1;
	// begin inline asm
	st.relaxed.gpu.u32 [%rd1], %r479;
	// end inline asm
	// begin inline asm
	ld.relaxed.gpu.u32 %r480, [%rd1];
	// end inline asm
	add.s32 	%r481, %r480, 1;
	// begin inline asm
	st.relaxed.gpu.u32 [%rd1], %r481;
	// end inline asm
	// begin inline asm
	ld.relaxed.gpu.u32 %r482, [%rd1];
	// end inline asm
	add.s32 	%r483, %r482, 1;
	// begin inline asm
	st.relaxed.gpu.u32 [%rd1], %r483;
	// end inline asm
	// begin inline asm
	ld.relaxed.gpu.u32 %r484, [%rd1];
	// end inline asm
	add.s32 	%r485, %r484, 1;
	// begin inline asm
	st.relaxed.gpu.u32 [%rd1], %r485;
	// end inline asm
	// begin inline asm
	ld.relaxed.gpu.u32 %r486, [%rd1];
	// end inline asm
	add.s32 	%r487, %r486, 1;
	// begin inline asm
	st.relaxed.gpu.u32 [%rd1], %r487;
	// end inline asm
	// begin inline asm
	ld.relaxed.gpu.u32 %r488, [%rd1];
	// end inline asm
	add.s32 	%r489, %r488, 1;
	// begin inline asm
	st.relaxed.gpu.u32 [%rd1], %r489;
	// end inline asm
	// begin inline asm
	ld.relaxed.gpu.u32 %r490, [%rd1];
	// end inline asm
	add.s32 	%r491, %r490, 1;
	// begin inline asm
	st.relaxed.gpu.u32 [%rd1], %r491;
	// end inline asm
	// begin inline asm
	ld.relaxed.gpu.u32 %r492, [%rd1];
	// end inline asm
	add.s32 	%r493, %r492, 1;
	// begin inline asm
	st.relaxed.gpu.u32 [%rd1], %r493;
	// end inline asm
	// begin inline asm
	ld.relaxed.gpu.u32 %r494, [%rd1];
	// end inline asm
	add.s32 	%r495, %r494, 1;
	// begin inline asm
	st.relaxed.gpu.u32 [%rd1], %r495;
	// end inline asm
	// begin inline asm
	ld.relaxed.gpu.u32 %r496, [%rd1];
	// end inline asm
	add.s32 	%r497, %r496, 1;
	// begin inline asm
	st.relaxed.gpu.u32 [%rd1], %r497;
	// end inline asm
	// begin inline asm
	ld.relaxed.gpu.u32 %r498, [%rd1];
	// end inline asm
	add.s32 	%r499, %r498, 1;
	// begin inline asm
	st.relaxed.gpu.u32 [%rd1], %r499;
	// end inline asm
	// begin inline asm
	ld.relaxed.gpu.u32 %r500, [%rd1];
	// end inline asm
	add.s32 	%r501, %r500, 1;
	// begin inline asm
	st.relaxed.gpu.u32 [%rd1], %r501;
	// end inline asm
	// begin inline asm
	ld.relaxed.gpu.u32 %r502, [%rd1];
	// end inline asm
	add.s32 	%r503, %r502, 1;
	// begin inline asm
	st.relaxed.gpu.u32 [%rd1], %r503;
	// end inline asm
	// begin inline asm
	ld.relaxed.gpu.u32 %r504, [%rd1];
	// end inline asm
	add.s32 	%r505, %r504, 1;
	// begin inline asm
	st.relaxed.gpu.u32 [%rd1], %r505;
	// end inline asm
	// begin inline asm
	ld.relaxed.gpu.u32 %r506, [%rd1];
	// end inline asm
	add.s32 	%r507, %r506, 1;
	// begin inline asm
	st.relaxed.gpu.u32 [%rd1], %r507;
	// end inline asm
	// begin inline asm
	ld.relaxed.gpu.u32 %r508, [%rd1];
	// end inline asm
	add.s32 	%r509, %r508, 1;
	// begin inline asm
	st.relaxed.gpu.u32 [%rd1], %r509;
	// end inline asm
	// begin inline asm
	ld.relaxed.gpu.u32 %r510, [%rd1];
	// end inline asm
	add.s32 	%r511, %r510, 1;
	// begin inline asm
	st.relaxed.gpu.u32 [%rd1], %r511;
	// end inline asm
	// begin inline asm
	ld.relaxed.gpu.u32 %r512, [%rd1];
	// end inline asm
	add.s32 	%r513, %r512, 1;
	// begin inline asm
	st.relaxed.gpu.u32 [%rd1], %r513;
	// end inline asm
$L__BB34_2:
	ret;

}
	// .globl	_Z4testIL_Z13load_volatilePKjEL_Z14store_volatilePjjELi256E14single_element10skip_lanesILj1EEEvv
.visible .entry _Z4testIL_Z13load_volatilePKjEL_Z14store_volatilePjjELi256E14single_element10skip_lanesILj1EEEvv()
{
	.reg .b32 	%r<513>;
	.reg .b64 	%rd<514>;

	mov.u64 	%rd513, buffer;
	cvta.global.u64 	%rd1, %rd513;
	// begin inline asm
	ld.volatile.global.u32 %r1, [%rd1];
	// end inline asm
	add.s32 	%r2, %r1, 1;
	// begin inline asm
	st.volatile.global.u32 [%rd1], %r2;
	// end inline asm
	// begin inline asm
	ld.volatile.global.u32 %r3, [%rd1];
	// end inline asm
	add.s32 	%r4, %r3, 1;
	// begin inline asm
	st.volatile.global.u32 [%rd1], %r4;
	// end inline asm
	// begin inline asm
	ld.volatile.global.u32 %r5, [%rd1];
	// end inline asm
	add.s32 	%r6, %r5, 1;
	// begin inline asm
	st.volatile.global.u32 [%rd1], %r6;
	// end inline asm
	// begin inline asm
	ld.volatile.global.u32 %r7, [%rd1];
	// end inline asm
	add.s32 	%r8, %r7, 1;
	// begin inline asm
	st.volatile.global.u32 [%rd1], %r8;
	// end inline asm
	// begin inline asm
	ld.volatile.global.u32 %r9, [%rd1];
	// end inline asm
	add.s32 	%r10, %r9, 1;
	// begin inline asm
	st.volatile.global.u32 [%rd1], %r10;
	// end inline asm
	// begin inline asm
	ld.volatile.global.u32 %r11, [%rd1];
	// end inline asm
	add.s32 	%r12, %r11, 1;
	// begin inline asm
	st.volatile.global.u32 [%rd1], %r12;
	// end inline asm
	// begin inline asm
	ld.volatile.global.u32 %r13, [%rd1];
	// end inline asm
	add.s32 	%r14, %r13, 1;
	// begin inline asm
	st.volatile.global.u32 [%rd1], %r14;
	// end inline asm
	// begin inline asm
	ld.volatile.global.u32 %r15, [%rd1];
	// end inline asm
	add.s32 	%r16, %r15, 1;
	// begin inline asm
	st.volatile.global.u32 [%rd1], %r16;
	// end inline asm
	// begin inline asm
	ld.volatile.global.u32 %r17, [%rd1];
	// end inline asm
	add.s32 	%r18, %r17, 1;
	// begin inline asm
	st.volatile.global.u32 [%rd1], %r18;
	// end inline asm
	// begin inline asm
	ld.volatile.global.u32 %r19, [%rd1];
	// end inline asm
	add.s32 	%r20, %r19, 1;
	// begin inline asm
	st.volatile.global.u32 [%rd1], %r20;
	// end inline asm
	// begin inline asm
	ld.volatile.global.u32 %r21, [%rd1];
	// end inline asm
	add.s32 	%r22, %r21, 1;
	// begin inline asm
	st.volatile.global.u32 [%rd1], %r22;
	// end inline asm
	// begin inline asm
	ld.volatile.global.u32 %r23, [%rd1];
	// end inline asm
	add.s32 	%r24, %r23, 1;
	// begin inline asm
	st.volatile.global.u32 [%rd1], %r24;
	// end inline asm
	// begin inline asm
	ld.volatile.global.u32 %r25, [%rd1];
	// end inline asm
	add.s32 	%r26, %r25, 1;
	// begin inline asm
	st.volatile.global.u32 [%rd1], %r26;
	// end inline asm
	// begin inline asm
	ld.volatile.global.u32 %r27, [%rd1];
	// end inline asm
	add.s32 	%r28, %r27, 1;
	// begin inline asm
	st.volatile.global.u32 [%rd1], %r28;
	// end inline asm
	// begin inline asm
	ld.volatile.global.u32 %r29, [%rd1];
	// end inline asm
	add.s32 	%r30, %r29, 1;
	// begin inline asm
	st.volatile.global.u32 [%rd1], %r30;
	// end inline asm
	// begin inline asm
	ld.volatile.global.u32 %r31, [%rd1];
	// end inline asm
	add.s32 	%r32, %r31, 1;
	// begin inline asm
	st.volatile.global.u32 [%rd1], %r32;
	// end inline asm
	// begin inline asm
	ld.volatile.global.u32 %r33, [%rd1];
	// end inline asm
	add.s32 	%r34, %r33, 1;
	// begin inline asm
	st.volatile.global.u32 [%rd1], %r34;
	// end inline asm
	// begin inline asm
	ld.volatile.global.u32 %r35, [%rd1];
	// end inline asm
	add.s32 	%r36, %r35, 1;
	// begin inline asm
	st.volatile.global.u32 [%rd1], %r36;
	// end inline asm
	// begin inline asm
	ld.volatile.global.u32 %r37, [%rd1];
	// end inline asm
	add.s32 	%r38, %r37, 1;
	// begin inline asm
	st.volatile.global.u32 [%rd1], %r38;
	// end inline asm
	// begin inline asm
	ld.volatile.global.u32 %r39, [%rd1];
	// end inline asm
	add.s32 	%r40, %r39, 1;
	// begin inline asm
	st.volatile.global.u32 [%rd1], %r40;
	// end inline asm
	// begin inline asm
	ld.volatile.global.u32 %r41, [%rd1];
	// end inline asm
	add.s32 	%r42, %r41, 1;
	// begin inline asm
	st.volatile.global.u32 [%rd1], %r42;
	// end inline asm
	// begin inline asm
	ld.volatile.global.u32 %r43, [%rd1];
	// end inline asm
	add.s32 	%r44, %r43, 1;
	// begin inline asm
	st.volatile.global.u32 [%rd1], %r44;
	// end inline asm
	// begin inline asm
	ld.volatile.global.u32 %r45, [%rd1];
	// end inline asm
	add.s32 	%r46, %r45, 1;
	// begin inline asm
	st.volatile.global.u32 [%rd1], %r46;
	// end inline asm
	// begin inline asm
	ld.volatile.global.u32 %r47, [%rd1];
	// end inline asm
	add.s32 	%r48, %r47, 1;
	// begin inline asm
	st.volatile.global.u32 [%rd1], %r48;
	// end inline asm
	// begin inline asm
	ld.volatile.global.u32 %r49, [%rd1];
	// end inline asm
	add.s32 	%r50, %r49, 1;
	// begin inline asm
	st.volatile.global.u32 [%rd1], %r50;
	// end inline asm
	// begin inline asm
	ld.volatile.global.u32 %r51, [%rd1];
	// end inline asm
	add.s32 	%r52, %r51, 1;
	// begin inline asm
	st.volatile.global.u32 [%rd1], %r52;
	// end inline asm
	// begin inline asm
	ld.volatile.global.u32 %r53, [%rd1];
	// end inline asm
	add.s32 	%r54, %r53, 1;
	// begin inline asm
	st.volatile.global.u32 [%rd1], %r54;
	// end inline asm
	// begin inline asm
	ld.volatile.global.u32 %r55, [%rd1];
	// end inline asm
	add.s32 	%r56, %r55, 1;
	// begin inline asm
	st.volatile.global.u32 [%rd1], %r56;
	// end inline asm
	// begin inline asm
	ld.volatile.global.u32 %r57, [%rd1];
	// end inline asm
	add.s32 	%r58, %r57, 1;
	// begin inline asm
	st.volatile.global.u32 [%rd1], %r58;
	// end inline asm
	// begin inline asm
	ld.volatile.global.u32 %r59, [%rd1];
	// end inline asm
	add.s32 	%r60, %r59, 1;
	// begin inline asm
	st.volatile.global.u32 [%rd1], %r60;
	// end inline asm
	// begin inline asm
	ld.volatile.global.u32 %r61, [%rd1];
	// end inline asm
	add.s32 	%r62, %r61, 1;
	// begin inline asm
	st.volatile.global.u32 [%rd1], %r62;
	// end inline asm
	// begin inline asm
	ld.volatile.global.u32 %r63, [%rd1];
	// end inline asm
	add.s32 	%r64, %r63, 1;
	// begin inline asm
	st.volatile.global.u32 [%rd1], %r64;
	// end inline asm
	// begin inline asm
	ld.volatile.global.u32 %r65, [%rd1];
	// end inline asm
	add.s32 	%r66, %r65, 1;
	// begin inline asm
	st.volatile.global.u32 [%rd1], %r66;
	// end inline asm
	// begin inline asm
	ld.volatile.global.u32 %r67, [%rd1];
	// end inline asm
	add.s32 	%r68, %r67, 1;
	// begin inline asm
	st.volatile.global.u32 [%rd1], %r68;
	// end inline asm
	// begin inline asm
	ld.volatile.global.u32 %r69, [%rd1];
	// end inline asm
	add.s32 	%r70, %r69, 1;
	// begin inline asm
	st.volatile.global.u32 [%rd1], %r70;
	// end inline asm
	// begin inline asm
	ld.volatile.global.u32 %r71, [%rd1];
	// end inline asm
	add.s32 	%r72, %r71, 1;
	// begin inline asm
	st.volatile.global.u32 [%rd1], %r72;
	// end inline asm
	// begin inline asm
	ld.volatile.global.u32 %r73, [%rd1];
	// end inline asm
	add.s32 	%r74, %r73, 1;
	// begin inline asm
	st.volatile.global.u32 [%rd1], %r74;
	// end inline asm
	// begin inline asm
	ld.volatile.global.u32 %r75, [%rd1];
	// end inline asm
	add.s32 	%r76, %r75, 1;
	// begin inline asm
	st.volatile.global.u32 [%rd1], %r76;
	// end inline asm
	// begin inline asm
	ld.volatile.global.u32 %r77, [%rd1];
	// end inline asm
	add.s32 	%r78, %r77, 1;
	// begin inline asm
	st.volatile.global.u32 [%rd1], %r78;
	// end inline asm
	// begin inline asm
	ld.volatile.global.u32 %r79, [%rd1];
	// end inline asm
	add.s32 	%r80, %r79, 1;
	// begin inline asm
	st.volatile.global.u32 [%rd1], %r80;
	// end inline asm
	// begin inline asm
	ld.volatile.global.u32 %r81, [%rd1];
	// end inline asm
	add.s32 	%r82, %r81, 1;
	// begin inline asm
	st.volatile.global.u32 [%rd1], %r82;
	// end inline asm
	// begin inline asm
	ld.volatile.global.u32 %r83, [%rd1];
	// end inline asm
	add.s32 	%r84, %r83, 1;
	// begin inline asm
	st.volatile.global.u32 [%rd1], %r84;
	// end inline asm
	// begin inline asm
	ld.volatile.global.u32 %r85, [%rd1];
	// end inline asm
	add.s32 	%r86, %r85, 1;
	// begin inline asm
	st.volatile.global.u32 [%rd1], %r86;
	// end inline asm
	// begin inline asm
	ld.volatile.global.u32 %r87, [%rd1];
	// end inline asm
	add.s32 	%r88, %r87, 1;
	// begin inline asm
	st.volatile.global.u32 [%rd1], %r88;
	// end inline asm
	// begin inline asm
	ld.volatile.global.u32 %r89, [%rd1];
	// end inline asm
	add.s32 	%r90, %r89, 1;
	// begin inline asm
	st.volatile.global.u32 [%rd1], %r90;
	// end inline asm
	// begin inline asm
	ld.volatile.global.u32 %r91, [%rd1];
	// end inline asm
	add.s32 	%r92, %r91, 1;
	// begin inline asm
	st.volatile.global.u32 [%rd1], %r92;
	// end inline asm
	// begin inline asm
	ld.volatile.global.u32 %r93, [%rd1];
	// end inline asm
	add.s32 	%r94, %r93, 1;
	// begin inline asm
	st.volatile.global.u32 [%rd1], %r94;
	// end inline asm
	// begin inline asm
	ld.volatile.global.u32 %r95, [%rd1];
	// end inline asm
	add.s32 	%r96, %r95, 1;
	// begin inline asm
	st.volatile.global.u32 [%rd1], %r96;
	// end inline asm
	// begin inline asm
	ld.volatile.global.u32 %r97, [%rd1];
	// end inline asm
	add.s32 	%r98, %r97, 1;
	// begin inline asm
	st.volatile.global.u32 [%rd1], %r98;
	// end inline asm
	// begin inline asm
	ld.volatile.global.u32 %r99, [%rd1];
	// end inline asm
	add.s32 	%r100, %r99, 1;
	// begin inline asm
	st.volatile.global.u32 [%rd1], %r100;
	// end inline asm
	// begin inline asm
	ld.volatile.global.u32 %r101, [%rd1];
	// end inline asm
	add.s32 	%r102, %r101, 1;
	// begin inline asm
	st.volatile.global.u32 [%rd1], %r102;
	// end inline asm
	// begin inline asm
	ld.volatile.global.u32 %r103, [%rd1];
	// end inline asm
	add.s32 	%r104, %r103, 1;
	// begin inline asm
	st.volatile.global.u32 [%rd1], %r104;
	// end inline asm
	// begin inline asm
	ld.volatile.global.u32 %r105, [%rd1];
	// end inline asm
	add.s32 	%r106, %r105, 1;
	// begin inline asm
	st.volatile.global.u32 [%rd1], %r106;
	// end inline asm
	// begin inline asm
	ld.volatile.global.u32 %r107, [%rd1];
	// end inline asm
	add.s32 	%r108, %r107, 1;
	// begin inline asm
	st.volatile.global.u32 [%rd1], %r108;
	// end inline asm
	// begin inline asm
	ld.volatile.global.u32 %r109, [%rd1];
	// end inline asm
	add.s32 	%r110, %r109, 1;
	// begin inline asm
	st.volatile.global.u32 [%rd1], %r110;
	// end inline asm
	// begin inline asm
	ld.volatile.global.u32 %r111, [%rd1];
	// end inline asm
	add.s32 	%r112, %r111, 1;
	// begin inline asm
	st.volatile.global.u32 [%rd1], %r112;
	// end inline asm
	// begin inline asm
	ld.volatile.global.u32 %r113, [%rd1];
	// end inline asm
	add.s32 	%r114, %r113, 1;
	// begin inline asm
	st.volatile.global.u32 [%rd1], %r114;
	// end inline asm
	// begin inline asm
	ld.volatile.global.u32 %r115, [%rd1];
	// end inline asm
	add.s32 	%r116, %r115, 1;
	// begin inline asm
	st.volatile.global.u32 [%rd1], %r116;
	// end inline asm
	// begin inline asm
	ld.volatile.global.u32 %r117, [%rd1];
	// end inline asm
	add.s32 	%r118, %r117, 1;
	// begin inline asm
	st.volatile.global.u32 [%rd1], %r118;
	// end inline asm
	// begin inline asm
	ld.volatile.global.u32 %r119, [%rd1];
	// end inline asm
	add.s32 	%r120, %r119, 1;
	// begin inline asm
	st.volatile.global.u32 [%rd1], %r120;
	// end inline asm
	// begin inline asm
	ld.volatile.global.u32 %r121, [%rd1];
	// end inline asm
	add.s32 	%r122, %r121, 1;
	// begin inline asm
	st.volatile.global.u32 [%rd1], %r122;
	// end inline asm
	// begin inline asm
	ld.volatile.global.u32 %r123, [%rd1];
	// end inline asm
	add.s32 	%r124, %r123, 1;
	// begin inline asm
	st.volatile.global.u32 [%rd1], %r124;
	// end inline asm
	// begin inline asm
	ld.volatile.global.u32 %r125, [%rd1];
	// end inline asm
	add.s32 	%r126, %r125, 1;
	// begin inline asm
	st.volatile.global.u32 [%rd1], %r126;
	// end inline asm
	// begin inline asm
	ld.volatile.global.u32 %r127, [%rd1];
	// end inline asm
	add.s32 	%r128, %r127, 1;
	// begin inline asm
	st.volatile.global.u32 [%rd1], %r128;
	// end inline asm
	// begin inline asm
	ld.volatile.global.u32 %r129, [%rd1];
	// end inline asm
	add.s32 	%r130, %r129, 1;
	// begin inline asm
	st.volatile.global.u32 [%rd1], %r130;
	// end inline asm
	// begin inline asm
	ld.volatile.global.u32 %r131, [%rd1];
	// end inline asm
	add.s32 	%r132, %r131, 1;
	// begin inline asm
	st.volatile.global.u32 [%rd1], %r132;
	// end inline asm
	// begin inline asm
	ld.volatile.global.u32 %r133, [%rd1];
	// end inline asm
	add.s32 	%r134, %r133, 1;
	// begin inline asm
	st.volatile.global.u32 [%rd1], %r134;
	// end inline asm
	// begin inline asm
	ld.volatile.global.u32 %r135, [%rd1];
	// end inline asm
	add.s32 	%r136, %r135, 1;
	// begin inline asm
	st.volatile.global.u32 [%rd1], %r136;
	// end inline asm
	// begin inline asm
	ld.volatile.global.u32 %r137, [%rd1];
	// end inline asm
	add.s32 	%r138, %r137, 1;
	// begin inline asm
	st.volatile.global.u32 [%rd1], %r138;
	// end inline asm
	// begin inline asm
	ld.volatile.global.u32 %r139, [%rd1];
	// end inline asm
	add.s32 	%r140, %r139, 1;
	// begin inline asm
	st.volatile.global.u32 [%rd1], %r140;
	// end inline asm
	// begin inline asm
	ld.volatile.global.u32 %r141, [%rd1];
	// end inline asm
	add.s32 	%r142, %r141, 1;
	// begin inline asm
	st.volatile.global.u32 [%rd1], %r142;
	// end inline asm
	// begin inline asm
	ld.volatile.global.u32 %r143, [%rd1];
	// end inline asm
	add.s32 	%r144, %r143, 1;
	// begin inline asm
	st.volatile.global.u32 [%rd1], %r144;
	// end inline asm
	// begin inline asm
	ld.volatile.global.u32 %r145, [%rd1];
	// end inline asm
	add.s32 	%r146, %r145, 1;
	// begin inline asm
	st.volatile.global.u32 [%rd1], %r146;
	// end inline asm
	// begin inline asm
	ld.volatile.global.u32 %r147, [%rd1];
	// end inline asm
	add.s32 	%r148, %r147, 1;
	// begin inline asm
	st.volatile.global.u32 [%rd1], %r148;
	// end inline asm
	// begin inline asm
	ld.volatile.global.u32 %r149, [%rd1];
	// end inline asm
	add.s32 	%r150, %r149, 1;
	// begin inline asm
	st.volatile.global.u32 [%rd1], %r150;
	// end inline asm
	// begin inline asm
	ld.volatile.global.u32 %r151, [%rd1];
	// end inline asm
	add.s32 	%r152, %r151, 1;
	// begin inline asm
	st.volatile.global.u32 [%rd1], %r152;
	// end inline asm
	// begin inline asm
	ld.volatile.global.u32 %r153, [%rd1];
	// end inline asm
	add.s32 	%r154, %r153, 1;
	// begin inline asm
	st.volatile.global.u32 [%rd1], %r154;
	// end inline asm
	// begin inline asm
	ld.volatile.global.u32 %r155, [%rd1];
	// end inline asm
	add.s32 	%r156, %r155, 1;
	// begin inline asm
	st.volatile.global.u32 [%rd1], %r156;
	// end inline asm
	// begin inline asm
	ld.volatile.global.u32 %r157, [%rd1];
	// end inline asm
	add.s32 	%r158, %r157, 1;
	// begin inline asm
	st.volatile.global.u32 [%rd1], %r158;
	// end inline asm
	// begin inline asm
	ld.volatile.global.u32 %r159, [%rd1];
	// end inline asm
	add.s32 	%r160, %r159, 1;
	// begin inline asm
	st.volatile.global.u32 [%rd1], %r160;
	// end inline asm
	// begin inline asm
	ld.volatile.global.u32 %r161, [%rd1];
	// end inline asm
	add.s32 	%r162, %r161, 1;
	// begin inline asm
	st.volatile.global.u32 [%rd1], %r162;
	// end inline asm
	// begin inline asm
	ld.volatile.global.u32 %r163, [%rd1];
	// end inline asm
	add.s32 	%r164, %r163, 1;
	// begin inline asm
	st.volatile.global.u32 [%rd1], %r164;
	// end inline asm
	// begin inline asm
	ld.volatile.global.u32 %r165, [%rd1];
	// end inline asm
	add.s32 	%r166, %r165, 1;
	// begin inline asm
	st.volatile.global.u32 [%rd1], %r166;
	// end inline asm
	// begin inline asm
	ld.volatile.global.u32 %r167, [%rd1];
	// end inline asm
	add.s32 	%r168, %r167, 1;
	// begin inline asm
	st.volatile.global.u32 [%rd1], %r168;
	// end inline asm
	// begin inline asm
	ld.volatile.global.u32 %r169, [%rd1];
	// end inline asm
	add.s32 	%r170, %r169, 1;
	// begin inline asm
	st.volatile.global.u32 [%rd1], %r170;
	// end inline asm
	// begin inline asm
	ld.volatile.global.u32 %r171, [%rd1];
	// end inline asm
	add.s32 	%r172, %r171, 1;
	// begin inline asm
	st.volatile.global.u32 [%rd1], %r172;
	// end inline asm
	// begin inline asm
	ld.volatile.global.u32 %r173, [%rd1];
	// end inline asm
	add.s32 	%r174, %r173, 1;
	// begin inline asm
	st.volatile.global.u32 [%rd1], %r174;
	// end inline asm
	// begin inline asm
	ld.volatile.global.u32 %r175, [%rd1];
	// end inline asm
	add.s32 	%r176, %r175, 1;
	// begin inline asm
	st.volatile.global.u32 [%rd1], %r176;
	// end inline asm
	// begin inline asm
	ld.volatile.global.u32 %r177, [%rd1];
	// end inline asm
	add.s32 	%r178, %r177, 1;
	// begin inline asm
	st.volatile.global.u32 [%rd1], %r178;
	// end inline asm
	// begin inline asm
	ld.volatile.global.u32 %r179, [%rd1];
	// end inline asm
	add.s32 	%r180, %r179, 1;
	// begin inline asm
	st.volatile.global.u32 [%rd1], %r180;
	// end inline asm
	// begin inline asm
	ld.volatile.global.u32 %r181, [%rd1];
	// end inline asm
	add.s32 	%r182, %r181, 1;
	// begin inline asm
	st.volatile.global.u32 [%rd1], %r182;
	// end inline asm
	// begin inline asm
	ld.volatile.global.u32 %r183, [%rd1];
	// end inline asm
	add.s32 	%r184, %r183, 1;
	// begin inline asm
	st.volatile.global.u32 [%rd1], %r184;
	// end inline asm
	// begin inline asm
	ld.volatile.global.u32 %r185, [%rd1];
	// end inline asm
	add.s32 	%r186, %r185, 1;
	// begin inline asm
	st.volatile.global.u32 [%rd1], %r186;
	// end inline asm
	// begin inline asm
	ld.volatile.global.u32 %r187, [%rd1];
	// end inline asm
	add.s32 	%r188, %r187, 1;
	// begin inline asm
	st.volatile.global.u32 [%rd1], %r188;
	// end inline asm
	// begin inline asm
	ld.volatile.global.u32 %r189, [%rd1];
	// end inline asm
	add.s32 	%r190, %r189, 1;
	// begin inline asm
	st.volatile.global.u32 [%rd1], %r190;
	// end inline asm
	// begin inline asm
	ld.volatile.global.u32 %r191, [%rd1];
	// end inline asm
	add.s32 	%r192, %r191, 1;
	// begin inline asm
	st.volatile.global.u32 [%rd1], %r192;
	// end inline asm
	// begin inline asm
	ld.volatile.global.u32 %r193, [%rd1];
	// end inline asm
	add.s32 	%r194, %r193, 1;
	// begin inline asm
	st.volatile.global.u32 [%rd1], %r194;
	// end inline asm
	// begin inline asm
	ld.volatile.global.u32 %r195, [%rd1];
	// end inline asm
	add.s32 	%r196, %r195, 1;
	// begin inline asm
	st.volatile.global.u32 [%rd1], %r196;
	// end inline asm
	// begin inline asm
	ld.volatile.global.u32 %r197, [%rd1];
	// end inline asm
	add.s32 	%r198, %r197, 1;
	// begin inline asm
	st.volatile.global.u32 [%rd1], %r198;
	// end inline asm
	// begin inline asm
	ld.volatile.global.u32 %r199, [%rd1];
	// end inline asm
	add.s32 	%r200, %r199, 1;
	// begin inline asm
	st.volatile.global.u32 [%rd1], %r200;
	// end inline asm
	// begin inline asm
	ld.volatile.global.u32 %r201, [%rd1];
	// end inline asm
	add.s32 	%r202, %r201, 1;
	// begin inline asm
	st.volatile.global.u32 [%rd1], %r202;
	// end inline asm
	// begin inline asm
	ld.volatile.global.u32 %r203, [%rd1];
	// end inline asm
	add.s32 	%r204, %r203, 1;
	// begin inline asm
	st.volatile.global.u32 [%rd1], %r204;
	// end inline asm
	// begin inline asm
	ld.volatile.global.u32 %r205, [%rd1];
	// end inline asm
	add.s32 	%r206, %r205, 1;
	// begin inline asm
	st.volatile.global.u32 [%rd1], %r206;
	// end inline asm
	// begin inline asm
	ld.volatile.global.u32 %r207, [%rd1];
	// end inline asm
	add.s32 	%r208, %r207, 1;
	// begin inline asm
	st.volatile.global.u32 [%rd1], %r208;
	// end inline asm
	// begin inline asm
	ld.volatile.global.u32 %r209, [%rd1];
	// end inline asm
	add.s32 	%r210, %r209, 1;
	// begin inline asm
	st.volatile.global.u32 [%rd1], %r210;
	// end inline asm
	// begin inline asm
	ld.volatile.global.u32 %r211, [%rd1];
	// end inline asm
	add.s32 	%r212, %r211, 1;
	// begin inline asm
	st.volatile.global.u32 [%rd1], %r212;
	// end inline asm
	// begin inline asm
	ld.volatile.global.u32 %r213, [%rd1];
	// end inline asm
	add.s32 	%r214, %r213, 1;
	// begin inline asm
	st.volatile.global.u32 [%rd1], %r214;
	// end inline asm
	// begin inline asm
	ld.volatile.global.u32 %r215, [%rd1];
	// end inline asm
	add.s32 	%r216, %r215, 1;
	// begin inline asm
	st.volatile.global.u32 [%rd1], %r216;
	// end inline asm
	// begin inline asm
	ld.volatile.global.u32 %r217, [%rd1];
	// end inline asm
	add.s32 	%r218, %r217, 1;
	// begin inline asm
	st.volatile.global.u32 [%rd1], %r218;
	// end inline asm
	// begin inline asm
	ld.volatile.global.u32 %r219, [%rd1];
	// end inline asm
	add.s32 	%r220, %r219, 1;
	// begin inline asm
	st.volatile.global.u32 [%rd1], %r220;
	// end inline asm
	// begin inline asm
	ld.volatile.global.u32 %r221, [%rd1];
	// end inline asm
	add.s32 	%r222, %r221, 1;
	// begin inline asm
	st.volatile.global.u32 [%rd1], %r222;
	// end inline asm
	// begin inline asm
	ld.volatile.global.u32 %r223, [%rd1];
	// end inline asm
	add.s32 	%r224, %r223, 1;
	// begin inline asm
	st.volatile.global.u32 [%rd1], %r224;
	// end inline asm
	// begin inline asm
	ld.volatile.global.u32 %r225, [%rd1];
	// end inline asm
	add.s32 	%r226, %r225, 1;
	// begin inline asm
	st.volatile.global.u32 [%rd1], %r226;
	// end inline asm
	// begin inline asm
	ld.volatile.global.u32 %r227, [%rd1];
	// end inline asm
	add.s32 	%r228, %r227, 1;
	// begin inline asm
	st.volatile.global.u32 [%rd1], %r228;
	// end inline asm
	// begin inline asm
	ld.volatile.global.u32 %r229, [%rd1];
	// end inline asm
	add.s32 	%r230, %r229, 1;
	// begin inline asm
	st.volatile.global.u32 [%rd1], %r230;
	// end inline asm
	// begin inline asm
	ld.volatile.global.u32 %r231, [%rd1];
	// end inline asm
	add.s32 	%r232, %r231, 1;
	// begin inline asm
	st.volatile.global.u32 [%rd1], %r232;
	// end inline asm
	// begin inline asm
	ld.volatile.global.u32 %r233, [%rd1];
	// end inline asm
	add.s32 	%r234, %r233, 1;
	// begin inline asm
	st.volatile.global.u32 [%rd1], %r234;
	// end inline asm
	// begin inline asm
	ld.volatile.global.u32 %r235, [%rd1];
	// end inline asm
	add.s32 	%r236, %r235, 1;
	// begin inline asm
	st.volatile.global.u32 [%rd1], %r236;
	// end inline asm
	// begin inline asm
	ld.volatile.global.u32 %r237, [%rd1];
	// end inline asm
	add.s32 	%r238, %r237, 1;
	// begin inline asm
	st.volatile.global.u32 [%rd1], %r238;
	// end inline asm
	// begin inline asm
	ld.volatile.global.u32 %r239, [%rd1];
	// end inline asm
	add.s32 	%r240, %r239, 1;
	// begin inline asm
	st.volatile.global.u32 [%rd1], %r240;
	// end inline asm
	// begin inline asm
	ld.volatile.global.u32 %r241, [%rd1];
	// end inline asm
	add.s32 	%r242, %r241, 1;
	// begin inline asm
	st.volatile.global.u32 [%rd1], %r242;
	// end inline asm
	// begin inline asm
	ld.volatile.global.u32 %r243, [%rd1];
	// end inline asm
	add.s32 	%r244, %r243, 1;
	// begin inline asm
	st.volatile.global.u32 [%rd1], %r244;
	// end inline asm
	// begin inline asm
	ld.volatile.global.u32 %r245, [%rd1];
	// end inline asm
	add.s32 	%r246, %r245, 1;
	// begin inline asm
	st.volatile.global.u32 [%rd1], %r246;
	// end inline asm
	// begin inline asm
	ld.volatile.global.u32 %r247, [%rd1];
	// end inline asm
	add.s32 	%r248, %r247, 1;
	// begin inline asm
	st.volatile.global.u32 [%rd1], %r248;
	// end inline asm
	// begin inline asm
	ld.volatile.global.u32 %r249, [%rd1];
	// end inline asm
	add.s32 	%r250, %r249, 1;
	// begin inline asm
	st.volatile.global.u32 [%rd1], %r250;
	// end inline asm
	// begin inline asm
	ld.volatile.global.u32 %r251, [%rd1];
	// end inline asm
	add.s32 	%r252, %r251, 1;
	// begin inline asm
	st.volatile.global.u32 [%rd1], %r252;
	// end inline asm
	// begin inline asm
	ld.volatile.global.u32 %r253, [%rd1];
	// end inline asm
	add.s32 	%r254, %r253, 1;
	// begin inline asm
	st.volatile.global.u32 [%rd1], %r254;
	// end inline asm
	// begin inline asm
	ld.volatile.global.u32 %r255, [%rd1];
	// end inline asm
	add.s32 	%r256, %r255, 1;
	// begin inline asm
	st.volatile.global.u32 [%rd1], %r256;
	// end inline asm
	// begin inline asm
	ld.volatile.global.u32 %r257, [%rd1];
	// end inline asm
	add.s32 	%r258, %r257, 1;
	// begin inline asm
	st.volatile.global.u32 [%rd1], %r258;
	// end inline asm
	// begin inline asm
	ld.volatile.global.u32 %r259, [%rd1];
	// end inline asm
	add.s32 	%r260, %r259, 1;
	// begin inline asm
	st.volatile.global.u32 [%rd1], %r260;
	// end inline asm
	// begin inline asm
	ld.volatile.global.u32 %r261, [%rd1];
	// end inline asm
	add.s32 	%r262, %r261, 1;
	// begin inline asm
	st.volatile.global.u32 [%rd1], %r262;
	// end inline asm
	// begin inline asm
	ld.volatile.global.u32 %r263, [%rd1];
	// end inline asm
	add.s32 	%r264, %r263, 1;
	// begin inline asm
	st.volatile.global.u32 [%rd1], %r264;
	// end inline asm
	// begin inline asm
	ld.volatile.global.u32 %r265, [%rd1];
	// end inline asm
	add.s32 	%r266, %r265, 1;
	// begin inline asm
	st.volatile.global.u32 [%rd1], %r266;
	// end inline asm
	// begin inline asm
	ld.volatile.global.u32 %r267, [%rd1];
	// end inline asm
	add.s32 	%r268, %r267, 1;
	// begin inline asm
	st.volatile.global.u32 [%rd1], %r268;
	// end inline asm
	// begin inline asm
	ld.volatile.global.u32 %r269, [%rd1];
	// end inline asm
	add.s32 	%r270, %r269, 1;
	// begin inline asm
	st.volatile.global.u32 [%rd1], %r270;
	// end inline asm
	// begin inline asm
	ld.volatile.global.u32 %r271, [%rd1];
	// end inline asm
	add.s32 	%r272, %r271, 1;
	// begin inline asm
	st.volatile.global.u32 [%rd1], %r272;
	// end inline asm
	// begin inline asm
	ld.volatile.global.u32 %r273, [%rd1];
	// end inline asm
	add.s32 	%r274, %r273, 1;
	// begin inline asm
	st.volatile.global.u32 [%rd1], %r274;
	// end inline asm
	// begin inline asm
	ld.volatile.global.u32 %r275, [%rd1];
	// end inline asm
	add.s32 	%r276, %r275, 1;
	// begin inline asm
	st.volatile.global.u32 [%rd1], %r276;
	// end inline asm
	// begin inline asm
	ld.volatile.global.u32 %r277, [%rd1];
	// end inline asm
	add.s32 	%r278, %r277, 1;
	// begin inline asm
	st.volatile.global.u32 [%rd1], %r278;
	// end inline asm
	// begin inline asm
	ld.volatile.global.u32 %r279, [%rd1];
	// end inline asm
	add.s32 	%r280, %r279, 1;
	// begin inline asm
	st.volatile.global.u32 [%rd1], %r280;
	// end inline asm
	// begin inline asm
	ld.volatile.global.u32 %r281, [%rd1];
	// end inline asm
	add.s32 	%r282, %r281, 1;
	// begin inline asm
	st.volatile.global.u32 [%rd1], %r282;
	// end inline asm
	// begin inline asm
	ld.volatile.global.u32 %r283, [%rd1];
	// end inline asm
	add.s32 	%r284, %r283, 1;
	// begin inline asm
	st.volatile.global.u32 [%rd1], %r284;
	// end inline asm
	// begin inline asm
	ld.volatile.global.u32 %r285, [%rd1];
	// end inline asm
	add.s32 	%r286, %r285, 1;
	// begin inline asm
	st.volatile.global.u32 [%rd1], %r286;
	// end inline asm
	// begin inline asm
	ld.volatile.global.u32 %r287, [%rd1];
	// end inline asm
	add.s32 	%r288, %r287, 1;
	// begin inline asm
	st.volatile.global.u32 [%rd1], %r288;
	// end inline asm
	// begin inline asm
	ld.volatile.global.u32 %r289, [%rd1];
	// end inline asm
	add.s32 	%r290, %r289, 1;
	// begin inline asm
	st.volatile.global.u32 [%rd1], %r290;
	// end inline asm
	// begin inline asm
	ld.volatile.global.u32 %r291, [%rd1];
	// end inline asm
	add.s32 	%r292, %r291, 1;
	// begin inline asm
	st.volatile.global.u32 [%rd1], %r292;
	// end inline asm
	// begin inline asm
	ld.volatile.global.u32 %r293, [%rd1];
	// end inline asm
	add.s32 	%r294, %r293, 1;
	// begin inline asm
	st.volatile.global.u32 [%rd1], %r294;
	// end inline asm
	// begin inline asm
	ld.volatile.global.u32 %r295, [%rd1];
	// end inline asm
	add.s32 	%r296, %r295, 1;
	// begin inline asm
	st.volatile.global.u32 [%rd1], %r296;
	// end inline asm
	// begin inline asm
	ld.volatile.global.u32 %r297, [%rd1];
	// end inline asm
	add.s32 	%r298, %r297, 1;
	// begin inline asm
	st.volatile.global.u32 [%rd1], %r298;
	// end inline asm
	// begin inline asm
	ld.volatile.global.u32 %r299, [%rd1];
	// end inline asm
	add.s32 	%r300, %r299, 1;
	// begin inline asm
	st.volatile.global.u32 [%rd1], %r300;
	// end inline asm
	// begin inline asm
	ld.volatile.global.u32 %r301, [%rd1];
	// end inline asm
	add.s32 	%r302, %r301, 1;
	// begin inline asm
	st.volatile.global.u32 [%rd1], %r302;
	// end inline asm
	// begin inline asm
	ld.volatile.global.u32 %r303, [%rd1];
	// end inline asm
	add.s32 	%r304, %r303, 1;
	// begin inline asm
	st.volatile.global.u32 [%rd1], %r304;
	// end inline asm
	// begin inline asm
	ld.volatile.global.u32 %r305, [%rd1];
	// end inline asm
	add.s32 	%r306, %r305, 1;
	// begin inline asm
	st.volatile.global.u32 [%rd1], %r306;
	// end inline asm
	// begin inline asm
	ld.volatile.global.u32 %r307, [%rd1];
	// end inline asm
	add.s32 	%r308, %r307, 1;
	// begin inline asm
	st.volatile.global.u32 [%rd1], %r308;
	// end inline asm
	// begin inline asm
	ld.volatile.global.u32 %r309, [%rd1];
	// end inline asm
	add.s32 	%r310, %r309, 1;
	// begin inline asm
	st.volatile.global.u32 [%rd1], %r310;
	// end inline asm
	// begin inline asm
	ld.volatile.global.u32 %r311, [%rd1];
	// end inline asm
	add.s32 	%r312, %r311, 1;
	// begin inline asm
	st.volatile.global.u32 [%rd1], %r312;
	// end inline asm
	// begin inline asm
	ld.volatile.global.u32 %r313, [%rd1];
	// end inline asm
	add.s32 	%r314, %r313, 1;
	// begin inline asm
	st.volatile.global.u32 [%rd1], %r314;
	// end inline asm
	// begin inline asm
	ld.volatile.global.u32 %r315, [%rd1];
	// end inline asm
	add.s32 	%r316, %r315, 1;
	// begin inline asm
	st.volatile.global.u32 [%rd1], %r316;
	// end inline asm
	// begin inline asm
	ld.volatile.global.u32 %r317, [%rd1];
	// end inline asm
	add.s32 	%r318, %r317, 1;
	// begin inline asm
	st.volatile.global.u32 [%rd1], %r318;
	// end inline asm
	// begin inline asm
	ld.volatile.global.u32 %r319, [%rd1];
	// end inline asm
	add.s32 	%r320, %r319, 1;
	// begin inline asm
	st.volatile.global.u32 [%rd1], %r320;
	// end inline asm
	// begin inline asm
	ld.volatile.global.u32 %r321, [%rd1];
	// end inline asm
	add.s32 	%r322, %r321, 1;
	// begin inline asm
	st.volatile.global.u32 [%rd1], %r322;
	// end inline asm
	// begin inline asm
	ld.volatile.global.u32 %r323, [%rd1];
	// end inline asm
	add.s32 	%r324, %r323, 1;
	// begin inline asm
	st.volatile.global.u32 [%rd1], %r324;
	// end inline asm
	// begin inline asm
	ld.volatile.global.u32 %r325, [%rd1];
	// end inline asm
	add.s32 	%r326, %r325, 1;
	// begin inline asm
	st.volatile.global.u32 [%rd1], %r326;
	// end inline asm
	// begin inline asm
	ld.volatile.global.u32 %r327, [%rd1];
	// end inline asm
	add.s32 	%r328, %r327, 1;
	// begin inline asm
	st.volatile.global.u32 [%rd1], %r328;
	// end inline asm
	// begin inline asm
	ld.volatile.global.u32 %r329, [%rd1];
	// end inline asm
	add.s32 	%r330, %r329, 1;
	// begin inline asm
	st.volatile.global.u32 [%rd1], %r330;
	// end inline asm
	// begin inline asm
	ld.volatile.global.u32 %r331, [%rd1];
	// end inline asm
	add.s32 	%r332, %r331, 1;
	// begin inline asm
	st.volatile.global.u32 [%rd1], %r332;
	// end inline asm
	// begin inline asm
	ld.volatile.global.u32 %r333, [%rd1];
	// end inline asm
	add.s32 	%r334, %r333, 1;
	// begin inline asm
	st.volatile.global.u32 [%rd1], %r334;
	// end inline asm
	// begin inline asm
	ld.volatile.global.u32 %r335, [%rd1];
	// end inline asm
	add.s32 	%r336, %r335, 1;
	// begin inline asm
	st.volatile.global.u32 [%rd1], %r336;
	// end inline asm
	// begin inline asm
	ld.volatile.global.u32 %r337, [%rd1];
	// end inline asm
	add.s32 	%r338, %r337, 1;
	// begin inline asm
	st.volatile.global.u32 [%rd1], %r338;
	// end inline asm
	// begin inline asm
	ld.volatile.global.u32 %r339, [%rd1];
	// end inline asm
	add.s32 	%r340, %r339, 1;
	// begin inline asm
	st.volatile.global.u32 [%rd1], %r340;
	// end inline asm
	// begin inline asm
	ld.volatile.global.u32 %r341, [%rd1];
	// end inline asm
	add.s32 	%r342, %r341, 1;
	// begin inline asm
	st.volatile.global.u32 [%rd1], %r342;
	// end inline asm
	// begin inline asm
	ld.volatile.global.u32 %r343, [%rd1];
	// end inline asm
	add.s32 	%r344, %r343, 1;
	// begin inline asm
	st.volatile.global.u32 [%rd1], %r344;
	// end inline asm
	// begin inline asm
	ld.volatile.global.u32 %r345, [%rd1];
	// end inline asm
	add.s32 	%r346, %r345, 1;
	// begin inline asm
	st.volatile.global.u32 [%rd1], %r346;
	// end inline asm
	// begin inline asm
	ld.volatile.global.u32 %r347, [%rd1];
	// end inline asm
	add.s32 	%r348, %r347, 1;
	// begin inline asm
	st.volatile.global.u32 [%rd1], %r348;
	// end inline asm
	// begin inline asm
	ld.volatile.global.u32 %r349, [%rd1];
	// end inline asm
	add.s32 	%r350, %r349, 1;
	// begin inline asm
	st.volatile.global.u32 [%rd1], %r350;
	// end inline asm
	// begin inline asm
	ld.volatile.global.u32 %r351, [%rd1];
	// end inline asm
	add.s32 	%r352, %r351, 1;
	// begin inline asm
	st.volatile.global.u32 [%rd1], %r352;
	// end inline asm
	// begin inline asm
	ld.volatile.global.u32 %r353, [%rd1];
	// end inline asm
	add.s32 	%r354, %r353, 1;
	// begin inline asm
	st.volatile.global.u32 [%rd1], %r354;
	// end inline asm
	// begin inline asm
	ld.volatile.global.u32 %r355, [%rd1];
	// end inline asm
	add.s32 	%r356, %r355, 1;
	// begin inline asm
	st.volatile.global.u32 [%rd1], %r356;
	// end inline asm
	// begin inline asm
	ld.volatile.global.u32 %r357, [%rd1];
	// end inline asm
	add.s32 	%r358, %r357, 1;
	// begin inline asm
	st.volatile.global.u32 [%rd1], %r358;
	// end inline asm
	// begin inline asm
	ld.volatile.global.u32 %r359, [%rd1];
	// end inline asm
	add.s32 	%r360, %r359, 1;
	// begin inline asm
	st.volatile.global.u32 [%rd1], %r360;
	// end inline asm
	// begin inline asm
	ld.volatile.global.u32 %r361, [%rd1];
	// end inline asm
	add.s32 	%r362, %r361, 1;
	// begin inline asm
	st.volatile.global.u32 [%rd1], %r362;
	// end inline asm
	// begin inline asm
	ld.volatile.global.u32 %r363, [%rd1];
	// end inline asm
	add.s32 	%r364, %r363, 1;
	// begin inline asm
	st.volatile.global.u32 [%rd1], %r364;
	// end inline asm
	// begin inline asm
	ld.volatile.global.u32 %r365, [%rd1];
	// end inline asm
	add.s32 	%r366, %r365, 1;
	// begin inline asm
	st.volatile.global.u32 [%rd1], %r366;
	// end inline asm
	// begin inline asm
	ld.volatile.global.u32 %r367, [%rd1];
	// end inline asm
	add.s32 	%r368, %r367, 1;
	// begin inline asm
	st.volatile.global.u32 [%rd1], %r368;
	// end inline asm
	// begin inline asm
	ld.volatile.global.u32 %r369, [%rd1];
	// end inline asm
	add.s32 	%r370, %r369, 1;
	// begin inline asm
	st.volatile.global.u32 [%rd1], %r370;
	// end inline asm
	// begin inline asm
	ld.volatile.global.u32 %r371, [%rd1];
	// end inline asm
	add.s32 	%r372, %r371, 1;
	// begin inline asm
	st.volatile.global.u32 [%rd1], %r372;
	// end inline asm
	// begin inline asm
	ld.volatile.global.u32 %r373, [%rd1];
	// end inline asm
	add.s32 	%r374, %r373, 1;
	// begin inline asm
	st.volatile.global.u32 [%rd1], %r374;
	// end inline asm
	// begin inline asm
	ld.volatile.global.u32 %r375, [%rd1];
	// end inline asm
	add.s32 	%r376, %r375, 1;
	// begin inline asm
	st.volatile.global.u32 [%rd1], %r376;
	// end inline asm
	// begin inline asm
	ld.volatile.global.u32 %r377, [%rd1];
	// end inline asm
	add.s32 	%r378, %r377, 1;
	// begin inline asm
	st.volatile.global.u32 [%rd1], %r378;
	// end inline asm
	// begin inline asm
	ld.volatile.global.u32 %r379, [%rd1];
	// end inline asm
	add.s32 	%r380, %r379, 1;
	// begin inline asm
	st.volatile.global.u32 [%rd1], %r380;
	// end inline asm
	// begin inline asm
	ld.volatile.global.u32 %r381, [%rd1];
	// end inline asm
	add.s32 	%r382, %r381, 1;
	// begin inline asm
	st.volatile.global.u32 [%rd1], %r382;
	// end inline asm
	// begin inline asm
	ld.volatile.global.u32 %r383, [%rd1];
	// end inline asm
	add.s32 	%r384, %r383, 1;
	// begin inline asm
	st.volatile.global.u32 [%rd1], %r384;
	// end inline asm
	// begin inline asm
	ld.volatile.global.u32 %r385, [%rd1];
	// end inline asm
	add.s32 	%r386, %r385, 1;
	// begin inline asm
	st.volatile.global.u32 [%rd1], %r386;
	// end inline asm
	// begin inline asm
	ld.volatile.global.u32 %r387, [%rd1];
	// end inline asm
	add.s32 	%r388, %r387, 1;
	// begin inline asm
	st.volatile.global.u32 [%rd1], %r388;
	// end inline asm
	// begin inline asm
	ld.volatile.global.u32 %r389, [%rd1];
	// end inline asm
	add.s32 	%r390, %r389, 1;
	// begin inline asm
	st.volatile.global.u32 [%rd1], %r390;
	// end inline asm
	// begin inline asm
	ld.volatile.global.u32 %r391, [%rd1];
	// end inline asm
	add.s32 	%r392, %r391, 1;
	// begin inline asm
	st.volatile.global.u32 [%rd1], %r392;
	// end inline asm
	// begin inline asm
	ld.volatile.global.u32 %r393, [%rd1];
	// end inline asm
	add.s32 	%r394, %r393, 1;
	// begin inline asm
	st.volatile.global.u32 [%rd1], %r394;
	// end inline asm
	// begin inline asm
	ld.volatile.global.u32 %r395, [%rd1];
	// end inline asm
	add.s32 	%r396, %r395, 1;
	// begin inline asm
	st.volatile.global.u32 [%rd1], %r396;
	// end inline asm
	// begin inline asm
	ld.volatile.global.u32 %r397, [%rd1];
	// end inline asm
	add.s32 	%r398, %r397, 1;
	// begin inline asm
	st.volatile.global.u32 [%rd1], %r398;
	// end inline asm
	// begin inline asm
	ld.volatile.global.u32 %r399, [%rd1];
	// end inline asm
	add.s32 	%r400, %r399, 1;
	// begin inline asm
	st.volatile.global.u32 [%rd1], %r400;
	// end inline asm
	// begin inline asm
	ld.volatile.global.u32 %r401, [%rd1];
	// end inline asm
	add.s32 	%r402, %r401, 1;
	// begin inline asm
	st.volatile.global.u32 [%rd1], %r402;
	// end inline asm
	// begin inline asm
	ld.volatile.global.u32 %r403, [%rd1];
	// end inline asm
	add.s32 	%r404, %r403, 1;
	// begin inline asm
	st.volatile.global.u32 [%rd1], %r404;
	// end inline asm
	// begin inline asm
	ld.volatile.global.u32 %r405, [%rd1];
	// end inline asm
	add.s32 	%r406, %r405, 1;
	// begin inline asm
	st.volatile.global.u32 [%rd1], %r406;
	// end inline asm
	// begin inline asm
	ld.volatile.global.u32 %r407, [%rd1];
	// end inline asm
	add.s32 	%r408, %r407, 1;
	// begin inline asm
	st.volatile.global.u32 [%rd1], %r408;
	// end inline asm
	// begin inline asm
	ld.volatile.global.u32 %r409, [%rd1];
	// end inline asm
	add.s32 	%r410, %r409, 1;
	// begin inline asm
	st.volatile.global.u32 [%rd1], %r410;
	// end inline asm
	// begin inline asm
	ld.volatile.global.u32 %r411, [%rd1];
	// end inline asm
	add.s32 	%r412, %r411, 1;
	// begin inline asm
	st.volatile.global.u32 [%rd1], %r412;
	// end inline asm
	// begin inline asm
	ld.volatile.global.u32 %r413, [%rd1];
	// end inline asm
	add.s32 	%r414, %r413, 1;
	// begin inline asm
	st.volatile.global.u32 [%rd1], %r414;
	// end inline asm
	// begin inline asm
	ld.volatile.global.u32 %r415, [%rd1];
	// end inline asm
	add.s32 	%r416, %r415, 1;
	// begin inline asm
	st.volatile.global.u32 [%rd1], %r416;
	// end inline asm
	// begin inline asm
	ld.volatile.global.u32 %r417, [%rd1];
	// end inline asm
	add.s32 	%r418, %r417, 1;
	// begin inline asm
	st.volatile.global.u32 [%rd1], %r418;
	// end inline asm
	// begin inline asm
	ld.volatile.global.u32 %r419, [%rd1];
	// end inline asm
	add.s32 	%r420, %r419, 1;
	// begin inline asm
	st.volatile.global.u32 [%rd1], %r420;
	// end inline asm
	// begin inline asm
	ld.volatile.global.u32 %r421, [%rd1];
	// end inline asm
	add.s32 	%r422, %r421, 1;
	// begin inline asm
	st.volatile.global.u32 [%rd1], %r422;
	// end inline asm
	// begin inline asm
	ld.volatile.global.u32 %r423, [%rd1];
	// end inline asm
	add.s32 	%r424, %r423, 1;
	// begin inline asm
	st.volatile.global.u32 [%rd1], %r424;
	// end inline asm
	// begin inline asm
	ld.volatile.global.u32 %r425, [%rd1];
	// end inline asm
	add.s32 	%r426, %r425, 1;
	// begin inline asm
	st.volatile.global.u32 [%rd1], %r426;
	// end inline asm
	// begin inline asm
	ld.volatile.global.u32 %r427, [%rd1];
	// end inline asm
	add.s32 	%r428, %r427, 1;
	// begin inline asm
	st.volatile.global.u32 [%rd1], %r428;
	// end inline asm
	// begin inline asm
	ld.volatile.global.u32 %r429, [%rd1];
	// end inline asm
	add.s32 	%r430, %r429, 1;
	// begin inline asm
	st.volatile.global.u32 [%rd1], %r430;
	// end inline asm
	// begin inline asm
	ld.volatile.global.u32 %r431, [%rd1];
	// end inline asm
	add.s32 	%r432, %r431, 1;
	// begin inline asm
	st.volatile.global.u32 [%rd1], %r432;
	// end inline asm
	// begin inline asm
	ld.volatile.global.u32 %r433, [%rd1];
	// end inline asm
	add.s32 	%r434, %r433, 1;
	// begin inline asm
	st.volatile.global.u32 [%rd1], %r434;
	// end inline asm
	// begin inline asm
	ld.volatile.global.u32 %r435, [%rd1];
	// end inline asm
	add.s32 	%r436, %r435, 1;
	// begin inline asm
	st.volatile.global.u32 [%rd1], %r436;
	// end inline asm
	// begin inline asm
	ld.volatile.global.u32 %r437, [%rd1];
	// end inline asm
	add.s32 	%r438, %r437, 1;
	// begin inline asm
	st.volatile.global.u32 [%rd1], %r438;
	// end inline asm
	// begin inline asm
	ld.volatile.global.u32 %r439, [%rd1];
	// end inline asm
	add.s32 	%r440, %r439, 1;
	// begin inline asm
	st.volatile.global.u32 [%rd1], %r440;
	// end inline asm
	// begin inline asm
	ld.volatile.global.u32 %r441, [%rd1];
	// end inline asm
	add.s32 	%r442, %r441, 1;
	// begin inline asm
	st.volatile.global.u32 [%rd1], %r442;
	// end inline asm
	// begin inline asm
	ld.volatile.global.u32 %r443, [%rd1];
	// end inline asm
	add.s32 	%r444, %r443, 1;
	// begin inline asm
	st.volatile.global.u32 [%rd1], %r444;
	// end inline asm
	// begin inline asm
	ld.volatile.global.u32 %r445, [%rd1];
	// end inline asm
	add.s32 	%r446, %r445, 1;
	// begin inline asm
	st.volatile.global.u32 [%rd1], %r446;
	// end inline asm
	// begin inline asm
	ld.volatile.global.u32 %r447, [%rd1];
	// end inline asm
	add.s32 	%r448, %r447, 1;
	// begin inline asm
	st.volatile.global.u32 [%rd1], %r448;
	// end inline asm
	// begin inline asm
	ld.volatile.global.u32 %r449, [%rd1];
	// end inline asm
	add.s32 	%r450, %r449, 1;
	// begin inline asm
	st.volatile.global.u32 [%rd1], %r450;
	// end inline asm
	// begin inline asm
	ld.volatile.global.u32 %r451, [%rd1];
	// end inline asm
	add.s32 	%r452, %r451, 1;
	// begin inline asm
	st.volatile.global.u32 [%rd1], %r452;
	// end inline asm
	// begin inline asm
	ld.volatile.global.u32 %r453, [%rd1];
	// end inline asm
	add.s32 	%r454, %r453, 1;
	// begin inline asm
	st.volatile.global.u32 [%rd1], %r454;
	// end inline asm
	// begin inline asm
	ld.volatile.global.u32 %r455, [%rd1];
	// end inline asm
	add.s32 	%r456, %r455, 1;
	// begin inline asm
	st.volatile.global.u32 [%rd1], %r456;
	// end inline asm
	// begin inline asm
	ld.volatile.global.u32 %r457, [%rd1];
	// end inline asm
	add.s32 	%r458, %r457, 1;
	// begin inline asm
	st.volatile.global.u32 [%rd1], %r458;
	// end inline asm
	// begin inline asm
	ld.volatile.global.u32 %r459, [%rd1];
	// end inline asm
	add.s32 	%r460, %r459, 1;
	// begin inline asm
	st.volatile.global.u32 [%rd1], %r460;
	// end inline asm
	// begin inline asm
	ld.volatile.global.u32 %r461, [%rd1];
	// end inline asm
	add.s32 	%r462, %r461, 1;
	// begin inline asm
	st.volatile.global.u32 [%rd1], %r462;
	// end inline asm
	// begin inline asm
	ld.volatile.global.u32 %r463, [%rd1];
	// end inline asm
	add.s32 	%r464, %r463, 1;
	// begin inline asm
	st.volatile.global.u32 [%rd1], %r464;
	// end inline asm
	// begin inline asm
	ld.volatile.global.u32 %r465, [%rd1];
	// end inline asm
	add.s32 	%r466, %r465, 1;
	// begin inline asm
	st.volatile.global.u32 [%rd1], %r466;
	// end inline asm
	// begin inline asm
	ld.volatile.global.u32 %r467, [%rd1];
	// end inline asm
	add.s32 	%r468, %r467, 1;
	// begin inline asm
	st.volatile.global.u32 [%rd1], %r468;
	// end inline asm
	// begin inline asm
	ld.volatile.global.u32 %r469, [%rd1];
	// end inline asm
	add.s32 	%r470, %r469, 1;
	// begin inline asm
	st.volatile.global.u32 [%rd1], %r470;
	// end inline asm
	// begin inline asm
	ld.volatile.global.u32 %r471, [%rd1];
	// end inline asm
	add.s32 	%r472, %r471, 1;
	// begin inline asm
	st.volatile.global.u32 [%rd1], %r472;
	// end inline asm
	// begin inline asm
	ld.volatile.global.u32 %r473, [%rd1];
	// end inline asm
	add.s32 	%r474, %r473, 1;
	// begin inline asm
	st.volatile.global.u32 [%rd1], %r474;
	// end inline asm
	// begin inline asm
	ld.volatile.global.u32 %r475, [%rd1];
	// end inline asm
	add.s32 	%r476, %r475, 1;
	// begin inline asm
	st.volatile.global.u32 [%rd1], %r476;
	// end inline asm
	// begin inline asm
	ld.volatile.global.u32 %r477, [%rd1];
	// end inline asm
	add.s32 	%r478, %r477, 1;
	// begin inline asm
	st.volatile.global.u32 [%rd1], %r478;
	// end inline asm
	// begin inline asm
	ld.volatile.global.u32 %r479, [%rd1];
	// end inline asm
	add.s32 	%r480, %r479, 1;
	// begin inline asm
	st.volatile.global.u32 [%rd1], %r480;
	// end inline asm
	// begin inline asm
	ld.volatile.global.u32 %r481, [%rd1];
	// end inline asm
	add.s32 	%r482, %r481, 1;
	// begin inline asm
	st.volatile.global.u32 [%rd1], %r482;
	// end inline asm
	// begin inline asm
	ld.volatile.global.u32 %r483, [%rd1];
	// end inline asm
	add.s32 	%r484, %r483, 1;
	// begin inline asm
	st.volatile.global.u32 [%rd1], %r484;
	// end inline asm
	// begin inline asm
	ld.volatile.global.u32 %r485, [%rd1];
	// end inline asm
	add.s32 	%r486, %r485, 1;
	// begin inline asm
	st.volatile.global.u32 [%rd1], %r486;
	// end inline asm
	// begin inline asm
	ld.volatile.global.u32 %r487, [%rd1];
	// end inline asm
	add.s32 	%r488, %r487, 1;
	// begin inline asm
	st.volatile.global.u32 [%rd1], %r488;
	// end inline asm
	// begin inline asm
	ld.volatile.global.u32 %r489, [%rd1];
	// end inline asm
	add.s32 	%r490, %r489, 1;
	// begin inline asm
	st.volatile.global.u32 [%rd1], %r490;
	// end inline asm
	// begin inline asm
	ld.volatile.global.u32 %r491, [%rd1];
	// end inline asm
	add.s32 	%r492, %r491, 1;
	// begin inline asm
	st.volatile.global.u32 [%rd1], %r492;
	// end inline asm
	// begin inline asm
	ld.volatile.global.u32 %r493, [%rd1];
	// end inline asm
	add.s32 	%r494, %r493, 1;
	// begin inline asm
	st.volatile.global.u32 [%rd1], %r494;
	// end inline asm
	// begin inline asm
	ld.volatile.global.u32 %r495, [%rd1];
	// end inline asm
	add.s32 	%r496, %r495, 1;
	// begin inline asm
	st.volatile.global.u32 [%rd1], %r496;
	// end inline asm
	// begin inline asm
	ld.volatile.global.u32 %r497, [%rd1];
	// end inline asm
	add.s32 	%r498, %r497, 1;
	// begin inline asm
	st.volatile.global.u32 [%rd1], %r498;
	// end inline asm
	// begin inline asm
	ld.volatile.global.u32 %r499, [%rd1];
	// end inline asm
	add.s32 	%r500, %r499, 1;
	// begin inline asm
	st.volatile.global.u32 [%rd1], %r500;
	// end inline asm
	// begin inline asm
	ld.volatile.global.u32 %r501, [%rd1];
	// end inline asm
	add.s32 	%r502, %r501, 1;
	// begin inline asm
	st.volatile.global.u32 [%rd1], %r502;
	// end inline asm
	// begin inline asm
	ld.volatile.global.u32 %r503, [%rd1];
	// end inline asm
	add.s32 	%r504, %r503, 1;
	// begin inline asm
	st.volatile.global.u32 [%rd1], %r504;
	// end inline asm
	// begin inline asm
	ld.volatile.global.u32 %r505, [%rd1];
	// end inline asm
	add.s32 	%r506, %r505, 1;
	// begin inline asm
	st.volatile.global.u32 [%rd1], %r506;
	// end inline asm
	// begin inline asm
	ld.volatile.global.u32 %r507, [%rd1];
	// end inline asm
	add.s32 	%r508, %r507, 1;
	// begin inline asm
	st.volatile.global.u32 [%rd1], %r508;
	// end inline asm
	// begin inline asm
	ld.volatile.global.u32 %r509, [%rd1];
	// end inline asm
	add.s32 	%r510, %r509, 1;
	// begin inline asm
	st.volatile.global.u32 [%rd1], %r510;
	// end inline asm
	// begin inline asm
	ld.volatile.global.u32 %r511, [%rd1];
	// end inline asm
	add.s32 	%r512, %r511, 1;
	// begin inline asm
	st.volatile.global.u32 [%rd1], %r512;
	// end inline asm
	ret;

}
	// .globl	_Z4testIL_Z13load_volatilePKjEL_Z17store_atomic_exchPjjELi256E14single_element10skip_lanesILj1EEEvv
.visible .entry _Z4testIL_Z13load_volatilePKjEL_Z17store_atomic_exchPjjELi256E14single_element10skip_lanesILj1EEEvv()
{
	.reg .b32 	%r<769>;
	.reg .b64 	%rd<514>;

	mov.u64 	%rd513, buffer;
	cvta.global.u64 	%rd1, %rd513;
	// begin inline asm
	ld.volatile.global.u32 %r1, [%rd1];
	// end inline asm
	add.s32 	%r3, %r1, 1;
	// begin inline asm
	atom.global.exch.b32 %r2, [%rd1], %r3;
	// end inline asm
	// begin inline asm
	ld.volatile.global.u32 %r4, [%rd1];
	// end inline asm
	add.s32 	%r6, %r4, 1;
	// begin inline asm
	atom.global.exch.b32 %r5, [%rd1], %r6;
	// end inline asm
	// begin inline asm
	ld.volatile.global.u32 %r7, [%rd1];
	// end inline asm
	add.s32 	%r9, %r7, 1;
	// begin inline asm
	atom.global.exch.b32 %r8, [%rd1], %r9;
	// end inline asm
	// begin inline asm
	ld.volatile.global.u32 %r10, [%rd1];
	// end inline asm
	add.s32 	%r12, %r10, 1;
	// begin inline asm
	atom.global.exch.b32 %r11, [%rd1], %r12;
	// end inline asm
	// begin inline asm
	ld.volatile.global.u32 %r13, [%rd1];
	// end inline asm
	add.s32 	%r15, %r13, 1;
	// begin inline asm
	atom.global.exch.b32 %r14, [%rd1], %r15;
	// end inline asm
	// begin inline asm
	ld.volatile.global.u32 %r16, [%rd1];
	// end inline asm
	add.s32 	%r18, %r16, 1;
	// begin inline asm
	atom.global.exch.b32 %r17, [%rd1], %r18;
	// end inline asm
	// begin inline asm
	ld.volatile.global.u32 %r19, [%rd1];
	// end inline asm
	add.s32 	%r21, %r19, 1;
	// begin inline asm
	atom.global.exch.b32 %r20, [%rd1], %r21;
	// end inline asm
	// begin inline asm
	ld.volatile.global.u32 %r22, [%rd1];
	// end inline asm
	add.s32 	%r24, %r22, 1;
	// begin inline asm
	atom.global.exch.b32 %r23, [%rd1], %r24;
	// end inline asm
	// begin inline asm
	ld.volatile.global.u32 %r25, [%rd1];
	// end inline asm
	add.s32 	%r27, %r25, 1;
	// begin inline asm
	atom.global.exch.b32 %r26, [%rd1], %r27;
	// end inline asm
	// begin inline asm
	ld.volatile.global.u32 %r28, [%rd1];
	// end inline asm
	add.s32 	%r30, %r28, 1;
	// begin inline asm
	atom.global.exch.b32 %r29, [%rd1], %r30;
	// end inline asm
	// begin inline asm
	ld.volatile.global.u32 %r31, [%rd1];
	// end inline asm
	add.s32 	%r33, %r31, 1;
	// begin inline asm
	atom.global.exch.b32 %r32, [%rd1], %r33;
	// end inline asm
	// begin inline asm
	ld.volatile.global.u32 %r34, [%rd1];
	// end inline asm
	add.s32 	%r36, %r34, 1;
	// begin inline asm
	atom.global.exch.b32 %r35, [%rd1], %r36;
	// end inline asm
	// begin inline asm
	ld.volatile.global.u32 %r37, [%rd1];
	// end inline asm
	add.s32 	%r39, %r37, 1;
	// begin inline asm
	atom.global.exch.b32 %r38, [%rd1], %r39;
	// end inline asm
	// begin inline asm
	ld.volatile.global.u32 %r40, [%rd1];
	// end inline asm
	add.s32 	%r42, %r40, 1;
	// begin inline asm
	atom.global.exch.b32 %r41, [%rd1], %r42;
	// end inline asm
	// begin inline asm
	ld.volatile.global.u32 %r43, [%rd1];
	// end inline asm
	add.s32 	%r45, %r43, 1;
	// begin inline asm
	atom.global.exch.b32 %r44, [%rd1], %r45;
	// end inline asm
	// begin inline asm
	ld.volatile.global.u32 %r46, [%rd1];
	// end inline asm
	add.s32 	%r48, %r46, 1;
	// begin inline asm
	atom.global.exch.b32 %r47, [%rd1], %r48;
	// end inline asm
	// begin inline asm
	ld.volatile.global.u32 %r49, [%rd1];
	// end inline asm
	add.s32 	%r51, %r49, 1;
	// begin inline asm
	atom.global.exch.b32 %r50, [%rd1], %r51;
	// end inline asm
	// begin inline asm
	ld.volatile.global.u32 %r52, [%rd1];
	// end inline asm
	add.s32 	%r54, %r52, 1;
	// begin inline asm
	atom.global.exch.b32 %r53, [%rd1], %r54;
	// end inline asm
	// begin inline asm
	ld.volatile.global.u32 %r55, [%rd1];
	// end inline asm
	add.s32 	%r57, %r55, 1;
	// begin inline asm
	atom.global.exch.b32 %r56, [%rd1], %r57;
	// end inline asm
	// begin inline asm
	ld.volatile.global.u32 %r58, [%rd1];
	// end inline asm
	add.s32 	%r60, %r58, 1;
	// begin inline asm
	atom.global.exch.b32 %r59, [%rd1], %r60;
	// end inline asm
	// begin inline asm
	ld.volatile.global.u32 %r61, [%rd1];
	// end inline asm
	add.s32 	%r63, %r61, 1;
	// begin inline asm
	atom.global.exch.b32 %r62, [%rd1], %r63;
	// end inline asm
	// begin inline asm
	ld.volatile.global.u32 %r64, [%rd1];
	// end inline asm
	add.s32 	%r66, %r64, 1;
	// begin inline asm
	atom.global.exch.b32 %r65, [%rd1], %r66;
	// end inline asm
	// begin inline asm
	ld.volatile.global.u32 %r67, [%rd1];
	// end inline asm
	add.s32 	%r69, %r67, 1;
	// begin inline asm
	atom.global.exch.b32 %r68, [%rd1], %r69;
	// end inline asm
	// begin inline asm
	ld.volatile.global.u32 %r70, [%rd1];
	// end inline asm
	add.s32 	%r72, %r70, 1;
	// begin inline asm
	atom.global.exch.b32 %r71, [%rd1], %r72;
	// end inline asm
	// begin inline asm
	ld.volatile.global.u32 %r73, [%rd1];
	// end inline asm
	add.s32 	%r75, %r73, 1;
	// begin inline asm
	atom.global.exch.b32 %r74, [%rd1], %r75;
	// end inline asm
	// begin inline asm
	ld.volatile.global.u32 %r76, [%rd1];
	// end inline asm
	add.s32 	%r78, %r76, 1;
	// begin inline asm
	atom.global.exch.b32 %r77, [%rd1], %r78;
	// end inline asm
	// begin inline asm
	ld.volatile.global.u32 %r79, [%rd1];
	// end inline asm
	add.s32 	%r81, %r79, 1;
	// begin inline asm
	atom.global.exch.b32 %r80, [%rd1], %r81;
	// end inline asm
	// begin inline asm
	ld.volatile.global.u32 %r82, [%rd1];
	// end inline asm
	add.s32 	%r84, %r82, 1;
	// begin inline asm
	atom.global.exch.b32 %r83, [%rd1], %r84;
	// end inline asm
	// begin inline asm
	ld.volatile.global.u32 %r85, [%rd1];
	// end inline asm
	add.s32 	%r87, %r85, 1;
	// begin inline asm
	atom.global.exch.b32 %r86, [%rd1], %r87;
	// end inline asm
	// begin inline asm
	ld.volatile.global.u32 %r88, [%rd1];
	// end inline asm
	add.s32 	%r90, %r88, 1;
	// begin inline asm
	atom.global.exch.b32 %r89, [%rd1], %r90;
	// end inline asm
	// begin inline asm
	ld.volatile.global.u32 %r91, [%rd1];
	// end inline asm
	add.s32 	%r93, %r91, 1;
	// begin inline asm
	atom.global.exch.b32 %r92, [%rd1], %r93;
	// end inline asm
	// begin inline asm
	ld.volatile.global.u32 %r94, [%rd1];
	// end inline asm
	add.s32 	%r96, %r94, 1;
	// begin inline asm
	atom.global.exch.b32 %r95, [%rd1], %r96;
	// end inline asm
	// begin inline asm
	ld.volatile.global.u32 %r97, [%rd1];
	// end inline asm
	add.s32 	%r99, %r97, 1;
	// begin inline asm
	atom.global.exch.b32 %r98, [%rd1], %r99;
	// end inline asm
	// begin inline asm
	ld.volatile.global.u32 %r100, [%rd1];
	// end inline asm
	add.s32 	%r102, %r100, 1;
	// begin inline asm
	atom.global.exch.b32 %r101, [%rd1], %r102;
	// end inline asm
	// begin inline asm
	ld.volatile.global.u32 %r103, [%rd1];
	// end inline asm
	add.s32 	%r105, %r103, 1;
	// begin inline asm
	atom.global.exch.b32 %r104, [%rd1], %r105;
	// end inline asm
	// begin inline asm
	ld.volatile.global.u32 %r106, [%rd1];
	// end inline asm
	add.s32 	%r108, %r106, 1;
	// begin inline asm
	atom.global.exch.b32 %r107, [%rd1], %r108;
	// end inline asm
	// begin inline asm
	ld.volatile.global.u32 %r109, [%rd1];
	// end inline asm
	add.s32 	%r111, %r109, 1;
	// begin inline asm
	atom.global.exch.b32 %r110, [%rd1], %r111;
	// end inline asm
	// begin inline asm
	ld.volatile.global.u32 %r112, [%rd1];
	// end inline asm
	add.s32 	%r114, %r112, 1;
	// begin inline asm
	atom.global.exch.b32 %r113, [%rd1], %r114;
	// end inline asm
	// begin inline asm
	ld.volatile.global.u32 %r115, [%rd1];
	// end inline asm
	add.s32 	%r117, %r115, 1;
	// begin inline asm
	atom.global.exch.b32 %r116, [%rd1], %r117;
	// end inline asm
	// begin inline asm
	ld.volatile.global.u32 %r118, [%rd1];
	// end inline asm
	add.s32 	%r120, %r118, 1;
	// begin inline asm
	atom.global.exch.b32 %r119, [%rd1], %r120;
	// end inline asm
	// begin inline asm
	ld.volatile.global.u32 %r121, [%rd1];
	// end inline asm
	add.s32 	%r123, %r121, 1;
	// begin inline asm
	atom.global.exch.b32 %r122, [%rd1], %r123;
	// end inline asm
	// begin inline asm
	ld.volatile.global.u32 %r124, [%rd1];
	// end inline asm
	add.s32 	%r126, %r124, 1;
	// begin inline asm
	atom.global.exch.b32 %r125, [%rd1], %r126;
	// end inline asm
	// begin inline asm
	ld.volatile.global.u32 %r127, [%rd1];
	// end inline asm
	add.s32 	%r129, %r127, 1;
	// begin inline asm
	atom.global.exch.b32 %r128, [%rd1], %r129;
	// end inline asm
	// begin inline asm
	ld.volatile.global.u32 %r130, [%rd1];
	// end inline asm
	add.s32 	%r132, %r130, 1;
	// begin inline asm
	atom.global.exch.b32 %r131, [%rd1], %r132;
	// end inline asm
	// begin inline asm
	ld.volatile.global.u32 %r133, [%rd1];
	// end inline asm
	add.s32 	%r135, %r133, 1;
	// begin inline asm
	atom.global.exch.b32 %r134, [%rd1], %r135;
	// end inline asm
	// begin inline asm
	ld.volatile.global.u32 %r136, [%rd1];
	// end inline asm
	add.s32 	%r138, %r136, 1;
	// begin inline asm
	atom.global.exch.b32 %r137, [%rd1], %r138;
	// end inline asm
	// begin inline asm
	ld.volatile.global.u32 %r139, [%rd1];
	// end inline asm
	add.s32 	%r141, %r139, 1;
	// begin inline asm
	atom.global.exch.b32 %r140, [%rd1], %r141;
	// end inline asm
	// begin inline asm
	ld.volatile.global.u32 %r142, [%rd1];
	// end inline asm
	add.s32 	%r144, %r142, 1;
	// begin inline asm
	atom.global.exch.b32 %r143, [%rd1], %r144;
	// end inline asm
	// begin inline asm
	ld.volatile.global.u32 %r145, [%rd1];
	// end inline asm
	add.s32 	%r147, %r145, 1;
	// begin inline asm
	atom.global.exch.b32 %r146, [%rd1], %r147;
	// end inline asm
	// begin inline asm
	ld.volatile.global.u32 %r148, [%rd1];
	// end inline asm
	add.s32 	%r150, %r148, 1;
	// begin inline asm
	atom.global.exch.b32 %r149, [%rd1], %r150;
	// end inline asm
	// begin inline asm
	ld.volatile.global.u32 %r151, [%rd1];
	// end inline asm
	add.s32 	%r153, %r151, 1;
	// begin inline asm
	atom.global.exch.b32 %r152, [%rd1], %r153;
	// end inline asm
	// begin inline asm
	ld.volatile.global.u32 %r154, [%rd1];
	// end inline asm
	add.s32 	%r156, %r154, 1;
	// begin inline asm
	atom.global.exch.b32 %r155, [%rd1], %r156;
	// end inline asm
	// begin inline asm
	ld.volatile.global.u32 %r157, [%rd1];
	// end inline asm
	add.s32 	%r159, %r157, 1;
	// begin inline asm
	atom.global.exch.b32 %r158, [%rd1], %r159;
	// end inline asm
	// begin inline asm
	ld.volatile.global.u32 %r160, [%rd1];
	// end inline asm
	add.s32 	%r162, %r160, 1;
	// begin inline asm
	atom.global.exch.b32 %r161, [%rd1], %r162;
	// end inline asm
	// begin inline asm
	ld.volatile.global.u32 %r163, [%rd1];
	// end inline asm
	add.s32 	%r165, %r163, 1;
	// begin inline asm
	atom.global.exch.b32 %r164, [%rd1], %r165;
	// end inline asm
	// begin inline asm
	ld.volatile.global.u32 %r166, [%rd1];
	// end inline asm
	add.s32 	%r168, %r166, 1;
	// begin inline asm
	atom.global.exch.b32 %r167, [%rd1], %r168;
	// end inline asm
	// begin inline asm
	ld.volatile.global.u32 %r169, [%rd1];
	// end inline asm
	add.s32 	%r171, %r169, 1;
	// begin inline asm
	atom.global.exch.b32 %r170, [%rd1], %r171;
	// end inline asm
	// begin inline asm
	ld.volatile.global.u32 %r172, [%rd1];
	// end inline asm
	add.s32 	%r174, %r172, 1;
	// begin inline asm
	atom.global.exch.b32 %r173, [%rd1], %r174;
	// end inline asm
	// begin inline asm
	ld.volatile.global.u32 %r175, [%rd1];
	// end inline asm
	add.s32 	%r177, %r175, 1;
	// begin inline asm
	atom.global.exch.b32 %r176, [%rd1], %r177;
	// end inline asm
	// begin inline asm
	ld.volatile.global.u32 %r178, [%rd1];
	// end inline asm
	add.s32 	%r180, %r178, 1;
	// begin inline asm
	atom.global.exch.b32 %r179, [%rd1], %r180;
	// end inline asm
	// begin inline asm
	ld.volatile.global.u32 %r181, [%rd1];
	// end inline asm
	add.s32 	%r183, %r181, 1;
	// begin inline asm
	atom.global.exch.b32 %r182, [%rd1], %r183;
	// end inline asm
	// begin inline asm
	ld.volatile.global.u32 %r184, [%rd1];
	// end inline asm
	add.s32 	%r186, %r184, 1;
	// begin inline asm
	atom.global.exch.b32 %r185, [%rd1], %r186;
	// end inline asm
	// begin inline asm
	ld.volatile.global.u32 %r187, [%rd1];
	// end inline asm
	add.s32 	%r189, %r187, 1;
	// begin inline asm
	atom.global.exch.b32 %r188, [%rd1], %r189;
	// end inline asm
	// begin inline asm
	ld.volatile.global.u32 %r190, [%rd1];
	// end inline asm
	add.s32 	%r192, %r190, 1;
	// begin inline asm
	atom.global.exch.b32 %r191, [%rd1], %r192;
	// end inline asm
	// begin inline asm
	ld.volatile.global.u32 %r193, [%rd1];
	// end inline asm
	add.s32 	%r195, %r193, 1;
	// begin inline asm
	atom.global.exch.b32 %r194, [%rd1], %r195;
	// end inline asm
	// begin inline asm
	ld.volatile.global.u32 %r196, [%rd1];
	// end inline asm
	add.s32 	%r198, %r196, 1;
	// begin inline asm
	atom.global.exch.b32 %r197, [%rd1], %r198;
	// end inline asm
	// begin inline asm
	ld.volatile.global.u32 %r199, [%rd1];
	// end inline asm
	add.s32 	%r201, %r199, 1;
	// begin inline asm
	atom.global.exch.b32 %r200, [%rd1], %r201;
	// end inline asm
	// begin inline asm
	ld.volatile.global.u32 %r202, [%rd1];
	// end inline asm
	add.s32 	%r204, %r202, 1;
	// begin inline asm
	atom.global.exch.b32 %r203, [%rd1], %r204;
	// end inline asm
	// begin inline asm
	ld.volatile.global.u32 %r205, [%rd1];
	// end inline asm
	add.s32 	%r207, %r205, 1;
	// begin inline asm
	atom.global.exch.b32 %r206, [%rd1], %r207;
	// end inline asm
	// begin inline asm
	ld.volatile.global.u32 %r208, [%rd1];
	// end inline asm
	add.s32 	%r210, %r208, 1;
	// begin inline asm
	atom.global.exch.b32 %r209, [%rd1], %r210;
	// end inline asm
	// begin inline asm
	ld.volatile.global.u32 %r211, [%rd1];
	// end inline asm
	add.s32 	%r213, %r211, 1;
	// begin inline asm
	atom.global.exch.b32 %r212, [%rd1], %r213;
	// end inline asm
	// begin inline asm
	ld.volatile.global.u32 %r214, [%rd1];
	// end inline asm
	add.s32 	%r216, %r214, 1;
	// begin inline asm
	atom.global.exch.b32 %r215, [%rd1], %r216;
	// end inline asm
	// begin inline asm
	ld.volatile.global.u32 %r217, [%rd1];
	// end inline asm
	add.s32 	%r219, %r217, 1;
	// begin inline asm
	atom.global.exch.b32 %r218, [%rd1], %r219;
	// end inline asm
	// begin inline asm
	ld.volatile.global.u32 %r220, [%rd1];
	// end inline asm
	add.s32 	%r222, %r220, 1;
	// begin inline asm
	atom.global.exch.b32 %r221, [%rd1], %r222;
	// end inline asm
	// begin inline asm
	ld.volatile.global.u32 %r223, [%rd1];
	// end inline asm
	add.s32 	%r225, %r223, 1;
	// begin inline asm
	atom.global.exch.b32 %r224, [%rd1], %r225;
	// end inline asm
	// begin inline asm
	ld.volatile.global.u32 %r226, [%rd1];
	// end inline asm
	add.s32 	%r228, %r226, 1;
	// begin inline asm
	atom.global.exch.b32 %r227, [%rd1], %r228;
	// end inline asm
	// begin inline asm
	ld.volatile.global.u32 %r229, [%rd1];
	// end inline asm
	add.s32 	%r231, %r229, 1;
	// begin inline asm
	atom.global.exch.b32 %r230, [%rd1], %r231;
	// end inline asm
	// begin inline asm
	ld.volatile.global.u32 %r232, [%rd1];
	// end inline asm
	add.s32 	%r234, %r232, 1;
	// begin inline asm
	atom.global.exch.b32 %r233, [%rd1], %r234;
	// end inline asm
	// begin inline asm
	ld.volatile.global.u32 %r235, [%rd1];
	// end inline asm
	add.s32 	%r237, %r235, 1;
	// begin inline asm
	atom.global.exch.b32 %r236, [%rd1], %r237;
	// end inline asm
	// begin inline asm
	ld.volatile.global.u32 %r238, [%rd1];
	// end inline asm
	add.s32 	%r240, %r238, 1;
	// begin inline asm
	atom.global.exch.b32 %r239, [%rd1], %r240;
	// end inline asm
	// begin inline asm
	ld.volatile.global.u32 %r241, [%rd1];
	// end inline asm
	add.s32 	%r243, %r241, 1;
	// begin inline asm
	atom.global.exch.b32 %r242, [%rd1], %r243;
	// end inline asm
	// begin inline asm
	ld.volatile.global.u32 %r244, [%rd1];
	// end inline asm
	add.s32 	%r246, %r244, 1;
	// begin inline asm
	atom.global.exch.b32 %r245, [%rd1], %r246;
	// end inline asm
	// begin inline asm
	ld.volatile.global.u32 %r247, [%rd1];
	// end inline asm
	add.s32 	%r249, %r247, 1;
	// begin inline asm
	atom.global.exch.b32 %r248, [%rd1], %r249;
	// end inline asm
	// begin inline asm
	ld.volatile.global.u32 %r250, [%rd1];
	// end inline asm
	add.s32 	%r252, %r250, 1;
	// begin inline asm
	atom.global.exch.b32 %r251, [%rd1], %r252;
	// end inline asm
	// begin inline asm
	ld.volatile.global.u32 %r253, [%rd1];
	// end inline asm
	add.s32 	%r255, %r253, 1;
	// begin inline asm
	atom.global.exch.b32 %r254, [%rd1], %r255;
	// end inline asm
	// begin inline asm
	ld.volatile.global.u32 %r256, [%rd1];
	// end inline asm
	add.s32 	%r258, %r256, 1;
	// begin inline asm
	atom.global.exch.b32 %r257, [%rd1], %r258;
	// end inline asm
	// begin inline asm
	ld.volatile.global.u32 %r259, [%rd1];
	// end inline asm
	add.s32 	%r261, %r259, 1;
	// begin inline asm
	atom.global.exch.b32 %r260, [%rd1], %r261;
	// end inline asm
	// begin inline asm
	ld.volatile.global.u32 %r262, [%rd1];
	// end inline asm
	add.s32 	%r264, %r262, 1;
	// begin inline asm
	atom.global.exch.b32 %r263, [%rd1], %r264;
	// end inline asm
	// begin inline asm
	ld.volatile.global.u32 %r265, [%rd1];
	// end inline asm
	add.s32 	%r267, %r265, 1;
	// begin inline asm
	atom.global.exch.b32 %r266, [%rd1], %r267;
	// end inline asm
	// begin inline asm
	ld.volatile.global.u32 %r268, [%rd1];
	// end inline asm
	add.s32 	%r270, %r268, 1;
	// begin inline asm
	atom.global.exch.b32 %r269, [%rd1], %r270;
	// end inline asm
	// begin inline asm
	ld.volatile.global.u32 %r271, [%rd1];
	// end inline asm
	add.s32 	%r273, %r271, 1;
	// begin inline asm
	atom.global.exch.b32 %r272, [%rd1], %r273;
	// end inline asm
	// begin inline asm
	ld.volatile.global.u32 %r274, [%rd1];
	// end inline asm
	add.s32 	%r276, %r274, 1;
	// begin inline asm
	atom.global.exch.b32 %r275, [%rd1], %r276;
	// end inline asm
	// begin inline asm
	ld.volatile.global.u32 %r277, [%rd1];
	// end inline asm
	add.s32 	%r279, %r277, 1;
	// begin inline asm
	atom.global.exch.b32 %r278, [%rd1], %r279;
	// end inline asm
	// begin inline asm
	ld.volatile.global.u32 %r280, [%rd1];
	// end inline asm
	add.s32 	%r282, %r280, 1;
	// begin inline asm
	atom.global.exch.b32 %r281, [%rd1], %r282;
	// end inline asm
	// begin inline asm
	ld.volatile.global.u32 %r283, [%rd1];
	// end inline asm
	add.s32 	%r285, %r283, 1;
	// begin inline asm
	atom.global.exch.b32 %r284, [%rd1], %r285;
	// end inline asm
	// begin inline asm
	ld.volatile.global.u32 %r286, [%rd1];
	// end inline asm
	add.s32 	%r288, %r286, 1;
	// begin inline asm
	atom.global.exch.b32 %r287, [%rd1], %r288;
	// end inline asm
	// begin inline asm
	ld.volatile.global.u32 %r289, [%rd1];
	// end inline asm
	add.s32 	%r291, %r289, 1;
	// begin inline asm
	atom.global.exch.b32 %r290, [%rd1], %r291;
	// end inline asm
	// begin inline asm
	ld.volatile.global.u32 %r292, [%rd1];
	// end inline asm
	add.s32 	%r294, %r292, 1;
	// begin inline asm
	atom.global.exch.b32 %r293, [%rd1], %r294;
	// end inline asm
	// begin inline asm
	ld.volatile.global.u32 %r295, [%rd1];
	// end inline asm
	add.s32 	%r297, %r295, 1;
	// begin inline asm
	atom.global.exch.b32 %r296, [%rd1], %r297;
	// end inline asm
	// begin inline asm
	ld.volatile.global.u32 %r298, [%rd1];
	// end inline asm
	add.s32 	%r300, %r298, 1;
	// begin inline asm
	atom.global.exch.b32 %r299, [%rd1], %r300;
	// end inline asm
	// begin inline asm
	ld.volatile.global.u32 %r301, [%rd1];
	// end inline asm
	add.s32 	%r303, %r301, 1;
	// begin inline asm
	atom.global.exch.b32 %r302, [%rd1], %r303;
	// end inline asm
	// begin inline asm
	ld.volatile.global.u32 %r304, [%rd1];
	// end inline asm
	add.s32 	%r306, %r304, 1;
	// begin inline asm
	atom.global.exch.b32 %r305, [%rd1], %r306;
	// end inline asm
	// begin inline asm
	ld.volatile.global.u32 %r307, [%rd1];
	// end inline asm
	add.s32 	%r309, %r307, 1;
	// begin inline asm
	atom.global.exch.b32 %r308, [%rd1], %r309;
	// end inline asm
	// begin inline asm
	ld.volatile.global.u32 %r310, [%rd1];
	// end inline asm
	add.s32 	%r312, %r310, 1;
	// begin inline asm
	atom.global.exch.b32 %r311, [%rd1], %r312;
	// end inline asm
	// begin inline asm
	ld.volatile.global.u32 %r313, [%rd1];
	// end inline asm
	add.s32 	%r315, %r313, 1;
	// begin inline asm
	atom.global.exch.b32 %r314, [%rd1], %r315;
	// end inline asm
	// begin inline asm
	ld.volatile.global.u32 %r316, [%rd1];
	// end inline asm
	add.s32 	%r318, %r316, 1;
	// begin inline asm
	atom.global.exch.b32 %r317, [%rd1], %r318;
	// end inline asm
	// begin inline asm
	ld.volatile.global.u32 %r319, [%rd1];
	// end inline asm
	add.s32 	%r321, %r319, 1;
	// begin inline asm
	atom.global.exch.b32 %r320, [%rd1], %r321;
	// end inline asm
	// begin inline asm
	ld.volatile.global.u32 %r322, [%rd1];
	// end inline asm
	add.s32 	%r324, %r322, 1;
	// begin inline asm
	atom.global.exch.b32 %r323, [%rd1], %r324;
	// end inline asm
	// begin inline asm
	ld.volatile.global.u32 %r325, [%rd1];
	// end inline asm
	add.s32 	%r327, %r325, 1;
	// begin inline asm
	atom.global.exch.b32 %r326, [%rd1], %r327;
	// end inline asm
	// begin inline asm
	ld.volatile.global.u32 %r328, [%rd1];
	// end inline asm
	add.s32 	%r330, %r328, 1;
	// begin inline asm
	atom.global.exch.b32 %r329, [%rd1], %r330;
	// end inline asm
	// begin inline asm
	ld.volatile.global.u32 %r331, [%rd1];
	// end inline asm
	add.s32 	%r333, %r331, 1;
	// begin inline asm
	atom.global.exch.b32 %r332, [%rd1], %r333;
	// end inline asm
	// begin inline asm
	ld.volatile.global.u32 %r334, [%rd1];
	// end inline asm
	add.s32 	%r336, %r334, 1;
	// begin inline asm
	atom.global.exch.b32 %r335, [%rd1], %r336;
	// end inline asm
	// begin inline asm
	ld.volatile.global.u32 %r337, [%rd1];
	// end inline asm
	add.s32 	%r339, %r337, 1;
	// begin inline asm
	atom.global.exch.b32 %r338, [%rd1], %r339;
	// end inline asm
	// begin inline asm
	ld.volatile.global.u32 %r340, [%rd1];
	// end inline asm
	add.s32 	%r342, %r340, 1;
	// begin inline asm
	atom.global.exch.b32 %r341, [%rd1], %r342;
	// end inline asm
	// begin inline asm
	ld.volatile.global.u32 %r343, [%rd1];
	// end inline asm
	add.s32 	%r345, %r343, 1;
	// begin inline asm
	atom.global.exch.b32 %r344, [%rd1], %r345;
	// end inline asm
	// begin inline asm
	ld.volatile.global.u32 %r346, [%rd1];
	// end inline asm
	add.s32 	%r348, %r346, 1;
	// begin inline asm
	atom.global.exch.b32 %r347, [%rd1], %r348;
	// end inline asm
	// begin inline asm
	ld.volatile.global.u32 %r349, [%rd1];
	// end inline asm
	add.s32 	%r351, %r349, 1;
	// begin inline asm
	atom.global.exch.b32 %r350, [%rd1], %r351;
	// end inline asm
	// begin inline asm
	ld.volatile.global.u32 %r352, [%rd1];
	// end inline asm
	add.s32 	%r354, %r352, 1;
	// begin inline asm
	atom.global.exch.b32 %r353, [%rd1], %r354;
	// end inline asm
	// begin inline asm
	ld.volatile.global.u32 %r355, [%rd1];
	// end inline asm
	add.s32 	%r357, %r355, 1;
	// begin inline asm
	atom.global.exch.b32 %r356, [%rd1], %r357;
	// end inline asm
	// begin inline asm
	ld.volatile.global.u32 %r358, [%rd1];
	// end inline asm
	add.s32 	%r360, %r358, 1;
	// begin inline asm
	atom.global.exch.b32 %r359, [%rd1], %r360;
	// end inline asm
	// begin inline asm
	ld.volatile.global.u32 %r361, [%rd1];
	// end inline asm
	add.s32 	%r363, %r361, 1;
	// begin inline asm
	atom.global.exch.b32 %r362, [%rd1], %r363;
	// end inline asm
	// begin inline asm
	ld.volatile.global.u32 %r364, [%rd1];
	// end inline asm
	add.s32 	%r366, %r364, 1;
	// begin inline asm
	atom.global.exch.b32 %r365, [%rd1], %r366;
	// end inline asm
	// begin inline asm
	ld.volatile.global.u32 %r367, [%rd1];
	// end inline asm
	add.s32 	%r369, %r367, 1;
	// begin inline asm
	atom.global.exch.b32 %r368, [%rd1], %r369;
	// end inline asm
	// begin inline asm
	ld.volatile.global.u32 %r370, [%rd1];
	// end inline asm
	add.s32 	%r372, %r370, 1;
	// begin inline asm
	atom.global.exch.b32 %r371, [%rd1], %r372;
	// end inline asm
	// begin inline asm
	ld.volatile.global.u32 %r373, [%rd1];
	// end inline asm
	add.s32 	%r375, %r373, 1;
	// begin inline asm
	atom.global.exch.b32 %r374, [%rd1], %r375;
	// end inline asm
	// begin inline asm
	ld.volatile.global.u32 %r376, [%rd1];
	// end inline asm
	add.s32 	%r378, %r376, 1;
	// begin inline asm
	atom.global.exch.b32 %r377, [%rd1], %r378;
	// end inline asm
	// begin inline asm
	ld.volatile.global.u32 %r379, [%rd1];
	// end inline asm
	add.s32 	%r381, %r379, 1;
	// begin inline asm
	atom.global.exch.b32 %r380, [%rd1], %r381;
	// end inline asm
	// begin inline asm
	ld.volatile.global.u32 %r382, [%rd1];
	// end inline asm
	add.s32 	%r384, %r382, 1;
	// begin inline asm
	atom.global.exch.b32 %r383, [%rd1], %r384;
	// end inline asm
	// begin inline asm
	ld.volatile.global.u32 %r385, [%rd1];
	// end inline asm
	add.s32 	%r387, %r385, 1;
	// begin inline asm
	atom.global.exch.b32 %r386, [%rd1], %r387;
	// end inline asm
	// begin inline asm
	ld.volatile.global.u32 %r388, [%rd1];
	// end inline asm
	add.s32 	%r390, %r388, 1;
	// begin inline asm
	atom.global.exch.b32 %r389, [%rd1], %r390;
	// end inline asm
	// begin inline asm
	ld.volatile.global.u32 %r391, [%rd1];
	// end inline asm
	add.s32 	%r393, %r391, 1;
	// begin inline asm
	atom.global.exch.b32 %r392, [%rd1], %r393;
	// end inline asm
	// begin inline asm
	ld.volatile.global.u32 %r394, [%rd1];
	// end inline asm
	add.s32 	%r396, %r394, 1;
	// begin inline asm
	atom.global.exch.b32 %r395, [%rd1], %r396;
	// end inline asm
	// begin inline asm
	ld.volatile.global.u32 %r397, [%rd1];
	// end inline asm
	add.s32 	%r399, %r397, 1;
	// begin inline asm
	atom.global.exch.b32 %r398, [%rd1], %r399;
	// end inline asm
	// begin inline asm
	ld.volatile.global.u32 %r400, [%rd1];
	// end inline asm
	add.s32 	%r402, %r400, 1;
	// begin inline asm
	atom.global.exch.b32 %r401, [%rd1], %r402;
	// end inline asm
	// begin inline asm
	ld.volatile.global.u32 %r403, [%rd1];
	// end inline asm
	add.s32 	%r405, %r403, 1;
	// begin inline asm
	atom.global.exch.b32 %r404, [%rd1], %r405;
	// end inline asm
	// begin inline asm
	ld.volatile.global.u32 %r406, [%rd1];
	// end inline asm
	add.s32 	%r408, %r406, 1;
	// begin inline asm
	atom.global.exch.b32 %r407, [%rd1], %r408;
	// end inline asm
	// begin inline asm
	ld.volatile.global.u32 %r409, [%rd1];
	// end inline asm
	add.s32 	%r411, %r409, 1;
	// begin inline asm
	atom.global.exch.b32 %r410, [%rd1], %r411;
	// end inline asm
	// begin inline asm
	ld.volatile.global.u32 %r412, [%rd1];
	// end inline asm
	add.s32 	%r414, %r412, 1;
	// begin inline asm
	atom.global.exch.b32 %r413, [%rd1], %r414;
	// end inline asm
	// begin inline asm
	ld.volatile.global.u32 %r415, [%rd1];
	// end inline asm
	add.s32 	%r417, %r415, 1;
	// begin inline asm
	atom.global.exch.b32 %r416, [%rd1], %r417;
	// end inline asm
	// begin inline asm
	ld.volatile.global.u32 %r418, [%rd1];
	// end inline asm
	add.s32 	%r420, %r418, 1;
	// begin inline asm
	atom.global.exch.b32 %r419, [%rd1], %r420;
	// end inline asm
	// begin inline asm
	ld.volatile.global.u32 %r421, [%rd1];
	// end inline asm
	add.s32 	%r423, %r421, 1;
	// begin inline asm
	atom.global.exch.b32 %r422, [%rd1], %r423;
	// end inline asm
	// begin inline asm
	ld.volatile.global.u32 %r424, [%rd1];
	// end inline asm
	add.s32 	%r426, %r424, 1;
	// begin inline asm
	atom.global.exch.b32 %r425, [%rd1], %r426;
	// end inline asm
	// begin inline asm
	ld.volatile.global.u32 %r427, [%rd1];
	// end inline asm
	add.s32 	%r429, %r427, 1;
	// begin inline asm
	atom.global.exch.b32 %r428, [%rd1], %r429;
	// end inline asm
	// begin inline asm
	ld.volatile.global.u32 %r430, [%rd1];
	// end inline asm
	add.s32 	%r432, %r430, 1;
	// begin inline asm
	atom.global.exch.b32 %r431, [%rd1], %r432;
	// end inline asm
	// begin inline asm
	ld.volatile.global.u32 %r433, [%rd1];
	// end inline asm
	add.s32 	%r435, %r433, 1;
	// begin inline asm
	atom.global.exch.b32 %r434, [%rd1], %r435;
	// end inline asm
	// begin inline asm
	ld.volatile.global.u32 %r436, [%rd1];
	// end inline asm
	add.s32 	%r438, %r436, 1;
	// begin inline asm
	atom.global.exch.b32 %r437, [%rd1], %r438;
	// end inline asm
	// begin inline asm
	ld.volatile.global.u32 %r439, [%rd1];
	// end inline asm
	add.s32 	%r441, %r439, 1;
	// begin inline asm
	atom.global.exch.b32 %r440, [%rd1], %r441;
	// end inline asm
	// begin inline asm
	ld.volatile.global.u32 %r442, [%rd1];
	// end inline asm
	add.s32 	%r444, %r442, 1;
	// begin inline asm
	atom.global.exch.b32 %r443, [%rd1], %r444;
	// end inline asm
	// begin inline asm
	ld.volatile.global.u32 %r445, [%rd1];
	// end inline asm
	add.s32 	%r447, %r445, 1;
	// begin inline asm
	atom.global.exch.b32 %r446, [%rd1], %r447;
	// end inline asm
	// begin inline asm
	ld.volatile.global.u32 %r448, [%rd1];
	// end inline asm
	add.s32 	%r450, %r448, 1;
	// begin inline asm
	atom.global.exch.b32 %r449, [%rd1], %r450;
	// end inline asm
	// begin inline asm
	ld.volatile.global.u32 %r451, [%rd1];
	// end inline asm
	add.s32 	%r453, %r451, 1;
	// begin inline asm
	atom.global.exch.b32 %r452, [%rd1], %r453;
	// end inline asm
	// begin inline asm
	ld.volatile.global.u32 %r454, [%rd1];
	// end inline asm
	add.s32 	%r456, %r454, 1;
	// begin inline asm
	atom.global.exch.b32 %r455, [%rd1], %r456;
	// end inline asm
	// begin inline asm
	ld.volatile.global.u32 %r457, [%rd1];
	// end inline asm
	add.s32 	%r459, %r457, 1;
	// begin inline asm
	atom.global.exch.b32 %r458, [%rd1], %r459;
	// end inline asm
	// begin inline asm
	ld.volatile.global.u32 %r460, [%rd1];
	// end inline asm
	add.s32 	%r462, %r460, 1;
	// begin inline asm
	atom.global.exch.b32 %r461, [%rd1], %r462;
	// end inline asm
	// begin inline asm
	ld.volatile.global.u32 %r463, [%rd1];
	// end inline asm
	add.s32 	%r465, %r463, 1;
	// begin inline asm
	atom.global.exch.b32 %r464, [%rd1], %r465;
	// end inline asm
	// begin inline asm
	ld.volatile.global.u32 %r466, [%rd1];
	// end inline asm
	add.s32 	%r468, %r466, 1;
	// begin inline asm
	atom.global.exch.b32 %r467, [%rd1], %r468;
	// end inline asm
	// begin inline asm
	ld.volatile.global.u32 %r469, [%rd1];
	// end inline asm
	add.s32 	%r471, %r469, 1;
	// begin inline asm
	atom.global.exch.b32 %r470, [%rd1], %r471;
	// end inline asm
	// begin inline asm
	ld.volatile.global.u32 %r472, [%rd1];
	// end inline asm
	add.s32 	%r474, %r472, 1;
	// begin inline asm
	atom.global.exch.b32 %r473, [%rd1], %r474;
	// end inline asm
	// begin inline asm
	ld.volatile.global.u32 %r475, [%rd1];
	// end inline asm
	add.s32 	%r477, %r475, 1;
	// begin inline asm
	atom.global.exch.b32 %r476, [%rd1], %r477;
	// end inline asm
	// begin inline asm
	ld.volatile.global.u32 %r478, [%rd1];
	// end inline asm
	add.s32 	%r480, %r478, 1;
	// begin inline asm
	atom.global.exch.b32 %r479, [%rd1], %r480;
	// end inline asm
	// begin inline asm
	ld.volatile.global.u32 %r481, [%rd1];
	// end inline asm
	add.s32 	%r483, %r481, 1;
	// begin inline asm
	atom.global.exch.b32 %r482, [%rd1], %r483;
	// end inline asm
	// begin inline asm
	ld.volatile.global.u32 %r484, [%rd1];
	// end inline asm
	add.s32 	%r486, %r484, 1;
	// begin inline asm
	atom.global.exch.b32 %r485, [%rd1], %r486;
	// end inline asm
	// begin inline asm
	ld.volatile.global.u32 %r487, [%rd1];
	// end inline asm
	add.s32 	%r489, %r487, 1;
	// begin inline asm
	atom.global.exch.b32 %r488, [%rd1], %r489;
	// end inline asm
	// begin inline asm
	ld.volatile.global.u32 %r490, [%rd1];
	// end inline asm
	add.s32 	%r492, %r490, 1;
	// begin inline asm
	atom.global.exch.b32 %r491, [%rd1], %r492;
	// end inline asm
	// begin inline asm
	ld.volatile.global.u32 %r493, [%rd1];
	// end inline asm
	add.s32 	%r495, %r493, 1;
	// begin inline asm
	atom.global.exch.b32 %r494, [%rd1], %r495;
	// end inline asm
	// begin inline asm
	ld.volatile.global.u32 %r496, [%rd1];
	// end inline asm
	add.s32 	%r498, %r496, 1;
	// begin inline asm
	atom.global.exch.b32 %r497, [%rd1], %r498;
	// end inline asm
	// begin inline asm
	ld.volatile.global.u32 %r499, [%rd1];
	// end inline asm
	add.s32 	%r501, %r499, 1;
	// begin inline asm
	atom.global.exch.b32 %r500, [%rd1], %r501;
	// end inline asm
	// begin inline asm
	ld.volatile.global.u32 %r502, [%rd1];
	// end inline asm
	add.s32 	%r504, %r502, 1;
	// begin inline asm
	atom.global.exch.b32 %r503, [%rd1], %r504;
	// end inline asm
	// begin inline asm
	ld.volatile.global.u32 %r505, [%rd1];
	// end inline asm
	add.s32 	%r507, %r505, 1;
	// begin inline asm
	atom.global.exch.b32 %r506, [%rd1], %r507;
	// end inline asm
	// begin inline asm
	ld.volatile.global.u32 %r508, [%rd1];
	// end inline asm
	add.s32 	%r510, %r508, 1;
	// begin inline asm
	atom.global.exch.b32 %r509, [%rd1], %r510;
	// end inline asm
	// begin inline asm
	ld.volatile.global.u32 %r511, [%rd1];
	// end inline asm
	add.s32 	%r513, %r511, 1;
	// begin inline asm
	atom.global.exch.b32 %r512, [%rd1], %r513;
	// end inline asm
	// begin inline asm
	ld.volatile.global.u32 %r514, [%rd1];
	// end inline asm
	add.s32 	%r516, %r514, 1;
	// begin inline asm
	atom.global.exch.b32 %r515, [%rd1], %r516;
	// end inline asm
	// begin inline asm
	ld.volatile.global.u32 %r517, [%rd1];
	// end inline asm
	add.s32 	%r519, %r517, 1;
	// begin inline asm
	atom.global.exch.b32 %r518, [%rd1], %r519;
	// end inline asm
	// begin inline asm
	ld.volatile.global.u32 %r520, [%rd1];
	// end inline asm
	add.s32 	%r522, %r520, 1;
	// begin inline asm
	atom.global.exch.b32 %r521, [%rd1], %r522;
	// end inline asm
	// begin inline asm
	ld.volatile.global.u32 %r523, [%rd1];
	// end inline asm
	add.s32 	%r525, %r523, 1;
	// begin inline asm
	atom.global.exch.b32 %r524, [%rd1], %r525;
	// end inline asm
	// begin inline asm
	ld.volatile.global.u32 %r526, [%rd1];
	// end inline asm
	add.s32 	%r528, %r526, 1;
	// begin inline asm
	atom.global.exch.b32 %r527, [%rd1], %r528;
	// end inline asm
	// begin inline asm
	ld.volatile.global.u32 %r529, [%rd1];
	// end inline asm
	add.s32 	%r531, %r529, 1;
	// begin inline asm
	atom.global.exch.b32 %r530, [%rd1], %r531;
	// end inline asm
	// begin inline asm
	ld.volatile.global.u32 %r532, [%rd1];
	// end inline asm
	add.s32 	%r534, %r532, 1;
	// begin inline asm
	atom.global.exch.b32 %r533, [%rd1], %r534;
	// end inline asm
	// begin inline asm
	ld.volatile.global.u32 %r535, [%rd1];
	// end inline asm
	add.s32 	%r537, %r535, 1;
	// begin inline asm
	atom.global.exch.b32 %r536, [%rd1], %r537;
	// end inline asm
	// begin inline asm
	ld.volatile.global.u32 %r538, [%rd1];
	// end inline asm
	add.s32 	%r540, %r538, 1;
	// begin inline asm
	atom.global.exch.b32 %r539, [%rd1], %r540;
	// end inline asm
	// begin inline asm
	ld.volatile.global.u32 %r541, [%rd1];
	// end inline asm
	add.s32 	%r543, %r541, 1;
	// begin inline asm
	atom.global.exch.b32 %r542, [%rd1], %r543;
	// end inline asm
	// begin inline asm
	ld.volatile.global.u32 %r544, [%rd1];
	// end inline asm
	add.s32 	%r546, %r544, 1;
	// begin inline asm
	atom.global.exch.b32 %r545, [%rd1], %r546;
	// end inline asm
	// begin inline asm
	ld.volatile.global.u32 %r547, [%rd1];
	// end inline asm
	add.s32 	%r549, %r547, 1;
	// begin inline asm
	atom.global.exch.b32 %r548, [%rd1], %r549;
	// end inline asm
	// begin inline asm
	ld.volatile.global.u32 %r550, [%rd1];
	// end inline asm
	add.s32 	%r552, %r550, 1;
	// begin inline asm
	atom.global.exch.b32 %r551, [%rd1], %r552;
	// end inline asm
	// begin inline asm
	ld.volatile.global.u32 %r553, [%rd1];
	// end inline asm
	add.s32 	%r555, %r553, 1;
	// begin inline asm
	atom.global.exch.b32 %r554, [%rd1], %r555;
	// end inline asm
	// begin inline asm
	ld.volatile.global.u32 %r556, [%rd1];
	// end inline asm
	add.s32 	%r558, %r556, 1;
	// begin inline asm
	atom.global.exch.b32 %r557, [%rd1], %r558;
	// end inline asm
	// begin inline asm
	ld.volatile.global.u32 %r559, [%rd1];
	// end inline asm
	add.s32 	%r561, %r559, 1;
	// begin inline asm
	atom.global.exch.b32 %r560, [%rd1], %r561;
	// end inline asm
	// begin inline asm
	ld.volatile.global.u32 %r562, [%rd1];
	// end inline asm
	add.s32 	%r564, %r562, 1;
	// begin inline asm
	atom.global.exch.b32 %r563, [%rd1], %r564;
	// end inline asm
	// begin inline asm
	ld.volatile.global.u32 %r565, [%rd1];
	// end inline asm
	add.s32 	%r567, %r565, 1;
	// begin inline asm
	atom.global.exch.b32 %r566, [%rd1], %r567;
	// end inline asm
	// begin inline asm
	ld.volatile.global.u32 %r568, [%rd1];
	// end inline asm
	add.s32 	%r570, %r568, 1;
	// begin inline asm
	atom.global.exch.b32 %r569, [%rd1], %r570;
	// end inline asm
	// begin inline asm
	ld.volatile.global.u32 %r571, [%rd1];
	// end inline asm
	add.s32 	%r573, %r571, 1;
	// begin inline asm
	atom.global.exch.b32 %r572, [%rd1], %r573;
	// end inline asm
	// begin inline asm
	ld.volatile.global.u32 %r574, [%rd1];
	// end inline asm
	add.s32 	%r576, %r574, 1;
	// begin inline asm
	atom.global.exch.b32 %r575, [%rd1], %r576;
	// end inline asm
	// begin inline asm
	ld.volatile.global.u32 %r577, [%rd1];
	// end inline asm
	add.s32 	%r579, %r577, 1;
	// begin inline asm
	atom.global.exch.b32 %r578, [%rd1], %r579;
	// end inline asm
	// begin inline asm
	ld.volatile.global.u32 %r580, [%rd1];
	// end inline asm
	add.s32 	%r582, %r580, 1;
	// begin inline asm
	atom.global.exch.b32 %r581, [%rd1], %r582;
	// end inline asm
	// begin inline asm
	ld.volatile.global.u32 %r583, [%rd1];
	// end inline asm
	add.s32 	%r585, %r583, 1;
	// begin inline asm
	atom.global.exch.b32 %r584, [%rd1], %r585;
	// end inline asm
	// begin inline asm
	ld.volatile.global.u32 %r586, [%rd1];
	// end inline asm
	add.s32 	%r588, %r586, 1;
	// begin inline asm
	atom.global.exch.b32 %r587, [%rd1], %r588;
	// end inline asm
	// begin inline asm
	ld.volatile.global.u32 %r589, [%rd1];
	// end inline asm
	add.s32 	%r591, %r589, 1;
	// begin inline asm
	atom.global.exch.b32 %r590, [%rd1], %r591;
	// end inline asm
	// begin inline asm
	ld.volatile.global.u32 %r592, [%rd1];
	// end inline asm
	add.s32 	%r594, %r592, 1;
	// begin inline asm
	atom.global.exch.b32 %r593, [%rd1], %r594;
	// end inline asm
	// begin inline asm
	ld.volatile.global.u32 %r595, [%rd1];
	// end inline asm
	add.s32 	%r597, %r595, 1;
	// begin inline asm
	atom.global.exch.b32 %r596, [%rd1], %r597;
	// end inline asm
	// begin inline asm
	ld.volatile.global.u32 %r598, [%rd1];
	// end inline asm
	add.s32 	%r600, %r598, 1;
	// begin inline asm
	atom.global.exch.b32 %r599, [%rd1], %r600;
	// end inline asm
	// begin inline asm
	ld.volatile.global.u32 %r601, [%rd1];
	// end inline asm
	add.s32 	%r603, %r601, 1;
	// begin inline asm
	atom.global.exch.b32 %r602, [%rd1], %r603;
	// end inline asm
	// begin inline asm
	ld.volatile.global.u32 %r604, [%rd1];
	// end inline asm
	add.s32 	%r606, %r604, 1;
	// begin inline asm
	atom.global.exch.b32 %r605, [%rd1], %r606;
	// end inline asm
	// begin inline asm
	ld.volatile.global.u32 %r607, [%rd1];
	// end inline asm
	add.s32 	%r609, %r607, 1;
	// begin inline asm
	atom.global.exch.b32 %r608, [%rd1], %r609;
	// end inline asm
	// begin inline asm
	ld.volatile.global.u32 %r610, [%rd1];
	// end inline asm
	add.s32 	%r612, %r610, 1;
	// begin inline asm
	atom.global.exch.b32 %r611, [%rd1], %r612;
	// end inline asm
	// begin inline asm
	ld.volatile.global.u32 %r613, [%rd1];
	// end inline asm
	add.s32 	%r615, %r613, 1;
	// begin inline asm
	atom.global.exch.b32 %r614, [%rd1], %r615;
	// end inline asm
	// begin inline asm
	ld.volatile.global.u32 %r616, [%rd1];
	// end inline asm
	add.s32 	%r618, %r616, 1;
	// begin inline asm
	atom.global.exch.b32 %r617, [%rd1], %r618;
	// end inline asm
	// begin inline asm
	ld.volatile.global.u32 %r619, [%rd1];
	// end inline asm
	add.s32 	%r621, %r619, 1;
	// begin inline asm
	atom.global.exch.b32 %r620, [%rd1], %r621;
	// end inline asm
	// begin inline asm
	ld.volatile.global.u32 %r622, [%rd1];
	// end inline asm
	add.s32 	%r624, %r622, 1;
	// begin inline asm
	atom.global.exch.b32 %r623, [%rd1], %r624;
	// end inline asm
	// begin inline asm
	ld.volatile.global.u32 %r625, [%rd1];
	// end inline asm
	add.s32 	%r627, %r625, 1;
	// begin inline asm
	atom.global.exch.b32 %r626, [%rd1], %r627;
	// end inline asm
	// begin inline asm
	ld.volatile.global.u32 %r628, [%rd1];
	// end inline asm
	add.s32 	%r630, %r628, 1;
	// begin inline asm
	atom.global.exch.b32 %r629, [%rd1], %r630;
	// end inline asm
	// begin inline asm
	ld.volatile.global.u32 %r631, [%rd1];
	// end inline asm
	add.s32 	%r633, %r631, 1;
	// begin inline asm
	atom.global.exch.b32 %r632, [%rd1], %r633;
	// end inline asm
	// begin inline asm
	ld.volatile.global.u32 %r634, [%rd1];
	// end inline asm
	add.s32 	%r636, %r634, 1;
	// begin inline asm
	atom.global.exch.b32 %r635, [%rd1], %r636;
	// end inline asm
	// begin inline asm
	ld.volatile.global.u32 %r637, [%rd1];
	// end inline asm
	add.s32 	%r639, %r637, 1;
	// begin inline asm
	atom.global.exch.b32 %r638, [%rd1], %r639;
	// end inline asm
	// begin inline asm
	ld.volatile.global.u32 %r640, [%rd1];
	// end inline asm
	add.s32 	%r642, %r640, 1;
	// begin inline asm
	atom.global.exch.b32 %r641, [%rd1], %r642;
	// end inline asm
	// begin inline asm
	ld.volatile.global.u32 %r643, [%rd1];
	// end inline asm
	add.s32 	%r645, %r643, 1;
	// begin inline asm
	atom.global.exch.b32 %r644, [%rd1], %r645;
	// end inline asm
	// begin inline asm
	ld.volatile.global.u32 %r646, [%rd1];
	// end inline asm
	add.s32 	%r648, %r646, 1;
	// begin inline asm
	atom.global.exch.b32 %r647, [%rd1], %r648;
	// end inline asm
	// begin inline asm
	ld.volatile.global.u32 %r649, [%rd1];
	// end inline asm
	add.s32 	%r651, %r649, 1;
	// begin inline asm
	atom.global.exch.b32 %r650, [%rd1], %r651;
	// end inline asm
	// begin inline asm
	ld.volatile.global.u32 %r652, [%rd1];
	// end inline asm
	add.s32 	%r654, %r652, 1;
	// begin inline asm
	atom.global.exch.b32 %r653, [%rd1], %r654;
	// end inline asm
	// begin inline asm
	ld.volatile.global.u32 %r655, [%rd1];
	// end inline asm
	add.s32 	%r657, %r655, 1;
	// begin inline asm
	atom.global.exch.b32 %r656, [%rd1], %r657;
	// end inline asm
	// begin inline asm
	ld.volatile.global.u32 %r658, [%rd1];
	// end inline asm
	add.s32 	%r660, %r658, 1;
	// begin inline asm
	atom.global.exch.b32 %r659, [%rd1], %r660;
	// end inline asm
	// begin inline asm
	ld.volatile.global.u32 %r661, [%rd1];
	// end inline asm
	add.s32 	%r663, %r661, 1;
	// begin inline asm
	atom.global.exch.b32 %r662, [%rd1], %r663;
	// end inline asm
	// begin inline asm
	ld.volatile.global.u32 %r664, [%rd1];
	// end inline asm
	add.s32 	%r666, %r664, 1;
	// begin inline asm
	atom.global.exch.b32 %r665, [%rd1], %r666;
	// end inline asm
	// begin inline asm
	ld.volatile.global.u32 %r667, [%rd1];
	// end inline asm
	add.s32 	%r669, %r667, 1;
	// begin inline asm
	atom.global.exch.b32 %r668, [%rd1], %r669;
	// end inline asm
	// begin inline asm
	ld.volatile.global.u32 %r670, [%rd1];
	// end inline asm
	add.s32 	%r672, %r670, 1;
	// begin inline asm
	atom.global.exch.b32 %r671, [%rd1], %r672;
	// end inline asm
	// begin inline asm
	ld.volatile.global.u32 %r673, [%rd1];
	// end inline asm
	add.s32 	%r675, %r673, 1;
	// begin inline asm
	atom.global.exch.b32 %r674, [%rd1], %r675;
	// end inline asm
	// begin inline asm
	ld.volatile.global.u32 %r676, [%rd1];
	// end inline asm
	add.s32 	%r678, %r676, 1;
	// begin inline asm
	atom.global.exch.b32 %r677, [%rd1], %r678;
	// end inline asm
	// begin inline asm
	ld.volatile.global.u32 %r679, [%rd1];
	// end inline asm
	add.s32 	%r681, %r679, 1;
	// begin inline asm
	atom.global.exch.b32 %r680, [%rd1], %r681;
	// end inline asm
	// begin inline asm
	ld.volatile.global.u32 %r682, [%rd1];
	// end inline asm
	add.s32 	%r684, %r682, 1;
	// begin inline asm
	atom.global.exch.b32 %r683, [%rd1], %r684;
	// end inline asm
	// begin inline asm
	ld.volatile.global.u32 %r685, [%rd1];
	// end inline asm
	add.s32 	%r687, %r685, 1;
	// begin inline asm
	atom.global.exch.b32 %r686, [%rd1], %r687;
	// end inline asm
	// begin inline asm
	ld.volatile.global.u32 %r688, [%rd1];
	// end inline asm
	add.s32 	%r690, %r688, 1;
	// begin inline asm
	atom.global.exch.b32 %r689, [%rd1], %r690;
	// end inline asm
	// begin inline asm
	ld.volatile.global.u32 %r691, [%rd1];
	// end inline asm
	add.s32 	%r693, %r691, 1;
	// begin inline asm
	atom.global.exch.b32 %r692, [%rd1], %r693;
	// end inline asm
	// begin inline asm
	ld.volatile.global.u32 %r694, [%rd1];
	// end inline asm
	add.s32 	%r696, %r694, 1;
	// begin inline asm
	atom.global.exch.b32 %r695, [%rd1], %r696;
	// end inline asm
	// begin inline asm
	ld.volatile.global.u32 %r697, [%rd1];
	// end inline asm
	add.s32 	%r699, %r697, 1;
	// begin inline asm
	atom.global.exch.b32 %r698, [%rd1], %r699;
	// end inline asm
	// begin inline asm
	ld.volatile.global.u32 %r700, [%rd1];
	// end inline asm
	add.s32 	%r702, %r700, 1;
	// begin inline asm
	atom.global.exch.b32 %r701, [%rd1], %r702;
	// end inline asm
	// begin inline asm
	ld.volatile.global.u32 %r703, [%rd1];
	// end inline asm
	add.s32 	%r705, %r703, 1;
	// begin inline asm
	atom.global.exch.b32 %r704, [%rd1], %r705;
	// end inline asm
	// begin inline asm
	ld.volatile.global.u32 %r706, [%rd1];
	// end inline asm
	add.s32 	%r708, %r706, 1;
	// begin inline asm
	atom.global.exch.b32 %r707, [%rd1], %r708;
	// end inline asm
	// begin inline asm
	ld.volatile.global.u32 %r709, [%rd1];
	// end inline asm
	add.s32 	%r711, %r709, 1;
	// begin inline asm
	atom.global.exch.b32 %r710, [%rd1], %r711;
	// end inline asm
	// begin inline asm
	ld.volatile.global.u32 %r712, [%rd1];
	// end inline asm
	add.s32 	%r714, %r712, 1;
	// begin inline asm
	atom.global.exch.b32 %r713, [%rd1], %r714;
	// end inline asm
	// begin inline asm
	ld.volatile.global.u32 %r715, [%rd1];
	// end inline asm
	add.s32 	%r717, %r715, 1;
	// begin inline asm
	atom.global.exch.b32 %r716, [%rd1], %r717;
	// end inline asm
	// begin inline asm
	ld.volatile.global.u32 %r718, [%rd1];
	// end inline asm
	add.s32 	%r720, %r718, 1;
	// begin inline asm
	atom.global.exch.b32 %r719, [%rd1], %r720;
	// end inline asm
	// begin inline asm
	ld.volatile.global.u32 %r721, [%rd1];
	// end inline asm
	add.s32 	%r723, %r721, 1;
	// begin inline asm
	atom.global.exch.b32 %r722, [%rd1], %r723;
	// end inline asm
	// begin inline asm
	ld.volatile.global.u32 %r724, [%rd1];
	// end inline asm
	add.s32 	%r726, %r724, 1;
	// begin inline asm
	atom.global.exch.b32 %r725, [%rd1], %r726;
	// end inline asm
	// begin inline asm
	ld.volatile.global.u32 %r727, [%rd1];
	// end inline asm
	add.s32 	%r729, %r727, 1;
	// begin inline asm
	atom.global.exch.b32 %r728, [%rd1], %r729;
	// end inline asm
	// begin inline asm
	ld.volatile.global.u32 %r730, [%rd1];
	// end inline asm
	add.s32 	%r732, %r730, 1;
	// begin inline asm
	atom.global.exch.b32 %r731, [%rd1], %r732;
	// end inline asm
	// begin inline asm
	ld.volatile.global.u32 %r733, [%rd1];
	// end inline asm
	add.s32 	%r735, %r733, 1;
	// begin inline asm
	atom.global.exch.b32 %r734, [%rd1], %r735;
	// end inline asm
	// begin inline asm
	ld.volatile.global.u32 %r736, [%rd1];
	// end inline asm
	add.s32 	%r738, %r736, 1;
	// begin inline asm
	atom.global.exch.b32 %r737, [%rd1], %r738;
	// end inline asm
	// begin inline asm
	ld.volatile.global.u32 %r739, [%rd1];
	// end inline asm
	add.s32 	%r741, %r739, 1;
	// begin inline asm
	atom.global.exch.b32 %r740, [%rd1], %r741;
	// end inline asm
	// begin inline asm
	ld.volatile.global.u32 %r742, [%rd1];
	// end inline asm
	add.s32 	%r744, %r742, 1;
	// begin inline asm
	atom.global.exch.b32 %r743, [%rd1], %r744;
	// end inline asm
	// begin inline asm
	ld.volatile.global.u32 %r745, [%rd1];
	// end inline asm
	add.s32 	%r747, %r745, 1;
	// begin inline asm
	atom.global.exch.b32 %r746, [%rd1], %r747;
	// end inline asm
	// begin inline asm
	ld.volatile.global.u32 %r748, [%rd1];
	// end inline asm
	add.s32 	%r750, %r748, 1;
	// begin inline asm
	atom.global.exch.b32 %r749, [%rd1], %r750;
	// end inline asm
	// begin inline asm
	ld.volatile.global.u32 %r751, [%rd1];
	// end inline asm
	add.s32 	%r753, %r751, 1;
	// begin inline asm
	atom.global.exch.b32 %r752, [%rd1], %r753;
	// end inline asm
	// begin inline asm
	ld.volatile.global.u32 %r754, [%rd1];
	// end inline asm
	add.s32 	%r756, %r754, 1;
	// begin inline asm
	atom.global.exch.b32 %r755, [%rd1], %r756;
	// end inline asm
	// begin inline asm
	ld.volatile.global.u32 %r757, [%rd1];
	// end inline asm
	add.s32 	%r759, %r757, 1;
	// begin inline asm
	atom.global.exch.b32 %r758, [%rd1], %r759;
	// end inline asm
	// begin inline asm
	ld.volatile.global.u32 %r760, [%rd1];
	// end inline asm
	add.s32 	%r762, %r760, 1;
	// begin inline asm
	atom.global.exch.b32 %r761, [%rd1], %r762;
	// end inline asm
	// begin inline asm
	ld.volatile.global.u32 %r763, [%rd1];
	// end inline asm
	add.s32 	%r765, %r763, 1;
	// begin inline asm
	atom.global.exch.b32 %r764, [%rd1], %r765;
	// end inline asm
	// begin inline asm
	ld.volatile.global.u32 %r766, [%rd1];
	// end inline asm
	add.s32 	%r768, %r766, 1;
	// begin inline asm
	atom.global.exch.b32 %r767, [%rd1], %r768;
	// end inline asm
	ret;

}
	// .globl	_Z4testIL_Z15load_atomic_addPKjEL_Z14store_volatilePjjELi256E14single_element10skip_lanesILj1EEEvv
.visible .entry _Z4testIL_Z15load_atomic_addPKjEL_Z14store_volatilePjjELi256E14single_element10skip_lanesILj1EEEvv()
{
	.reg .b32 	%r<513>;
	.reg .b64 	%rd<514>;

	mov.u64 	%rd513, buffer;
	cvta.global.u64 	%rd1, %rd513;
	// begin inline asm
	atom.global.add.u32 %r1, [%rd1], 0;
	// end inline asm
	add.s32 	%r2, %r1, 1;
	// begin inline asm
	st.volatile.global.u32 [%rd1], %r2;
	// end inline asm
	// begin inline asm
	atom.global.add.u32 %r3, [%rd1], 0;
	// end inline asm
	add.s32 	%r4, %r3, 1;
	// begin inline asm
	st.volatile.global.u32 [%rd1], %r4;
	// end inline asm
	// begin inline asm
	atom.global.add.u32 %r5, [%rd1], 0;
	// end inline asm
	add.s32 	%r6, %r5, 1;
	// begin inline asm
	st.volatile.global.u32 [%rd1], %r6;
	// end inline asm
	// begin inline asm
	atom.global.add.u32 %r7, [%rd1], 0;
	// end inline asm
	add.s32 	%r8, %r7, 1;
	// begin inline asm
	st.volatile.global.u32 [%rd1], %r8;
	// end inline asm
	// begin inline asm
	atom.global.add.u32 %r9, [%rd1], 0;
	// end inline asm
	add.s32 	%r10, %r9, 1;
	// begin inline asm
	st.volatile.global.u32 [%rd1], %r10;
	// end inline asm
	// begin inline asm
	atom.global.add.u32 %r11, [%rd1], 0;
	// end inline asm
	add.s32 	%r12, %r11, 1;
	// begin inline asm
	st.volatile.global.u32 [%rd1], %r12;
	// end inline asm
	// begin inline asm
	atom.global.add.u32 %r13, [%rd1], 0;
	// end inline asm
	add.s32 	%r14, %r13, 1;
	// begin inline asm
	st.volatile.global.u32 [%rd1], %r14;
	// end inline asm
	// begin inline asm
	atom.global.add.u32 %r15, [%rd1], 0;
	// end inline asm
	add.s32 	%r16, %r15, 1;
	// begin inline asm
	st.volatile.global.u32 [%rd1], %r16;
	// end inline asm
	// begin inline asm
	atom.global.add.u32 %r17, [%rd1], 0;
	// end inline asm
	add.s32 	%r18, %r17, 1;
	// begin inline asm
	st.volatile.global.u32 [%rd1], %r18;
	// end inline asm
	// begin inline asm
	atom.global.add.u32 %r19, [%rd1], 0;
	// end inline asm
	add.s32 	%r20, %r19, 1;
	// begin inline asm
	st.volatile.global.u32 [%rd1], %r20;
	// end inline asm
	// begin inline asm
	atom.global.add.u32 %r21, [%rd1], 0;
	// end inline asm
	add.s32 	%r22, %r21, 1;
	// begin inline asm
	st.volatile.global.u32 [%rd1], %r22;
	// end inline asm
	// begin inline asm
	atom.global.add.u32 %r23, [%rd1], 0;
	// end inline asm
	add.s32 	%r24, %r23, 1;
	// begin inline asm
	st.volatile.global.u32 [%rd1], %r24;
	// end inline asm
	// begin inline asm
	atom.global.add.u32 %r25, [%rd1], 0;
	// end inline asm
	add.s32 	%r26, %r25, 1;
	// begin inline asm
	st.volatile.global.u32 [%rd1], %r26;
	// end inline asm
	// begin inline asm
	atom.global.add.u32 %r27, [%rd1], 0;
	// end inline asm
	add.s32 	%r28, %r27, 1;
	// begin inline asm
	st.volatile.global.u32 [%rd1], %r28;
	// end inline asm
	// begin inline asm
	atom.global.add.u32 %r29, [%rd1], 0;
	// end inline asm
	add.s32 	%r30, %r29, 1;
	// begin inline asm
	st.volatile.global.u32 [%rd1], %r30;
	// end inline asm
	// begin inline asm
	atom.global.add.u32 %r31, [%rd1], 0;
	// end inline asm
	add.s32 	%r32, %r31, 1;
	// begin inline asm
	st.volatile.global.u32 [%rd1], %r32;
	// end inline asm
	// begin inline asm
	atom.global.add.u32 %r33, [%rd1], 0;
	// end inline asm
	add.s32 	%r34, %r33, 1;
	// begin inline asm
	st.volatile.global.u32 [%rd1], %r34;
	// end inline asm
	// begin inline asm
	atom.global.add.u32 %r35, [%rd1], 0;
	// end inline asm
	add.s32 	%r36, %r35, 1;
	// begin inline asm
	st.volatile.global.u32 [%rd1], %r36;
	// end inline asm
	// begin inline asm
	atom.global.add.u32 %r37, [%rd1], 0;
	// end inline asm
	add.s32 	%r38, %r37, 1;
	// begin inline asm
	st.volatile.global.u32 [%rd1], %r38;
	// end inline asm
	// begin inline asm
	atom.global.add.u32 %r39, [%rd1], 0;
	// end inline asm
	add.s32 	%r40, %r39, 1;
	// begin inline asm
	st.volatile.global.u32 [%rd1], %r40;
	// end inline asm
	// begin inline asm
	atom.global.add.u32 %r41, [%rd1], 0;
	// end inline asm
	add.s32 	%r42, %r41, 1;
	// begin inline asm
	st.volatile.global.u32 [%rd1], %r42;
	// end inline asm
	// begin inline asm
	atom.global.add.u32 %r43, [%rd1], 0;
	// end inline asm
	add.s32 	%r44, %r43, 1;
	// begin inline asm
	st.volatile.global.u32 [%rd1], %r44;
	// end inline asm
	// begin inline asm
	atom.global.add.u32 %r45, [%rd1], 0;
	// end inline asm
	add.s32 	%r46, %r45, 1;
	// begin inline asm
	st.volatile.global.u32 [%rd1], %r46;
	// end inline asm
	// begin inline asm
	atom.global.add.u32 %r47, [%rd1], 0;
	// end inline asm
	add.s32 	%r48, %r47, 1;
	// begin inline asm
	st.volatile.global.u32 [%rd1], %r48;
	// end inline asm
	// begin inline asm
	atom.global.add.u32 %r49, [%rd1], 0;
	// end inline asm
	add.s32 	%r50, %r49, 1;
	// begin inline asm
	st.volatile.global.u32 [%rd1], %r50;
	// end inline asm
	// begin inline asm
	atom.global.add.u32 %r51, [%rd1], 0;
	// end inline asm
	add.s32 	%r52, %r51, 1;
	// begin inline asm
	st.volatile.global.u32 [%rd1], %r52;
	// end inline asm
	// begin inline asm
	atom.global.add.u32 %r53, [%rd1], 0;
	// end inline asm
	add.s32 	%r54, %r53, 1;
	// begin inline asm
	st.volatile.global.u32 [%rd1], %r54;
	// end inline asm
	// begin inline asm
	atom.global.add.u32 %r55, [%rd1], 0;
	// end inline asm
	add.s32 	%r56, %r55, 1;
	// begin inline asm
	st.volatile.global.u32 [%rd1], %r56;
	// end inline asm
	// begin inline asm
	atom.global.add.u32 %r57, [%rd1], 0;
	// end inline asm
	add.s32 	%r58, %r57, 1;
	// begin inline asm
	st.volatile.global.u32 [%rd1], %r58;
	// end inline asm
	// begin inline asm
	atom.global.add.u32 %r59, [%rd1], 0;
	// end inline asm
	add.s32 	%r60, %r59, 1;
	// begin inline asm
	st.volatile.global.u32 [%rd1], %r60;
	// end inline asm
	// begin inline asm
	atom.global.add.u32 %r61, [%rd1], 0;
	// end inline asm
	add.s32 	%r62, %r61, 1;
	// begin inline asm
	st.volatile.global.u32 [%rd1], %r62;
	// end inline asm
	// begin inline asm
	atom.global.add.u32 %r63, [%rd1], 0;
	// end inline asm
	add.s32 	%r64, %r63, 1;
	// begin inline asm
	st.volatile.global.u32 [%rd1], %r64;
	// end inline asm
	// begin inline asm
	atom.global.add.u32 %r65, [%rd1], 0;
	// end inline asm
	add.s32 	%r66, %r65, 1;
	// begin inline asm
	st.volatile.global.u32 [%rd1], %r66;
	// end inline asm
	// begin inline asm
	atom.global.add.u32 %r67, [%rd1], 0;
	// end inline asm
	add.s32 	%r68, %r67, 1;
	// begin inline asm
	st.volatile.global.u32 [%rd1], %r68;
	// end inline asm
	// begin inline asm
	atom.global.add.u32 %r69, [%rd1], 0;
	// end inline asm
	add.s32 	%r70, %r69, 1;
	// begin inline asm
	st.volatile.global.u32 [%rd1], %r70;
	// end inline asm
	// begin inline asm
	atom.global.add.u32 %r71, [%rd1], 0;
	// end inline asm
	add.s32 	%r72, %r71, 1;
	// begin inline asm
	st.volatile.global.u32 [%rd1], %r72;
	// end inline asm
	// begin inline asm
	atom.global.add.u32 %r73, [%rd1], 0;
	// end inline asm
	add.s32 	%r74, %r73, 1;
	// begin inline asm
	st.volatile.global.u32 [%rd1], %r74;
	// end inline asm
	// begin inline asm
	atom.global.add.u32 %r75, [%rd1], 0;
	// end inline asm
	add.s32 	%r76, %r75, 1;
	// begin inline asm
	st.volatile.global.u32 [%rd1], %r76;
	// end inline asm
	// begin inline asm
	atom.global.add.u32 %r77, [%rd1], 0;
	// end inline asm
	add.s32 	%r78, %r77, 1;
	// begin inline asm
	st.volatile.global.u32 [%rd1], %r78;
	// end inline asm
	// begin inline asm
	atom.global.add.u32 %r79, [%rd1], 0;
	// end inline asm
	add.s32 	%r80, %r79, 1;
	// begin inline asm
	st.volatile.global.u32 [%rd1], %r80;
	// end inline asm
	// begin inline asm
	atom.global.add.u32 %r81, [%rd1], 0;
	// end inline asm
	add.s32 	%r82, %r81, 1;
	// begin inline asm
	st.volatile.global.u32 [%rd1], %r82;
	// end inline asm
	// begin inline asm
	atom.global.add.u32 %r83, [%rd1], 0;
	// end inline asm
	add.s32 	%r84, %r83, 1;
	// begin inline asm
	st.volatile.global.u32 [%rd1], %r84;
	// end inline asm
	// begin inline asm
	atom.global.add.u32 %r85, [%rd1], 0;
	// end inline asm
	add.s32 	%r86, %r85, 1;
	// begin inline asm
	st.volatile.global.u32 [%rd1], %r86;
	// end inline asm
	// begin inline asm
	atom.global.add.u32 %r87, [%rd1], 0;
	// end inline asm
	add.s32 	%r88, %r87, 1;
	// begin inline asm
	st.volatile.global.u32 [%rd1], %r88;
	// end inline asm
	// begin inline asm
	atom.global.add.u32 %r89, [%rd1], 0;
	// end inline asm
	add.s32 	%r90, %r89, 1;
	// begin inline asm
	st.volatile.global.u32 [%rd1], %r90;
	// end inline asm
	// begin inline asm
	atom.global.add.u32 %r91, [%rd1], 0;
	// end inline asm
	add.s32 	%r92, %r91, 1;
	// begin inline asm
	st.volatile.global.u32 [%rd1], %r92;
	// end inline asm
	// begin inline asm
	atom.global.add.u32 %r93, [%rd1], 0;
	// end inline asm
	add.s32 	%r94, %r93, 1;
	// begin inline asm
	st.volatile.global.u32 [%rd1], %r94;
	// end inline asm
	// begin inline asm
	atom.global.add.u32 %r95, [%rd1], 0;
	// end inline asm
	add.s32 	%r96, %r95, 1;
	// begin inline asm
	st.volatile.global.u32 [%rd1], %r96;
	// end inline asm
	// begin inline asm
	atom.global.add.u32 %r97, [%rd1], 0;
	// end inline asm
	add.s32 	%r98, %r97, 1;
	// begin inline asm
	st.volatile.global.u32 [%rd1], %r98;
	// end inline asm
	// begin inline asm
	atom.global.add.u32 %r99, [%rd1], 0;
	// end inline asm
	add.s32 	%r100, %r99, 1;
	// begin inline asm
	st.volatile.global.u32 [%rd1], %r100;
	// end inline asm
	// begin inline asm
	atom.global.add.u32 %r101, [%rd1], 0;
	// end inline asm
	add.s32 	%r102, %r101, 1;
	// begin inline asm
	st.volatile.global.u32 [%rd1], %r102;
	// end inline asm
	// begin inline asm
	atom.global.add.u32 %r103, [%rd1], 0;
	// end inline asm
	add.s32 	%r104, %r103, 1;
	// begin inline asm
	st.volatile.global.u32 [%rd1], %r104;
	// end inline asm
	// begin inline asm
	atom.global.add.u32 %r105, [%rd1], 0;
	// end inline asm
	add.s32 	%r106, %r105, 1;
	// begin inline asm
	st.volatile.global.u32 [%rd1], %r106;
	// end inline asm
	// begin inline asm
	atom.global.add.u32 %r107, [%rd1], 0;
	// end inline asm
	add.s32 	%r108, %r107, 1;
	// begin inline asm
	st.volatile.global.u32 [%rd1], %r108;
	// end inline asm
	// begin inline asm
	atom.global.add.u32 %r109, [%rd1], 0;
	// end inline asm
	add.s32 	%r110, %r109, 1;
	// begin inline asm
	st.volatile.global.u32 [%rd1], %r110;
	// end inline asm
	// begin inline asm
	atom.global.add.u32 %r111, [%rd1], 0;
	// end inline asm
	add.s32 	%r112, %r111, 1;
	// begin inline asm
	st.volatile.global.u32 [%rd1], %r112;
	// end inline asm
	// begin inline asm
	atom.global.add.u32 %r113, [%rd1], 0;
	// end inline asm
	add.s32 	%r114, %r113, 1;
	// begin inline asm
	st.volatile.global.u32 [%rd1], %r114;
	// end inline asm
	// begin inline asm
	atom.global.add.u32 %r115, [%rd1], 0;
	// end inline asm
	add.s32 	%r116, %r115, 1;
	// begin inline asm
	st.volatile.global.u32 [%rd1], %r116;
	// end inline asm
	// begin inline asm
	atom.global.add.u32 %r117, [%rd1], 0;
	// end inline asm
	add.s32 	%r118, %r117, 1;
	// begin inline asm
	st.volatile.global.u32 [%rd1], %r118;
	// end inline asm
	// begin inline asm
	atom.global.add.u32 %r119, [%rd1], 0;
	// end inline asm
	add.s32 	%r120, %r119, 1;
	// begin inline asm
	st.volatile.global.u32 [%rd1], %r120;
	// end inline asm
	// begin inline asm
	atom.global.add.u32 %r121, [%rd1], 0;
	// end inline asm
	add.s32 	%r122, %r121, 1;
	// begin inline asm
	st.volatile.global.u32 [%rd1], %r122;
	// end inline asm
	// begin inline asm
	atom.global.add.u32 %r123, [%rd1], 0;
	// end inline asm
	add.s32 	%r124, %r123, 1;
	// begin inline asm
	st.volatile.global.u32 [%rd1], %r124;
	// end inline asm
	// begin inline asm
	atom.global.add.u32 %r125, [%rd1], 0;
	// end inline asm
	add.s32 	%r126, %r125, 1;
	// begin inline asm
	st.volatile.global.u32 [%rd1], %r126;
	// end inline asm
	// begin inline asm
	atom.global.add.u32 %r127, [%rd1], 0;
	// end inline asm
	add.s32 	%r128, %r127, 1;
	// begin inline asm
	st.volatile.global.u32 [%rd1], %r128;
	// end inline asm
	// begin inline asm
	atom.global.add.u32 %r129, [%rd1], 0;
	// end inline asm
	add.s32 	%r130, %r129, 1;
	// begin inline asm
	st.volatile.global.u32 [%rd1], %r130;
	// end inline asm
	// begin inline asm
	atom.global.add.u32 %r131, [%rd1], 0;
	// end inline asm
	add.s32 	%r132, %r131, 1;
	// begin inline asm
	st.volatile.global.u32 [%rd1], %r132;
	// end inline asm
	// begin inline asm
	atom.global.add.u32 %r133, [%rd1], 0;
	// end inline asm
	add.s32 	%r134, %r133, 1;
	// begin inline asm
	st.volatile.global.u32 [%rd1], %r134;
	// end inline asm
	// begin inline asm
	atom.global.add.u32 %r135, [%rd1], 0;
	// end inline asm
	add.s32 	%r136, %r135, 1;
	// begin inline asm
	st.volatile.global.u32 [%rd1], %r136;
	// end inline asm
	// begin inline asm
	atom.global.add.u32 %r137, [%rd1], 0;
	// end inline asm
	add.s32 	%r138, %r137, 1;
	// begin inline asm
	st.volatile.global.u32 [%rd1], %r138;
	// end inline asm
	// begin inline asm
	atom.global.add.u32 %r139, [%rd1], 0;
	// end inline asm
	add.s32 	%r140, %r139, 1;
	// begin inline asm
	st.volatile.global.u32 [%rd1], %r140;
	// end inline asm
	// begin inline asm
	atom.global.add.u32 %r141, [%rd1], 0;
	// end inline asm
	add.s32 	%r142, %r141, 1;
	// begin inline asm
	st.volatile.global.u32 [%rd1], %r142;
	// end inline asm
	// begin inline asm
	atom.global.add.u32 %r143, [%rd1], 0;
	// end inline asm
	add.s32 	%r144, %r143, 1;
	// begin inline asm
	st.volatile.global.u32 [%rd1], %r144;
	// end inline asm
	// begin inline asm
	atom.global.add.u32 %r145, [%rd1], 0;
	// end inline asm
	add.s32 	%r146, %r145, 1;
	// begin inline asm
	st.volatile.global.u32 [%rd1], %r146;
	// end inline asm
	// begin inline asm
	atom.global.add.u32 %r147, [%rd1], 0;
	// end inline asm
	add.s32 	%r148, %r147, 1;
	// begin inline asm
	st.volatile.global.u32 [%rd1], %r148;
	// end inline asm
	// begin inline asm
	atom.global.add.u32 %r149, [%rd1], 0;
	// end inline asm
	add.s32 	%r150, %r149, 1;
	// begin inline asm
	st.volatile.global.u32 [%rd1], %r150;
	// end inline asm
	// begin inline asm
	atom.global.add.u32 %r151, [%rd1], 0;
	// end inline asm
	add.s32 	%r152, %r151, 1;
	// begin inline asm
	st.volatile.global.u32 [%rd1], %r152;
	// end inline asm
	// begin inline asm
	atom.global.add.u32 %r153, [%rd1], 0;
	// end inline asm
	add.s32 	%r154, %r153, 1;
	// begin inline asm
	st.volatile.global.u32 [%rd1], %r154;
	// end inline asm
	// begin inline asm
	atom.global.add.u32 %r155, [%rd1], 0;
	// end inline asm
	add.s32 	%r156, %r155, 1;
	// begin inline asm
	st.volatile.global.u32 [%rd1], %r156;
	// end inline asm
	// begin inline asm
	atom.global.add.u32 %r157, [%rd1], 0;
	// end inline asm
	add.s32 	%r158, %r157, 1;
	// begin inline asm
	st.volatile.global.u32 [%rd1], %r158;
	// end inline asm
	// begin inline asm
	atom.global.add.u32 %r159, [%rd1], 0;
	// end inline asm
	add.s32 	%r160, %r159, 1;
	// begin inline asm
	st.volatile.global.u32 [%rd1], %r160;
	// end inline asm
	// begin inline asm
	atom.global.add.u32 %r161, [%rd1], 0;
	// end inline asm
	add.s32 	%r162, %r161, 1;
	// begin inline asm
	st.volatile.global.u32 [%rd1], %r162;
	// end inline asm
	// begin inline asm
	atom.global.add.u32 %r163, [%rd1], 0;
	// end inline asm
	add.s32 	%r164, %r163, 1;
	// begin inline asm
	st.volatile.global.u32 [%rd1], %r164;
	// end inline asm
	// begin inline asm
	atom.global.add.u32 %r165, [%rd1], 0;
	// end inline asm
	add.s32 	%r166, %r165, 1;
	// begin inline asm
	st.volatile.global.u32 [%rd1], %r166;
	// end inline asm
	// begin inline asm
	atom.global.add.u32 %r167, [%rd1], 0;
	// end inline asm
	add.s32 	%r168, %r167, 1;
	// begin inline asm
	st.volatile.global.u32 [%rd1], %r168;
	// end inline asm
	// begin inline asm
	atom.global.add.u32 %r169, [%rd1], 0;
	// end inline asm
	add.s32 	%r170, %r169, 1;
	// begin inline asm
	st.volatile.global.u32 [%rd1], %r170;
	// end inline asm
	// begin inline asm
	atom.global.add.u32 %r171, [%rd1], 0;
	// end inline asm
	add.s32 	%r172, %r171, 1;
	// begin inline asm
	st.volatile.global.u32 [%rd1], %r172;
	// end inline asm
	// begin inline asm
	atom.global.add.u32 %r173, [%rd1], 0;
	// end inline asm
	add.s32 	%r174, %r173, 1;
	// begin inline asm
	st.volatile.global.u32 [%rd1], %r174;
	// end inline asm
	// begin inline asm
	atom.global.add.u32 %r175, [%rd1], 0;
	// end inline asm
	add.s32 	%r176, %r175, 1;
	// begin inline asm
	st.volatile.global.u32 [%rd1], %r176;
	// end inline asm
	// begin inline asm
	atom.global.add.u32 %r177, [%rd1], 0;
	// end inline asm
	add.s32 	%r178, %r177, 1;
	// begin inline asm
	st.volatile.global.u32 [%rd1], %r178;
	// end inline asm
	// begin inline asm
	atom.global.add.u32 %r179, [%rd1], 0;
	// end inline asm
	add.s32 	%r180, %r179, 1;
	// begin inline asm
	st.volatile.global.u32 [%rd1], %r180;
	// end inline asm
	// begin inline asm
	atom.global.add.u32 %r181, [%rd1], 0;
	// end inline asm
	add.s32 	%r182, %r181, 1;
	// begin inline asm
	st.volatile.global.u32 [%rd1], %r182;
	// end inline asm
	// begin inline asm
	atom.global.add.u32 %r183, [%rd1], 0;
	// end inline asm
	add.s32 	%r184, %r183, 1;
	// begin inline asm
	st.volatile.global.u32 [%rd1], %r184;
	// end inline asm
	// begin inline asm
	atom.global.add.u32 %r185, [%rd1], 0;
	// end inline asm
	add.s32 	%r186, %r185, 1;
	// begin inline asm
	st.volatile.global.u32 [%rd1], %r186;
	// end inline asm
	// begin inline asm
	atom.global.add.u32 %r187, [%rd1], 0;
	// end inline asm
	add.s32 	%r188, %r187, 1;
	// begin inline asm
	st.volatile.global.u32 [%rd1], %r188;
	// end inline asm
	// begin inline asm
	atom.global.add.u32 %r189, [%rd1], 0;
	// end inline asm
	add.s32 	%r190, %r189, 1;
	// begin inline asm
	st.volatile.global.u32 [%rd1], %r190;
	// end inline asm
	// begin inline asm
	atom.global.add.u32 %r191, [%rd1], 0;
	// end inline asm
	add.s32 	%r192, %r191, 1;
	// begin inline asm
	st.volatile.global.u32 [%rd1], %r192;
	// end inline asm
	// begin inline asm
	atom.global.add.u32 %r193, [%rd1], 0;
	// end inline asm
	add.s32 	%r194, %r193, 1;
	// begin inline asm
	st.volatile.global.u32 [%rd1], %r194;
	// end inline asm
	// begin inline asm
	atom.global.add.u32 %r195, [%rd1], 0;
	// end inline asm
	add.s32 	%r196, %r195, 1;
	// begin inline asm
	st.volatile.global.u32 [%rd1], %r196;
	// end inline asm
	// begin inline asm
	atom.global.add.u32 %r197, [%rd1], 0;
	// end inline asm
	add.s32 	%r198, %r197, 1;
	// begin inline asm
	st.volatile.global.u32 [%rd1], %r198;
	// end inline asm
	// begin inline asm
	atom.global.add.u32 %r199, [%rd1], 0;
	// end inline asm
	add.s32 	%r200, %r199, 1;
	// begin inline asm
	st.volatile.global.u32 [%rd1], %r200;
	// end inline asm
	// begin inline asm
	atom.global.add.u32 %r201, [%rd1], 0;
	// end inline asm
	add.s32 	%r202, %r201, 1;
	// begin inline asm
	st.volatile.global.u32 [%rd1], %r202;
	// end inline asm
	// begin inline asm
	atom.global.add.u32 %r203, [%rd1], 0;
	// end inline asm
	add.s32 	%r204, %r203, 1;
	// begin inline asm
	st.volatile.global.u32 [%rd1], %r204;
	// end inline asm
	// begin inline asm
	atom.global.add.u32 %r205, [%rd1], 0;
	// end inline asm
	add.s32 	%r206, %r205, 1;
	// begin inline asm
	st.volatile.global.u32 [%rd1], %r206;
	// end inline asm
	// begin inline asm
	atom.global.add.u32 %r207, [%rd1], 0;
	// end inline asm
	add.s32 	%r208, %r207, 1;
	// begin inline asm
	st.volatile.global.u32 [%rd1], %r208;
	// end inline asm
	// begin inline asm
	atom.global.add.u32 %r209, [%rd1], 0;
	// end inline asm
	add.s32 	%r210, %r209, 1;
	// begin inline asm
	st.volatile.global.u32 [%rd1], %r210;
	// end inline asm
	// begin inline asm
	atom.global.add.u32 %r211, [%rd1], 0;
	// end inline asm
	add.s32 	%r212, %r211, 1;
	// begin inline asm
	st.volatile.global.u32 [%rd1], %r212;
	// end inline asm
	// begin inline asm
	atom.global.add.u32 %r213, [%rd1], 0;
	// end inline asm
	add.s32 	%r214, %r213, 1;
	// begin inline asm
	st.volatile.global.u32 [%rd1], %r214;
	// end inline asm
	// begin inline asm
	atom.global.add.u32 %r215, [%rd1], 0;
	// end inline asm
	add.s32 	%r216, %r215, 1;
	// begin inline asm
	st.volatile.global.u32 [%rd1], %r216;
	// end inline asm
	// begin inline asm
	atom.global.add.u32 %r217, [%rd1], 0;
	// end inline asm
	add.s32 	%r218, %r217, 1;
	// begin inline asm
	st.volatile.global.u32 [%rd1], %r218;
	// end inline asm
	// begin inline asm
	atom.global.add.u32 %r219, [%rd1], 0;
	// end inline asm
	add.s32 	%r220, %r219, 1;
	// begin inline asm
	st.volatile.global.u32 [%rd1], %r220;
	// end inline asm
	// begin inline asm
	atom.global.add.u32 %r221, [%rd1], 0;
	// end inline asm
	add.s32 	%r222, %r221, 1;
	// begin inline asm
	st.volatile.global.u32 [%rd1], %r222;
	// end inline asm
	// begin inline asm
	atom.global.add.u32 %r223, [%rd1], 0;
	// end inline asm
	add.s32 	%r224, %r223, 1;
	// begin inline asm
	st.volatile.global.u32 [%rd1], %r224;
	// end inline asm
	// begin inline asm
	atom.global.add.u32 %r225, [%rd1], 0;
	// end inline asm
	add.s32 	%r226, %r225, 1;
	// begin inline asm
	st.volatile.global.u32 [%rd1], %r226;
	// end inline asm
	// begin inline asm
	atom.global.add.u32 %r227, [%rd1], 0;
	// end inline asm
	add.s32 	%r228, %r227, 1;
	// begin inline asm
	st.volatile.global.u32 [%rd1], %r228;
	// end inline asm
	// begin inline asm
	atom.global.add.u32 %r229, [%rd1], 0;
	// end inline asm
	add.s32 	%r230, %r229, 1;
	// begin inline asm
	st.volatile.global.u32 [%rd1], %r230;
	// end inline asm
	// begin inline asm
	atom.global.add.u32 %r231, [%rd1], 0;
	// end inline asm
	add.s32 	%r232, %r231, 1;
	// begin inline asm
	st.volatile.global.u32 [%rd1], %r232;
	// end inline asm
	// begin inline asm
	atom.global.add.u32 %r233, [%rd1], 0;
	// end inline asm
	add.s32 	%r234, %r233, 1;
	// begin inline asm
	st.volatile.global.u32 [%rd1], %r234;
	// end inline asm
	// begin inline asm
	atom.global.add.u32 %r235, [%rd1], 0;
	// end inline asm
	add.s32 	%r236, %r235, 1;
	// begin inline asm
	st.volatile.global.u32 [%rd1], %r236;
	// end inline asm
	// begin inline asm
	atom.global.add.u32 %r237, [%rd1], 0;
	// end inline asm
	add.s32 	%r238, %r237, 1;
	// begin inline asm
	st.volatile.global.u32 [%rd1], %r238;
	// end inline asm
	// begin inline asm
	atom.global.add.u32 %r239, [%rd1], 0;
	// end inline asm
	add.s32 	%r240, %r239, 1;
	// begin inline asm
	st.volatile.global.u32 [%rd1], %r240;
	// end inline asm
	// begin inline asm
	atom.global.add.u32 %r241, [%rd1], 0;
	// end inline asm
	add.s32 	%r242, %r241, 1;
	// begin inline asm
	st.volatile.global.u32 [%rd1], %r242;
	// end inline asm
	// begin inline asm
	atom.global.add.u32 %r243, [%rd1], 0;
	// end inline asm
	add.s32 	%r244, %r243, 1;
	// begin inline asm
	st.volatile.global.u32 [%rd1], %r244;
	// end inline asm
	// begin inline asm
	atom.global.add.u32 %r245, [%rd1], 0;
	// end inline asm
	add.s32 	%r246, %r245, 1;
	// begin inline asm
	st.volatile.global.u32 [%rd1], %r246;
	// end inline asm
	// begin inline asm
	atom.global.add.u32 %r247, [%rd1], 0;
	// end inline asm
	add.s32 	%r248, %r247, 1;
	// begin inline asm
	st.volatile.global.u32 [%rd1], %r248;
	// end inline asm
	// begin inline asm
	atom.global.add.u32 %r249, [%rd1], 0;
	// end inline asm
	add.s32 	%r250, %r249, 1;
	// begin inline asm
	st.volatile.global.u32 [%rd1], %r250;
	// end inline asm
	// begin inline asm
	atom.global.add.u32 %r251, [%rd1], 0;
	// end inline asm
	add.s32 	%r252, %r251, 1;
	// begin inline asm
	st.volatile.global.u32 [%rd1], %r252;
	// end inline asm
	// begin inline asm
	atom.global.add.u32 %r253, [%rd1], 0;
	// end inline asm
	add.s32 	%r254, %r253, 1;
	// begin inline asm
	st.volatile.global.u32 [%rd1], %r254;
	// end inline asm
	// begin inline asm
	atom.global.add.u32 %r255, [%rd1], 0;
	// end inline asm
	add.s32 	%r256, %r255, 1;
	// begin inline asm
	st.volatile.global.u32 [%rd1], %r256;
	// end inline asm
	// begin inline asm
	atom.global.add.u32 %r257, [%rd1], 0;
	// end inline asm
	add.s32 	%r258, %r257, 1;
	// begin inline asm
	st.volatile.global.u32 [%rd1], %r258;
	// end inline asm
	// begin inline asm
	atom.global.add.u32 %r259, [%rd1], 0;
	// end inline asm
	add.s32 	%r260, %r259, 1;
	// begin inline asm
	st.volatile.global.u32 [%rd1], %r260;
	// end inline asm
	// begin inline asm
	atom.global.add.u32 %r261, [%rd1], 0;
	// end inline asm
	add.s32 	%r262, %r261, 1;
	// begin inline asm
	st.volatile.global.u32 [%rd1], %r262;
	// end inline asm
	// begin inline asm
	atom.global.add.u32 %r263, [%rd1], 0;
	// end inline asm
	add.s32 	%r264, %r263, 1;
	// begin inline asm
	st.volatile.global.u32 [%rd1], %r264;
	// end inline asm
	// begin inline asm
	atom.global.add.u32 %r265, [%rd1], 0;
	// end inline asm
	add.s32 	%r266, %r265, 1;
	// begin inline asm
	st.volatile.global.u32 [%rd1], %r266;
	// end inline asm
	// begin inline asm
	atom.global.add.u32 %r267, [%rd1], 0;
	// end inline asm
	add.s32 	%r268, %r267, 1;
	// begin inline asm
	st.volatile.global.u32 [%rd1], %r268;
	// end inline asm
	// begin inline asm
	atom.global.add.u32 %r269, [%rd1], 0;
	// end inline asm
	add.s32 	%r270, %r269, 1;
	// begin inline asm
	st.volatile.global.u32 [%rd1], %r270;
	// end inline asm
	// begin inline asm
	atom.global.add.u32 %r271, [%rd1], 0;
	// end inline asm
	add.s32 	%r272, %r271, 1;
	// begin inline asm
	st.volatile.global.u32 [%rd1], %r272;
	// end inline asm
	// begin inline asm
	atom.global.add.u32 %r273, [%rd1], 0;
	// end inline asm
	add.s32 	%r274, %r273, 1;
	// begin inline asm
	st.volatile.global.u32 [%rd1], %r274;
	// end inline asm
	// begin inline asm
	atom.global.add.u32 %r275, [%rd1], 0;
	// end inline asm
	add.s32 	%r276, %r275, 1;
	// begin inline asm
	st.volatile.global.u32 [%rd1], %r276;
	// end inline asm
	// begin inline asm
	atom.global.add.u32 %r277, [%rd1], 0;
	// end inline asm
	add.s32 	%r278, %r277, 1;
	// begin inline asm
	st.volatile.global.u32 [%rd1], %r278;
	// end inline asm
	// begin inline asm
	atom.global.add.u32 %r279, [%rd1], 0;
	// end inline asm
	add.s32 	%r280, %r279, 1;
	// begin inline asm
	st.volatile.global.u32 [%rd1], %r280;
	// end inline asm
	// begin inline asm
	atom.global.add.u32 %r281, [%rd1], 0;
	// end inline asm
	add.s32 	%r282, %r281, 1;
	// begin inline asm
	st.volatile.global.u32 [%rd1], %r282;
	// end inline asm
	// begin inline asm
	atom.global.add.u32 %r283, [%rd1], 0;
	// end inline asm
	add.s32 	%r284, %r283, 1;
	// begin inline asm
	st.volatile.global.u32 [%rd1], %r284;
	// end inline asm
	// begin inline asm
	atom.global.add.u32 %r285, [%rd1], 0;
	// end inline asm
	add.s32 	%r286, %r285, 1;
	// begin inline asm
	st.volatile.global.u32 [%rd1], %r286;
	// end inline asm
	// begin inline asm
	atom.global.add.u32 %r287, [%rd1], 0;
	// end inline asm
	add.s32 	%r288, %r287, 1;
	// begin inline asm
	st.volatile.global.u32 [%rd1], %r288;
	// end inline asm
	// begin inline asm
	atom.global.add.u32 %r289, [%rd1], 0;
	// end inline asm
	add.s32 	%r290, %r289, 1;
	// begin inline asm
	st.volatile.global.u32 [%rd1], %r290;
	// end inline asm
	// begin inline asm
	atom.global.add.u32 %r291, [%rd1], 0;
	// end inline asm
	add.s32 	%r292, %r291, 1;
	// begin inline asm
	st.volatile.global.u32 [%rd1], %r292;
	// end inline asm
	// begin inline asm
	atom.global.add.u32 %r293, [%rd1], 0;
	// end inline asm
	add.s32 	%r294, %r293, 1;
	// begin inline asm
	st.volatile.global.u32 [%rd1], %r294;
	// end inline asm
	// begin inline asm
	atom.global.add.u32 %r295, [%rd1], 0;
	// end inline asm
	add.s32 	%r296, %r295, 1;
	// begin inline asm
	st.volatile.global.u32 [%rd1], %r296;
	// end inline asm
	// begin inline asm
	atom.global.add.u32 %r297, [%rd1], 0;
	// end inline asm
	add.s32 	%r298, %r297, 1;
	// begin inline asm
	st.volatile.global.u32 [%rd1], %r298;
	// end inline asm
	// begin inline asm
	atom.global.add.u32 %r299, [%rd1], 0;
	// end inline asm
	add.s32 	%r300, %r299, 1;
	// begin inline asm
	st.volatile.global.u32 [%rd1], %r300;
	// end inline asm
	// begin inline asm
	atom.global.add.u32 %r301, [%rd1], 0;
	// end inline asm
	add.s32 	%r302, %r301, 1;
	// begin inline asm
	st.volatile.global.u32 [%rd1], %r302;
	// end inline asm
	// begin inline asm
	atom.global.add.u32 %r303, [%rd1], 0;
	// end inline asm
	add.s32 	%r304, %r303, 1;
	// begin inline asm
	st.volatile.global.u32 [%rd1], %r304;
	// end inline asm
	// begin inline asm
	atom.global.add.u32 %r305, [%rd1], 0;
	// end inline asm
	add.s32 	%r306, %r305, 1;
	// begin inline asm
	st.volatile.global.u32 [%rd1], %r306;
	// end inline asm
	// begin inline asm
	atom.global.add.u32 %r307, [%rd1], 0;
	// end inline asm
	add.s32 	%r308, %r307, 1;
	// begin inline asm
	st.volatile.global.u32 [%rd1], %r308;
	// end inline asm
	// begin inline asm
	atom.global.add.u32 %r309, [%rd1], 0;
	// end inline asm
	add.s32 	%r310, %r309, 1;
	// begin inline asm
	st.volatile.global.u32 [%rd1], %r310;
	// end inline asm
	// begin inline asm
	atom.global.add.u32 %r311, [%rd1], 0;
	// end inline asm
	add.s32 	%r312, %r311, 1;
	// begin inline asm
	st.volatile.global.u32 [%rd1], %r312;
	// end inline asm
	// begin inline asm
	atom.global.add.u32 %r313, [%rd1], 0;
	// end inline asm
	add.s32 	%r314, %r313, 1;
	// begin inline asm
	st.volatile.global.u32 [%rd1], %r314;
	// end inline asm
	// begin inline asm
	atom.global.add.u32 %r315, [%rd1], 0;
	// end inline asm
	add.s32 	%r316, %r315, 1;
	// begin inline asm
	st.volatile.global.u32 [%rd1], %r316;
	// end inline asm
	// begin inline asm
	atom.global.add.u32 %r317, [%rd1], 0;
	// end inline asm
	add.s32 	%r318, %r317, 1;
	// begin inline asm
	st.volatile.global.u32 [%rd1], %r318;
	// end inline asm
	// begin inline asm
	atom.global.add.u32 %r319, [%rd1], 0;
	// end inline asm
	add.s32 	%r320, %r319, 1;
	// begin inline asm
	st.volatile.global.u32 [%rd1], %r320;
	// end inline asm
	// begin inline asm
	atom.global.add.u32 %r321, [%rd1], 0;
	// end inline asm
	add.s32 	%r322, %r321, 1;
	// begin inline asm
	st.volatile.global.u32 [%rd1], %r322;
	// end inline asm
	// begin inline asm
	atom.global.add.u32 %r323, [%rd1], 0;
	// end inline asm
	add.s32 	%r324, %r323, 1;
	// begin inline asm
	st.volatile.global.u32 [%rd1], %r324;
	// end inline asm
	// begin inline asm
	atom.global.add.u32 %r325, [%rd1], 0;
	// end inline asm
	add.s32 	%r326, %r325, 1;
	// begin inline asm
	st.volatile.global.u32 [%rd1], %r326;
	// end inline asm
	// begin inline asm
	atom.global.add.u32 %r327, [%rd1], 0;
	// end inline asm
	add.s32 	%r328, %r327, 1;
	// begin inline asm
	st.volatile.global.u32 [%rd1], %r328;
	// end inline asm
	// begin inline asm
	atom.global.add.u32 %r329, [%rd1], 0;
	// end inline asm
	add.s32 	%r330, %r329, 1;
	// begin inline asm
	st.volatile.global.u32 [%rd1], %r330;
	// end inline asm
	// begin inline asm
	atom.global.add.u32 %r331, [%rd1], 0;
	// end inline asm
	add.s32 	%r332, %r331, 1;
	// begin inline asm
	st.volatile.global.u32 [%rd1], %r332;
	// end inline asm
	// begin inline asm
	atom.global.add.u32 %r333, [%rd1], 0;
	// end inline asm
	add.s32 	%r334, %r333, 1;
	// begin inline asm
	st.volatile.global.u32 [%rd1], %r334;
	// end inline asm
	// begin inline asm
	atom.global.add.u32 %r335, [%rd1], 0;
	// end inline asm
	add.s32 	%r336, %r335, 1;
	// begin inline asm
	st.volatile.global.u32 [%rd1], %r336;
	// end inline asm
	// begin inline asm
	atom.global.add.u32 %r337, [%rd1], 0;
	// end inline asm
	add.s32 	%r338, %r337, 1;
	// begin inline asm
	st.volatile.global.u32 [%rd1], %r338;
	// end inline asm
	// begin inline asm
	atom.global.add.u32 %r339, [%rd1], 0;
	// end inline asm
	add.s32 	%r340, %r339, 1;
	// begin inline asm
	st.volatile.global.u32 [%rd1], %r340;
	// end inline asm
	// begin inline asm
	atom.global.add.u32 %r341, [%rd1], 0;
	// end inline asm
	add.s32 	%r342, %r341, 1;
	// begin inline asm
	st.volatile.global.u32 [%rd1], %r342;
	// end inline asm
	// begin inline asm
	atom.global.add.u32 %r343, [%rd1], 0;
	// end inline asm
	add.s32 	%r344, %r343, 1;
	// begin inline asm
	st.volatile.global.u32 [%rd1], %r344;
	// end inline asm
	// begin inline asm
	atom.global.add.u32 %r345, [%rd1], 0;
	// end inline asm
	add.s32 	%r346, %r345, 1;
	// begin inline asm
	st.volatile.global.u32 [%rd1], %r346;
	// end inline asm
	// begin inline asm
	atom.global.add.u32 %r347, [%rd1], 0;
	// end inline asm
	add.s32 	%r348, %r347, 1;
	// begin inline asm
	st.volatile.global.u32 [%rd1], %r348;
	// end inline asm
	// begin inline asm
	atom.global.add.u32 %r349, [%rd1], 0;
	// end inline asm
	add.s32 	%r350, %r349, 1;
	// begin inline asm
	st.volatile.global.u32 [%rd1], %r350;
	// end inline asm
	// begin inline asm
	atom.global.add.u32 %r351, [%rd1], 0;
	// end inline asm
	add.s32 	%r352, %r351, 1;
	// begin inline asm
	st.volatile.global.u32 [%rd1], %r352;
	// end inline asm
	// begin inline asm
	atom.global.add.u32 %r353, [%rd1], 0;
	// end inline asm
	add.s32 	%r354, %r353, 1;
	// begin inline asm
	st.volatile.global.u32 [%rd1], %r354;
	// end inline asm
	// begin inline asm
	atom.global.add.u32 %r355, [%rd1], 0;
	// end inline asm
	add.s32 	%r356, %r355, 1;
	// begin inline asm
	st.volatile.global.u32 [%rd1], %r356;
	// end inline asm
	// begin inline asm
	atom.global.add.u32 %r357, [%rd1], 0;
	// end inline asm
	add.s32 	%r358, %r357, 1;
	// begin inline asm
	st.volatile.global.u32 [%rd1], %r358;
	// end inline asm
	// begin inline asm
	atom.global.add.u32 %r359, [%rd1], 0;
	// end inline asm
	add.s32 	%r360, %r359, 1;
	// begin inline asm
	st.volatile.global.u32 [%rd1], %r360;
	// end inline asm
	// begin inline asm
	atom.global.add.u32 %r361, [%rd1], 0;
	// end inline asm
	add.s32 	%r362, %r361, 1;
	// begin inline asm
	st.volatile.global.u32 [%rd1], %r362;
	// end inline asm
	// begin inline asm
	atom.global.add.u32 %r363, [%rd1], 0;
	// end inline asm
	add.s32 	%r364, %r363, 1;
	// begin inline asm
	st.volatile.global.u32 [%rd1], %r364;
	// end inline asm
	// begin inline asm
	atom.global.add.u32 %r365, [%rd1], 0;
	// end inline asm
	add.s32 	%r366, %r365, 1;
	// begin inline asm
	st.volatile.global.u32 [%rd1], %r366;
	// end inline asm
	// begin inline asm
	atom.global.add.u32 %r367, [%rd1], 0;
	// end inline asm
	add.s32 	%r368, %r367, 1;
	// begin inline asm
	st.volatile.global.u32 [%rd1], %r368;
	// end inline asm
	// begin inline asm
	atom.global.add.u32 %r369, [%rd1], 0;
	// end inline asm
	add.s32 	%r370, %r369, 1;
	// begin inline asm
	st.volatile.global.u32 [%rd1], %r370;
	// end inline asm
	// begin inline asm
	atom.global.add.u32 %r371, [%rd1], 0;
	// end inline asm
	add.s32 	%r372, %r371, 1;
	// begin inline asm
	st.volatile.global.u32 [%rd1], %r372;
	// end inline asm
	// begin inline asm
	atom.global.add.u32 %r373, [%rd1], 0;
	// end inline asm
	add.s32 	%r374, %r373, 1;
	// begin inline asm
	st.volatile.global.u32 [%rd1], %r374;
	// end inline asm
	// begin inline asm
	atom.global.add.u32 %r375, [%rd1], 0;
	// end inline asm
	add.s32 	%r376, %r375, 1;
	// begin inline asm
	st.volatile.global.u32 [%rd1], %r376;
	// end inline asm
	// begin inline asm
	atom.global.add.u32 %r377, [%rd1], 0;
	// end inline asm
	add.s32 	%r378, %r377, 1;
	// begin inline asm
	st.volatile.global.u32 [%rd1], %r378;
	// end inline asm
	// begin inline asm
	atom.global.add.u32 %r379, [%rd1], 0;
	// end inline asm
	add.s32 	%r380, %r379, 1;
	// begin inline asm
	st.volatile.global.u32 [%rd1], %r380;
	// end inline asm
	// begin inline asm
	atom.global.add.u32 %r381, [%rd1], 0;
	// end inline asm
	add.s32 	%r382, %r381, 1;
	// begin inline asm
	st.volatile.global.u32 [%rd1], %r382;
	// end inline asm
	// begin inline asm
	atom.global.add.u32 %r383, [%rd1], 0;
	// end inline asm
	add.s32 	%r384, %r383, 1;
	// begin inline asm
	st.volatile.global.u32 [%rd1], %r384;
	// end inline asm
	// begin inline asm
	atom.global.add.u32 %r385, [%rd1], 0;
	// end inline asm
	add.s32 	%r386, %r385, 1;
	// begin inline asm
	st.volatile.global.u32 [%rd1], %r386;
	// end inline asm
	// begin inline asm
	atom.global.add.u32 %r387, [%rd1], 0;
	// end inline asm
	add.s32 	%r388, %r387, 1;
	// begin inline asm
	st.volatile.global.u32 [%rd1], %r388;
	// end inline asm
	// begin inline asm
	atom.global.add.u32 %r389, [%rd1], 0;
	// end inline asm
	add.s32 	%r390, %r389, 1;
	// begin inline asm
	st.volatile.global.u32 [%rd1], %r390;
	// end inline asm
	// begin inline asm
	atom.global.add.u32 %r391, [%rd1], 0;
	// end inline asm
	add.s32 	%r392, %r391, 1;
	// begin inline asm
	st.volatile.global.u32 [%rd1], %r392;
	// end inline asm
	// begin inline asm
	atom.global.add.u32 %r393, [%rd1], 0;
	// end inline asm
	add.s32 	%r394, %r393, 1;
	// begin inline asm
	st.volatile.global.u32 [%rd1], %r394;
	// end inline asm
	// begin inline asm
	atom.global.add.u32 %r395, [%rd1], 0;
	// end inline asm
	add.s32 	%r396, %r395, 1;
	// begin inline asm
	st.volatile.global.u32 [%rd1], %r396;
	// end inline asm
	// begin inline asm
	atom.global.add.u32 %r397, [%rd1], 0;
	// end inline asm
	add.s32 	%r398, %r397, 1;
	// begin inline asm
	st.volatile.global.u32 [%rd1], %r398;
	// end inline asm
	// begin inline asm
	atom.global.add.u32 %r399, [%rd1], 0;
	// end inline asm
	add.s32 	%r400, %r399, 1;
	// begin inline asm
	st.volatile.global.u32 [%rd1], %r400;
	// end inline asm
	// begin inline asm
	atom.global.add.u32 %r401, [%rd1], 0;
	// end inline asm
	add.s32 	%r402, %r401, 1;
	// begin inline asm
	st.volatile.global.u32 [%rd1], %r402;
	// end inline asm
	// begin inline asm
	atom.global.add.u32 %r403, [%rd1], 0;
	// end inline asm
	add.s32 	%r404, %r403, 1;
	// begin inline asm
	st.volatile.global.u32 [%rd1], %r404;
	// end inline asm
	// begin inline asm
	atom.global.add.u32 %r405, [%rd1], 0;
	// end inline asm
	add.s32 	%r406, %r405, 1;
	// begin inline asm
	st.volatile.global.u32 [%rd1], %r406;
	// end inline asm
	// begin inline asm
	atom.global.add.u32 %r407, [%rd1], 0;
	// end inline asm
	add.s32 	%r408, %r407, 1;
	// begin inline asm
	st.volatile.global.u32 [%rd1], %r408;
	// end inline asm
	// begin inline asm
	atom.global.add.u32 %r409, [%rd1], 0;
	// end inline asm
	add.s32 	%r410, %r409, 1;
	// begin inline asm
	st.volatile.global.u32 [%rd1], %r410;
	// end inline asm
	// begin inline asm
	atom.global.add.u32 %r411, [%rd1], 0;
	// end inline asm
	add.s32 	%r412, %r411, 1;
	// begin inline asm
	st.volatile.global.u32 [%rd1], %r412;
	// end inline asm
	// begin inline asm
	atom.global.add.u32 %r413, [%rd1], 0;
	// end inline asm
	add.s32 	%r414, %r413, 1;
	// begin inline asm
	st.volatile.global.u32 [%rd1], %r414;
	// end inline asm
	// begin inline asm
	atom.global.add.u32 %r415, [%rd1], 0;
	// end inline asm
	add.s32 	%r416, %r415, 1;
	// begin inline asm
	st.volatile.global.u32 [%rd1], %r416;
	// end inline asm
	// begin inline asm
	atom.global.add.u32 %r417, [%rd1], 0;
	// end inline asm
	add.s32 	%r418, %r417, 1;
	// begin inline asm
	st.volatile.global.u32 [%rd1], %r418;
	// end inline asm
	// begin inline asm
	atom.global.add.u32 %r419, [%rd1], 0;
	// end inline asm
	add.s32 	%r420, %r419, 1;
	// begin inline asm
	st.volatile.global.u32 [%rd1], %r420;
	// end inline asm
	// begin inline asm
	atom.global.add.u32 %r421, [%rd1], 0;
	// end inline asm
	add.s32 	%r422, %r421, 1;
	// begin inline asm
	st.volatile.global.u32 [%rd1], %r422;
	// end inline asm
	// begin inline asm
	atom.global.add.u32 %r423, [%rd1], 0;
	// end inline asm
	add.s32 	%r424, %r423, 1;
	// begin inline asm
	st.volatile.global.u32 [%rd1], %r424;
	// end inline asm
	// begin inline asm
	atom.global.add.u32 %r425, [%rd1], 0;
	// end inline asm
	add.s32 	%r426, %r425, 1;
	// begin inline asm
	st.volatile.global.u32 [%rd1], %r426;
	// end inline asm
	// begin inline asm
	atom.global.add.u32 %r427, [%rd1], 0;
	// end inline asm
	add.s32 	%r428, %r427, 1;
	// begin inline asm
	st.volatile.global.u32 [%rd1], %r428;
	// end inline asm
	// begin inline asm
	atom.global.add.u32 %r429, [%rd1], 0;
	// end inline asm
	add.s32 	%r430, %r429, 1;
	// begin inline asm
	st.volatile.global.u32 [%rd1], %r430;
	// end inline asm
	// begin inline asm
	atom.global.add.u32 %r431, [%rd1], 0;
	// end inline asm
	add.s32 	%r432, %r431, 1;
	// begin inline asm
	st.volatile.global.u32 [%rd1], %r432;
	// end inline asm
	// begin inline asm
	atom.global.add.u32 %r433, [%rd1], 0;
	// end inline asm
	add.s32 	%r434, %r433, 1;
	// begin inline asm
	st.volatile.global.u32 [%rd1], %r434;
	// end inline asm
	// begin inline asm
	atom.global.add.u32 %r435, [%rd1], 0;
	// end inline asm
	add.s32 	%r436, %r435, 1;
	// begin inline asm
	st.volatile.global.u32 [%rd1], %r436;
	// end inline asm
	// begin inline asm
	atom.global.add.u32 %r437, [%rd1], 0;
	// end inline asm
	add.s32 	%r438, %r437, 1;
	// begin inline asm
	st.volatile.global.u32 [%rd1], %r438;
	// end inline asm
	// begin inline asm
	atom.global.add.u32 %r439, [%rd1], 0;
	// end inline asm
	add.s32 	%r440, %r439, 1;
	// begin inline asm
	st.volatile.global.u32 [%rd1], %r440;
	// end inline asm
	// begin inline asm
	atom.global.add.u32 %r441, [%rd1], 0;
	// end inline asm
	add.s32 	%r442, %r441, 1;
	// begin inline asm
	st.volatile.global.u32 [%rd1], %r442;
	// end inline asm
	// begin inline asm
	atom.global.add.u32 %r443, [%rd1], 0;
	// end inline asm
	add.s32 	%r444, %r443, 1;
	// begin inline asm
	st.volatile.global.u32 [%rd1], %r444;
	// end inline asm
	// begin inline asm
	atom.global.add.u32 %r445, [%rd1], 0;
	// end inline asm
	add.s32 	%r446, %r445, 1;
	// begin inline asm
	st.volatile.global.u32 [%rd1], %r446;
	// end inline asm
	// begin inline asm
	atom.global.add.u32 %r447, [%rd1], 0;
	// end inline asm
	add.s32 	%r448, %r447, 1;
	// begin inline asm
	st.volatile.global.u32 [%rd1], %r448;
	// end inline asm
	// begin inline asm
	atom.global.add.u32 %r449, [%rd1], 0;
	// end inline asm
	add.s32 	%r450, %r449, 1;
	// begin inline asm
	st.volatile.global.u32 [%rd1], %r450;
	// end inline asm
	// begin inline asm
	atom.global.add.u32 %r451, [%rd1], 0;
	// end inline asm
	add.s32 	%r452, %r451, 1;
	// begin inline asm
	st.volatile.global.u32 [%rd1], %r452;
	// end inline asm
	// begin inline asm
	atom.global.add.u32 %r453, [%rd1], 0;
	// end inline asm
	add.s32 	%r454, %r453, 1;
	// begin inline asm
	st.volatile.global.u32 [%rd1], %r454;
	// end inline asm
	// begin inline asm
	atom.global.add.u32 %r455, [%rd1], 0;
	// end inline asm
	add.s32 	%r456, %r455, 1;
	// begin inline asm
	st.volatile.global.u32 [%rd1], %r456;
	// end inline asm
	// begin inline asm
	atom.global.add.u32 %r457, [%rd1], 0;
	// end inline asm
	add.s32 	%r458, %r457, 1;
	// begin inline asm
	st.volatile.global.u32 [%rd1], %r458;
	// end inline asm
	// begin inline asm
	atom.global.add.u32 %r459, [%rd1], 0;
	// end inline asm
	add.s32 	%r460, %r459, 1;
	// begin inline asm
	st.volatile.global.u32 [%rd1], %r460;
	// end inline asm
	// begin inline asm
	atom.global.add.u32 %r461, [%rd1], 0;
	// end inline asm
	add.s32 	%r462, %r461, 1;
	// begin inline asm
	st.volatile.global.u32 [%rd1], %r462;
	// end inline asm
	// begin inline asm
	atom.global.add.u32 %r463, [%rd1], 0;
	// end inline asm
	add.s32 	%r464, %r463, 1;
	// begin inline asm
	st.volatile.global.u32 [%rd1], %r464;
	// end inline asm
	// begin inline asm
	atom.global.add.u32 %r465, [%rd1], 0;
	// end inline asm
	add.s32 	%r466, %r465, 1;
	// begin inline asm
	st.volatile.global.u32 [%rd1], %r466;
	// end inline asm
	// begin inline asm
	atom.global.add.u32 %r467, [%rd1], 0;
	// end inline asm
	add.s32 	%r468, %r467, 1;
	// begin inline asm
	st.volatile.global.u32 [%rd1], %r468;
	// end inline asm
	// begin inline asm
	atom.global.add.u32 %r469, [%rd1], 0;
	// end inline asm
	add.s32 	%r470, %r469, 1;
	// begin inline asm
	st.volatile.global.u32 [%rd1], %r470;
	// end inline asm
	// begin inline asm
	atom.global.add.u32 %r471, [%rd1], 0;
	// end inline asm
	add.s32 	%r472, %r471, 1;
	// begin inline asm
	st.volatile.global.u32 [%rd1], %r472;
	// end inline asm
	// begin inline asm
	atom.global.add.u32 %r473, [%rd1], 0;
	// end inline asm
	add.s32 	%r474, %r473, 1;
	// begin inline asm
	st.volatile.global.u32 [%rd1], %r474;
	// end inline asm
	// begin inline asm
	atom.global.add.u32 %r475, [%rd1], 0;
	// end inline asm
	add.s32 	%r476, %r475, 1;
	// begin inline asm
	st.volatile.global.u32 [%rd1], %r476;
	// end inline asm
	// begin inline asm
	atom.global.add.u32 %r477, [%rd1], 0;
	// end inline asm
	add.s32 	%r478, %r477, 1;
	// begin inline asm
	st.volatile.global.u32 [%rd1], %r478;
	// end inline asm
	// begin inline asm
	atom.global.add.u32 %r479, [%rd1], 0;
	// end inline asm
	add.s32 	%r480, %r479, 1;
	// begin inline asm
	st.volatile.global.u32 [%rd1], %r480;
	// end inline asm
	// begin inline asm
	atom.global.add.u32 %r481, [%rd1], 0;
	// end inline asm
	add.s32 	%r482, %r481, 1;
	// begin inline asm
	st.volatile.global.u32 [%rd1], %r482;
	// end inline asm
	// begin inline asm
	atom.global.add.u32 %r483, [%rd1], 0;
	// end inline asm
	add.s32 	%r484, %r483, 1;
	// begin inline asm
	st.volatile.global.u32 [%rd1], %r484;
	// end inline asm
	// begin inline asm
	atom.global.add.u32 %r485, [%rd1], 0;
	// end inline asm
	add.s32 	%r486, %r485, 1;
	// begin inline asm
	st.volatile.global.u32 [%rd1], %r486;
	// end inline asm
	// begin inline asm
	atom.global.add.u32 %r487, [%rd1], 0;
	// end inline asm
	add.s32 	%r488, %r487, 1;
	// begin inline asm
	st.volatile.global.u32 [%rd1], %r488;
	// end inline asm
	// begin inline asm
	atom.global.add.u32 %r489, [%rd1], 0;
	// end inline asm
	add.s32 	%r490, %r489, 1;
	// begin inline asm
	st.volatile.global.u32 [%rd1], %r490;
	// end inline asm
	// begin inline asm
	atom.global.add.u32 %r491, [%rd1], 0;
	// end inline asm
	add.s32 	%r492, %r491, 1;
	// begin inline asm
	st.volatile.global.u32 [%rd1], %r492;
	// end inline asm
	// begin inline asm
	atom.global.add.u32 %r493, [%rd1], 0;
	// end inline asm
	add.s32 	%r494, %r493, 1;
	// begin inline asm
	st.volatile.global.u32 [%rd1], %r494;
	// end inline asm
	// begin inline asm
	atom.global.add.u32 %r495, [%rd1], 0;
	// end inline asm
	add.s32 	%r496, %r495, 1;
	// begin inline asm
	st.volatile.global.u32 [%rd1], %r496;
	// end inline asm
	// begin inline asm
	atom.global.add.u32 %r497, [%rd1], 0;
	// end inline asm
	add.s32 	%r498, %r497, 1;
	// begin inline asm
	st.volatile.global.u32 [%rd1], %r498;
	// end inline asm
	// begin inline asm
	atom.global.add.u32 %r499, [%rd1], 0;
	// end inline asm
	add.s32 	%r500, %r499, 1;
	// begin inline asm
	st.volatile.global.u32 [%rd1], %r500;
	// end inline asm
	// begin inline asm
	atom.global.add.u32 %r501, [%rd1], 0;
	// end inline asm
	add.s32 	%r502, %r501, 1;
	// begin inline asm
	st.volatile.global.u32 [%rd1], %r502;
	// end inline asm
	// begin inline asm
	atom.global.add.u32 %r503, [%rd1], 0;
	// end inline asm
	add.s32 	%r504, %r503, 1;
	// begin inline asm
	st.volatile.global.u32 [%rd1], %r504;
	// end inline asm
	// begin inline asm
	atom.global.add.u32 %r505, [%rd1], 0;
	// end inline asm
	add.s32 	%r506, %r505, 1;
	// begin inline asm
	st.volatile.global.u32 [%rd1], %r506;
	// end inline asm
	// begin inline asm
	atom.global.add.u32 %r507, [%rd1], 0;
	// end inline asm
	add.s32 	%r508, %r507, 1;
	// begin inline asm
	st.volatile.global.u32 [%rd1], %r508;
	// end inline asm
	// begin inline asm
	atom.global.add.u32 %r509, [%rd1], 0;
	// end inline asm
	add.s32 	%r510, %r509, 1;
	// begin inline asm
	st.volatile.global.u32 [%rd1], %r510;
	// end inline asm
	// begin inline asm
	atom.global.add.u32 %r511, [%rd1], 0;
	// end inline asm
	add.s32 	%r512, %r511, 1;
	// begin inline asm
	st.volatile.global.u32 [%rd1], %r512;
	// end inline asm
	ret;

}
	// .globl	_Z4testIL_Z15load_atomic_addPKjEL_Z17store_atomic_exchPjjELi256E14single_element10skip_lanesILj1EEEvv
.visible .entry _Z4testIL_Z15load_atomic_addPKjEL_Z17store_atomic_exchPjjELi256E14single_element10skip_lanesILj1EEEvv()
{
	.reg .b32 	%r<769>;
	.reg .b64 	%rd<514>;

	mov.u64 	%rd513, buffer;
	cvta.global.u64 	%rd1, %rd513;
	// begin inline asm
	atom.global.add.u32 %r1, [%rd1], 0;
	// end inline asm
	add.s32 	%r3, %r1, 1;
	// begin inline asm
	atom.global.exch.b32 %r2, [%rd1], %r3;
	// end inline asm
	// begin inline asm
	atom.global.add.u32 %r4, [%rd1], 0;
	// end inline asm
	add.s32 	%r6, %r4, 1;
	// begin inline asm
	atom.global.exch.b32 %r5, [%rd1], %r6;
	// end inline asm
	// begin inline asm
	atom.global.add.u32 %r7, [%rd1], 0;
	// end inline asm
	add.s32 	%r9, %r7, 1;
	// begin inline asm
	atom.global.exch.b32 %r8, [%rd1], %r9;
	// end inline asm
	// begin inline asm
	atom.global.add.u32 %r10, [%rd1], 0;
	// end inline asm
	add.s32 	%r12, %r10, 1;
	// begin inline asm
	atom.global.exch.b32 %r11, [%rd1], %r12;
	// end inline asm
	// begin inline asm
	atom.global.add.u32 %r13, [%rd1], 0;
	// end inline asm
	add.s32 	%r15, %r13, 1;
	// begin inline asm
	atom.global.exch.b32 %r14, [%rd1], %r15;
	// end inline asm
	// begin inline asm
	atom.global.add.u32 %r16, [%rd1], 0;
	// end inline asm
	add.s32 	%r18, %r16, 1;
	// begin inline asm
	atom.global.exch.b32 %r17, [%rd1], %r18;
	// end inline asm
	// begin inline asm
	atom.global.add.u32 %r19, [%rd1], 0;
	// end inline asm
	add.s32 	%r21, %r19, 1;
	// begin inline asm
	atom.global.exch.b32 %r20, [%rd1], %r21;
	// end inline asm
	// begin inline asm
	atom.global.add.u32 %r22, [%rd1], 0;
	// end inline asm
	add.s32 	%r24, %r22, 1;
	// begin inline asm
	atom.global.exch.b32 %r23, [%rd1], %r24;
	// end inline asm
	// begin inline asm
	atom.global.add.u32 %r25, [%rd1], 0;
	// end inline asm
	add.s32 	%r27, %r25, 1;
	// begin inline asm
	atom.global.exch.b32 %r26, [%rd1], %r27;
	// end inline asm
	// begin inline asm
	atom.global.add.u32 %r28, [%rd1], 0;
	// end inline asm
	add.s32 	%r30, %r28, 1;
	// begin inline asm
	atom.global.exch.b32 %r29, [%rd1], %r30;
	// end inline asm
	// begin inline asm
	atom.global.add.u32 %r31, [%rd1], 0;
	// end inline asm
	add.s32 	%r33, %r31, 1;
	// begin inline asm
	atom.global.exch.b32 %r32, [%rd1], %r33;
	// end inline asm
	// begin inline asm
	atom.global.add.u32 %r34, [%rd1], 0;
	// end inline asm
	add.s32 	%r36, %r34, 1;
	// begin inline asm
	atom.global.exch.b32 %r35, [%rd1], %r36;
	// end inline asm
	// begin inline asm
	atom.global.add.u32 %r37, [%rd1], 0;
	// end inline asm
	add.s32 	%r39, %r37, 1;
	// begin inline asm
	atom.global.exch.b32 %r38, [%rd1], %r39;
	// end inline asm
	// begin inline asm
	atom.global.add.u32 %r40, [%rd1], 0;
	// end inline asm
	add.s32 	%r42, %r40, 1;
	// begin inline asm
	atom.global.exch.b32 %r41, [%rd1], %r42;
	// end inline asm
	// begin inline asm
	atom.global.add.u32 %r43, [%rd1], 0;
	// end inline asm
	add.s32 	%r45, %r43, 1;
	// begin inline asm
	atom.global.exch.b32 %r44, [%rd1], %r45;
	// end inline asm
	// begin inline asm
	atom.global.add.u32 %r46, [%rd1], 0;
	// end inline asm
	add.s32 	%r48, %r46, 1;
	// begin inline asm
	atom.global.exch.b32 %r47, [%rd1], %r48;
	// end inline asm
	// begin inline asm
	atom.global.add.u32 %r49, [%rd1], 0;
	// end inline asm
	add.s32 	%r51, %r49, 1;
	// begin inline asm
	atom.global.exch.b32 %r50, [%rd1], %r51;
	// end inline asm
	// begin inline asm
	atom.global.add.u32 %r52, [%rd1], 0;
	// end inline asm
	add.s32 	%r54, %r52, 1;
	// begin inline asm
	atom.global.exch.b32 %r53, [%rd1], %r54;
	// end inline asm
	// begin inline asm
	atom.global.add.u32 %r55, [%rd1], 0;
	// end inline asm
	add.s32 	%r57, %r55, 1;
	// begin inline asm
	atom.global.exch.b32 %r56, [%rd1], %r57;
	// end inline asm
	// begin inline asm
	atom.global.add.u32 %r58, [%rd1], 0;
	// end inline asm
	add.s32 	%r60, %r58, 1;
	// begin inline asm
	atom.global.exch.b32 %r59, [%rd1], %r60;
	// end inline asm
	// begin inline asm
	atom.global.add.u32 %r61, [%rd1], 0;
	// end inline asm
	add.s32 	%r63, %r61, 1;
	// begin inline asm
	atom.global.exch.b32 %r62, [%rd1], %r63;
	// end inline asm
	// begin inline asm
	atom.global.add.u32 %r64, [%rd1], 0;
	// end inline asm
	add.s32 	%r66, %r64, 1;
	// begin inline asm
	atom.global.exch.b32 %r65, [%rd1], %r66;
	// end inline asm
	// begin inline asm
	atom.global.add.u32 %r67, [%rd1], 0;
	// end inline asm
	add.s32 	%r69, %r67, 1;
	// begin inline asm
	atom.global.exch.b32 %r68, [%rd1], %r69;
	// end inline asm
	// begin inline asm
	atom.global.add.u32 %r70, [%rd1], 0;
	// end inline asm
	add.s32 	%r72, %r70, 1;
	// begin inline asm
	atom.global.exch.b32 %r71, [%rd1], %r72;
	// end inline asm
	// begin inline asm
	atom.global.add.u32 %r73, [%rd1], 0;
	// end inline asm
	add.s32 	%r75, %r73, 1;
	// begin inline asm
	atom.global.exch.b32 %r74, [%rd1], %r75;
	// end inline asm
	// begin inline asm
	atom.global.add.u32 %r76, [%rd1], 0;
	// end inline asm
	add.s32 	%r78, %r76, 1;
	// begin inline asm
	atom.global.exch.b32 %r77, [%rd1], %r78;
	// end inline asm
	// begin inline asm
	atom.global.add.u32 %r79, [%rd1], 0;
	// end inline asm
	add.s32 	%r81, %r79, 1;
	// begin inline asm
	atom.global.exch.b32 %r80, [%rd1], %r81;
	// end inline asm
	// begin inline asm
	atom.global.add.u32 %r82, [%rd1], 0;
	// end inline asm
	add.s32 	%r84, %r82, 1;
	// begin inline asm
	atom.global.exch.b32 %r83, [%rd1], %r84;
	// end inline asm
	// begin inline asm
	atom.global.add.u32 %r85, [%rd1], 0;
	// end inline asm
	add.s32 	%r87, %r85, 1;
	// begin inline asm
	atom.global.exch.b32 %r86, [%rd1], %r87;
	// end inline asm
	// begin inline asm
	atom.global.add.u32 %r88, [%rd1], 0;
	// end inline asm
	add.s32 	%r90, %r88, 1;
	// begin inline asm
	atom.global.exch.b32 %r89, [%rd1], %r90;
	// end inline asm
	// begin inline asm
	atom.global.add.u32 %r91, [%rd1], 0;
	// end inline asm
	add.s32 	%r93, %r91, 1;
	// begin inline asm
	atom.global.exch.b32 %r92, [%rd1], %r93;
	// end inline asm
	// begin inline asm
	atom.global.add.u32 %r94, [%rd1], 0;
	// end inline asm
	add.s32 	%r96, %r94, 1;
	// begin inline asm
	atom.global.exch.b32 %r95, [%rd1], %r96;
	// end inline asm
	// begin inline asm
	atom.global.add.u32 %r97, [%rd1], 0;
	// end inline asm
	add.s32 	%r99, %r97, 1;
	// begin inline asm
	atom.global.exch.b32 %r98, [%rd1], %r99;
	// end inline asm
	// begin inline asm
	atom.global.add.u32 %r100, [%rd1], 0;
	// end inline asm
	add.s32 	%r102, %r100, 1;
	// begin inline asm
	atom.global.exch.b32 %r101, [%rd1], %r102;
	// end inline asm
	// begin inline asm
	atom.global.add.u32 %r103, [%rd1], 0;
	// end inline asm
	add.s32 	%r105, %r103, 1;
	// begin inline asm
	atom.global.exch.b32 %r104, [%rd1], %r105;
	// end inline asm
	// begin inline asm
	atom.global.add.u32 %r106, [%rd1], 0;
	// end inline asm
	add.s32 	%r108, %r106, 1;
	// begin inline asm
	atom.global.exch.b32 %r107, [%rd1], %r108;
	// end inline asm
	// begin inline asm
	atom.global.add.u32 %r109, [%rd1], 0;
	// end inline asm
	add.s32 	%r111, %r109, 1;
	// begin inline asm
	atom.global.exch.b32 %r110, [%rd1], %r111;
	// end inline asm
	// begin inline asm
	atom.global.add.u32 %r112, [%rd1], 0;
	// end inline asm
	add.s32 	%r114, %r112, 1;
	// begin inline asm
	atom.global.exch.b32 %r113, [%rd1], %r114;
	// end inline asm
	// begin inline asm
	atom.global.add.u32 %r115, [%rd1], 0;
	// end inline asm
	add.s32 	%r117, %r115, 1;
	// begin inline asm
	atom.global.exch.b32 %r116, [%rd1], %r117;
	// end inline asm
	// begin inline asm
	atom.global.add.u32 %r118, [%rd1], 0;
	// end inline asm
	add.s32 	%r120, %r118, 1;
	// begin inline asm
	atom.global.exch.b32 %r119, [%rd1], %r120;
	// end inline asm
	// begin inline asm
	atom.global.add.u32 %r121, [%rd1], 0;
	// end inline asm
	add.s32 	%r123, %r121, 1;
	// begin inline asm
	atom.global.exch.b32 %r122, [%rd1], %r123;
	// end inline asm
	// begin inline asm
	atom.global.add.u32 %r124, [%rd1], 0;
	// end inline asm
	add.s32 	%r126, %r124, 1;
	// begin inline asm
	atom.global.exch.b32 %r125, [%rd1], %r126;
	// end inline asm
	// begin inline asm
	atom.global.add.u32 %r127, [%rd1], 0;
	// end inline asm
	add.s32 	%r129, %r127, 1;
	// begin inline asm
	atom.global.exch.b32 %r128, [%rd1], %r129;
	// end inline asm
	// begin inline asm
	atom.global.add.u32 %r130, [%rd1], 0;
	// end inline asm
	add.s32 	%r132, %r130, 1;
	// begin inline asm
	atom.global.exch.b32 %r131, [%rd1], %r132;
	// end inline asm
	// begin inline asm
	atom.global.add.u32 %r133, [%rd1], 0;
	// end inline asm
	add.s32 	%r135, %r133, 1;
	// begin inline asm
	atom.global.exch.b32 %r134, [%rd1], %r135;
	// end inline asm
	// begin inline asm
	atom.global.add.u32 %r136, [%rd1], 0;
	// end inline asm
	add.s32 	%r138, %r136, 1;
	// begin inline asm
	atom.global.exch.b32 %r137, [%rd1], %r138;
	// end inline asm
	// begin inline asm
	atom.global.add.u32 %r139, [%rd1], 0;
	// end inline asm
	add.s32 	%r141, %r139, 1;
	// begin inline asm
	atom.global.exch.b32 %r140, [%rd1], %r141;
	// end inline asm
	// begin inline asm
	atom.global.add.u32 %r142, [%rd1], 0;
	// end inline asm
	add.s32 	%r144, %r142, 1;
	// begin inline asm
	atom.global.exch.b32 %r143, [%rd1], %r144;
	// end inline asm
	// begin inline asm
	atom.global.add.u32 %r145, [%rd1], 0;
	// end inline asm
	add.s32 	%r147, %r145, 1;
	// begin inline asm
	atom.global.exch.b32 %r146, [%rd1], %r147;
	// end inline asm
	// begin inline asm
	atom.global.add.u32 %r148, [%rd1], 0;
	// end inline asm
	add.s32 	%r150, %r148, 1;
	// begin inline asm
	atom.global.exch.b32 %r149, [%rd1], %r150;
	// end inline asm
	// begin inline asm
	atom.global.add.u32 %r151, [%rd1], 0;
	// end inline asm
	add.s32 	%r153, %r151, 1;
	// begin inline asm
	atom.global.exch.b32 %r152, [%rd1], %r153;
	// end inline asm
	// begin inline asm
	atom.global.add.u32 %r154, [%rd1], 0;
	// end inline asm
	add.s32 	%r156, %r154, 1;
	// begin inline asm
	atom.global.exch.b32 %r155, [%rd1], %r156;
	// end inline asm
	// begin inline asm
	atom.global.add.u32 %r157, [%rd1], 0;
	// end inline asm
	add.s32 	%r159, %r157, 1;
	// begin inline asm
	atom.global.exch.b32 %r158, [%rd1], %r159;
	// end inline asm
	// begin inline asm
	atom.global.add.u32 %r160, [%rd1], 0;
	// end inline asm
	add.s32 	%r162, %r160, 1;
	// begin inline asm
	atom.global.exch.b32 %r161, [%rd1], %r162;
	// end inline asm
	// begin inline asm
	atom.global.add.u32 %r163, [%rd1], 0;
	// end inline asm
	add.s32 	%r165, %r163, 1;
	// begin inline asm
	atom.global.exch.b32 %r164, [%rd1], %r165;
	// end inline asm
	// begin inline asm
	atom.global.add.u32 %r166, [%rd1], 0;
	// end inline asm
	add.s32 	%r168, %r166, 1;
	// begin inline asm
	atom.global.exch.b32 %r167, [%rd1], %r168;
	// end inline asm
	// begin inline asm
	atom.global.add.u32 %r169, [%rd1], 0;
	// end inline asm
	add.s32 	%r171, %r169, 1;
	// begin inline asm
	atom.global.exch.b32 %r170, [%rd1], %r171;
	// end inline asm
	// begin inline asm
	atom.global.add.u32 %r172, [%rd1], 0;
	// end inline asm
	add.s32 	%r174, %r172, 1;
	// begin inline asm
	atom.global.exch.b32 %r173, [%rd1], %r174;
	// end inline asm
	// begin inline asm
	atom.global.add.u32 %r175, [%rd1], 0;
	// end inline asm
	add.s32 	%r177, %r175, 1;
	// begin inline asm
	atom.global.exch.b32 %r176, [%rd1], %r177;
	// end inline asm
	// begin inline asm
	atom.global.add.u32 %r178, [%rd1], 0;
	// end inline asm
	add.s32 	%r180, %r178, 1;
	// begin inline asm
	atom.global.exch.b32 %r179, [%rd1], %r180;
	// end inline asm
	// begin inline asm
	atom.global.add.u32 %r181, [%rd1], 0;
	// end inline asm
	add.s32 	%r183, %r181, 1;
	// begin inline asm
	atom.global.exch.b32 %r182, [%rd1], %r183;
	// end inline asm
	// begin inline asm
	atom.global.add.u32 %r184, [%rd1], 0;
	// end inline asm
	add.s32 	%r186, %r184, 1;
	// begin inline asm
	atom.global.exch.b32 %r185, [%rd1], %r186;
	// end inline asm
	// begin inline asm
	atom.global.add.u32 %r187, [%rd1], 0;
	// end inline asm
	add.s32 	%r189, %r187, 1;
	// begin inline asm
	atom.global.exch.b32 %r188, [%rd1], %r189;
	// end inline asm
	// begin inline asm
	atom.global.add.u32 %r190, [%rd1], 0;
	// end inline asm
	add.s32 	%r192, %r190, 1;
	// begin inline asm
	atom.global.exch.b32 %r191, [%rd1], %r192;
	// end inline asm
	// begin inline asm
	atom.global.add.u32 %r193, [%rd1], 0;
	// end inline asm
	add.s32 	%r195, %r193, 1;
	// begin inline asm
	atom.global.exch.b32 %r194, [%rd1], %r195;
	// end inline asm
	// begin inline asm
	atom.global.add.u32 %r196, [%rd1], 0;
	// end inline asm
	add.s32 	%r198, %r196, 1;
	// begin inline asm
	atom.global.exch.b32 %r197, [%rd1], %r198;
	// end inline asm
	// begin inline asm
	atom.global.add.u32 %r199, [%rd1], 0;
	// end inline asm
	add.s32 	%r201, %r199, 1;
	// begin inline asm
	atom.global.exch.b32 %r200, [%rd1], %r201;
	// end inline asm
	// begin inline asm
	atom.global.add.u32 %r202, [%rd1], 0;
	// end inline asm
	add.s32 	%r204, %r202, 1;
	// begin inline asm
	atom.global.exch.b32 %r203, [%rd1], %r204;
	// end inline asm
	// begin inline asm
	atom.global.add.u32 %r205, [%rd1], 0;
	// end inline asm
	add.s32 	%r207, %r205, 1;
	// begin inline asm
	atom.global.exch.b32 %r206, [%rd1], %r207;
	// end inline asm
	// begin inline asm
	atom.global.add.u32 %r208, [%rd1], 0;
	// end inline asm
	add.s32 	%r210, %r208, 1;
	// begin inline asm
	atom.global.exch.b32 %r209, [%rd1], %r210;
	// end inline asm
	// begin inline asm
	atom.global.add.u32 %r211, [%rd1], 0;
	// end inline asm
	add.s32 	%r213, %r211, 1;
	// begin inline asm
	atom.global.exch.b32 %r212, [%rd1], %r213;
	// end inline asm
	// begin inline asm
	atom.global.add.u32 %r214, [%rd1], 0;
	// end inline asm
	add.s32 	%r216, %r214, 1;
	// begin inline asm
	atom.global.exch.b32 %r215, [%rd1], %r216;
	// end inline asm
	// begin inline asm
	atom.global.add.u32 %r217, [%rd1], 0;
	// end inline asm
	add.s32 	%r219, %r217, 1;
	// begin inline asm
	atom.global.exch.b32 %r218, [%rd1], %r219;
	// end inline asm
	// begin inline asm
	atom.global.add.u32 %r220, [%rd1], 0;
	// end inline asm
	add.s32 	%r222, %r220, 1;
	// begin inline asm
	atom.global.exch.b32 %r221, [%rd1], %r222;
	// end inline asm
	// begin inline asm
	atom.global.add.u32 %r223, [%rd1], 0;
	// end inline asm
	add.s32 	%r225, %r223, 1;
	// begin inline asm
	atom.global.exch.b32 %r224, [%rd1], %r225;
	// end inline asm
	// begin inline asm
	atom.global.add.u32 %r226, [%rd1], 0;
	// end inline asm
	add.s32 	%r228, %r226, 1;
	// begin inline asm
	atom.global.exch.b32 %r227, [%rd1], %r228;
	// end inline asm
	// begin inline asm
	atom.global.add.u32 %r229, [%rd1], 0;
	// end inline asm
	add.s32 	%r231, %r229, 1;
	// begin inline asm
	atom.global.exch.b32 %r230, [%rd1], %r231;
	// end inline asm
	// begin inline asm
	atom.global.add.u32 %r232, [%rd1], 0;
	// end inline asm
	add.s32 	%r234, %r232, 1;
	// begin inline asm
	atom.global.exch.b32 %r233, [%rd1], %r234;
	// end inline asm
	// begin inline asm
	atom.global.add.u32 %r235, [%rd1], 0;
	// end inline asm
	add.s32 	%r237, %r235, 1;
	// begin inline asm
	atom.global.exch.b32 %r236, [%rd1], %r237;
	// end inline asm
	// begin inline asm
	atom.global.add.u32 %r238, [%rd1], 0;
	// end inline asm
	add.s32 	%r240, %r238, 1;
	// begin inline asm
	atom.global.exch.b32 %r239, [%rd1], %r240;
	// end inline asm
	// begin inline asm
	atom.global.add.u32 %r241, [%rd1], 0;
	// end inline asm
	add.s32 	%r243, %r241, 1;
	// begin inline asm
	atom.global.exch.b32 %r242, [%rd1], %r243;
	// end inline asm
	// begin inline asm
	atom.global.add.u32 %r244, [%rd1], 0;
	// end inline asm
	add.s32 	%r246, %r244, 1;
	// begin inline asm
	atom.global.exch.b32 %r245, [%rd1], %r246;
	// end inline asm
	// begin inline asm
	atom.global.add.u32 %r247, [%rd1], 0;
	// end inline asm
	add.s32 	%r249, %r247, 1;
	// begin inline asm
	atom.global.exch.b32 %r248, [%rd1], %r249;
	// end inline asm
	// begin inline asm
	atom.global.add.u32 %r250, [%rd1], 0;
	// end inline asm
	add.s32 	%r252, %r250, 1;
	// begin inline asm
	atom.global.exch.b32 %r251, [%rd1], %r252;
	// end inline asm
	// begin inline asm
	atom.global.add.u32 %r253, [%rd1], 0;
	// end inline asm
	add.s32 	%r255, %r253, 1;
	// begin inline asm
	atom.global.exch.b32 %r254, [%rd1], %r255;
	// end inline asm
	// begin inline asm
	atom.global.add.u32 %r256, [%rd1], 0;
	// end inline asm
	add.s32 	%r258, %r256, 1;
	// begin inline asm
	atom.global.exch.b32 %r257, [%rd1], %r258;
	// end inline asm
	// begin inline asm
	atom.global.add.u32 %r259, [%rd1], 0;
	// end inline asm
	add.s32 	%r261, %r259, 1;
	// begin inline asm
	atom.global.exch.b32 %r260, [%rd1], %r261;
	// end inline asm
	// begin inline asm
	atom.global.add.u32 %r262, [%rd1], 0;
	// end inline asm
	add.s32 	%r264, %r262, 1;
	// begin inline asm
	atom.global.exch.b32 %r263, [%rd1], %r264;
	// end inline asm
	// begin inline asm
	atom.global.add.u32 %r265, [%rd1], 0;
	// end inline asm
	add.s32 	%r267, %r265, 1;
	// begin inline asm
	atom.global.exch.b32 %r266, [%rd1], %r267;
	// end inline asm
	// begin inline asm
	atom.global.add.u32 %r268, [%rd1], 0;
	// end inline asm
	add.s32 	%r270, %r268, 1;
	// begin inline asm
	atom.global.exch.b32 %r269, [%rd1], %r270;
	// end inline asm
	// begin inline asm
	atom.global.add.u32 %r271, [%rd1], 0;
	// end inline asm
	add.s32 	%r273, %r271, 1;
	// begin inline asm
	atom.global.exch.b32 %r272, [%rd1], %r273;
	// end inline asm
	// begin inline asm
	atom.global.add.u32 %r274, [%rd1], 0;
	// end inline asm
	add.s32 	%r276, %r274, 1;
	// begin inline asm
	atom.global.exch.b32 %r275, [%rd1], %r276;
	// end inline asm
	// begin inline asm
	atom.global.add.u32 %r277, [%rd1], 0;
	// end inline asm
	add.s32 	%r279, %r277, 1;
	// begin inline asm
	atom.global.exch.b32 %r278, [%rd1], %r279;
	// end inline asm
	// begin inline asm
	atom.global.add.u32 %r280, [%rd1], 0;
	// end inline asm
	add.s32 	%r282, %r280, 1;
	// begin inline asm
	atom.global.exch.b32 %r281, [%rd1], %r282;
	// end inline asm
	// begin inline asm
	atom.global.add.u32 %r283, [%rd1], 0;
	// end inline asm
	add.s32 	%r285, %r283, 1;
	// begin inline asm
	atom.global.exch.b32 %r284, [%rd1], %r285;
	// end inline asm
	// begin inline asm
	atom.global.add.u32 %r286, [%rd1], 0;
	// end inline asm
	add.s32 	%r288, %r286, 1;
	// begin inline asm
	atom.global.exch.b32 %r287, [%rd1], %r288;
	// end inline asm
	// begin inline asm
	atom.global.add.u32 %r289, [%rd1], 0;
	// end inline asm
	add.s32 	%r291, %r289, 1;
	// begin inline asm
	atom.global.exch.b32 %r290, [%rd1], %r291;
	// end inline asm
	// begin inline asm
	atom.global.add.u32 %r292, [%rd1], 0;
	// end inline asm
	add.s32 	%r294, %r292, 1;
	// begin inline asm
	atom.global.exch.b32 %r293, [%rd1], %r294;
	// end inline asm
	// begin inline asm
	atom.global.add.u32 %r295, [%rd1], 0;
	// end inline asm
	add.s32 	%r297, %r295, 1;
	// begin inline asm
	atom.global.exch.b32 %r296, [%rd1], %r297;
	// end inline asm
	// begin inline asm
	atom.global.add.u32 %r298, [%rd1], 0;
	// end inline asm
	add.s32 	%r300, %r298, 1;
	// begin inline asm
	atom.global.exch.b32 %r299, [%rd1], %r300;
	// end inline asm
	// begin inline asm
	atom.global.add.u32 %r301, [%rd1], 0;
	// end inline asm
	add.s32 	%r303, %r301, 1;
	// begin inline asm
	atom.global.exch.b32 %r302, [%rd1], %r303;
	// end inline asm
	// begin inline asm
	atom.global.add.u32 %r304, [%rd1], 0;
	// end inline asm
	add.s32 	%r306, %r304, 1;
	// begin inline asm
	atom.global.exch.b32 %r305, [%rd1], %r306;
	// end inline asm
	// begin inline asm
	atom.global.add.u32 %r307, [%rd1], 0;
	// end inline asm
	add.s32 	%r309, %r307, 1;
	// begin inline asm
	atom.global.exch.b32 %r308, [%rd1], %r309;
	// end inline asm
	// begin inline asm
	atom.global.add.u32 %r310, [%rd1], 0;
	// end inline asm
	add.s32 	%r312, %r310, 1;
	// begin inline asm
	atom.global.exch.b32 %r311, [%rd1], %r312;
	// end inline asm
	// begin inline asm
	atom.global.add.u32 %r313, [%rd1], 0;
	// end inline asm
	add.s32 	%r315, %r313, 1;
	// begin inline asm
	atom.global.exch.b32 %r314, [%rd1], %r315;
	// end inline asm
	// begin inline asm
	atom.global.add.u32 %r316, [%rd1], 0;
	// end inline asm
	add.s32 	%r318, %r316, 1;
	// begin inline asm
	atom.global.exch.b32 %r317, [%rd1], %r318;
	// end inline asm
	// begin inline asm
	atom.global.add.u32 %r319, [%rd1], 0;
	// end inline asm
	add.s32 	%r321, %r319, 1;
	// begin inline asm
	atom.global.exch.b32 %r320, [%rd1], %r321;
	// end inline asm
	// begin inline asm
	atom.global.add.u32 %r322, [%rd1], 0;
	// end inline asm
	add.s32 	%r324, %r322, 1;
	// begin inline asm
	atom.global.exch.b32 %r323, [%rd1], %r324;
	// end inline asm
	// begin inline asm
	atom.global.add.u32 %r325, [%rd1], 0;
	// end inline asm
	add.s32 	%r327, %r325, 1;
	// begin inline asm
	atom.global.exch.b32 %r326, [%rd1], %r327;
	// end inline asm
	// begin inline asm
	atom.global.add.u32 %r328, [%rd1], 0;
	// end inline asm
	add.s32 	%r330, %r328, 1;
	// begin inline asm
	atom.global.exch.b32 %r329, [%rd1], %r330;
	// end inline asm
	// begin inline asm
	atom.global.add.u32 %r331, [%rd1], 0;
	// end inline asm
	add.s32 	%r333, %r331, 1;
	// begin inline asm
	atom.global.exch.b32 %r332, [%rd1], %r333;
	// end inline asm
	// begin inline asm
	atom.global.add.u32 %r334, [%rd1], 0;
	// end inline asm
	add.s32 	%r336, %r334, 1;
	// begin inline asm
	atom.global.exch.b32 %r335, [%rd1], %r336;
	// end inline asm
	// begin inline asm
	atom.global.add.u32 %r337, [%rd1], 0;
	// end inline asm
	add.s32 	%r339, %r337, 1;
	// begin inline asm
	atom.global.exch.b32 %r338, [%rd1], %r339;
	// end inline asm
	// begin inline asm
	atom.global.add.u32 %r340, [%rd1], 0;
	// end inline asm
	add.s32 	%r342, %r340, 1;
	// begin inline asm
	atom.global.exch.b32 %r341, [%rd1], %r342;
	// end inline asm
	// begin inline asm
	atom.global.add.u32 %r343, [%rd1], 0;
	// end inline asm
	add.s32 	%r345, %r343, 1;
	// begin inline asm
	atom.global.exch.b32 %r344, [%rd1], %r345;
	// end inline asm
	// begin inline asm
	atom.global.add.u32 %r346, [%rd1], 0;
	// end inline asm
	add.s32 	%r348, %r346, 1;
	// begin inline asm
	atom.global.exch.b32 %r347, [%rd1], %r348;
	// end inline asm
	// begin inline asm
	atom.global.add.u32 %r349, [%rd1], 0;
	// end inline asm
	add.s32 	%r351, %r349, 1;
	// begin inline asm
	atom.global.exch.b32 %r350, [%rd1], %r351;
	// end inline asm
	// begin inline asm
	atom.global.add.u32 %r352, [%rd1], 0;
	// end inline asm
	add.s32 	%r354, %r352, 1;
	// begin inline asm
	atom.global.exch.b32 %r353, [%rd1], %r354;
	// end inline asm
	// begin inline asm
	atom.global.add.u32 %r355, [%rd1], 0;
	// end inline asm
	add.s32 	%r357, %r355, 1;
	// begin inline asm
	atom.global.exch.b32 %r356, [%rd1], %r357;
	// end inline asm
	// begin inline asm
	atom.global.add.u32 %r358, [%rd1], 0;
	// end inline asm
	add.s32 	%r360, %r358, 1;
	// begin inline asm
	atom.global.exch.b32 %r359, [%rd1], %r360;
	// end inline asm
	// begin inline asm
	atom.global.add.u32 %r361, [%rd1], 0;
	// end inline asm
	add.s32 	%r363, %r361, 1;
	// begin inline asm
	atom.global.exch.b32 %r362, [%rd1], %r363;
	// end inline asm
	// begin inline asm
	atom.global.add.u32 %r364, [%rd1], 0;
	// end inline asm
	add.s32 	%r366, %r364, 1;
	// begin inline asm
	atom.global.exch.b32 %r365, [%rd1], %r366;
	// end inline asm
	// begin inline asm
	atom.global.add.u32 %r367, [%rd1], 0;
	// end inline asm
	add.s32 	%r369, %r367, 1;
	// begin inline asm
	atom.global.exch.b32 %r368, [%rd1], %r369;
	// end inline asm
	// begin inline asm
	atom.global.add.u32 %r370, [%rd1], 0;
	// end inline asm
	add.s32 	%r372, %r370, 1;
	// begin inline asm
	atom.global.exch.b32 %r371, [%rd1], %r372;
	// end inline asm
	// begin inline asm
	atom.global.add.u32 %r373, [%rd1], 0;
	// end inline asm
	add.s32 	%r375, %r373, 1;
	// begin inline asm
	atom.global.exch.b32 %r374, [%rd1], %r375;
	// end inline asm
	// begin inline asm
	atom.global.add.u32 %r376, [%rd1], 0;
	// end inline asm
	add.s32 	%r378, %r376, 1;
	// begin inline asm
	atom.global.exch.b32 %r377, [%rd1], %r378;
	// end inline asm
	// begin inline asm
	atom.global.add.u32 %r379, [%rd1], 0;
	// end inline asm
	add.s32 	%r381, %r379, 1;
	// begin inline asm
	atom.global.exch.b32 %r380, [%rd1], %r381;
	// end inline asm
	// begin inline asm
	atom.global.add.u32 %r382, [%rd1], 0;
	// end inline asm
	add.s32 	%r384, %r382, 1;
	// begin inline asm
	atom.global.exch.b32 %r383, [%rd1], %r384;
	// end inline asm
	// begin inline asm
	atom.global.add.u32 %r385, [%rd1], 0;
	// end inline asm
	add.s32 	%r387, %r385, 1;
	// begin inline asm
	atom.global.exch.b32 %r386, [%rd1], %r387;
	// end inline asm
	// begin inline asm
	atom.global.add.u32 %r388, [%rd1], 0;
	// end inline asm
	add.s32 	%r390, %r388, 1;
	// begin inline asm
	atom.global.exch.b32 %r389, [%rd1], %r390;
	// end inline asm
	// begin inline asm
	atom.global.add.u32 %r391, [%rd1], 0;
	// end inline asm
	add.s32 	%r393, %r391, 1;
	// begin inline asm
	atom.global.exch.b32 %r392, [%rd1], %r393;
	// end inline asm
	// begin inline asm
	atom.global.add.u32 %r394, [%rd1], 0;
	// end inline asm
	add.s32 	%r396, %r394, 1;
	// begin inline asm
	atom.global.exch.b32 %r395, [%rd1], %r396;
	// end inline asm
	// begin inline asm
	atom.global.add.u32 %r397, [%rd1], 0;
	// end inline asm
	add.s32 	%r399, %r397, 1;
	// begin inline asm
	atom.global.exch.b32 %r398, [%rd1], %r399;
	// end inline asm
	// begin inline asm
	atom.global.add.u32 %r400, [%rd1], 0;
	// end inline asm
	add.s32 	%r402, %r400, 1;
	// begin inline asm
	atom.global.exch.b32 %r401, [%rd1], %r402;
	// end inline asm
	// begin inline asm
	atom.global.add.u32 %r403, [%rd1], 0;
	// end inline asm
	add.s32 	%r405, %r403, 1;
	// begin inline asm
	atom.global.exch.b32 %r404, [%rd1], %r405;
	// end inline asm
	// begin inline asm
	atom.global.add.u32 %r406, [%rd1], 0;
	// end inline asm
	add.s32 	%r408, %r406, 1;
	// begin inline asm
	atom.global.exch.b32 %r407, [%rd1], %r408;
	// end inline asm
	// begin inline asm
	atom.global.add.u32 %r409, [%rd1], 0;
	// end inline asm
	add.s32 	%r411, %r409, 1;
	// begin inline asm
	atom.global.exch.b32 %r410, [%rd1], %r411;
	// end inline asm
	// begin inline asm
	atom.global.add.u32 %r412, [%rd1], 0;
	// end inline asm
	add.s32 	%r414, %r412, 1;
	// begin inline asm
	atom.global.exch.b32 %r413, [%rd1], %r414;
	// end inline asm
	// begin inline asm
	atom.global.add.u32 %r415, [%rd1], 0;
	// end inline asm
	add.s32 	%r417, %r415, 1;
	// begin inline asm
	atom.global.exch.b32 %r416, [%rd1], %r417;
	// end inline asm
	// begin inline asm
	atom.global.add.u32 %r418, [%rd1], 0;
	// end inline asm
	add.s32 	%r420, %r418, 1;
	// begin inline asm
	atom.global.exch.b32 %r419, [%rd1], %r420;
	// end inline asm
	// begin inline asm
	atom.global.add.u32 %r421, [%rd1], 0;
	// end inline asm
	add.s32 	%r423, %r421, 1;
	// begin inline asm
	atom.global.exch.b32 %r422, [%rd1], %r423;
	// end inline asm
	// begin inline asm
	atom.global.add.u32 %r424, [%rd1], 0;
	// end inline asm
	add.s32 	%r426, %r424, 1;
	// begin inline asm
	atom.global.exch.b32 %r425, [%rd1], %r426;
	// end inline asm
	// begin inline asm
	atom.global.add.u32 %r427, [%rd1], 0;
	// end inline asm
	add.s32 	%r429, %r427, 1;
	// begin inline asm
	atom.global.exch.b32 %r428, [%rd1], %r429;
	// end inline asm
	// begin inline asm
	atom.global.add.u32 %r430, [%rd1], 0;
	// end inline asm
	add.s32 	%r432, %r430, 1;
	// begin inline asm
	atom.global.exch.b32 %r431, [%rd1], %r432;
	// end inline asm
	// begin inline asm
	atom.global.add.u32 %r433, [%rd1], 0;
	// end inline asm
	add.s32 	%r435, %r433, 1;
	// begin inline asm
	atom.global.exch.b32 %r434, [%rd1], %r435;
	// end inline asm
	// begin inline asm
	atom.global.add.u32 %r436, [%rd1], 0;
	// end inline asm
	add.s32 	%r438, %r436, 1;
	// begin inline asm
	atom.global.exch.b32 %r437, [%rd1], %r438;
	// end inline asm
	// begin inline asm
	atom.global.add.u32 %r439, [%rd1], 0;
	// end inline asm
	add.s32 	%r441, %r439, 1;
	// begin inline asm
	atom.global.exch.b32 %r440, [%rd1], %r441;
	// end inline asm
	// begin inline asm
	atom.global.add.u32 %r442, [%rd1], 0;
	// end inline asm
	add.s32 	%r444, %r442, 1;
	// begin inline asm
	atom.global.exch.b32 %r443, [%rd1], %r444;
	// end inline asm
	// begin inline asm
	atom.global.add.u32 %r445, [%rd1], 0;
	// end inline asm
	add.s32 	%r447, %r445, 1;
	// begin inline asm
	atom.global.exch.b32 %r446, [%rd1], %r447;
	// end inline asm
	// begin inline asm
	atom.global.add.u32 %r448, [%rd1], 0;
	// end inline asm
	add.s32 	%r450, %r448, 1;
	// begin inline asm
	atom.global.exch.b32 %r449, [%rd1], %r450;
	// end inline asm
	// begin inline asm
	atom.global.add.u32 %r451, [%rd1], 0;
	// end inline asm
	add.s32 	%r453, %r451, 1;
	// begin inline asm
	atom.global.exch.b32 %r452, [%rd1], %r453;
	// end inline asm
	// begin inline asm
	atom.global.add.u32 %r454, [%rd1], 0;
	// end inline asm
	add.s32 	%r456, %r454, 1;
	// begin inline asm
	atom.global.exch.b32 %r455, [%rd1], %r456;
	// end inline asm
	// begin inline asm
	atom.global.add.u32 %r457, [%rd1], 0;
	// end inline asm
	add.s32 	%r459, %r457, 1;
	// begin inline asm
	atom.global.exch.b32 %r458, [%rd1], %r459;
	// end inline asm
	// begin inline asm
	atom.global.add.u32 %r460, [%rd1], 0;
	// end inline asm
	add.s32 	%r462, %r460, 1;
	// begin inline asm
	atom.global.exch.b32 %r461, [%rd1], %r462;
	// end inline asm
	// begin inline asm
	atom.global.add.u32 %r463, [%rd1], 0;
	// end inline asm
	add.s32 	%r465, %r463, 1;
	// begin inline asm
	atom.global.exch.b32 %r464, [%rd1], %r465;
	// end inline asm
	// begin inline asm
	atom.global.add.u32 %r466, [%rd1], 0;
	// end inline asm
	add.s32 	%r468, %r466, 1;
	// begin inline asm
	atom.global.exch.b32 %r467, [%rd1], %r468;
	// end inline asm
	// begin inline asm
	atom.global.add.u32 %r469, [%rd1], 0;
	// end inline asm
	add.s32 	%r471, %r469, 1;
	// begin inline asm
	atom.global.exch.b32 %r470, [%rd1], %r471;
	// end inline asm
	// begin inline asm
	atom.global.add.u32 %r472, [%rd1], 0;
	// end inline asm
	add.s32 	%r474, %r472, 1;
	// begin inline asm
	atom.global.exch.b32 %r473, [%rd1], %r474;
	// end inline asm
	// begin inline asm
	atom.global.add.u32 %r475, [%rd1], 0;
	// end inline asm
	add.s32 	%r477, %r475, 1;
	// begin inline asm
	atom.global.exch.b32 %r476, [%rd1], %r477;
	// end inline asm
	// begin inline asm
	atom.global.add.u32 %r478, [%rd1], 0;
	// end inline asm
	add.s32 	%r480, %r478, 1;
	// begin inline asm
	atom.global.exch.b32 %r479, [%rd1], %r480;
	// end inline asm
	// begin inline asm
	atom.global.add.u32 %r481, [%rd1], 0;
	// end inline asm
	add.s32 	%r483, %r481, 1;
	// begin inline asm
	atom.global.exch.b32 %r482, [%rd1], %r483;
	// end inline asm
	// begin inline asm
	atom.global.add.u32 %r484, [%rd1], 0;
	// end inline asm
	add.s32 	%r486, %r484, 1;
	// begin inline asm
	atom.global.exch.b32 %r485, [%rd1], %r486;
	// end inline asm
	// begin inline asm
	atom.global.add.u32 %r487, [%rd1], 0;
	// end inline asm
	add.s32 	%r489, %r487, 1;
	// begin inline asm
	atom.global.exch.b32 %r488, [%rd1], %r489;
	// end inline asm
	// begin inline asm
	atom.global.add.u32 %r490, [%rd1], 0;
	// end inline asm
	add.s32 	%r492, %r490, 1;
	// begin inline asm
	atom.global.exch.b32 %r491, [%rd1], %r492;
	// end inline asm
	// begin inline asm
	atom.global.add.u32 %r493, [%rd1], 0;
	// end inline asm
	add.s32 	%r495, %r493, 1;
	// begin inline asm
	atom.global.exch.b32 %r494, [%rd1], %r495;
	// end inline asm
	// begin inline asm
	atom.global.add.u32 %r496, [%rd1], 0;
	// end inline asm
	add.s32 	%r498, %r496, 1;
	// begin inline asm
	atom.global.exch.b32 %r497, [%rd1], %r498;
	// end inline asm
	// begin inline asm
	atom.global.add.u32 %r499, [%rd1], 0;
	// end inline asm
	add.s32 	%r501, %r499, 1;
	// begin inline asm
	atom.global.exch.b32 %r500, [%rd1], %r501;
	// end inline asm
	// begin inline asm
	atom.global.add.u32 %r502, [%rd1], 0;
	// end inline asm
	add.s32 	%r504, %r502, 1;
	// begin inline asm
	atom.global.exch.b32 %r503, [%rd1], %r504;
	// end inline asm
	// begin inline asm
	atom.global.add.u32 %r505, [%rd1], 0;
	// end inline asm
	add.s32 	%r507, %r505, 1;
	// begin inline asm
	atom.global.exch.b32 %r506, [%rd1], %r507;
	// end inline asm
	// begin inline asm
	atom.global.add.u32 %r508, [%rd1], 0;
	// end inline asm
	add.s32 	%r510, %r508, 1;
	// begin inline asm
	atom.global.exch.b32 %r509, [%rd1], %r510;
	// end inline asm
	// begin inline asm
	atom.global.add.u32 %r511, [%rd1], 0;
	// end inline asm
	add.s32 	%r513, %r511, 1;
	// begin inline asm
	atom.global.exch.b32 %r512, [%rd1], %r513;
	// end inline asm
	// begin inline asm
	atom.global.add.u32 %r514, [%rd1], 0;
	// end inline asm
	add.s32 	%r516, %r514, 1;
	// begin inline asm
	atom.global.exch.b32 %r515, [%rd1], %r516;
	// end inline asm
	// begin inline asm
	atom.global.add.u32 %r517, [%rd1], 0;
	// end inline asm
	add.s32 	%r519, %r517, 1;
	// begin inline asm
	atom.global.exch.b32 %r518, [%rd1], %r519;
	// end inline asm
	// begin inline asm
	atom.global.add.u32 %r520, [%rd1], 0;
	// end inline asm
	add.s32 	%r522, %r520, 1;
	// begin inline asm
	atom.global.exch.b32 %r521, [%rd1], %r522;
	// end inline asm
	// begin inline asm
	atom.global.add.u32 %r523, [%rd1], 0;
	// end inline asm
	add.s32 	%r525, %r523, 1;
	// begin inline asm
	atom.global.exch.b32 %r524, [%rd1], %r525;
	// end inline asm
	// begin inline asm
	atom.global.add.u32 %r526, [%rd1], 0;
	// end inline asm
	add.s32 	%r528, %r526, 1;
	// begin inline asm
	atom.global.exch.b32 %r527, [%rd1], %r528;
	// end inline asm
	// begin inline asm
	atom.global.add.u32 %r529, [%rd1], 0;
	// end inline asm
	add.s32 	%r531, %r529, 1;
	// begin inline asm
	atom.global.exch.b32 %r530, [%rd1], %r531;
	// end inline asm
	// begin inline asm
	atom.global.add.u32 %r532, [%rd1], 0;
	// end inline asm
	add.s32 	%r534, %r532, 1;
	// begin inline asm
	atom.global.exch.b32 %r533, [%rd1], %r534;
	// end inline asm
	// begin inline asm
	atom.global.add.u32 %r535, [%rd1], 0;
	// end inline asm
	add.s32 	%r537, %r535, 1;
	// begin inline asm
	atom.global.exch.b32 %r536, [%rd1], %r537;
	// end inline asm
	// begin inline asm
	atom.global.add.u32 %r538, [%rd1], 0;
	// end inline asm
	add.s32 	%r540, %r538, 1;
	// begin inline asm
	atom.global.exch.b32 %r539, [%rd1], %r540;
	// end inline asm
	// begin inline asm
	atom.global.add.u32 %r541, [%rd1], 0;
	// end inline asm
	add.s32 	%r543, %r541, 1;
	// begin inline asm
	atom.global.exch.b32 %r542, [%rd1], %r543;
	// end inline asm
	// begin inline asm
	atom.global.add.u32 %r544, [%rd1], 0;
	// end inline asm
	add.s32 	%r546, %r544, 1;
	// begin inline asm
	atom.global.exch.b32 %r545, [%rd1], %r546;
	// end inline asm
	// begin inline asm
	atom.global.add.u32 %r547, [%rd1], 0;
	// end inline asm
	add.s32 	%r549, %r547, 1;
	// begin inline asm
	atom.global.exch.b32 %r548, [%rd1], %r549;
	// end inline asm
	// begin inline asm
	atom.global.add.u32 %r550, [%rd1], 0;
	// end inline asm
	add.s32 	%r552, %r550, 1;
	// begin inline asm
	atom.global.exch.b32 %r551, [%rd1], %r552;
	// end inline asm
	// begin inline asm
	atom.global.add.u32 %r553, [%rd1], 0;
	// end inline asm
	add.s32 	%r555, %r553, 1;
	// begin inline asm
	atom.global.exch.b32 %r554, [%rd1], %r555;
	// end inline asm
	// begin inline asm
	atom.global.add.u32 %r556, [%rd1], 0;
	// end inline asm
	add.s32 	%r558, %r556, 1;
	// begin inline asm
	atom.global.exch.b32 %r557, [%rd1], %r558;
	// end inline asm
	// begin inline asm
	atom.global.add.u32 %r559, [%rd1], 0;
	// end inline asm
	add.s32 	%r561, %r559, 1;
	// begin inline asm
	atom.global.exch.b32 %r560, [%rd1], %r561;
	// end inline asm
	// begin inline asm
	atom.global.add.u32 %r562, [%rd1], 0;
	// end inline asm
	add.s32 	%r564, %r562, 1;
	// begin inline asm
	atom.global.exch.b32 %r563, [%rd1], %r564;
	// end inline asm
	// begin inline asm
	atom.global.add.u32 %r565, [%rd1], 0;
	// end inline asm
	add.s32 	%r567, %r565, 1;
	// begin inline asm
	atom.global.exch.b32 %r566, [%rd1], %r567;
	// end inline asm
	// begin inline asm
	atom.global.add.u32 %r568, [%rd1], 0;
	// end inline asm
	add.s32 	%r570, %r568, 1;
	// begin inline asm
	atom.global.exch.b32 %r569, [%rd1], %r570;
	// end inline asm
	// begin inline asm
	atom.global.add.u32 %r571, [%rd1], 0;
	// end inline asm
	add.s32 	%r573, %r571, 1;
	// begin inline asm
	atom.global.exch.b32 %r572, [%rd1], %r573;
	// end inline asm
	// begin inline asm
	atom.global.add.u32 %r574, [%rd1], 0;
	// end inline asm
	add.s32 	%r576, %r574, 1;
	// begin inline asm
	atom.global.exch.b32 %r575, [%rd1], %r576;
	// end inline asm
	// begin inline asm
	atom.global.add.u32 %r577, [%rd1], 0;
	// end inline asm
	add.s32 	%r579, %r577, 1;
	// begin inline asm
	atom.global.exch.b32 %r578, [%rd1], %r579;
	// end inline asm
	// begin inline asm
	atom.global.add.u32 %r580, [%rd1], 0;
	// end inline asm
	add.s32 	%r582, %r580, 1;
	// begin inline asm
	atom.global.exch.b32 %r581, [%rd1], %r582;
	// end inline asm
	// begin inline asm
	atom.global.add.u32 %r583, [%rd1], 0;
	// end inline asm
	add.s32 	%r585, %r583, 1;
	// begin inline asm
	atom.global.exch.b32 %r584, [%rd1], %r585;
	// end inline asm
	// begin inline asm
	atom.global.add.u32 %r586, [%rd1], 0;
	// end inline asm
	add.s32 	%r588, %r586, 1;
	// begin inline asm
	atom.global.exch.b32 %r587, [%rd1], %r588;
	// end inline asm
	// begin inline asm
	atom.global.add.u32 %r589, [%rd1], 0;
	// end inline asm
	add.s32 	%r591, %r589, 1;
	// begin inline asm
	atom.global.exch.b32 %r590, [%rd1], %r591;
	// end inline asm
	// begin inline asm
	atom.global.add.u32 %r592, [%rd1], 0;
	// end inline asm
	add.s32 	%r594, %r592, 1;
	// begin inline asm
	atom.global.exch.b32 %r593, [%rd1], %r594;
	// end inline asm
	// begin inline asm
	atom.global.add.u32 %r595, [%rd1], 0;
	// end inline asm
	add.s32 	%r597, %r595, 1;
	// begin inline asm
	atom.global.exch.b32 %r596, [%rd1], %r597;
	// end inline asm
	// begin inline asm
	atom.global.add.u32 %r598, [%rd1], 0;
	// end inline asm
	add.s32 	%r600, %r598, 1;
	// begin inline asm
	atom.global.exch.b32 %r599, [%rd1], %r600;
	// end inline asm
	// begin inline asm
	atom.global.add.u32 %r601, [%rd1], 0;
	// end inline asm
	add.s32 	%r603, %r601, 1;
	// begin inline asm
	atom.global.exch.b32 %r602, [%rd1], %r603;
	// end inline asm
	// begin inline asm
	atom.global.add.u32 %r604, [%rd1], 0;
	// end inline asm
	add.s32 	%r606, %r604, 1;
	// begin inline asm
	atom.global.exch.b32 %r605, [%rd1], %r606;
	// end inline asm
	// begin inline asm
	atom.global.add.u32 %r607, [%rd1], 0;
	// end inline asm
	add.s32 	%r609, %r607, 1;
	// begin inline asm
	atom.global.exch.b32 %r608, [%rd1], %r609;
	// end inline asm
	// begin inline asm
	atom.global.add.u32 %r610, [%rd1], 0;
	// end inline asm
	add.s32 	%r612, %r610, 1;
	// begin inline asm
	atom.global.exch.b32 %r611, [%rd1], %r612;
	// end inline asm
	// begin inline asm
	atom.global.add.u32 %r613, [%rd1], 0;
	// end inline asm
	add.s32 	%r615, %r613, 1;
	// begin inline asm
	atom.global.exch.b32 %r614, [%rd1], %r615;
	// end inline asm
	// begin inline asm
	atom.global.add.u32 %r616, [%rd1], 0;
	// end inline asm
	add.s32 	%r618, %r616, 1;
	// begin inline asm
	atom.global.exch.b32 %r617, [%rd1], %r618;
	// end inline asm
	// begin inline asm
	atom.global.add.u32 %r619, [%rd1], 0;
	// end inline asm
	add.s32 	%r621, %r619, 1;
	// begin inline asm
	atom.global.exch.b32 %r620, [%rd1], %r621;
	// end inline asm
	// begin inline asm
	atom.global.add.u32 %r622, [%rd1], 0;
	// end inline asm
	add.s32 	%r624, %r622, 1;
	// begin inline asm
	atom.global.exch.b32 %r623, [%rd1], %r624;
	// end inline asm
	// begin inline asm
	atom.global.add.u32 %r625, [%rd1], 0;
	// end inline asm
	add.s32 	%r627, %r625, 1;
	// begin inline asm
	atom.global.exch.b32 %r626, [%rd1], %r627;
	// end inline asm
	// begin inline asm
	atom.global.add.u32 %r628, [%rd1], 0;
	// end inline asm
	add.s32 	%r630, %r628, 1;
	// begin inline asm
	atom.global.exch.b32 %r629, [%rd1], %r630;
	// end inline asm
	// begin inline asm
	atom.global.add.u32 %r631, [%rd1], 0;
	// end inline asm
	add.s32 	%r633, %r631, 1;
	// begin inline asm
	atom.global.exch.b32 %r632, [%rd1], %r633;
	// end inline asm
	// begin inline asm
	atom.global.add.u32 %r634, [%rd1], 0;
	// end inline asm
	add.s32 	%r636, %r634, 1;
	// begin inline asm
	atom.global.exch.b32 %r635, [%rd1], %r636;
	// end inline asm
	// begin inline asm
	atom.global.add.u32 %r637, [%rd1], 0;
	// end inline asm
	add.s32 	%r639, %r637, 1;
	// begin inline asm
	atom.global.exch.b32 %r638, [%rd1], %r639;
	// end inline asm
	// begin inline asm
	atom.global.add.u32 %r640, [%rd1], 0;
	// end inline asm
	add.s32 	%r642, %r640, 1;
	// begin inline asm
	atom.global.exch.b32 %r641, [%rd1], %r642;
	// end inline asm
	// begin inline asm
	atom.global.add.u32 %r643, [%rd1], 0;
	// end inline asm
	add.s32 	%r645, %r643, 1;
	// begin inline asm
	atom.global.exch.b32 %r644, [%rd1], %r645;
	// end inline asm
	// begin inline asm
	atom.global.add.u32 %r646, [%rd1], 0;
	// end inline asm
	add.s32 	%r648, %r646, 1;
	// begin inline asm
	atom.global.exch.b32 %r647, [%rd1], %r648;
	// end inline asm
	// begin inline asm
	atom.global.add.u32 %r649, [%rd1], 0;
	// end inline asm
	add.s32 	%r651, %r649, 1;
	// begin inline asm
	atom.global.exch.b32 %r650, [%rd1], %r651;
	// end inline asm
	// begin inline asm
	atom.global.add.u32 %r652, [%rd1], 0;
	// end inline asm
	add.s32 	%r654, %r652, 1;
	// begin inline asm
	atom.global.exch.b32 %r653, [%rd1], %r654;
	// end inline asm
	// begin inline asm
	atom.global.add.u32 %r655, [%rd1], 0;
	// end inline asm
	add.s32 	%r657, %r655, 1;
	// begin inline asm
	atom.global.exch.b32 %r656, [%rd1], %r657;
	// end inline asm
	// begin inline asm
	atom.global.add.u32 %r658, [%rd1], 0;
	// end inline asm
	add.s32 	%r660, %r658, 1;
	// begin inline asm
	atom.global.exch.b32 %r659, [%rd1], %r660;
	// end inline asm
	// begin inline asm
	atom.global.add.u32 %r661, [%rd1], 0;
	// end inline asm
	add.s32 	%r663, %r661, 1;
	// begin inline asm
	atom.global.exch.b32 %r662, [%rd1], %r663;
	// end inline asm
	// begin inline asm
	atom.global.add.u32 %r664, [%rd1], 0;
	// end inline asm
	add.s32 	%r666, %r664, 1;
	// begin inline asm
	atom.global.exch.b32 %r665, [%rd1], %r666;
	// end inline asm
	// begin inline asm
	atom.global.add.u32 %r667, [%rd1], 0;
	// end inline asm
	add.s32 	%r669, %r667, 1;
	// begin inline asm
	atom.global.exch.b32 %r668, [%rd1], %r669;
	// end inline asm
	// begin inline asm
	atom.global.add.u32 %r670, [%rd1], 0;
	// end inline asm
	add.s32 	%r672, %r670, 1;
	// begin inline asm
	atom.global.exch.b32 %r671, [%rd1], %r672;
	// end inline asm
	// begin inline asm
	atom.global.add.u32 %r673, [%rd1], 0;
	// end inline asm
	add.s32 	%r675, %r673, 1;
	// begin inline asm
	atom.global.exch.b32 %r674, [%rd1], %r675;
	// end inline asm
	// begin inline asm
	atom.global.add.u32 %r676, [%rd1], 0;
	// end inline asm
	add.s32 	%r678, %r676, 1;
	// begin inline asm
	atom.global.exch.b32 %r677, [%rd1], %r678;
	// end inline asm
	// begin inline asm
	atom.global.add.u32 %r679, [%rd1], 0;
	// end inline asm
	add.s32 	%r681, %r679, 1;
	// begin inline asm
	atom.global.exch.b32 %r680, [%rd1], %r681;
	// end inline asm
	// begin inline asm
	atom.global.add.u32 %r682, [%rd1], 0;
	// end inline asm
	add.s32 	%r684, %r682, 1;
	// begin inline asm
	atom.global.exch.b32 %r683, [%rd1], %r684;
	// end inline asm
	// begin inline asm
	atom.global.add.u32 %r685, [%rd1], 0;
	// end inline asm
	add.s32 	%r687, %r685, 1;
	// begin inline asm
	atom.global.exch.b32 %r686, [%rd1], %r687;
	// end inline asm
	// begin inline asm
	atom.global.add.u32 %r688, [%rd1], 0;
	// end inline asm
	add.s32 	%r690, %r688, 1;
	// begin inline asm
	atom.global.exch.b32 %r689, [%rd1], %r690;
	// end inline asm
	// begin inline asm
	atom.global.add.u32 %r691, [%rd1], 0;
	// end inline asm
	add.s32 	%r693, %r691, 1;
	// begin inline asm
	atom.global.exch.b32 %r692, [%rd1], %r693;
	// end inline asm
	// begin inline asm
	atom.global.add.u32 %r694, [%rd1], 0;
	// end inline asm
	add.s32 	%r696, %r694, 1;
	// begin inline asm
	atom.global.exch.b32 %r695, [%rd1], %r696;
	// end inline asm
	// begin inline asm
	atom.global.add.u32 %r697, [%rd1], 0;
	// end inline asm
	add.s32 	%r699, %r697, 1;
	// begin inline asm
	atom.global.exch.b32 %r698, [%rd1], %r699;
	// end inline asm
	// begin inline asm
	atom.global.add.u32 %r700, [%rd1], 0;
	// end inline asm
	add.s32 	%r702, %r700, 1;
	// begin inline asm
	atom.global.exch.b32 %r701, [%rd1], %r702;
	// end inline asm
	// begin inline asm
	atom.global.add.u32 %r703, [%rd1], 0;
	// end inline asm
	add.s32 	%r705, %r703, 1;
	// begin inline asm
	atom.global.exch.b32 %r704, [%rd1], %r705;
	// end inline asm
	// begin inline asm
	atom.global.add.u32 %r706, [%rd1], 0;
	// end inline asm
	add.s32 	%r708, %r706, 1;
	// begin inline asm
	atom.global.exch.b32 %r707, [%rd1], %r708;
	// end inline asm
	// begin inline asm
	atom.global.add.u32 %r709, [%rd1], 0;
	// end inline asm
	add.s32 	%r711, %r709, 1;
	// begin inline asm
	atom.global.exch.b32 %r710, [%rd1], %r711;
	// end inline asm
	// begin inline asm
	atom.global.add.u32 %r712, [%rd1], 0;
	// end inline asm
	add.s32 	%r714, %r712, 1;
	// begin inline asm
	atom.global.exch.b32 %r713, [%rd1], %r714;
	// end inline asm
	// begin inline asm
	atom.global.add.u32 %r715, [%rd1], 0;
	// end inline asm
	add.s32 	%r717, %r715, 1;
	// begin inline asm
	atom.global.exch.b32 %r716, [%rd1], %r717;
	// end inline asm
	// begin inline asm
	atom.global.add.u32 %r718, [%rd1], 0;
	// end inline asm
	add.s32 	%r720, %r718, 1;
	// begin inline asm
	atom.global.exch.b32 %r719, [%rd1], %r720;
	// end inline asm
	// begin inline asm
	atom.global.add.u32 %r721, [%rd1], 0;
	// end inline asm
	add.s32 	%r723, %r721, 1;
	// begin inline asm
	atom.global.exch.b32 %r722, [%rd1], %r723;
	// end inline asm
	// begin inline asm
	atom.global.add.u32 %r724, [%rd1], 0;
	// end inline asm
	add.s32 	%r726, %r724, 1;
	// begin inline asm
	atom.global.exch.b32 %r725, [%rd1], %r726;
	// end inline asm
	// begin inline asm
	atom.global.add.u32 %r727, [%rd1], 0;
	// end inline asm
	add.s32 	%r729, %r727, 1;
	// begin inline asm
	atom.global.exch.b32 %r728, [%rd1], %r729;
	// end inline asm
	// begin inline asm
	atom.global.add.u32 %r730, [%rd1], 0;
	// end inline asm
	add.s32 	%r732, %r730, 1;
	// begin inline asm
	atom.global.exch.b32 %r731, [%rd1], %r732;
	// end inline asm
	// begin inline asm
	atom.global.add.u32 %r733, [%rd1], 0;
	// end inline asm
	add.s32 	%r735, %r733, 1;
	// begin inline asm
	atom.global.exch.b32 %r734, [%rd1], %r735;
	// end inline asm
	// begin inline asm
	atom.global.add.u32 %r736, [%rd1], 0;
	// end inline asm
	add.s32 	%r738, %r736, 1;
	// begin inline asm
	atom.global.exch.b32 %r737, [%rd1], %r738;
	// end inline asm
	// begin inline asm
	atom.global.add.u32 %r739, [%rd1], 0;
	// end inline asm
	add.s32 	%r741, %r739, 1;
	// begin inline asm
	atom.global.exch.b32 %r740, [%rd1], %r741;
	// end inline asm
	// begin inline asm
	atom.global.add.u32 %r742, [%rd1], 0;
	// end inline asm
	add.s32 	%r744, %r742, 1;
	// begin inline asm
	atom.global.exch.b32 %r743, [%rd1], %r744;
	// end inline asm
	// begin inline asm
	atom.global.add.u32 %r745, [%rd1], 0;
	// end inline asm
	add.s32 	%r747, %r745, 1;
	// begin inline asm
	atom.global.exch.b32 %r746, [%rd1], %r747;
	// end inline asm
	// begin inline asm
	atom.global.add.u32 %r748, [%rd1], 0;
	// end inline asm
	add.s32 	%r750, %r748, 1;
	// begin inline asm
	atom.global.exch.b32 %r749, [%rd1], %r750;
	// end inline asm
	// begin inline asm
	atom.global.add.u32 %r751, [%rd1], 0;
	// end inline asm
	add.s32 	%r753, %r751, 1;
	// begin inline asm
	atom.global.exch.b32 %r752, [%rd1], %r753;
	// end inline asm
	// begin inline asm
	atom.global.add.u32 %r754, [%rd1], 0;
	// end inline asm
	add.s32 	%r756, %r754, 1;
	// begin inline asm
	atom.global.exch.b32 %r755, [%rd1], %r756;
	// end inline asm
	// begin inline asm
	atom.global.add.u32 %r757, [%rd1], 0;
	// end inline asm
	add.s32 	%r759, %r757, 1;
	// begin inline asm
	atom.global.exch.b32 %r758, [%rd1], %r759;
	// end inline asm
	// begin inline asm
	atom.global.add.u32 %r760, [%rd1], 0;
	// end inline asm
	add.s32 	%r762, %r760, 1;
	// begin inline asm
	atom.global.exch.b32 %r761, [%rd1], %r762;
	// end inline asm
	// begin inline asm
	atom.global.add.u32 %r763, [%rd1], 0;
	// end inline asm
	add.s32 	%r765, %r763, 1;
	// begin inline asm
	atom.global.exch.b32 %r764, [%rd1], %r765;
	// end inline asm
	// begin inline asm
	atom.global.add.u32 %r766, [%rd1], 0;
	// end inline asm
	add.s32 	%r768, %r766, 1;
	// begin inline asm
	atom.global.exch.b32 %r767, [%rd1], %r768;
	// end inline asm
	ret;

}
	// .globl	_Z4testIL_Z12load_relaxedPKjEL_Z13store_relaxedPjjELi256E14single_element10skip_lanesILj1EEEvv
.visible .entry _Z4testIL_Z12load_relaxedPKjEL_Z13store_relaxedPjjELi256E14single_element10skip_lanesILj1EEEvv()
{
	.reg .b32 	%r<513>;
	.reg .b64 	%rd<514>;

	mov.u64 	%rd513, buffer;
	cvta.global.u64 	%rd1, %rd513;
	// begin inline asm
	ld.relaxed.gpu.u32 %r1, [%rd1];
	// end inline asm
	add.s32 	%r2, %r1, 1;
	// begin inline asm
	st.relaxed.gpu.u32 [%rd1], %r2;
	// end inline asm
	// begin inline asm
	ld.relaxed.gpu.u32 %r3, [%rd1];
	// end inline asm
	add.s32 	%r4, %r3, 1;
	// begin inline asm
	st.relaxed.gpu.u32 [%rd1], %r4;
	// end inline asm
	// begin inline asm
	ld.relaxed.gpu.u32 %r5, [%rd1];
	// end inline asm
	add.s32 	%r6, %r5, 1;
	// begin inline asm
	st.relaxed.gpu.u32 [%rd1], %r6;
	// end inline asm
	// begin inline asm
	ld.relaxed.gpu.u32 %r7, [%rd1];
	// end inline asm
	add.s32 	%r8, %r7, 1;
	// begin inline asm
	st.relaxed.gpu.u32 [%rd1], %r8;
	// end inline asm
	// begin inline asm
	ld.relaxed.gpu.u32 %r9, [%rd1];
	// end inline asm
	add.s32 	%r10, %r9, 1;
	// begin inline asm
	st.relaxed.gpu.u32 [%rd1], %r10;
	// end inline asm
	// begin inline asm
	ld.relaxed.gpu.u32 %r11, [%rd1];
	// end inline asm
	add.s32 	%r12, %r11, 1;
	// begin inline asm
	st.relaxed.gpu.u32 [%rd1], %r12;
	// end inline asm
	// begin inline asm
	ld.relaxed.gpu.u32 %r13, [%rd1];
	// end inline asm
	add.s32 	%r14, %r13, 1;
	// begin inline asm
	st.relaxed.gpu.u32 [%rd1], %r14;
	// end inline asm
	// begin inline asm
	ld.relaxed.gpu.u32 %r15, [%rd1];
	// end inline asm
	add.s32 	%r16, %r15, 1;
	// begin inline asm
	st.relaxed.gpu.u32 [%rd1], %r16;
	// end inline asm
	// begin inline asm
	ld.relaxed.gpu.u32 %r17, [%rd1];
	// end inline asm
	add.s32 	%r18, %r17, 1;
	// begin inline asm
	st.relaxed.gpu.u32 [%rd1], %r18;
	// end inline asm
	// begin inline asm
	ld.relaxed.gpu.u32 %r19, [%rd1];
	// end inline asm
	add.s32 	%r20, %r19, 1;
	// begin inline asm
	st.relaxed.gpu.u32 [%rd1], %r20;
	// end inline asm
	// begin inline asm
	ld.relaxed.gpu.u32 %r21, [%rd1];
	// end inline asm
	add.s32 	%r22, %r21, 1;
	// begin inline asm
	st.relaxed.gpu.u32 [%rd1], %r22;
	// end inline asm
	// begin inline asm
	ld.relaxed.gpu.u32 %r23, [%rd1];
	// end inline asm
	add.s32 	%r24, %r23, 1;
	// begin inline asm
	st.relaxed.gpu.u32 [%rd1], %r24;
	// end inline asm
	// begin inline asm
	ld.relaxed.gpu.u32 %r25, [%rd1];
	// end inline asm
	add.s32 	%r26, %r25, 1;
	// begin inline asm
	st.relaxed.gpu.u32 [%rd1], %r26;
	// end inline asm
	// begin inline asm
	ld.relaxed.gpu.u32 %r27, [%rd1];
	// end inline asm
	add.s32 	%r28, %r27, 1;
	// begin inline asm
	st.relaxed.gpu.u32 [%rd1], %r28;
	// end inline asm
	// begin inline asm
	ld.relaxed.gpu.u32 %r29, [%rd1];
	// end inline asm
	add.s32 	%r30, %r29, 1;
	// begin inline asm
	st.relaxed.gpu.u32 [%rd1], %r30;
	// end inline asm
	// begin inline asm
	ld.relaxed.gpu.u32 %r31, [%rd1];
	// end inline asm
	add.s32 	%r32, %r31, 1;
	// begin inline asm
	st.relaxed.gpu.u32 [%rd1], %r32;
	// end inline asm
	// begin inline asm
	ld.relaxed.gpu.u32 %r33, [%rd1];
	// end inline asm
	add.s32 	%r34, %r33, 1;
	// begin inline asm
	st.relaxed.gpu.u32 [%rd1], %r34;
	// end inline asm
	// begin inline asm
	ld.relaxed.gpu.u32 %r35, [%rd1];
	// end inline asm
	add.s32 	%r36, %r35, 1;
	// begin inline asm
	st.relaxed.gpu.u32 [%rd1], %r36;
	// end inline asm
	// begin inline asm
	ld.relaxed.gpu.u32 %r37, [%rd1];
	// end inline asm
	add.s32 	%r38, %r37, 1;
	// begin inline asm
	st.relaxed.gpu.u32 [%rd1], %r38;
	// end inline asm
	// begin inline asm
	ld.relaxed.gpu.u32 %r39, [%rd1];
	// end inline asm
	add.s32 	%r40, %r39, 1;
	// begin inline asm
	st.relaxed.gpu.u32 [%rd1], %r40;
	// end inline asm
	// begin inline asm
	ld.relaxed.gpu.u32 %r41, [%rd1];
	// end inline asm
	add.s32 	%r42, %r41, 1;
	// begin inline asm
	st.relaxed.gpu.u32 [%rd1], %r42;
	// end inline asm
	// begin inline asm
	ld.relaxed.gpu.u32 %r43, [%rd1];
	// end inline asm
	add.s32 	%r44, %r43, 1;
	// begin inline asm
	st.relaxed.gpu.u32 [%rd1], %r44;
	// end inline asm
	// begin inline asm
	ld.relaxed.gpu.u32 %r45, [%rd1];
	// end inline asm
	add.s32 	%r46, %r45, 1;
	// begin inline asm
	st.relaxed.gpu.u32 [%rd1], %r46;
	// end inline asm
	// begin inline asm
	ld.relaxed.gpu.u32 %r47, [%rd1];
	// end inline asm
	add.s32 	%r48, %r47, 1;
	// begin inline asm
	st.relaxed.gpu.u32 [%rd1], %r48;
	// end inline asm
	// begin inline asm
	ld.relaxed.gpu.u32 %r49, [%rd1];
	// end inline asm
	add.s32 	%r50, %r49, 1;
	// begin inline asm
	st.relaxed.gpu.u32 [%rd1], %r50;
	// end inline asm
	// begin inline asm
	ld.relaxed.gpu.u32 %r51, [%rd1];
	// end inline asm
	add.s32 	%r52, %r51, 1;
	// begin inline asm
	st.relaxed.gpu.u32 [%rd1], %r52;
	// end inline asm
	// begin inline asm
	ld.relaxed.gpu.u32 %r53, [%rd1];
	// end inline asm
	add.s32 	%r54, %r53, 1;
	// begin inline asm
	st.relaxed.gpu.u32 [%rd1], %r54;
	// end inline asm
	// begin inline asm
	ld.relaxed.gpu.u32 %r55, [%rd1];
	// end inline asm
	add.s32 	%r56, %r55, 1;
	// begin inline asm
	st.relaxed.gpu.u32 [%rd1], %r56;
	// end inline asm
	// begin inline asm
	ld.relaxed.gpu.u32 %r57, [%rd1];
	// end inline asm
	add.s32 	%r58, %r57, 1;
	// begin inline asm
	st.relaxed.gpu.u32 [%rd1], %r58;
	// end inline asm
	// begin inline asm
	ld.relaxed.gpu.u32 %r59, [%rd1];
	// end inline asm
	add.s32 	%r60, %r59, 1;
	// begin inline asm
	st.relaxed.gpu.u32 [%rd1], %r60;
	// end inline asm
	// begin inline asm
	ld.relaxed.gpu.u32 %r61, [%rd1];
	// end inline asm
	add.s32 	%r62, %r61, 1;
	// begin inline asm
	st.relaxed.gpu.u32 [%rd1], %r62;
	// end inline asm
	// begin inline asm
	ld.relaxed.gpu.u32 %r63, [%rd1];
	// end inline asm
	add.s32 	%r64, %r63, 1;
	// begin inline asm
	st.relaxed.gpu.u32 [%rd1], %r64;
	// end inline asm
	// begin inline asm
	ld.relaxed.gpu.u32 %r65, [%rd1];
	// end inline asm
	add.s32 	%r66, %r65, 1;
	// begin inline asm
	st.relaxed.gpu.u32 [%rd1], %r66;
	// end inline asm
	// begin inline asm
	ld.relaxed.gpu.u32 %r67, [%rd1];
	// end inline asm
	add.s32 	%r68, %r67, 1;
	// begin inline asm
	st.relaxed.gpu.u32 [%rd1], %r68;
	// end inline asm
	// begin inline asm
	ld.relaxed.gpu.u32 %r69, [%rd1];
	// end inline asm
	add.s32 	%r70, %r69, 1;
	// begin inline asm
	st.relaxed.gpu.u32 [%rd1], %r70;
	// end inline asm
	// begin inline asm
	ld.relaxed.gpu.u32 %r71, [%rd1];
	// end inline asm
	add.s32 	%r72, %r71, 1;
	// begin inline asm
	st.relaxed.gpu.u32 [%rd1], %r72;
	// end inline asm
	// begin inline asm
	ld.relaxed.gpu.u32 %r73, [%rd1];
	// end inline asm
	add.s32 	%r74, %r73, 1;
	// begin inline asm
	st.relaxed.gpu.u32 [%rd1], %r74;
	// end inline asm
	// begin inline asm
	ld.relaxed.gpu.u32 %r75, [%rd1];
	// end inline asm
	add.s32 	%r76, %r75, 1;
	// begin inline asm
	st.relaxed.gpu.u32 [%rd1], %r76;
	// end inline asm
	// begin inline asm
	ld.relaxed.gpu.u32 %r77, [%rd1];
	// end inline asm
	add.s32 	%r78, %r77, 1;
	// begin inline asm
	st.relaxed.gpu.u32 [%rd1], %r78;
	// end inline asm
	// begin inline asm
	ld.relaxed.gpu.u32 %r79, [%rd1];
	// end inline asm
	add.s32 	%r80, %r79, 1;
	// begin inline asm
	st.relaxed.gpu.u32 [%rd1], %r80;
	// end inline asm
	// begin inline asm
	ld.relaxed.gpu.u32 %r81, [%rd1];
	// end inline asm
	add.s32 	%r82, %r81, 1;
	// begin inline asm
	st.relaxed.gpu.u32 [%rd1], %r82;
	// end inline asm
	// begin inline asm
	ld.relaxed.gpu.u32 %r83, [%rd1];
	// end inline asm
	add.s32 	%r84, %r83, 1;
	// begin inline asm
	st.relaxed.gpu.u32 [%rd1], %r84;
	// end inline asm
	// begin inline asm
	ld.relaxed.gpu.u32 %r85, [%rd1];
	// end inline asm
	add.s32 	%r86, %r85, 1;
	// begin inline asm
	st.relaxed.gpu.u32 [%rd1], %r86;
	// end inline asm
	// begin inline asm
	ld.relaxed.gpu.u32 %r87, [%rd1];
	// end inline asm
	add.s32 	%r88, %r87, 1;
	// begin inline asm
	st.relaxed.gpu.u32 [%rd1], %r88;
	// end inline asm
	// begin inline asm
	ld.relaxed.gpu.u32 %r89, [%rd1];
	// end inline asm
	add.s32 	%r90, %r89, 1;
	// begin inline asm
	st.relaxed.gpu.u32 [%rd1], %r90;
	// end inline asm
	// begin inline asm
	ld.relaxed.gpu.u32 %r91, [%rd1];
	// end inline asm
	add.s32 	%r92, %r91, 1;
	// begin inline asm
	st.relaxed.gpu.u32 [%rd1], %r92;
	// end inline asm
	// begin inline asm
	ld.relaxed.gpu.u32 %r93, [%rd1];
	// end inline asm
	add.s32 	%r94, %r93, 1;
	// begin inline asm
	st.relaxed.gpu.u32 [%rd1], %r94;
	// end inline asm
	// begin inline asm
	ld.relaxed.gpu.u32 %r95, [%rd1];
	// end inline asm
	add.s32 	%r96, %r95, 1;
	// begin inline asm
	st.relaxed.gpu.u32 [%rd1], %r96;
	// end inline asm
	// begin inline asm
	ld.relaxed.gpu.u32 %r97, [%rd1];
	// end inline asm
	add.s32 	%r98, %r97, 1;
	// begin inline asm
	st.relaxed.gpu.u32 [%rd1], %r98;
	// end inline asm
	// begin inline asm
	ld.relaxed.gpu.u32 %r99, [%rd1];
	// end inline asm
	add.s32 	%r100, %r99, 1;
	// begin inline asm
	st.relaxed.gpu.u32 [%rd1], %r100;
	// end inline asm
	// begin inline asm
	ld.relaxed.gpu.u32 %r101, [%rd1];
	// end inline asm
	add.s32 	%r102, %r101, 1;
	// begin inline asm
	st.relaxed.gpu.u32 [%rd1], %r102;
	// end inline asm
	// begin inline asm
	ld.relaxed.gpu.u32 %r103, [%rd1];
	// end inline asm
	add.s32 	%r104, %r103, 1;
	// begin inline asm
	st.relaxed.gpu.u32 [%rd1], %r104;
	// end inline asm
	// begin inline asm
	ld.relaxed.gpu.u32 %r105, [%rd1];
	// end inline asm
	add.s32 	%r106, %r105, 1;
	// begin inline asm
	st.relaxed.gpu.u32 [%rd1], %r106;
	// end inline asm
	// begin inline asm
	ld.relaxed.gpu.u32 %r107, [%rd1];
	// end inline asm
	add.s32 	%r108, %r107, 1;
	// begin inline asm
	st.relaxed.gpu.u32 [%rd1], %r108;
	// end inline asm
	// begin inline asm
	ld.relaxed.gpu.u32 %r109, [%rd1];
	// end inline asm
	add.s32 	%r110, %r109, 1;
	// begin inline asm
	st.relaxed.gpu.u32 [%rd1], %r110;
	// end inline asm
	// begin inline asm
	ld.relaxed.gpu.u32 %r111, [%rd1];
	// end inline asm
	add.s32 	%r112, %r111, 1;
	// begin inline asm
	st.relaxed.gpu.u32 [%rd1], %r112;
	// end inline asm
	// begin inline asm
	ld.relaxed.gpu.u32 %r113, [%rd1];
	// end inline asm
	add.s32 	%r114, %r113, 1;
	// begin inline asm
	st.relaxed.gpu.u32 [%rd1], %r114;
	// end inline asm
	// begin inline asm
	ld.relaxed.gpu.u32 %r115, [%rd1];
	// end inline asm
	add.s32 	%r116, %r115, 1;
	// begin inline asm
	st.relaxed.gpu.u32 [%rd1], %r116;
	// end inline asm
	// begin inline asm
	ld.relaxed.gpu.u32 %r117, [%rd1];
	// end inline asm
	add.s32 	%r118, %r117, 1;
	// begin inline asm
	st.relaxed.gpu.u32 [%rd1], %r118;
	// end inline asm
	// begin inline asm
	ld.relaxed.gpu.u32 %r119, [%rd1];
	// end inline asm
	add.s32 	%r120, %r119, 1;
	// begin inline asm
	st.relaxed.gpu.u32 [%rd1], %r120;
	// end inline asm
	// begin inline asm
	ld.relaxed.gpu.u32 %r121, [%rd1];
	// end inline asm
	add.s32 	%r122, %r121, 1;
	// begin inline asm
	st.relaxed.gpu.u32 [%rd1], %r122;
	// end inline asm
	// begin inline asm
	ld.relaxed.gpu.u32 %r123, [%rd1];
	// end inline asm
	add.s32 	%r124, %r123, 1;
	// begin inline asm
	st.relaxed.gpu.u32 [%rd1], %r124;
	// end inline asm
	// begin inline asm
	ld.relaxed.gpu.u32 %r125, [%rd1];
	// end inline asm
	add.s32 	%r126, %r125, 1;
	// begin inline asm
	st.relaxed.gpu.u32 [%rd1], %r126;
	// end inline asm
	// begin inline asm
	ld.relaxed.gpu.u32 %r127, [%rd1];
	// end inline asm
	add.s32 	%r128, %r127, 1;
	// begin inline asm
	st.relaxed.gpu.u32 [%rd1], %r128;
	// end inline asm
	// begin inline asm
	ld.relaxed.gpu.u32 %r129, [%rd1];
	// end inline asm
	add.s32 	%r130, %r129, 1;
	// begin inline asm
	st.relaxed.gpu.u32 [%rd1], %r130;
	// end inline asm
	// begin inline asm
	ld.relaxed.gpu.u32 %r131, [%rd1];
	// end inline asm
	add.s32 	%r132, %r131, 1;
	// begin inline asm
	st.relaxed.gpu.u32 [%rd1], %r132;
	// end inline asm
	// begin inline asm
	ld.relaxed.gpu.u32 %r133, [%rd1];
	// end inline asm
	add.s32 	%r134, %r133, 1;
	// begin inline asm
	st.relaxed.gpu.u32 [%rd1], %r134;
	// end inline asm
	// begin inline asm
	ld.relaxed.gpu.u32 %r135, [%rd1];
	// end inline asm
	add.s32 	%r136, %r135, 1;
	// begin inline asm
	st.relaxed.gpu.u32 [%rd1], %r136;
	// end inline asm
	// begin inline asm
	ld.relaxed.gpu.u32 %r137, [%rd1];
	// end inline asm
	add.s32 	%r138, %r137, 1;
	// begin inline asm
	st.relaxed.gpu.u32 [%rd1], %r138;
	// end inline asm
	// begin inline asm
	ld.relaxed.gpu.u32 %r139, [%rd1];
	// end inline asm
	add.s32 	%r140, %r139, 1;
	// begin inline asm
	st.relaxed.gpu.u32 [%rd1], %r140;
	// end inline asm
	// begin inline asm
	ld.relaxed.gpu.u32 %r141, [%rd1];
	// end inline asm
	add.s32 	%r142, %r141, 1;
	// begin inline asm
	st.relaxed.gpu.u32 [%rd1], %r142;
	// end inline asm
	// begin inline asm
	ld.relaxed.gpu.u32 %r143, [%rd1];
	// end inline asm
	add.s32 	%r144, %r143, 1;
	// begin inline asm
	st.relaxed.gpu.u32 [%rd1], %r144;
	// end inline asm
	// begin inline asm
	ld.relaxed.gpu.u32 %r145, [%rd1];
	// end inline asm
	add.s32 	%r146, %r145, 1;
	// begin inline asm
	st.relaxed.gpu.u32 [%rd1], %r146;
	// end inline asm
	// begin inline asm
	ld.relaxed.gpu.u32 %r147, [%rd1];
	// end inline asm
	add.s32 	%r148, %r147, 1;
	// begin inline asm
	st.relaxed.gpu.u32 [%rd1], %r148;
	// end inline asm
	// begin inline asm
	ld.relaxed.gpu.u32 %r149, [%rd1];
	// end inline asm
	add.s32 	%r150, %r149, 1;
	// begin inline asm
	st.relaxed.gpu.u32 [%rd1], %r150;
	// end inline asm
	// begin inline asm
	ld.relaxed.gpu.u32 %r151, [%rd1];
	// end inline asm
	add.s32 	%r152, %r151, 1;
	// begin inline asm
	st.relaxed.gpu.u32 [%rd1], %r152;
	// end inline asm
	// begin inline asm
	ld.relaxed.gpu.u32 %r153, [%rd1];
	// end inline asm
	add.s32 	%r154, %r153, 1;
	// begin inline asm
	st.relaxed.gpu.u32 [%rd1], %r154;
	// end inline asm
	// begin inline asm
	ld.relaxed.gpu.u32 %r155, [%rd1];
	// end inline asm
	add.s32 	%r156, %r155, 1;
	// begin inline asm
	st.relaxed.gpu.u32 [%rd1], %r156;
	// end inline asm
	// begin inline asm
	ld.relaxed.gpu.u32 %r157, [%rd1];
	// end inline asm
	add.s32 	%r158, %r157, 1;
	// begin inline asm
	st.relaxed.gpu.u32 [%rd1], %r158;
	// end inline asm
	// begin inline asm
	ld.relaxed.gpu.u32 %r159, [%rd1];
	// end inline asm
	add.s32 	%r160, %r159, 1;
	// begin inline asm
	st.relaxed.gpu.u32 [%rd1], %r160;
	// end inline asm
	// begin inline asm
	ld.relaxed.gpu.u32 %r161, [%rd1];
	// end inline asm
	add.s32 	%r162, %r161, 1;
	// begin inline asm
	st.relaxed.gpu.u32 [%rd1], %r162;
	// end inline asm
	// begin inline asm
	ld.relaxed.gpu.u32 %r163, [%rd1];
	// end inline asm
	add.s32 	%r164, %r163, 1;
	// begin inline asm
	st.relaxed.gpu.u32 [%rd1], %r164;
	// end inline asm
	// begin inline asm
	ld.relaxed.gpu.u32 %r165, [%rd1];
	// end inline asm
	add.s32 	%r166, %r165, 1;
	// begin inline asm
	st.relaxed.gpu.u32 [%rd1], %r166;
	// end inline asm
	// begin inline asm
	ld.relaxed.gpu.u32 %r167, [%rd1];
	// end inline asm
	add.s32 	%r168, %r167, 1;
	// begin inline asm
	st.relaxed.gpu.u32 [%rd1], %r168;
	// end inline asm
	// begin inline asm
	ld.relaxed.gpu.u32 %r169, [%rd1];
	// end inline asm
	add.s32 	%r170, %r169, 1;
	// begin inline asm
	st.relaxed.gpu.u32 [%rd1], %r170;
	// end inline asm
	// begin inline asm
	ld.relaxed.gpu.u32 %r171, [%rd1];
	// end inline asm
	add.s32 	%r172, %r171, 1;
	// begin inline asm
	st.relaxed.gpu.u32 [%rd1], %r172;
	// end inline asm
	// begin inline asm
	ld.relaxed.gpu.u32 %r173, [%rd1];
	// end inline asm
	add.s32 	%r174, %r173, 1;
	// begin inline asm
	st.relaxed.gpu.u32 [%rd1], %r174;
	// end inline asm
	// begin inline asm
	ld.relaxed.gpu.u32 %r175, [%rd1];
	// end inline asm
	add.s32 	%r176, %r175, 1;
	// begin inline asm
	st.relaxed.gpu.u32 [%rd1], %r176;
	// end inline asm
	// begin inline asm
	ld.relaxed.gpu.u32 %r177, [%rd1];
	// end inline asm
	add.s32 	%r178, %r177, 1;
	// begin inline asm
	st.relaxed.gpu.u32 [%rd1], %r178;
	// end inline asm
	// begin inline asm
	ld.relaxed.gpu.u32 %r179, [%rd1];
	// end inline asm
	add.s32 	%r180, %r179, 1;
	// begin inline asm
	st.relaxed.gpu.u32 [%rd1], %r180;
	// end inline asm
	// begin inline asm
	ld.relaxed.gpu.u32 %r181, [%rd1];
	// end inline asm
	add.s32 	%r182, %r181, 1;
	// begin inline asm
	st.relaxed.gpu.u32 [%rd1], %r182;
	// end inline asm
	// begin inline asm
	ld.relaxed.gpu.u32 %r183, [%rd1];
	// end inline asm
	add.s32 	%r184, %r183, 1;
	// begin inline asm
	st.relaxed.gpu.u32 [%rd1], %r184;
	// end inline asm
	// begin inline asm
	ld.relaxed.gpu.u32 %r185, [%rd1];
	// end inline asm
	add.s32 	%r186, %r185, 1;
	// begin inline asm
	st.relaxed.gpu.u32 [%rd1], %r186;
	// end inline asm
	// begin inline asm
	ld.relaxed.gpu.u32 %r187, [%rd1];
	// end inline asm
	add.s32 	%r188, %r187, 1;
	// begin inline asm
	st.relaxed.gpu.u32 [%rd1], %r188;
	// end inline asm
	// begin inline asm
	ld.relaxed.gpu.u32 %r189, [%rd1];
	// end inline asm
	add.s32 	%r190, %r189, 1;
	// begin inline asm
	st.relaxed.gpu.u32 [%rd1], %r190;
	// end inline asm
	// begin inline asm
	ld.relaxed.gpu.u32 %r191, [%rd1];
	// end inline asm
	add.s32 	%r192, %r191, 1;
	// begin inline asm
	st.relaxed.gpu.u32 [%rd1], %r192;
	// end inline asm
	// begin inline asm
	ld.relaxed.gpu.u32 %r193, [%rd1];
	// end inline asm
	add.s32 	%r194, %r193, 1;
	// begin inline asm
	st.relaxed.gpu.u32 [%rd1], %r194;
	// end inline asm
	// begin inline asm
	ld.relaxed.gpu.u32 %r195, [%rd1];
	// end inline asm
	add.s32 	%r196, %r195, 1;
	// begin inline asm
	st.relaxed.gpu.u32 [%rd1], %r196;
	// end inline asm
	// begin inline asm
	ld.relaxed.gpu.u32 %r197, [%rd1];
	// end inline asm
	add.s32 	%r198, %r197, 1;
	// begin inline asm
	st.relaxed.gpu.u32 [%rd1], %r198;
	// end inline asm
	// begin inline asm
	ld.relaxed.gpu.u32 %r199, [%rd1];
	// end inline asm
	add.s32 	%r200, %r199, 1;
	// begin inline asm
	st.relaxed.gpu.u32 [%rd1], %r200;
	// end inline asm
	// begin inline asm
	ld.relaxed.gpu.u32 %r201, [%rd1];
	// end inline asm
	add.s32 	%r202, %r201, 1;
	// begin inline asm
	st.relaxed.gpu.u32 [%rd1], %r202;
	// end inline asm
	// begin inline asm
	ld.relaxed.gpu.u32 %r203, [%rd1];
	// end inline asm
	add.s32 	%r204, %r203, 1;
	// begin inline asm
	st.relaxed.gpu.u32 [%rd1], %r204;
	// end inline asm
	// begin inline asm
	ld.relaxed.gpu.u32 %r205, [%rd1];
	// end inline asm
	add.s32 	%r206, %r205, 1;
	// begin inline asm
	st.relaxed.gpu.u32 [%rd1], %r206;
	// end inline asm
	// begin inline asm
	ld.relaxed.gpu.u32 %r207, [%rd1];
	// end inline asm
	add.s32 	%r208, %r207, 1;
	// begin inline asm
	st.relaxed.gpu.u32 [%rd1], %r208;
	// end inline asm
	// begin inline asm
	ld.relaxed.gpu.u32 %r209, [%rd1];
	// end inline asm
	add.s32 	%r210, %r209, 1;
	// begin inline asm
	st.relaxed.gpu.u32 [%rd1], %r210;
	// end inline asm
	// begin inline asm
	ld.relaxed.gpu.u32 %r211, [%rd1];
	// end inline asm
	add.s32 	%r212, %r211, 1;
	// begin inline asm
	st.relaxed.gpu.u32 [%rd1], %r212;
	// end inline asm
	// begin inline asm
	ld.relaxed.gpu.u32 %r213, [%rd1];
	// end inline asm
	add.s32 	%r214, %r213, 1;
	// begin inline asm
	st.relaxed.gpu.u32 [%rd1], %r214;
	// end inline asm
	// begin inline asm
	ld.relaxed.gpu.u32 %r215, [%rd1];
	// end inline asm
	add.s32 	%r216, %r215, 1;
	// begin inline asm
	st.relaxed.gpu.u32 [%rd1], %r216;
	// end inline asm
	// begin inline asm
	ld.relaxed.gpu.u32 %r217, [%rd1];
	// end inline asm
	add.s32 	%r218, %r217, 1;
	// begin inline asm
	st.relaxed.gpu.u32 [%rd1], %r218;
	// end inline asm
	// begin inline asm
	ld.relaxed.gpu.u32 %r219, [%rd1];
	// end inline asm
	add.s32 	%r220, %r219, 1;
	// begin inline asm
	st.relaxed.gpu.u32 [%rd1], %r220;
	// end inline asm
	// begin inline asm
	ld.relaxed.gpu.u32 %r221, [%rd1];
	// end inline asm
	add.s32 	%r222, %r221, 1;
	// begin inline asm
	st.relaxed.gpu.u32 [%rd1], %r222;
	// end inline asm
	// begin inline asm
	ld.relaxed.gpu.u32 %r223, [%rd1];
	// end inline asm
	add.s32 	%r224, %r223, 1;
	// begin inline asm
	st.relaxed.gpu.u32 [%rd1], %r224;
	// end inline asm
	// begin inline asm
	ld.relaxed.gpu.u32 %r225, [%rd1];
	// end inline asm
	add.s32 	%r226, %r225, 1;
	// begin inline asm
	st.relaxed.gpu.u32 [%rd1], %r226;
	// end inline asm
	// begin inline asm
	ld.relaxed.gpu.u32 %r227, [%rd1];
	// end inline asm
	add.s32 	%r228, %r227, 1;
	// begin inline asm
	st.relaxed.gpu.u32 [%rd1], %r228;
	// end inline asm
	// begin inline asm
	ld.relaxed.gpu.u32 %r229, [%rd1];
	// end inline asm
	add.s32 	%r230, %r229, 1;
	// begin inline asm
	st.relaxed.gpu.u32 [%rd1], %r230;
	// end inline asm
	// begin inline asm
	ld.relaxed.gpu.u32 %r231, [%rd1];
	// end inline asm
	add.s32 	%r232, %r231, 1;
	// begin inline asm
	st.relaxed.gpu.u32 [%rd1], %r232;
	// end inline asm
	// begin inline asm
	ld.relaxed.gpu.u32 %r233, [%rd1];
	// end inline asm
	add.s32 	%r234, %r233, 1;
	// begin inline asm
	st.relaxed.gpu.u32 [%rd1], %r234;
	// end inline asm
	// begin inline asm
	ld.relaxed.gpu.u32 %r235, [%rd1];
	// end inline asm
	add.s32 	%r236, %r235, 1;
	// begin inline asm
	st.relaxed.gpu.u32 [%rd1], %r236;
	// end inline asm
	// begin inline asm
	ld.relaxed.gpu.u32 %r237, [%rd1];
	// end inline asm
	add.s32 	%r238, %r237, 1;
	// begin inline asm
	st.relaxed.gpu.u32 [%rd1], %r238;
	// end inline asm
	// begin inline asm
	ld.relaxed.gpu.u32 %r239, [%rd1];
	// end inline asm
	add.s32 	%r240, %r239, 1;
	// begin inline asm
	st.relaxed.gpu.u32 [%rd1], %r240;
	// end inline asm
	// begin inline asm
	ld.relaxed.gpu.u32 %r241, [%rd1];
	// end inline asm
	add.s32 	%r242, %r241, 1;
	// begin inline asm
	st.relaxed.gpu.u32 [%rd1], %r242;
	// end inline asm
	// begin inline asm
	ld.relaxed.gpu.u32 %r243, [%rd1];
	// end inline asm
	add.s32 	%r244, %r243, 1;
	// begin inline asm
	st.relaxed.gpu.u32 [%rd1], %r244;
	// end inline asm
	// begin inline asm
	ld.relaxed.gpu.u32 %r245, [%rd1];
	// end inline asm
	add.s32 	%r246, %r245, 1;
	// begin inline asm
	st.relaxed.gpu.u32 [%rd1], %r246;
	// end inline asm
	// begin inline asm
	ld.relaxed.gpu.u32 %r247, [%rd1];
	// end inline asm
	add.s32 	%r248, %r247, 1;
	// begin inline asm
	st.relaxed.gpu.u32 [%rd1], %r248;
	// end inline asm
	// begin inline asm
	ld.relaxed.gpu.u32 %r249, [%rd1];
	// end inline asm
	add.s32 	%r250, %r249, 1;
	// begin inline asm
	st.relaxed.gpu.u32 [%rd1], %r250;
	// end inline asm
	// begin inline asm
	ld.relaxed.gpu.u32 %r251, [%rd1];
	// end inline asm
	add.s32 	%r252, %r251, 1;
	// begin inline asm
	st.relaxed.gpu.u32 [%rd1], %r252;
	// end inline asm
	// begin inline asm
	ld.relaxed.gpu.u32 %r253, [%rd1];
	// end inline asm
	add.s32 	%r254, %r253, 1;
	// begin inline asm
	st.relaxed.gpu.u32 [%rd1], %r254;
	// end inline asm
	// begin inline asm
	ld.relaxed.gpu.u32 %r255, [%rd1];
	// end inline asm
	add.s32 	%r256, %r255, 1;
	// begin inline asm
	st.relaxed.gpu.u32 [%rd1], %r256;
	// end inline asm
	// begin inline asm
	ld.relaxed.gpu.u32 %r257, [%rd1];
	// end inline asm
	add.s32 	%r258, %r257, 1;
	// begin inline asm
	st.relaxed.gpu.u32 [%rd1], %r258;
	// end inline asm
	// begin inline asm
	ld.relaxed.gpu.u32 %r259, [%rd1];
	// end inline asm
	add.s32 	%r260, %r259, 1;
	// begin inline asm
	st.relaxed.gpu.u32 [%rd1], %r260;
	// end inline asm
	// begin inline asm
	ld.relaxed.gpu.u32 %r261, [%rd1];
	// end inline asm
	add.s32 	%r262, %r261, 1;
	// begin inline asm
	st.relaxed.gpu.u32 [%rd1], %r262;
	// end inline asm
	// begin inline asm
	ld.relaxed.gpu.u32 %r263, [%rd1];
	// end inline asm
	add.s32 	%r264, %r263, 1;
	// begin inline asm
	st.relaxed.gpu.u32 [%rd1], %r264;
	// end inline asm
	// begin inline asm
	ld.relaxed.gpu.u32 %r265, [%rd1];
	// end inline asm
	add.s32 	%r266, %r265, 1;
	// begin inline asm
	st.relaxed.gpu.u32 [%rd1], %r266;
	// end inline asm
	// begin inline asm
	ld.relaxed.gpu.u32 %r267, [%rd1];
	// end inline asm
	add.s32 	%r268, %r267, 1;
	// begin inline asm
	st.relaxed.gpu.u32 [%rd1], %r268;
	// end inline asm
	// begin inline asm
	ld.relaxed.gpu.u32 %r269, [%rd1];
	// end inline asm
	add.s32 	%r270, %r269, 1;
	// begin inline asm
	st.relaxed.gpu.u32 [%rd1], %r270;
	// end inline asm
	// begin inline asm
	ld.relaxed.gpu.u32 %r271, [%rd1];
	// end inline asm
	add.s32 	%r272, %r271, 1;
	// begin inline asm
	st.relaxed.gpu.u32 [%rd1], %r272;
	// end inline asm
	// begin inline asm
	ld.relaxed.gpu.u32 %r273, [%rd1];
	// end inline asm
	add.s32 	%r274, %r273, 1;
	// begin inline asm
	st.relaxed.gpu.u32 [%rd1], %r274;
	// end inline asm
	// begin inline asm
	ld.relaxed.gpu.u32 %r275, [%rd1];
	// end inline asm
	add.s32 	%r276, %r275, 1;
	// begin inline asm
	st.relaxed.gpu.u32 [%rd1], %r276;
	// end inline asm
	// begin inline asm
	ld.relaxed.gpu.u32 %r277, [%rd1];
	// end inline asm
	add.s32 	%r278, %r277, 1;
	// begin inline asm
	st.relaxed.gpu.u32 [%rd1], %r278;
	// end inline asm
	// begin inline asm
	ld.relaxed.gpu.u32 %r279, [%rd1];
	// end inline asm
	add.s32 	%r280, %r279, 1;
	// begin inline asm
	st.relaxed.gpu.u32 [%rd1], %r280;
	// end inline asm
	// begin inline asm
	ld.relaxed.gpu.u32 %r281, [%rd1];
	// end inline asm
	add.s32 	%r282, %r281, 1;
	// begin inline asm
	st.relaxed.gpu.u32 [%rd1], %r282;
	// end inline asm
	// begin inline asm
	ld.relaxed.gpu.u32 %r283, [%rd1];
	// end inline asm
	add.s32 	%r284, %r283, 1;
	// begin inline asm
	st.relaxed.gpu.u32 [%rd1], %r284;
	// end inline asm
	// begin inline asm
	ld.relaxed.gpu.u32 %r285, [%rd1];
	// end inline asm
	add.s32 	%r286, %r285, 1;
	// begin inline asm
	st.relaxed.gpu.u32 [%rd1], %r286;
	// end inline asm
	// begin inline asm
	ld.relaxed.gpu.u32 %r287, [%rd1];
	// end inline asm
	add.s32 	%r288, %r287, 1;
	// begin inline asm
	st.relaxed.gpu.u32 [%rd1], %r288;
	// end inline asm
	// begin inline asm
	ld.relaxed.gpu.u32 %r289, [%rd1];
	// end inline asm
	add.s32 	%r290, %r289, 1;
	// begin inline asm
	st.relaxed.gpu.u32 [%rd1], %r290;
	// end inline asm
	// begin inline asm
	ld.relaxed.gpu.u32 %r291, [%rd1];
	// end inline asm
	add.s32 	%r292, %r291, 1;
	// begin inline asm
	st.relaxed.gpu.u32 [%rd1], %r292;
	// end inline asm
	// begin inline asm
	ld.relaxed.gpu.u32 %r293, [%rd1];
	// end inline asm
	add.s32 	%r294, %r293, 1;
	// begin inline asm
	st.relaxed.gpu.u32 [%rd1], %r294;
	// end inline asm
	// begin inline asm
	ld.relaxed.gpu.u32 %r295, [%rd1];
	// end inline asm
	add.s32 	%r296, %r295, 1;
	// begin inline asm
	st.relaxed.gpu.u32 [%rd1], %r296;
	// end inline asm
	// begin inline asm
	ld.relaxed.gpu.u32 %r297, [%rd1];
	// end inline asm
	add.s32 	%r298, %r297, 1;
	// begin inline asm
	st.relaxed.gpu.u32 [%rd1], %r298;
	// end inline asm
	// begin inline asm
	ld.relaxed.gpu.u32 %r299, [%rd1];
	// end inline asm
	add.s32 	%r300, %r299, 1;
	// begin inline asm
	st.relaxed.gpu.u32 [%rd1], %r300;
	// end inline asm
	// begin inline asm
	ld.relaxed.gpu.u32 %r301, [%rd1];
	// end inline asm
	add.s32 	%r302, %r301, 1;
	// begin inline asm
	st.relaxed.gpu.u32 [%rd1], %r302;
	// end inline asm
	// begin inline asm
	ld.relaxed.gpu.u32 %r303, [%rd1];
	// end inline asm
	add.s32 	%r304, %r303, 1;
	// begin inline asm
	st.relaxed.gpu.u32 [%rd1], %r304;
	// end inline asm
	// begin inline asm
	ld.relaxed.gpu.u32 %r305, [%rd1];
	// end inline asm
	add.s32 	%r306, %r305, 1;
	// begin inline asm
	st.relaxed.gpu.u32 [%rd1], %r306;
	// end inline asm
	// begin inline asm
	ld.relaxed.gpu.u32 %r307, [%rd1];
	// end inline asm
	add.s32 	%r308, %r307, 1;
	// begin inline asm
	st.relaxed.gpu.u32 [%rd1], %r308;
	// end inline asm
	// begin inline asm
	ld.relaxed.gpu.u32 %r309, [%rd1];
	// end inline asm
	add.s32 	%r310, %r309, 1;
	// begin inline asm
	st.relaxed.gpu.u32 [%rd1], %r310;
	// end inline asm
	// begin inline asm
	ld.relaxed.gpu.u32 %r311, [%rd1];
	// end inline asm
	add.s32 	%r312, %r311, 1;
	// begin inline asm
	st.relaxed.gpu.u32 [%rd1], %r312;
	// end inline asm
	// begin inline asm
	ld.relaxed.gpu.u32 %r313, [%rd1];
	// end inline asm
	add.s32 	%r314, %r313, 1;
	// begin inline asm
	st.relaxed.gpu.u32 [%rd1], %r314;
	// end inline asm
	// begin inline asm
	ld.relaxed.gpu.u32 %r315, [%rd1];
	// end inline asm
	add.s32 	%r316, %r315, 1;
	// begin inline asm
	st.relaxed.gpu.u32 [%rd1], %r316;
	// end inline asm
	// begin inline asm
	ld.relaxed.gpu.u32 %r317, [%rd1];
	// end inline asm
	add.s32 	%r318, %r317, 1;
	// begin inline asm
	st.relaxed.gpu.u32 [%rd1], %r318;
	// end inline asm
	// begin inline asm
	ld.relaxed.gpu.u32 %r319, [%rd1];
	// end inline asm
	add.s32 	%r320, %r319, 1;
	// begin inline asm
	st.relaxed.gpu.u32 [%rd1], %r320;
	// end inline asm
	// begin inline asm
	ld.relaxed.gpu.u32 %r321, [%rd1];
	// end inline asm
	add.s32 	%r322, %r321, 1;
	// begin inline asm
	st.relaxed.gpu.u32 [%rd1], %r322;
	// end inline asm
	// begin inline asm
	ld.relaxed.gpu.u32 %r323, [%rd1];
	// end inline asm
	add.s32 	%r324, %r323, 1;
	// begin inline asm
	st.relaxed.gpu.u32 [%rd1], %r324;
	// end inline asm
	// begin inline asm
	ld.relaxed.gpu.u32 %r325, [%rd1];
	// end inline asm
	add.s32 	%r326, %r325, 1;
	// begin inline asm
	st.relaxed.gpu.u32 [%rd1], %r326;
	// end inline asm
	// begin inline asm
	ld.relaxed.gpu.u32 %r327, [%rd1];
	// end inline asm
	add.s32 	%r328, %r327, 1;
	// begin inline asm
	st.relaxed.gpu.u32 [%rd1], %r328;
	// end inline asm
	// begin inline asm
	ld.relaxed.gpu.u32 %r329, [%rd1];
	// end inline asm
	add.s32 	%r330, %r329, 1;
	// begin inline asm
	st.relaxed.gpu.u32 [%rd1], %r330;
	// end inline asm
	// begin inline asm
	ld.relaxed.gpu.u32 %r331, [%rd1];
	// end inline asm
	add.s32 	%r332, %r331, 1;
	// begin inline asm
	st.relaxed.gpu.u32 [%rd1], %r332;
	// end inline asm
	// begin inline asm
	ld.relaxed.gpu.u32 %r333, [%rd1];
	// end inline asm
	add.s32 	%r334, %r333, 1;
	// begin inline asm
	st.relaxed.gpu.u32 [%rd1], %r334;
	// end inline asm
	// begin inline asm
	ld.relaxed.gpu.u32 %r335, [%rd1];
	// end inline asm
	add.s32 	%r336, %r335, 1;
	// begin inline asm
	st.relaxed.gpu.u32 [%rd1], %r336;
	// end inline asm
	// begin inline asm
	ld.relaxed.gpu.u32 %r337, [%rd1];
	// end inline asm
	add.s32 	%r338, %r337, 1;
	// begin inline asm
	st.relaxed.gpu.u32 [%rd1], %r338;
	// end inline asm
	// begin inline asm
	ld.relaxed.gpu.u32 %r339, [%rd1];
	// end inline asm
	add.s32 	%r340, %r339, 1;
	// begin inline asm
	st.relaxed.gpu.u32 [%rd1], %r340;
	// end inline asm
	// begin inline asm
	ld.relaxed.gpu.u32 %r341, [%rd1];
	// end inline asm
	add.s32 	%r342, %r341, 1;
	// begin inline asm
	st.relaxed.gpu.u32 [%rd1], %r342;
	// end inline asm
	// begin inline asm
	ld.relaxed.gpu.u32 %r343, [%rd1];
	// end inline asm
	add.s32 	%r344, %r343, 1;
	// begin inline asm
	st.relaxed.gpu.u32 [%rd1], %r344;
	// end inline asm
	// begin inline asm
	ld.relaxed.gpu.u32 %r345, [%rd1];
	// end inline asm
	add.s32 	%r346, %r345, 1;
	// begin inline asm
	st.relaxed.gpu.u32 [%rd1], %r346;
	// end inline asm
	// begin inline asm
	ld.relaxed.gpu.u32 %r347, [%rd1];
	// end inline asm
	add.s32 	%r348, %r347, 1;
	// begin inline asm
	st.relaxed.gpu.u32 [%rd1], %r348;
	// end inline asm
	// begin inline asm
	ld.relaxed.gpu.u32 %r349, [%rd1];
	// end inline asm
	add.s32 	%r350, %r349, 1;
	// begin inline asm
	st.relaxed.gpu.u32 [%rd1], %r350;
	// end inline asm
	// begin inline asm
	ld.relaxed.gpu.u32 %r351, [%rd1];
	// end inline asm
	add.s32 	%r352, %r351, 1;
	// begin inline asm
	st.relaxed.gpu.u32 [%rd1], %r352;
	// end inline asm
	// begin inline asm
	ld.relaxed.gpu.u32 %r353, [%rd1];
	// end inline asm
	add.s32 	%r354, %r353, 1;
	// begin inline asm
	st.relaxed.gpu.u32 [%rd1], %r354;
	// end inline asm
	// begin inline asm
	ld.relaxed.gpu.u32 %r355, [%rd1];
	// end inline asm
	add.s32 	%r356, %r355, 1;
	// begin inline asm
	st.relaxed.gpu.u32 [%rd1], %r356;
	// end inline asm
	// begin inline asm
	ld.relaxed.gpu.u32 %r357, [%rd1];
	// end inline asm
	add.s32 	%r358, %r357, 1;
	// begin inline asm
	st.relaxed.gpu.u32 [%rd1], %r358;
	// end inline asm
	// begin inline asm
	ld.relaxed.gpu.u32 %r359, [%rd1];
	// end inline asm
	add.s32 	%r360, %r359, 1;
	// begin inline asm
	st.relaxed.gpu.u32 [%rd1], %r360;
	// end inline asm
	// begin inline asm
	ld.relaxed.gpu.u32 %r361, [%rd1];
	// end inline asm
	add.s32 	%r362, %r361, 1;
	// begin inline asm
	st.relaxed.gpu.u32 [%rd1], %r362;
	// end inline asm
	// begin inline asm
	ld.relaxed.gpu.u32 %r363, [%rd1];
	// end inline asm
	add.s32 	%r364, %r363, 1;
	// begin inline asm
	st.relaxed.gpu.u32 [%rd1], %r364;
	// end inline asm
	// begin inline asm
	ld.relaxed.gpu.u32 %r365, [%rd1];
	// end inline asm
	add.s32 	%r366, %r365, 1;
	// begin inline asm
	st.relaxed.gpu.u32 [%rd1], %r366;
	// end inline asm
	// begin inline asm
	ld.relaxed.gpu.u32 %r367, [%rd1];
	// end inline asm
	add.s32 	%r368, %r367, 1;
	// begin inline asm
	st.relaxed.gpu.u32 [%rd1], %r368;
	// end inline asm
	// begin inline asm
	ld.relaxed.gpu.u32 %r369, [%rd1];
	// end inline asm
	add.s32 	%r370, %r369, 1;
	// begin inline asm
	st.relaxed.gpu.u32 [%rd1], %r370;
	// end inline asm
	// begin inline asm
	ld.relaxed.gpu.u32 %r371, [%rd1];
	// end inline asm
	add.s32 	%r372, %r371, 1;
	// begin inline asm
	st.relaxed.gpu.u32 [%rd1], %r372;
	// end inline asm
	// begin inline asm
	ld.relaxed.gpu.u32 %r373, [%rd1];
	// end inline asm
	add.s32 	%r374, %r373, 1;
	// begin inline asm
	st.relaxed.gpu.u32 [%rd1], %r374;
	// end inline asm
	// begin inline asm
	ld.relaxed.gpu.u32 %r375, [%rd1];
	// end inline asm
	add.s32 	%r376, %r375, 1;
	// begin inline asm
	st.relaxed.gpu.u32 [%rd1], %r376;
	// end inline asm
	// begin inline asm
	ld.relaxed.gpu.u32 %r377, [%rd1];
	// end inline asm
	add.s32 	%r378, %r377, 1;
	// begin inline asm
	st.relaxed.gpu.u32 [%rd1], %r378;
	// end inline asm
	// begin inline asm
	ld.relaxed.gpu.u32 %r379, [%rd1];
	// end inline asm
	add.s32 	%r380, %r379, 1;
	// begin inline asm
	st.relaxed.gpu.u32 [%rd1], %r380;
	// end inline asm
	// begin inline asm
	ld.relaxed.gpu.u32 %r381, [%rd1];
	// end inline asm
	add.s32 	%r382, %r381, 1;
	// begin inline asm
	st.relaxed.gpu.u32 [%rd1], %r382;
	// end inline asm
	// begin inline asm
	ld.relaxed.gpu.u32 %r383, [%rd1];
	// end inline asm
	add.s32 	%r384, %r383, 1;
	// begin inline asm
	st.relaxed.gpu.u32 [%rd1], %r384;
	// end inline asm
	// begin inline asm
	ld.relaxed.gpu.u32 %r385, [%rd1];
	// end inline asm
	add.s32 	%r386, %r385, 1;
	// begin inline asm
	st.relaxed.gpu.u32 [%rd1], %r386;
	// end inline asm
	// begin inline asm
	ld.relaxed.gpu.u32 %r387, [%rd1];
	// end inline asm
	add.s32 	%r388, %r387, 1;
	// begin inline asm
	st.relaxed.gpu.u32 [%rd1], %r388;
	// end inline asm
	// begin inline asm
	ld.relaxed.gpu.u32 %r389, [%rd1];
	// end inline asm
	add.s32 	%r390, %r389, 1;
	// begin inline asm
	st.relaxed.gpu.u32 [%rd1], %r390;
	// end inline asm
	// begin inline asm
	ld.relaxed.gpu.u32 %r391, [%rd1];
	// end inline asm
	add.s32 	%r392, %r391, 1;
	// begin inline asm
	st.relaxed.gpu.u32 [%rd1], %r392;
	// end inline asm
	// begin inline asm
	ld.relaxed.gpu.u32 %r393, [%rd1];
	// end inline asm
	add.s32 	%r394, %r393, 1;
	// begin inline asm
	st.relaxed.gpu.u32 [%rd1], %r394;
	// end inline asm
	// begin inline asm
	ld.relaxed.gpu.u32 %r395, [%rd1];
	// end inline asm
	add.s32 	%r396, %r395, 1;
	// begin inline asm
	st.relaxed.gpu.u32 [%rd1], %r396;
	// end inline asm
	// begin inline asm
	ld.relaxed.gpu.u32 %r397, [%rd1];
	// end inline asm
	add.s32 	%r398, %r397, 1;
	// begin inline asm
	st.relaxed.gpu.u32 [%rd1], %r398;
	// end inline asm
	// begin inline asm
	ld.relaxed.gpu.u32 %r399, [%rd1];
	// end inline asm
	add.s32 	%r400, %r399, 1;
	// begin inline asm
	st.relaxed.gpu.u32 [%rd1], %r400;
	// end inline asm
	// begin inline asm
	ld.relaxed.gpu.u32 %r401, [%rd1];
	// end inline asm
	add.s32 	%r402, %r401, 1;
	// begin inline asm
	st.relaxed.gpu.u32 [%rd1], %r402;
	// end inline asm
	// begin inline asm
	ld.relaxed.gpu.u32 %r403, [%rd1];
	// end inline asm
	add.s32 	%r404, %r403, 1;
	// begin inline asm
	st.relaxed.gpu.u32 [%rd1], %r404;
	// end inline asm
	// begin inline asm
	ld.relaxed.gpu.u32 %r405, [%rd1];
	// end inline asm
	add.s32 	%r406, %r405, 1;
	// begin inline asm
	st.relaxed.gpu.u32 [%rd1], %r406;
	// end inline asm
	// begin inline asm
	ld.relaxed.gpu.u32 %r407, [%rd1];
	// end inline asm
	add.s32 	%r408, %r407, 1;
	// begin inline asm
	st.relaxed.gpu.u32 [%rd1], %r408;
	// end inline asm
	// begin inline asm
	ld.relaxed.gpu.u32 %r409, [%rd1];
	// end inline asm
	add.s32 	%r410, %r409, 1;
	// begin inline asm
	st.relaxed.gpu.u32 [%rd1], %r410;
	// end inline asm
	// begin inline asm
	ld.relaxed.gpu.u32 %r411, [%rd1];
	// end inline asm
	add.s32 	%r412, %r411, 1;
	// begin inline asm
	st.relaxed.gpu.u32 [%rd1], %r412;
	// end inline asm
	// begin inline asm
	ld.relaxed.gpu.u32 %r413, [%rd1];
	// end inline asm
	add.s32 	%r414, %r413, 1;
	// begin inline asm
	st.relaxed.gpu.u32 [%rd1], %r414;
	// end inline asm
	// begin inline asm
	ld.relaxed.gpu.u32 %r415, [%rd1];
	// end inline asm
	add.s32 	%r416, %r415, 1;
	// begin inline asm
	st.relaxed.gpu.u32 [%rd1], %r416;
	// end inline asm
	// begin inline asm
	ld.relaxed.gpu.u32 %r417, [%rd1];
	// end inline asm
	add.s32 	%r418, %r417, 1;
	// begin inline asm
	st.relaxed.gpu.u32 [%rd1], %r418;
	// end inline asm
	// begin inline asm
	ld.relaxed.gpu.u32 %r419, [%rd1];
	// end inline asm
	add.s32 	%r420, %r419, 1;
	// begin inline asm
	st.relaxed.gpu.u32 [%rd1], %r420;
	// end inline asm
	// begin inline asm
	ld.relaxed.gpu.u32 %r421, [%rd1];
	// end inline asm
	add.s32 	%r422, %r421, 1;
	// begin inline asm
	st.relaxed.gpu.u32 [%rd1], %r422;
	// end inline asm
	// begin inline asm
	ld.relaxed.gpu.u32 %r423, [%rd1];
	// end inline asm
	add.s32 	%r424, %r423, 1;
	// begin inline asm
	st.relaxed.gpu.u32 [%rd1], %r424;
	// end inline asm
	// begin inline asm
	ld.relaxed.gpu.u32 %r425, [%rd1];
	// end inline asm
	add.s32 	%r426, %r425, 1;
	// begin inline asm
	st.relaxed.gpu.u32 [%rd1], %r426;
	// end inline asm
	// begin inline asm
	ld.relaxed.gpu.u32 %r427, [%rd1];
	// end inline asm
	add.s32 	%r428, %r427, 1;
	// begin inline asm
	st.relaxed.gpu.u32 [%rd1], %r428;
	// end inline asm
	// begin inline asm
	ld.relaxed.gpu.u32 %r429, [%rd1];
	// end inline asm
	add.s32 	%r430, %r429, 1;
	// begin inline asm
	st.relaxed.gpu.u32 [%rd1], %r430;
	// end inline asm
	// begin inline asm
	ld.relaxed.gpu.u32 %r431, [%rd1];
	// end inline asm
	add.s32 	%r432, %r431, 1;
	// begin inline asm
	st.relaxed.gpu.u32 [%rd1], %r432;
	// end inline asm
	// begin inline asm
	ld.relaxed.gpu.u32 %r433, [%rd1];
	// end inline asm
	add.s32 	%r434, %r433, 1;
	// begin inline asm
	st.relaxed.gpu.u32 [%rd1], %r434;
	// end inline asm
	// begin inline asm
	ld.relaxed.gpu.u32 %r435, [%rd1];
	// end inline asm
	add.s32 	%r436, %r435, 1;
	// begin inline asm
	st.relaxed.gpu.u32 [%rd1], %r436;
	// end inline asm
	// begin inline asm
	ld.relaxed.gpu.u32 %r437, [%rd1];
	// end inline asm
	add.s32 	%r438, %r437, 1;
	// begin inline asm
	st.relaxed.gpu.u32 [%rd1], %r438;
	// end inline asm
	// begin inline asm
	ld.relaxed.gpu.u32 %r439, [%rd1];
	// end inline asm
	add.s32 	%r440, %r439, 1;
	// begin inline asm
	st.relaxed.gpu.u32 [%rd1], %r440;
	// end inline asm
	// begin inline asm
	ld.relaxed.gpu.u32 %r441, [%rd1];
	// end inline asm
	add.s32 	%r442, %r441, 1;
	// begin inline asm
	st.relaxed.gpu.u32 [%rd1], %r442;
	// end inline asm
	// begin inline asm
	ld.relaxed.gpu.u32 %r443, [%rd1];
	// end inline asm
	add.s32 	%r444, %r443, 1;
	// begin inline asm
	st.relaxed.gpu.u32 [%rd1], %r444;
	// end inline asm
	// begin inline asm
	ld.relaxed.gpu.u32 %r445, [%rd1];
	// end inline asm
	add.s32 	%r446, %r445, 1;
	// begin inline asm
	st.relaxed.gpu.u32 [%rd1], %r446;
	// end inline asm
	// begin inline asm
	ld.relaxed.gpu.u32 %r447, [%rd1];
	// end inline asm
	add.s32 	%r448, %r447, 1;
	// begin inline asm
	st.relaxed.gpu.u32 [%rd1], %r448;
	// end inline asm
	// begin inline asm
	ld.relaxed.gpu.u32 %r449, [%rd1];
	// end inline asm
	add.s32 	%r450, %r449, 1;
	// begin inline asm
	st.relaxed.gpu.u32 [%rd1], %r450;
	// end inline asm
	// begin inline asm
	ld.relaxed.gpu.u32 %r451, [%rd1];
	// end inline asm
	add.s32 	%r452, %r451, 1;
	// begin inline asm
	st.relaxed.gpu.u32 [%rd1], %r452;
	// end inline asm
	// begin inline asm
	ld.relaxed.gpu.u32 %r453, [%rd1];
	// end inline asm
	add.s32 	%r454, %r453, 1;
	// begin inline asm
	st.relaxed.gpu.u32 [%rd1], %r454;
	// end inline asm
	// begin inline asm
	ld.relaxed.gpu.u32 %r455, [%rd1];
	// end inline asm
	add.s32 	%r456, %r455, 1;
	// begin inline asm
	st.relaxed.gpu.u32 [%rd1], %r456;
	// end inline asm
	// begin inline asm
	ld.relaxed.gpu.u32 %r457, [%rd1];
	// end inline asm
	add.s32 	%r458, %r457, 1;
	// begin inline asm
	st.relaxed.gpu.u32 [%rd1], %r458;
	// end inline asm
	// begin inline asm
	ld.relaxed.gpu.u32 %r459, [%rd1];
	// end inline asm
	add.s32 	%r460, %r459, 1;
	// begin inline asm
	st.relaxed.gpu.u32 [%rd1], %r460;
	// end inline asm
	// begin inline asm
	ld.relaxed.gpu.u32 %r461, [%rd1];
	// end inline asm
	add.s32 	%r462, %r461, 1;
	// begin inline asm
	st.relaxed.gpu.u32 [%rd1], %r462;
	// end inline asm
	// begin inline asm
	ld.relaxed.gpu.u32 %r463, [%rd1];
	// end inline asm
	add.s32 	%r464, %r463, 1;
	// begin inline asm
	st.relaxed.gpu.u32 [%rd1], %r464;
	// end inline asm
	// begin inline asm
	ld.relaxed.gpu.u32 %r465, [%rd1];
	// end inline asm
	add.s32 	%r466, %r465, 1;
	// begin inline asm
	st.relaxed.gpu.u32 [%rd1], %r466;
	// end inline asm
	// begin inline asm
	ld.relaxed.gpu.u32 %r467, [%rd1];
	// end inline asm
	add.s32 	%r468, %r467, 1;
	// begin inline asm
	st.relaxed.gpu.u32 [%rd1], %r468;
	// end inline asm
	// begin inline asm
	ld.relaxed.gpu.u32 %r469, [%rd1];
	// end inline asm
	add.s32 	%r470, %r469, 1;
	// begin inline asm
	st.relaxed.gpu.u32 [%rd1], %r470;
	// end inline asm
	// begin inline asm
	ld.relaxed.gpu.u32 %r471, [%rd1];
	// end inline asm
	add.s32 	%r472, %r471, 1;
	// begin inline asm
	st.relaxed.gpu.u32 [%rd1], %r472;
	// end inline asm
	// begin inline asm
	ld.relaxed.gpu.u32 %r473, [%rd1];
	// end inline asm
	add.s32 	%r474, %r473, 1;
	// begin inline asm
	st.relaxed.gpu.u32 [%rd1], %r474;
	// end inline asm
	// begin inline asm
	ld.relaxed.gpu.u32 %r475, [%rd1];
	// end inline asm
	add.s32 	%r476, %r475, 1;
	// begin inline asm
	st.relaxed.gpu.u32 [%rd1], %r476;
	// end inline asm
	// begin inline asm
	ld.relaxed.gpu.u32 %r477, [%rd1];
	// end inline asm
	add.s32 	%r478, %r477, 1;
	// begin inline asm
	st.relaxed.gpu.u32 [%rd1], %r478;
	// end inline asm
	// begin inline asm
	ld.relaxed.gpu.u32 %r479, [%rd1];
	// end inline asm
	add.s32 	%r480, %r479, 1;
	// begin inline asm
	st.relaxed.gpu.u32 [%rd1], %r480;
	// end inline asm
	// begin inline asm
	ld.relaxed.gpu.u32 %r481, [%rd1];
	// end inline asm
	add.s32 	%r482, %r481, 1;
	// begin inline asm
	st.relaxed.gpu.u32 [%rd1], %r482;
	// end inline asm
	// begin inline asm
	ld.relaxed.gpu.u32 %r483, [%rd1];
	// end inline asm
	add.s32 	%r484, %r483, 1;
	// begin inline asm
	st.relaxed.gpu.u32 [%rd1], %r484;
	// end inline asm
	// begin inline asm
	ld.relaxed.gpu.u32 %r485, [%rd1];
	// end inline asm
	add.s32 	%r486, %r485, 1;
	// begin inline asm
	st.relaxed.gpu.u32 [%rd1], %r486;
	// end inline asm
	// begin inline asm
	ld.relaxed.gpu.u32 %r487, [%rd1];
	// end inline asm
	add.s32 	%r488, %r487, 1;
	// begin inline asm
	st.relaxed.gpu.u32 [%rd1], %r488;
	// end inline asm
	// begin inline asm
	ld.relaxed.gpu.u32 %r489, [%rd1];
	// end inline asm
	add.s32 	%r490, %r489, 1;
	// begin inline asm
	st.relaxed.gpu.u32 [%rd1], %r490;
	// end inline asm
	// begin inline asm
	ld.relaxed.gpu.u32 %r491, [%rd1];
	// end inline asm
	add.s32 	%r492, %r491, 1;
	// begin inline asm
	st.relaxed.gpu.u32 [%rd1], %r492;
	// end inline asm
	// begin inline asm
	ld.relaxed.gpu.u32 %r493, [%rd1];
	// end inline asm
	add.s32 	%r494, %r493, 1;
	// begin inline asm
	st.relaxed.gpu.u32 [%rd1], %r494;
	// end inline asm
	// begin inline asm
	ld.relaxed.gpu.u32 %r495, [%rd1];
	// end inline asm
	add.s32 	%r496, %r495, 1;
	// begin inline asm
	st.relaxed.gpu.u32 [%rd1], %r496;
	// end inline asm
	// begin inline asm
	ld.relaxed.gpu.u32 %r497, [%rd1];
	// end inline asm
	add.s32 	%r498, %r497, 1;
	// begin inline asm
	st.relaxed.gpu.u32 [%rd1], %r498;
	// end inline asm
	// begin inline asm
	ld.relaxed.gpu.u32 %r499, [%rd1];
	// end inline asm
	add.s32 	%r500, %r499, 1;
	// begin inline asm
	st.relaxed.gpu.u32 [%rd1], %r500;
	// end inline asm
	// begin inline asm
	ld.relaxed.gpu.u32 %r501, [%rd1];
	// end inline asm
	add.s32 	%r502, %r501, 1;
	// begin inline asm
	st.relaxed.gpu.u32 [%rd1], %r502;
	// end inline asm
	// begin inline asm
	ld.relaxed.gpu.u32 %r503, [%rd1];
	// end inline asm
	add.s32 	%r504, %r503, 1;
	// begin inline asm
	st.relaxed.gpu.u32 [%rd1], %r504;
	// end inline asm
	// begin inline asm
	ld.relaxed.gpu.u32 %r505, [%rd1];
	// end inline asm
	add.s32 	%r506, %r505, 1;
	// begin inline asm
	st.relaxed.gpu.u32 [%rd1], %r506;
	// end inline asm
	// begin inline asm
	ld.relaxed.gpu.u32 %r507, [%rd1];
	// end inline asm
	add.s32 	%r508, %r507, 1;
	// begin inline asm
	st.relaxed.gpu.u32 [%rd1], %r508;
	// end inline asm
	// begin inline asm
	ld.relaxed.gpu.u32 %r509, [%rd1];
	// end inline asm
	add.s32 	%r510, %r509, 1;
	// begin inline asm
	st.relaxed.gpu.u32 [%rd1], %r510;
	// end inline asm
	// begin inline asm
	ld.relaxed.gpu.u32 %r511, [%rd1];
	// end inline asm
	add.s32 	%r512, %r511, 1;
	// begin inline asm
	st.relaxed.gpu.u32 [%rd1], %r512;
	// end inline asm
	ret;

}
	// .globl	_Z4testIL_Z13load_volatilePKjEL_Z14store_volatilePjjELi256E14single_element10skip_lanesILj2EEEvv
.visible .entry _Z4testIL_Z13load_volatilePKjEL_Z14store_volatilePjjELi256E14single_element10skip_lanesILj2EEEvv()
{
	.reg .pred 	%p<2>;
	.reg .b32 	%r<515>;
	.reg .b64 	%rd<514>;

	// begin inline asm
	mov.u32 %r1, %laneid;
	// end inline asm
	and.b32  	%r2, %r1, 1;
	setp.eq.b32 	%p1, %r2, 1;
	@%p1 bra 	$L__BB40_2;
	mov.u64 	%rd513, buffer;
	cvta.global.u64 	%rd1, %rd513;
	// begin inline asm
	ld.volatile.global.u32 %r3, [%rd1];
	// end inline asm
	add.s32 	%r4, %r3, 1;
	// begin inline asm
	st.volatile.global.u32 [%rd1], %r4;
	// end inline asm
	// begin inline asm
	ld.volatile.global.u32 %r5, [%rd1];
	// end inline asm
	add.s32 	%r6, %r5, 1;
	// begin inline asm
	st.volatile.global.u32 [%rd1], %r6;
	// end inline asm
	// begin inline asm
	ld.volatile.global.u32 %r7, [%rd1];
	// end inline asm
	add.s32 	%r8, %r7, 1;
	// begin inline asm
	st.volatile.global.u32 [%rd1], %r8;
	// end inline asm
	// begin inline asm
	ld.volatile.global.u32 %r9, [%rd1];
	// end inline asm
	add.s32 	%r10, %r9, 1;
	// begin inline asm
	st.volatile.global.u32 [%rd1], %r10;
	// end inline asm
	// begin inline asm
	ld.volatile.global.u32 %r11, [%rd1];
	// end inline asm
	add.s32 	%r12, %r11, 1;
	// begin inline asm
	st.volatile.global.u32 [%rd1], %r12;
	// end inline asm
	// begin inline asm
	ld.volatile.global.u32 %r13, [%rd1];
	// end inline asm
	add.s32 	%r14, %r13, 1;
	// begin inline asm
	st.volatile.global.u32 [%rd1], %r14;
	// end inline asm
	// begin inline asm
	ld.volatile.global.u32 %r15, [%rd1];
	// end inline asm
	add.s32 	%r16, %r15, 1;
	// begin inline asm
	st.volatile.global.u32 [%rd1], %r16;
	// end inline asm
	// begin inline asm
	ld.volatile.global.u32 %r17, [%rd1];
	// end inline asm
	add.s32 	%r18, %r17, 1;
	// begin inline asm
	st.volatile.global.u32 [%rd1], %r18;
	// end inline asm
	// begin inline asm
	ld.volatile.global.u32 %r19, [%rd1];
	// end inline asm
	add.s32 	%r20, %r19, 1;
	// begin inline asm
	st.volatile.global.u32 [%rd1], %r20;
	// end inline asm
	// begin inline asm
	ld.volatile.global.u32 %r21, [%rd1];
	// end inline asm
	add.s32 	%r22, %r21, 1;
	// begin inline asm
	st.volatile.global.u32 [%rd1], %r22;
	// end inline asm
	// begin inline asm
	ld.volatile.global.u32 %r23, [%rd1];
	// end inline asm
	add.s32 	%r24, %r23, 1;
	// begin inline asm
	st.volatile.global.u32 [%rd1], %r24;
	// end inline asm
	// begin inline asm
	ld.volatile.global.u32 %r25, [%rd1];
	// end inline asm
	add.s32 	%r26, %r25, 1;
	// begin inline asm
	st.volatile.global.u32 [%rd1], %r26;
	// end inline asm
	// begin inline asm
	ld.volatile.global.u32 %r27, [%rd1];
	// end inline asm
	add.s32 	%r28, %r27, 1;
	// begin inline asm
	st.volatile.global.u32 [%rd1], %r28;
	// end inline asm
	// begin inline asm
	ld.volatile.global.u32 %r29, [%rd1];
	// end inline asm
	add.s32 	%r30, %r29, 1;
	// begin inline asm
	st.volatile.global.u32 [%rd1], %r30;
	// end inline asm
	// begin inline asm
	ld.volatile.global.u32 %r31, [%rd1];
	// end inline asm
	add.s32 	%r32, %r31, 1;
	// begin inline asm
	st.volatile.global.u32 [%rd1], %r32;
	// end inline asm
	// begin inline asm
	ld.volatile.global.u32 %r33, [%rd1];
	// end inline asm
	add.s32 	%r34, %r33, 1;
	// begin inline asm
	st.volatile.global.u32 [%rd1], %r34;
	// end inline asm
	// begin inline asm
	ld.volatile.global.u32 %r35, [%rd1];
	// end inline asm
	add.s32 	%r36, %r35, 1;
	// begin inline asm
	st.volatile.global.u32 [%rd1], %r36;
	// end inline asm
	// begin inline asm
	ld.volatile.global.u32 %r37, [%rd1];
	// end inline asm
	add.s32 	%r38, %r37, 1;
	// begin inline asm
	st.volatile.global.u32 [%rd1], %r38;
	// end inline asm
	// begin inline asm
	ld.volatile.global.u32 %r39, [%rd1];
	// end inline asm
	add.s32 	%r40, %r39, 1;
	// begin inline asm
	st.volatile.global.u32 [%rd1], %r40;
	// end inline asm
	// begin inline asm
	ld.volatile.global.u32 %r41, [%rd1];
	// end inline asm
	add.s32 	%r42, %r41, 1;
	// begin inline asm
	st.volatile.global.u32 [%rd1], %r42;
	// end inline asm
	// begin inline asm
	ld.volatile.global.u32 %r43, [%rd1];
	// end inline asm
	add.s32 	%r44, %r43, 1;
	// begin inline asm
	st.volatile.global.u32 [%rd1], %r44;
	// end inline asm
	// begin inline asm
	ld.volatile.global.u32 %r45, [%rd1];
	// end inline asm
	add.s32 	%r46, %r45, 1;
	// begin inline asm
	st.volatile.global.u32 [%rd1], %r46;
	// end inline asm
	// begin inline asm
	ld.volatile.global.u32 %r47, [%rd1];
	// end inline asm
	add.s32 	%r48, %r47, 1;
	// begin inline asm
	st.volatile.global.u32 [%rd1], %r48;
	// end inline asm
	// begin inline asm
	ld.volatile.global.u32 %r49, [%rd1];
	// end inline asm
	add.s32 	%r50, %r49, 1;
	// begin inline asm
	st.volatile.global.u32 [%rd1], %r50;
	// end inline asm
	// begin inline asm
	ld.volatile.global.u32 %r51, [%rd1];
	// end inline asm
	add.s32 	%r52, %r51, 1;
	// begin inline asm
	st.volatile.global.u32 [%rd1], %r52;
	// end inline asm
	// begin inline asm
	ld.volatile.global.u32 %r53, [%rd1];
	// end inline asm
	add.s32 	%r54, %r53, 1;
	// begin inline asm
	st.volatile.global.u32 [%rd1], %r54;
	// end inline asm
	// begin inline asm
	ld.volatile.global.u32 %r55, [%rd1];
	// end inline asm
	add.s32 	%r56, %r55, 1;
	// begin inline asm
	st.volatile.global.u32 [%rd1], %r56;
	// end inline asm
	// begin inline asm
	ld.volatile.global.u32 %r57, [%rd1];
	// end inline asm
	add.s32 	%r58, %r57, 1;
	// begin inline asm
	st.volatile.global.u32 [%rd1], %r58;
	// end inline asm
	// begin inline asm
	ld.volatile.global.u32 %r59, [%rd1];
	// end inline asm
	add.s32 	%r60, %r59, 1;
	// begin inline asm
	st.volatile.global.u32 [%rd1], %r60;
	// end inline asm
	// begin inline asm
	ld.volatile.global.u32 %r61, [%rd1];
	// end inline asm
	add.s32 	%r62, %r61, 1;
	// begin inline asm
	st.volatile.global.u32 [%rd1], %r62;
	// end inline asm
	// begin inline asm
	ld.volatile.global.u32 %r63, [%rd1];
	// end inline asm
	add.s32 	%r64, %r63, 1;
	// begin inline asm
	st.volatile.global.u32 [%rd1], %r64;
	// end inline asm
	// begin inline asm
	ld.volatile.global.u32 %r65, [%rd1];
	// end inline asm
	add.s32 	%r66, %r65, 1;
	// begin inline asm
	st.volatile.global.u32 [%rd1], %r66;
	// end inline asm
	// begin inline asm
	ld.volatile.global.u32 %r67, [%rd1];
	// end inline asm
	add.s32 	%r68, %r67, 1;
	// begin inline asm
	st.volatile.global.u32 [%rd1], %r68;
	// end inline asm
	// begin inline asm
	ld.volatile.global.u32 %r69, [%rd1];
	// end inline asm
	add.s32 	%r70, %r69, 1;
	// begin inline asm
	st.volatile.global.u32 [%rd1], %r70;
	// end inline asm
	// begin inline asm
	ld.volatile.global.u32 %r71, [%rd1];
	// end inline asm
	add.s32 	%r72, %r71, 1;
	// begin inline asm
	st.volatile.global.u32 [%rd1], %r72;
	// end inline asm
	// begin inline asm
	ld.volatile.global.u32 %r73, [%rd1];
	// end inline asm
	add.s32 	%r74, %r73, 1;
	// begin inline asm
	st.volatile.global.u32 [%rd1], %r74;
	// end inline asm
	// begin inline asm
	ld.volatile.global.u32 %r75, [%rd1];
	// end inline asm
	add.s32 	%r76, %r75, 1;
	// begin inline asm
	st.volatile.global.u32 [%rd1], %r76;
	// end inline asm
	// begin inline asm
	ld.volatile.global.u32 %r77, [%rd1];
	// end inline asm
	add.s32 	%r78, %r77, 1;
	// begin inline asm
	st.volatile.global.u32 [%rd1], %r78;
	// end inline asm
	// begin inline asm
	ld.volatile.global.u32 %r79, [%rd1];
	// end inline asm
	add.s32 	%r80, %r79, 1;
	// begin inline asm
	st.volatile.global.u32 [%rd1], %r80;
	// end inline asm
	// begin inline asm
	ld.volatile.global.u32 %r81, [%rd1];
	// end inline asm
	add.s32 	%r82, %r81, 1;
	// begin inline asm
	st.volatile.global.u32 [%rd1], %r82;
	// end inline asm
	// begin inline asm
	ld.volatile.global.u32 %r83, [%rd1];
	// end inline asm
	add.s32 	%r84, %r83, 1;
	// begin inline asm
	st.volatile.global.u32 [%rd1], %r84;
	// end inline asm
	// begin inline asm
	ld.volatile.global.u32 %r85, [%rd1];
	// end inline asm
	add.s32 	%r86, %r85, 1;
	// begin inline asm
	st.volatile.global.u32 [%rd1], %r86;
	// end inline asm
	// begin inline asm
	ld.volatile.global.u32 %r87, [%rd1];
	// end inline asm
	add.s32 	%r88, %r87, 1;
	// begin inline asm
	st.volatile.global.u32 [%rd1], %r88;
	// end inline asm
	// begin inline asm
	ld.volatile.global.u32 %r89, [%rd1];
	// end inline asm
	add.s32 	%r90, %r89, 1;
	// begin inline asm
	st.volatile.global.u32 [%rd1], %r90;
	// end inline asm
	// begin inline asm
	ld.volatile.global.u32 %r91, [%rd1];
	// end inline asm
	add.s32 	%r92, %r91, 1;
	// begin inline asm
	st.volatile.global.u32 [%rd1], %r92;
	// end inline asm
	// begin inline asm
	ld.volatile.global.u32 %r93, [%rd1];
	// end inline asm
	add.s32 	%r94, %r93, 1;
	// begin inline asm
	st.volatile.global.u32 [%rd1], %r94;
	// end inline asm
	// begin inline asm
	ld.volatile.global.u32 %r95, [%rd1];
	// end inline asm
	add.s32 	%r96, %r95, 1;
	// begin inline asm
	st.volatile.global.u32 [%rd1], %r96;
	// end inline asm
	// begin inline asm
	ld.volatile.global.u32 %r97, [%rd1];
	// end inline asm
	add.s32 	%r98, %r97, 1;
	// begin inline asm
	st.volatile.global.u32 [%rd1], %r98;
	// end inline asm
	// begin inline asm
	ld.volatile.global.u32 %r99, [%rd1];
	// end inline asm
	add.s32 	%r100, %r99, 1;
	// begin inline asm
	st.volatile.global.u32 [%rd1], %r100;
	// end inline asm
	// begin inline asm
	ld.volatile.global.u32 %r101, [%rd1];
	// end inline asm
	add.s32 	%r102, %r101, 1;
	// begin inline asm
	st.volatile.global.u32 [%rd1], %r102;
	// end inline asm
	// begin inline asm
	ld.volatile.global.u32 %r103, [%rd1];
	// end inline asm
	add.s32 	%r104, %r103, 1;
	// begin inline asm
	st.volatile.global.u32 [%rd1], %r104;
	// end inline asm
	// begin inline asm
	ld.volatile.global.u32 %r105, [%rd1];
	// end inline asm
	add.s32 	%r106, %r105, 1;
	// begin inline asm
	st.volatile.global.u32 [%rd1], %r106;
	// end inline asm
	// begin inline asm
	ld.volatile.global.u32 %r107, [%rd1];
	// end inline asm
	add.s32 	%r108, %r107, 1;
	// begin inline asm
	st.volatile.global.u32 [%rd1], %r108;
	// end inline asm
	// begin inline asm
	ld.volatile.global.u32 %r109, [%rd1];
	// end inline asm
	add.s32 	%r110, %r109, 1;
	// begin inline asm
	st.volatile.global.u32 [%rd1], %r110;
	// end inline asm
	// begin inline asm
	ld.volatile.global.u32 %r111, [%rd1];
	// end inline asm
	add.s32 	%r112, %r111, 1;
	// begin inline asm
	st.volatile.global.u32 [%rd1], %r112;
	// end inline asm
	// begin inline asm
	ld.volatile.global.u32 %r113, [%rd1];
	// end inline asm
	add.s32 	%r114, %r113, 1;
	// begin inline asm
	st.volatile.global.u32 [%rd1], %r114;
	// end inline asm
	// begin inline asm
	ld.volatile.global.u32 %r115, [%rd1];
	// end inline asm
	add.s32 	%r116, %r115, 1;
	// begin inline asm
	st.volatile.global.u32 [%rd1], %r116;
	// end inline asm
	// begin inline asm
	ld.volatile.global.u32 %r117, [%rd1];
	// end inline asm
	add.s32 	%r118, %r117, 1;
	// begin inline asm
	st.volatile.global.u32 [%rd1], %r118;
	// end inline asm
	// begin inline asm
	ld.volatile.global.u32 %r119, [%rd1];
	// end inline asm
	add.s32 	%r120, %r119, 1;
	// begin inline asm
	st.volatile.global.u32 [%rd1], %r120;
	// end inline asm
	// begin inline asm
	ld.volatile.global.u32 %r121, [%rd1];
	// end inline asm
	add.s32 	%r122, %r121, 1;
	// begin inline asm
	st.volatile.global.u32 [%rd1], %r122;
	// end inline asm
	// begin inline asm
	ld.volatile.global.u32 %r123, [%rd1];
	// end inline asm
	add.s32 	%r124, %r123, 1;
	// begin inline asm
	st.volatile.global.u32 [%rd1], %r124;
	// end inline asm
	// begin inline asm
	ld.volatile.global.u32 %r125, [%rd1];
	// end inline asm
	add.s32 	%r126, %r125, 1;
	// begin inline asm
	st.volatile.global.u32 [%rd1], %r126;
	// end inline asm
	// begin inline asm
	ld.volatile.global.u32 %r127, [%rd1];
	// end inline asm
	add.s32 	%r128, %r127, 1;
	// begin inline asm
	st.volatile.global.u32 [%rd1], %r128;
	// end inline asm
	// begin inline asm
	ld.volatile.global.u32 %r129, [%rd1];
	// end inline asm
	add.s32 	%r130, %r129, 1;
	// begin inline asm
	st.volatile.global.u32 [%rd1], %r130;
	// end inline asm
	// begin inline asm
	ld.volatile.global.u32 %r131, [%rd1];
	// end inline asm
	add.s32 	%r132, %r131, 1;
	// begin inline asm
	st.volatile.global.u32 [%rd1], %r132;
	// end inline asm
	// begin inline asm
	ld.volatile.global.u32 %r133, [%rd1];
	// end inline asm
	add.s32 	%r134, %r133, 1;
	// begin inline asm
	st.volatile.global.u32 [%rd1], %r134;
	// end inline asm
	// begin inline asm
	ld.volatile.global.u32 %r135, [%rd1];
	// end inline asm
	add.s32 	%r136, %r135, 1;
	// begin inline asm
	st.volatile.global.u32 [%rd1], %r136;
	// end inline asm
	// begin inline asm
	ld.volatile.global.u32 %r137, [%rd1];
	// end inline asm
	add.s32 	%r138, %r137, 1;
	// begin inline asm
	st.volatile.global.u32 [%rd1], %r138;
	// end inline asm
	// begin inline asm
	ld.volatile.global.u32 %r139, [%rd1];
	// end inline asm
	add.s32 	%r140, %r139, 1;
	// begin inline asm
	st.volatile.global.u32 [%rd1], %r140;
	// end inline asm
	// begin inline asm
	ld.volatile.global.u32 %r141, [%rd1];
	// end inline asm
	add.s32 	%r142, %r141, 1;
	// begin inline asm
	st.volatile.global.u32 [%rd1], %r142;
	// end inline asm
	// begin inline asm
	ld.volatile.global.u32 %r143, [%rd1];
	// end inline asm
	add.s32 	%r144, %r143, 1;
	// begin inline asm
	st.volatile.global.u32 [%rd1], %r144;
	// end inline asm
	// begin inline asm
	ld.volatile.global.u32 %r145, [%rd1];
	// end inline asm
	add.s32 	%r146, %r145, 1;
	// begin inline asm
	st.volatile.global.u32 [%rd1], %r146;
	// end inline asm
	// begin inline asm
	ld.volatile.global.u32 %r147, [%rd1];
	// end inline asm
	add.s32 	%r148, %r147, 1;
	// begin inline asm
	st.volatile.global.u32 [%rd1], %r148;
	// end inline asm
	// begin inline asm
	ld.volatile.global.u32 %r149, [%rd1];
	// end inline asm
	add.s32 	%r150, %r149, 1;
	// begin inline asm
	st.volatile.global.u32 [%rd1], %r150;
	// end inline asm
	// begin inline asm
	ld.volatile.global.u32 %r151, [%rd1];
	// end inline asm
	add.s32 	%r152, %r151, 1;
	// begin inline asm
	st.volatile.global.u32 [%rd1], %r152;
	// end inline asm
	// begin inline asm
	ld.volatile.global.u32 %r153, [%rd1];
	// end inline asm
	add.s32 	%r154, %r153, 1;
	// begin inline asm
	st.volatile.global.u32 [%rd1], %r154;
	// end inline asm
	// begin inline asm
	ld.volatile.global.u32 %r155, [%rd1];
	// end inline asm
	add.s32 	%r156, %r155, 1;
	// begin inline asm
	st.volatile.global.u32 [%rd1], %r156;
	// end inline asm
	// begin inline asm
	ld.volatile.global.u32 %r157, [%rd1];
	// end inline asm
	add.s32 	%r158, %r157, 1;
	// begin inline asm
	st.volatile.global.u32 [%rd1], %r158;
	// end inline asm
	// begin inline asm
	ld.volatile.global.u32 %r159, [%rd1];
	// end inline asm
	add.s32 	%r160, %r159, 1;
	// begin inline asm
	st.volatile.global.u32 [%rd1], %r160;
	// end inline asm
	// begin inline asm
	ld.volatile.global.u32 %r161, [%rd1];
	// end inline asm
	add.s32 	%r162, %r161, 1;
	// begin inline asm
	st.volatile.global.u32 [%rd1], %r162;
	// end inline asm
	// begin inline asm
	ld.volatile.global.u32 %r163, [%rd1];
	// end inline asm
	add.s32 	%r164, %r163, 1;
	// begin inline asm
	st.volatile.global.u32 [%rd1], %r164;
	// end inline asm
	// begin inline asm
	ld.volatile.global.u32 %r165, [%rd1];
	// end inline asm
	add.s32 	%r166, %r165, 1;
	// begin inline asm
	st.volatile.global.u32 [%rd1], %r166;
	// end inline asm
	// begin inline asm
	ld.volatile.global.u32 %r167, [%rd1];
	// end inline asm
	add.s32 	%r168, %r167, 1;
	// begin inline asm
	st.volatile.global.u32 [%rd1], %r168;
	// end inline asm
	// begin inline asm
	ld.volatile.global.u32 %r169, [%rd1];
	// end inline asm
	add.s32 	%r170, %r169, 1;
	// begin inline asm
	st.volatile.global.u32 [%rd1], %r170;
	// end inline asm
	// begin inline asm
	ld.volatile.global.u32 %r171, [%rd1];
	// end inline asm
	add.s32 	%r172, %r171, 1;
	// begin inline asm
	st.volatile.global.u32 [%rd1], %r172;
	// end inline asm
	// begin inline asm
	ld.volatile.global.u32 %r173, [%rd1];
	// end inline asm
	add.s32 	%r174, %r173, 1;
	// begin inline asm
	st.volatile.global.u32 [%rd1], %r174;
	// end inline asm
	// begin inline asm
	ld.volatile.global.u32 %r175, [%rd1];
	// end inline asm
	add.s32 	%r176, %r175, 1;
	// begin inline asm
	st.volatile.global.u32 [%rd1], %r176;
	// end inline asm
	// begin inline asm
	ld.volatile.global.u32 %r177, [%rd1];
	// end inline asm
	add.s32 	%r178, %r177, 1;
	// begin inline asm
	st.volatile.global.u32 [%rd1], %r178;
	// end inline asm
	// begin inline asm
	ld.volatile.global.u32 %r179, [%rd1];
	// end inline asm
	add.s32 	%r180, %r179, 1;
	// begin inline asm
	st.volatile.global.u32 [%rd1], %r180;
	// end inline asm
	// begin inline asm
	ld.volatile.global.u32 %r181, [%rd1];
	// end inline asm
	add.s32 	%r182, %r181, 1;
	// begin inline asm
	st.volatile.global.u32 [%rd1], %r182;
	// end inline asm
	// begin inline asm
	ld.volatile.global.u32 %r183, [%rd1];
	// end inline asm
	add.s32 	%r184, %r183, 1;
	// begin inline asm
	st.volatile.global.u32 [%rd1], %r184;
	// end inline asm
	// begin inline asm
	ld.volatile.global.u32 %r185, [%rd1];
	// end inline asm
	add.s32 	%r186, %r185, 1;
	// begin inline asm
	st.volatile.global.u32 [%rd1], %r186;
	// end inline asm
	// begin inline asm
	ld.volatile.global.u32 %r187, [%rd1];
	// end inline asm
	add.s32 	%r188, %r187, 1;
	// begin inline asm
	st.volatile.global.u32 [%rd1], %r188;
	// end inline asm
	// begin inline asm
	ld.volatile.global.u32 %r189, [%rd1];
	// end inline asm
	add.s32 	%r190, %r189, 1;
	// begin inline asm
	st.volatile.global.u32 [%rd1], %r190;
	// end inline asm
	// begin inline asm
	ld.volatile.global.u32 %r191, [%rd1];
	// end inline asm
	add.s32 	%r192, %r191, 1;
	// begin inline asm
	st.volatile.global.u32 [%rd1], %r192;
	// end inline asm
	// begin inline asm
	ld.volatile.global.u32 %r193, [%rd1];
	// end inline asm
	add.s32 	%r194, %r193, 1;
	// begin inline asm
	st.volatile.global.u32 [%rd1], %r194;
	// end inline asm
	// begin inline asm
	ld.volatile.global.u32 %r195, [%rd1];
	// end inline asm
	add.s32 	%r196, %r195, 1;
	// begin inline asm
	st.volatile.global.u32 [%rd1], %r196;
	// end inline asm
	// begin inline asm
	ld.volatile.global.u32 %r197, [%rd1];
	// end inline asm
	add.s32 	%r198, %r197, 1;
	// begin inline asm
	st.volatile.global.u32 [%rd1], %r198;
	// end inline asm
	// begin inline asm
	ld.volatile.global.u32 %r199, [%rd1];
	// end inline asm
	add.s32 	%r200, %r199, 1;
	// begin inline asm
	st.volatile.global.u32 [%rd1], %r200;
	// end inline asm
	// begin inline asm
	ld.volatile.global.u32 %r201, [%rd1];
	// end inline asm
	add.s32 	%r202, %r201, 1;
	// begin inline asm
	st.volatile.global.u32 [%rd1], %r202;
	// end inline asm
	// begin inline asm
	ld.volatile.global.u32 %r203, [%rd1];
	// end inline asm
	add.s32 	%r204, %r203, 1;
	// begin inline asm
	st.volatile.global.u32 [%rd1], %r204;
	// end inline asm
	// begin inline asm
	ld.volatile.global.u32 %r205, [%rd1];
	// end inline asm
	add.s32 	%r206, %r205, 1;
	// begin inline asm
	st.volatile.global.u32 [%rd1], %r206;
	// end inline asm
	// begin inline asm
	ld.volatile.global.u32 %r207, [%rd1];
	// end inline asm
	add.s32 	%r208, %r207, 1;
	// begin inline asm
	st.volatile.global.u32 [%rd1], %r208;
	// end inline asm
	// begin inline asm
	ld.volatile.global.u32 %r209, [%rd1];
	// end inline asm
	add.s32 	%r210, %r209, 1;
	// begin inline asm
	st.volatile.global.u32 [%rd1], %r210;
	// end inline asm
	// begin inline asm
	ld.volatile.global.u32 %r211, [%rd1];
	// end inline asm
	add.s32 	%r212, %r211, 1;
	// begin inline asm
	st.volatile.global.u32 [%rd1], %r212;
	// end inline asm
	// begin inline asm
	ld.volatile.global.u32 %r213, [%rd1];
	// end inline asm
	add.s32 	%r214, %r213, 1;
	// begin inline asm
	st.volatile.global.u32 [%rd1], %r214;
	// end inline asm
	// begin inline asm
	ld.volatile.global.u32 %r215, [%rd1];
	// end inline asm
	add.s32 	%r216, %r215, 1;
	// begin inline asm
	st.volatile.global.u32 [%rd1], %r216;
	// end inline asm
	// begin inline asm
	ld.volatile.global.u32 %r217, [%rd1];
	// end inline asm
	add.s32 	%r218, %r217, 1;
	// begin inline asm
	st.volatile.global.u32 [%rd1], %r218;
	// end inline asm
	// begin inline asm
	ld.volatile.global.u32 %r219, [%rd1];
	// end inline asm
	add.s32 	%r220, %r219, 1;
	// begin inline asm
	st.volatile.global.u32 [%rd1], %r220;
	// end inline asm
	// begin inline asm
	ld.volatile.global.u32 %r221, [%rd1];
	// end inline asm
	add.s32 	%r222, %r221, 1;
	// begin inline asm
	st.volatile.global.u32 [%rd1], %r222;
	// end inline asm
	// begin inline asm
	ld.volatile.global.u32 %r223, [%rd1];
	// end inline asm
	add.s32 	%r224, %r223, 1;
	// begin inline asm
	st.volatile.global.u32 [%rd1], %r224;
	// end inline asm
	// begin inline asm
	ld.volatile.global.u32 %r225, [%rd1];
	// end inline asm
	add.s32 	%r226, %r225, 1;
	// begin inline asm
	st.volatile.global.u32 [%rd1], %r226;
	// end inline asm
	// begin inline asm
	ld.volatile.global.u32 %r227, [%rd1];
	// end inline asm
	add.s32 	%r228, %r227, 1;
	// begin inline asm
	st.volatile.global.u32 [%rd1], %r228;
	// end inline asm
	// begin inline asm
	ld.volatile.global.u32 %r229, [%rd1];
	// end inline asm
	add.s32 	%r230, %r229, 1;
	// begin inline asm
	st.volatile.global.u32 [%rd1], %r230;
	// end inline asm
	// begin inline asm
	ld.volatile.global.u32 %r231, [%rd1];
	// end inline asm
	add.s32 	%r232, %r231, 1;
	// begin inline asm
	st.volatile.global.u32 [%rd1], %r232;
	// end inline asm
	// begin inline asm
	ld.volatile.global.u32 %r233, [%rd1];
	// end inline asm
	add.s32 	%r234, %r233, 1;
	// begin inline asm
	st.volatile.global.u32 [%rd1], %r234;
	// end inline asm
	// begin inline asm
	ld.volatile.global.u32 %r235, [%rd1];
	// end inline asm
	add.s32 	%r236, %r235, 1;
	// begin inline asm
	st.volatile.global.u32 [%rd1], %r236;
	// end inline asm
	// begin inline asm
	ld.volatile.global.u32 %r237, [%rd1];
	// end inline asm
	add.s32 	%r238, %r237, 1;
	// begin inline asm
	st.volatile.global.u32 [%rd1], %r238;
	// end inline asm
	// begin inline asm
	ld.volatile.global.u32 %r239, [%rd1];
	// end inline asm
	add.s32 	%r240, %r239, 1;
	// begin inline asm
	st.volatile.global.u32 [%rd1], %r240;
	// end inline asm
	// begin inline asm
	ld.volatile.global.u32 %r241, [%rd1];
	// end inline asm
	add.s32 	%r242, %r241, 1;
	// begin inline asm
	st.volatile.global.u32 [%rd1], %r242;
	// end inline asm
	// begin inline asm
	ld.volatile.global.u32 %r243, [%rd1];
	// end inline asm
	add.s32 	%r244, %r243, 1;
	// begin inline asm
	st.volatile.global.u32 [%rd1], %r244;
	// end inline asm
	// begin inline asm
	ld.volatile.global.u32 %r245, [%rd1];
	// end inline asm
	add.s32 	%r246, %r245, 1;
	// begin inline asm
	st.volatile.global.u32 [%rd1], %r246;
	// end inline asm
	// begin inline asm
	ld.volatile.global.u32 %r247, [%rd1];
	// end inline asm
	add.s32 	%r248, %r247, 1;
	// begin inline asm
	st.volatile.global.u32 [%rd1], %r248;
	// end inline asm
	// begin inline asm
	ld.volatile.global.u32 %r249, [%rd1];
	// end inline asm
	add.s32 	%r250, %r249, 1;
	// begin inline asm
	st.volatile.global.u32 [%rd1], %r250;
	// end inline asm
	// begin inline asm
	ld.volatile.global.u32 %r251, [%rd1];
	// end inline asm
	add.s32 	%r252, %r251, 1;
	// begin inline asm
	st.volatile.global.u32 [%rd1], %r252;
	// end inline asm
	// begin inline asm
	ld.volatile.global.u32 %r253, [%rd1];
	// end inline asm
	add.s32 	%r254, %r253, 1;
	// begin inline asm
	st.volatile.global.u32 [%rd1], %r254;
	// end inline asm
	// begin inline asm
	ld.volatile.global.u32 %r255, [%rd1];
	// end inline asm
	add.s32 	%r256, %r255, 1;
	// begin inline asm
	st.volatile.global.u32 [%rd1], %r256;
	// end inline asm
	// begin inline asm
	ld.volatile.global.u32 %r257, [%rd1];
	// end inline asm
	add.s32 	%r258, %r257, 1;
	// begin inline asm
	st.volatile.global.u32 [%rd1], %r258;
	// end inline asm
	// begin inline asm
	ld.volatile.global.u32 %r259, [%rd1];
	// end inline asm
	add.s32 	%r260, %r259, 1;
	// begin inline asm
	st.volatile.global.u32 [%rd1], %r260;
	// end inline asm
	// begin inline asm
	ld.volatile.global.u32 %r261, [%rd1];
	// end inline asm
	add.s32 	%r262, %r261, 1;
	// begin inline asm
	st.volatile.global.u32 [%rd1], %r262;
	// end inline asm
	// begin inline asm
	ld.volatile.global.u32 %r263, [%rd1];
	// end inline asm
	add.s32 	%r264, %r263, 1;
	// begin inline asm
	st.volatile.global.u32 [%rd1], %r264;
	// end inline asm
	// begin inline asm
	ld.volatile.global.u32 %r265, [%rd1];
	// end inline asm
	add.s32 	%r266, %r265, 1;
	// begin inline asm
	st.volatile.global.u32 [%rd1], %r266;
	// end inline asm
	// begin inline asm
	ld.volatile.global.u32 %r267, [%rd1];
	// end inline asm
	add.s32 	%r268, %r267, 1;
	// begin inline asm
	st.volatile.global.u32 [%rd1], %r268;
	// end inline asm
	// begin inline asm
	ld.volatile.global.u32 %r269, [%rd1];
	// end inline asm
	add.s32 	%r270, %r269, 1;
	// begin inline asm
	st.volatile.global.u32 [%rd1], %r270;
	// end inline asm
	// begin inline asm
	ld.volatile.global.u32 %r271, [%rd1];
	// end inline asm
	add.s32 	%r272, %r271, 1;
	// begin inline asm
	st.volatile.global.u32 [%rd1], %r272;
	// end inline asm
	// begin inline asm
	ld.volatile.global.u32 %r273, [%rd1];
	// end inline asm
	add.s32 	%r274, %r273, 1;
	// begin inline asm
	st.volatile.global.u32 [%rd1], %r274;
	// end inline asm
	// begin inline asm
	ld.volatile.global.u32 %r275, [%rd1];
	// end inline asm
	add.s32 	%r276, %r275, 1;
	// begin inline asm
	st.volatile.global.u32 [%rd1], %r276;
	// end inline asm
	// begin inline asm
	ld.volatile.global.u32 %r277, [%rd1];
	// end inline asm
	add.s32 	%r278, %r277, 1;
	// begin inline asm
	st.volatile.global.u32 [%rd1], %r278;
	// end inline asm
	// begin inline asm
	ld.volatile.global.u32 %r279, [%rd1];
	// end inline asm
	add.s32 	%r280, %r279, 1;
	// begin inline asm
	st.volatile.global.u32 [%rd1], %r280;
	// end inline asm
	// begin inline asm
	ld.volatile.global.u32 %r281, [%rd1];
	// end inline asm
	add.s32 	%r282, %r281, 1;
	// begin inline asm
	st.volatile.global.u32 [%rd1], %r282;
	// end inline asm
	// begin inline asm
	ld.volatile.global.u32 %r283, [%rd1];
	// end inline asm
	add.s32 	%r284, %r283, 1;
	// begin inline asm
	st.volatile.global.u32 [%rd1], %r284;
	// end inline asm
	// begin inline asm
	ld.volatile.global.u32 %r285, [%rd1];
	// end inline asm
	add.s32 	%r286, %r285, 1;
	// begin inline asm
	st.volatile.global.u32 [%rd1], %r286;
	// end inline asm
	// begin inline asm
	ld.volatile.global.u32 %r287, [%rd1];
	// end inline asm
	add.s32 	%r288, %r287, 1;
	// begin inline asm
	st.volatile.global.u32 [%rd1], %r288;
	// end inline asm
	// begin inline asm
	ld.volatile.global.u32 %r289, [%rd1];
	// end inline asm
	add.s32 	%r290, %r289, 1;
	// begin inline asm
	st.volatile.global.u32 [%rd1], %r290;
	// end inline asm
	// begin inline asm
	ld.volatile.global.u32 %r291, [%rd1];
	// end inline asm
	add.s32 	%r292, %r291, 1;
	// begin inline asm
	st.volatile.global.u32 [%rd1], %r292;
	// end inline asm
	// begin inline asm
	ld.volatile.global.u32 %r293, [%rd1];
	// end inline asm
	add.s32 	%r294, %r293, 1;
	// begin inline asm
	st.volatile.global.u32 [%rd1], %r294;
	// end inline asm
	// begin inline asm
	ld.volatile.global.u32 %r295, [%rd1];
	// end inline asm
	add.s32 	%r296, %r295, 1;
	// begin inline asm
	st.volatile.global.u32 [%rd1], %r296;
	// end inline asm
	// begin inline asm
	ld.volatile.global.u32 %r297, [%rd1];
	// end inline asm
	add.s32 	%r298, %r297, 1;
	// begin inline asm
	st.volatile.global.u32 [%rd1], %r298;
	// end inline asm
	// begin inline asm
	ld.volatile.global.u32 %r299, [%rd1];
	// end inline asm
	add.s32 	%r300, %r299, 1;
	// begin inline asm
	st.volatile.global.u32 [%rd1], %r300;
	// end inline asm
	// begin inline asm
	ld.volatile.global.u32 %r301, [%rd1];
	// end inline asm
	add.s32 	%r302, %r301, 1;
	// begin inline asm
	st.volatile.global.u32 [%rd1], %r302;
	// end inline asm
	// begin inline asm
	ld.volatile.global.u32 %r303, [%rd1];
	// end inline asm
	add.s32 	%r304, %r303, 1;
	// begin inline asm
	st.volatile.global.u32 [%rd1], %r304;
	// end inline asm
	// begin inline asm
	ld.volatile.global.u32 %r305, [%rd1];
	// end inline asm
	add.s32 	%r306, %r305, 1;
	// begin inline asm
	st.volatile.global.u32 [%rd1], %r306;
	// end inline asm
	// begin inline asm
	ld.volatile.global.u32 %r307, [%rd1];
	// end inline asm
	add.s32 	%r308, %r307, 1;
	// begin inline asm
	st.volatile.global.u32 [%rd1], %r308;
	// end inline asm
	// begin inline asm
	ld.volatile.global.u32 %r309, [%rd1];
	// end inline asm
	add.s32 	%r310, %r309, 1;
	// begin inline asm
	st.volatile.global.u32 [%rd1], %r310;
	// end inline asm
	// begin inline asm
	ld.volatile.global.u32 %r311, [%rd1];
	// end inline asm
	add.s32 	%r312, %r311, 1;
	// begin inline asm
	st.volatile.global.u32 [%rd1], %r312;
	// end inline asm
	// begin inline asm
	ld.volatile.global.u32 %r313, [%rd1];
	// end inline asm
	add.s32 	%r314, %r313, 1;
	// begin inline asm
	st.volatile.global.u32 [%rd1], %r314;
	// end inline asm
	// begin inline asm
	ld.volatile.global.u32 %r315, [%rd1];
	// end inline asm
	add.s32 	%r316, %r315, 1;
	// begin inline asm
	st.volatile.global.u32 [%rd1], %r316;
	// end inline asm
	// begin inline asm
	ld.volatile.global.u32 %r317, [%rd1];
	// end inline asm
	add.s32 	%r318, %r317, 1;
	// begin inline asm
	st.volatile.global.u32 [%rd1], %r318;
	// end inline asm
	// begin inline asm
	ld.volatile.global.u32 %r319, [%rd1];
	// end inline asm
	add.s32 	%r320, %r319, 1;
	// begin inline asm
	st.volatile.global.u32 [%rd1], %r320;
	// end inline asm
	// begin inline asm
	ld.volatile.global.u32 %r321, [%rd1];
	// end inline asm
	add.s32 	%r322, %r321, 1;
	// begin inline asm
	st.volatile.global.u32 [%rd1], %r322;
	// end inline asm
	// begin inline asm
	ld.volatile.global.u32 %r323, [%rd1];
	// end inline asm
	add.s32 	%r324, %r323, 1;
	// begin inline asm
	st.volatile.global.u32 [%rd1], %r324;
	// end inline asm
	// begin inline asm
	ld.volatile.global.u32 %r325, [%rd1];
	// end inline asm
	add.s32 	%r326, %r325, 1;
	// begin inline asm
	st.volatile.global.u32 [%rd1], %r326;
	// end inline asm
	// begin inline asm
	ld.volatile.global.u32 %r327, [%rd1];
	// end inline asm
	add.s32 	%r328, %r327, 1;
	// begin inline asm
	st.volatile.global.u32 [%rd1], %r328;
	// end inline asm
	// begin inline asm
	ld.volatile.global.u32 %r329, [%rd1];
	// end inline asm
	add.s32 	%r330, %r329, 1;
	// begin inline asm
	st.volatile.global.u32 [%rd1], %r330;
	// end inline asm
	// begin inline asm
	ld.volatile.global.u32 %r331, [%rd1];
	// end inline asm
	add.s32 	%r332, %r331, 1;
	// begin inline asm
	st.volatile.global.u32 [%rd1], %r332;
	// end inline asm
	// begin inline asm
	ld.volatile.global.u32 %r333, [%rd1];
	// end inline asm
	add.s32 	%r334, %r333, 1;
	// begin inline asm
	st.volatile.global.u32 [%rd1], %r334;
	// end inline asm
	// begin inline asm
	ld.volatile.global.u32 %r335, [%rd1];
	// end inline asm
	add.s32 	%r336, %r335, 1;
	// begin inline asm
	st.volatile.global.u32 [%rd1], %r336;
	// end inline asm
	// begin inline asm
	ld.volatile.global.u32 %r337, [%rd1];
	// end inline asm
	add.s32 	%r338, %r337, 1;
	// begin inline asm
	st.volatile.global.u32 [%rd1], %r338;
	// end inline asm
	// begin inline asm
	ld.volatile.global.u32 %r339, [%rd1];
	// end inline asm
	add.s32 	%r340, %r339, 1;
	// begin inline asm
	st.volatile.global.u32 [%rd1], %r340;
	// end inline asm
	// begin inline asm
	ld.volatile.global.u32 %r341, [%rd1];
	// end inline asm
	add.s32 	%r342, %r341, 1;
	// begin inline asm
	st.volatile.global.u32 [%rd1], %r342;
	// end inline asm
	// begin inline asm
	ld.volatile.global.u32 %r343, [%rd1];
	// end inline asm
	add.s32 	%r344, %r343, 1;
	// begin inline asm
	st.volatile.global.u32 [%rd1], %r344;
	// end inline asm
	// begin inline asm
	ld.volatile.global.u32 %r345, [%rd1];
	// end inline asm
	add.s32 	%r346, %r345, 1;
	// begin inline asm
	st.volatile.global.u32 [%rd1], %r346;
	// end inline asm
	// begin inline asm
	ld.volatile.global.u32 %r347, [%rd1];
	// end inline asm
	add.s32 	%r348, %r347, 1;
	// begin inline asm
	st.volatile.global.u32 [%rd1], %r348;
	// end inline asm
	// begin inline asm
	ld.volatile.global.u32 %r349, [%rd1];
	// end inline asm
	add.s32 	%r350, %r349, 1;
	// begin inline asm
	st.volatile.global.u32 [%rd1], %r350;
	// end inline asm
	// begin inline asm
	ld.volatile.global.u32 %r351, [%rd1];
	// end inline asm
	add.s32 	%r352, %r351, 1;
	// begin inline asm
	st.volatile.global.u32 [%rd1], %r352;
	// end inline asm
	// begin inline asm
	ld.volatile.global.u32 %r353, [%rd1];
	// end inline asm
	add.s32 	%r354, %r353, 1;
	// begin inline asm
	st.volatile.global.u32 [%rd1], %r354;
	// end inline asm
	// begin inline asm
	ld.volatile.global.u32 %r355, [%rd1];
	// end inline asm
	add.s32 	%r356, %r355, 1;
	// begin inline asm
	st.volatile.global.u32 [%rd1], %r356;
	// end inline asm
	// begin inline asm
	ld.volatile.global.u32 %r357, [%rd1];
	// end inline asm
	add.s32 	%r358, %r357, 1;
	// begin inline asm
	st.volatile.global.u32 [%rd1], %r358;
	// end inline asm
	// begin inline asm
	ld.volatile.global.u32 %r359, [%rd1];
	// end inline asm
	add.s32 	%r360, %r359, 1;
	// begin inline asm
	st.volatile.global.u32 [%rd1], %r360;
	// end inline asm
	// begin inline asm
	ld.volatile.global.u32 %r361, [%rd1];
	// end inline asm
	add.s32 	%r362, %r361, 1;
	// begin inline asm
	st.volatile.global.u32 [%rd1], %r362;
	// end inline asm
	// begin inline asm
	ld.volatile.global.u32 %r363, [%rd1];
	// end inline asm
	add.s32 	%r364, %r363, 1;
	// begin inline asm
	st.volatile.global.u32 [%rd1], %r364;
	// end inline asm
	// begin inline asm
	ld.volatile.global.u32 %r365, [%rd1];
	// end inline asm
	add.s32 	%r366, %r365, 1;
	// begin inline asm
	st.volatile.global.u32 [%rd1], %r366;
	// end inline asm
	// begin inline asm
	ld.volatile.global.u32 %r367, [%rd1];
	// end inline asm
	add.s32 	%r368, %r367, 1;
	// begin inline asm
	st.volatile.global.u32 [%rd1], %r368;
	// end inline asm
	// begin inline asm
	ld.volatile.global.u32 %r369, [%rd1];
	// end inline asm
	add.s32 	%r370, %r369, 1;
	// begin inline asm
	st.volatile.global.u32 [%rd1], %r370;
	// end inline asm
	// begin inline asm
	ld.volatile.global.u32 %r371, [%rd1];
	// end inline asm
	add.s32 	%r372, %r371, 1;
	// begin inline asm
	st.volatile.global.u32 [%rd1], %r372;
	// end inline asm
	// begin inline asm
	ld.volatile.global.u32 %r373, [%rd1];
	// end inline asm
	add.s32 	%r374, %r373, 1;
	// begin inline asm
	st.volatile.global.u32 [%rd1], %r374;
	// end inline asm
	// begin inline asm
	ld.volatile.global.u32 %r375, [%rd1];
	// end inline asm
	add.s32 	%r376, %r375, 1;
	// begin inline asm
	st.volatile.global.u32 [%rd1], %r376;
	// end inline asm
	// begin inline asm
	ld.volatile.global.u32 %r377, [%rd1];
	// end inline asm
	add.s32 	%r378, %r377, 1;
	// begin inline asm
	st.volatile.global.u32 [%rd1], %r378;
	// end inline asm
	// begin inline asm
	ld.volatile.global.u32 %r379, [%rd1];
	// end inline asm
	add.s32 	%r380, %r379, 1;
	// begin inline asm
	st.volatile.global.u32 [%rd1], %r380;
	// end inline asm
	// begin inline asm
	ld.volatile.global.u32 %r381, [%rd1];
	// end inline asm
	add.s32 	%r382, %r381, 1;
	// begin inline asm
	st.volatile.global.u32 [%rd1], %r382;
	// end inline asm
	// begin inline asm
	ld.volatile.global.u32 %r383, [%rd1];
	// end inline asm
	add.s32 	%r384, %r383, 1;
	// begin inline asm
	st.volatile.global.u32 [%rd1], %r384;
	// end inline asm
	// begin inline asm
	ld.volatile.global.u32 %r385, [%rd1];
	// end inline asm
	add.s32 	%r386, %r385, 1;
	// begin inline asm
	st.volatile.global.u32 [%rd1], %r386;
	// end inline asm
	// begin inline asm
	ld.volatile.global.u32 %r387, [%rd1];
	// end inline asm
	add.s32 	%r388, %r387, 1;
	// begin inline asm
	st.volatile.global.u32 [%rd1], %r388;
	// end inline asm
	// begin inline asm
	ld.volatile.global.u32 %r389, [%rd1];
	// end inline asm
	add.s32 	%r390, %r389, 1;
	// begin inline asm
	st.volatile.global.u32 [%rd1], %r390;
	// end inline asm
	// begin inline asm
	ld.volatile.global.u32 %r391, [%rd1];
	// end inline asm
	add.s32 	%r392, %r391, 1;
	// begin inline asm
	st.volatile.global.u32 [%rd1], %r392;
	// end inline asm
	// begin inline asm
	ld.volatile.global.u32 %r393, [%rd1];
	// end inline asm
	add.s32 	%r394, %r393, 1;
	// begin inline asm
	st.volatile.global.u32 [%rd1], %r394;
	// end inline asm
	// begin inline asm
	ld.volatile.global.u32 %r395, [%rd1];
	// end inline asm
	add.s32 	%r396, %r395, 1;
	// begin inline asm
	st.volatile.global.u32 [%rd1], %r396;
	// end inline asm
	// begin inline asm
	ld.volatile.global.u32 %r397, [%rd1];
	// end inline asm
	add.s32 	%r398, %r397, 1;
	// begin inline asm
	st.volatile.global.u32 [%rd1], %r398;
	// end inline asm
	// begin inline asm
	ld.volatile.global.u32 %r399, [%rd1];
	// end inline asm
	add.s32 	%r400, %r399, 1;
	// begin inline asm
	st.volatile.global.u32 [%rd1], %r400;
	// end inline asm
	// begin inline asm
	ld.volatile.global.u32 %r401, [%rd1];
	// end inline asm
	add.s32 	%r402, %r401, 1;
	// begin inline asm
	st.volatile.global.u32 [%rd1], %r402;
	// end inline asm
	// begin inline asm
	ld.volatile.global.u32 %r403, [%rd1];
	// end inline asm
	add.s32 	%r404, %r403, 1;
	// begin inline asm
	st.volatile.global.u32 [%rd1], %r404;
	// end inline asm
	// begin inline asm
	ld.volatile.global.u32 %r405, [%rd1];
	// end inline asm
	add.s32 	%r406, %r405, 1;
	// begin inline asm
	st.volatile.global.u32 [%rd1], %r406;
	// end inline asm
	// begin inline asm
	ld.volatile.global.u32 %r407, [%rd1];
	// end inline asm
	add.s32 	%r408, %r407, 1;
	// begin inline asm
	st.volatile.global.u32 [%rd1], %r408;
	// end inline asm
	// begin inline asm
	ld.volatile.global.u32 %r409, [%rd1];
	// end inline asm
	add.s32 	%r410, %r409, 1;
	// begin inline asm
	st.volatile.global.u32 [%rd1], %r410;
	// end inline asm
	// begin inline asm
	ld.volatile.global.u32 %r411, [%rd1];
	// end inline asm
	add.s32 	%r412, %r411, 1;
	// begin inline asm
	st.volatile.global.u32 [%rd1], %r412;
	// end inline asm
	// begin inline asm
	ld.volatile.global.u32 %r413, [%rd1];
	// end inline asm
	add.s32 	%r414, %r413, 1;
	// begin inline asm
	st.volatile.global.u32 [%rd1], %r414;
	// end inline asm
	// begin inline asm
	ld.volatile.global.u32 %r415, [%rd1];
	// end inline asm
	add.s32 	%r416, %r415, 1;
	// begin inline asm
	st.volatile.global.u32 [%rd1], %r416;
	// end inline asm
	// begin inline asm
	ld.volatile.global.u32 %r417, [%rd1];
	// end inline asm
	add.s32 	%r418, %r417, 1;
	// begin inline asm
	st.volatile.global.u32 [%rd1], %r418;
	// end inline asm
	// begin inline asm
	ld.volatile.global.u32 %r419, [%rd1];
	// end inline asm
	add.s32 	%r420, %r419, 1;
	// begin inline asm
	st.volatile.global.u32 [%rd1], %r420;
	// end inline asm
	// begin inline asm
	ld.volatile.global.u32 %r421, [%rd1];
	// end inline asm
	add.s32 	%r422, %r421, 1;
	// begin inline asm
	st.volatile.global.u32 [%rd1], %r422;
	// end inline asm
	// begin inline asm
	ld.volatile.global.u32 %r423, [%rd1];
	// end inline asm
	add.s32 	%r424, %r423, 1;
	// begin inline asm
	st.volatile.global.u32 [%rd1], %r424;
	// end inline asm
	// begin inline asm
	ld.volatile.global.u32 %r425, [%rd1];
	// end inline asm
	add.s32 	%r426, %r425, 1;
	// begin inline asm
	st.volatile.global.u32 [%rd1], %r426;
	// end inline asm
	// begin inline asm
	ld.volatile.global.u32 %r427, [%rd1];
	// end inline asm
	add.s32 	%r428, %r427, 1;
	// begin inline asm
	st.volatile.global.u32 [%rd1], %r428;
	// end inline asm
	// begin inline asm
	ld.volatile.global.u32 %r429, [%rd1];
	// end inline asm
	add.s32 	%r430, %r429, 1;
	// begin inline asm
	st.volatile.global.u32 [%rd1], %r430;
	// end inline asm
	// begin inline asm
	ld.volatile.global.u32 %r431, [%rd1];
	// end inline asm
	add.s32 	%r432, %r431, 1;
	// begin inline asm
	st.volatile.global.u32 [%rd1], %r432;
	// end inline asm
	// begin inline asm
	ld.volatile.global.u32 %r433, [%rd1];
	// end inline asm
	add.s32 	%r434, %r433, 1;
	// begin inline asm
	st.volatile.global.u32 [%rd1], %r434;
	// end inline asm
	// begin inline asm
	ld.volatile.global.u32 %r435, [%rd1];
	// end inline asm
	add.s32 	%r436, %r435, 1;
	// begin inline asm
	st.volatile.global.u32 [%rd1], %r436;
	// end inline asm
	// begin inline asm
	ld.volatile.global.u32 %r437, [%rd1];
	// end inline asm
	add.s32 	%r438, %r437, 1;
	// begin inline asm
	st.volatile.global.u32 [%rd1], %r438;
	// end inline asm
	// begin inline asm
	ld.volatile.global.u32 %r439, [%rd1];
	// end inline asm
	add.s32 	%r440, %r439, 1;
	// begin inline asm
	st.volatile.global.u32 [%rd1], %r440;
	// end inline asm
	// begin inline asm
	ld.volatile.global.u32 %r441, [%rd1];
	// end inline asm
	add.s32 	%r442, %r441, 1;
	// begin inline asm
	st.volatile.global.u32 [%rd1], %r442;
	// end inline asm
	// begin inline asm
	ld.volatile.global.u32 %r443, [%rd1];
	// end inline asm
	add.s32 	%r444, %r443, 1;
	// begin inline asm
	st.volatile.global.u32 [%rd1], %r444;
	// end inline asm
	// begin inline asm
	ld.volatile.global.u32 %r445, [%rd1];
	// end inline asm
	add.s32 	%r446, %r445, 1;
	// begin inline asm
	st.volatile.global.u32 [%rd1], %r446;
	// end inline asm
	// begin inline asm
	ld.volatile.global.u32 %r447, [%rd1];
	// end inline asm
	add.s32 	%r448, %r447, 1;
	// begin inline asm
	st.volatile.global.u32 [%rd1], %r448;
	// end inline asm
	// begin inline asm
	ld.volatile.global.u32 %r449, [%rd1];
	// end inline asm
	add.s32 	%r450, %r449, 1;
	// begin inline asm
	st.volatile.global.u32 [%rd1], %r450;
	// end inline asm
	// begin inline asm
	ld.volatile.global.u32 %r451, [%rd1];
	// end inline asm
	add.s32 	%r452, %r451, 1;
	// begin inline asm
	st.volatile.global.u32 [%rd1], %r452;
	// end inline asm
	// begin inline asm
	ld.volatile.global.u32 %r453, [%rd1];
	// end inline asm
	add.s32 	%r454, %r453, 1;
	// begin inline asm
	st.volatile.global.u32 [%rd1], %r454;
	// end inline asm
	// begin inline asm
	ld.volatile.global.u32 %r455, [%rd1];
	// end inline asm
	add.s32 	%r456, %r455, 1;
	// begin inline asm
	st.volatile.global.u32 [%rd1], %r456;
	// end inline asm
	// begin inline asm
	ld.volatile.global.u32 %r457, [%rd1];
	// end inline asm
	add.s32 	%r458, %r457, 1;
	// begin inline asm
	st.volatile.global.u32 [%rd1], %r458;
	// end inline asm
	// begin inline asm
	ld.volatile.global.u32 %r459, [%rd1];
	// end inline asm
	add.s32 	%r460, %r459, 1;
	// begin inline asm
	st.volatile.global.u32 [%rd1], %r460;
	// end inline asm
	// begin inline asm
	ld.volatile.global.u32 %r461, [%rd1];
	// end inline asm
	add.s32 	%r462, %r461, 1;
	// begin inline asm
	st.volatile.global.u32 [%rd1], %r462;
	// end inline asm
	// begin inline asm
	ld.volatile.global.u32 %r463, [%rd1];
	// end inline asm
	add.s32 	%r464, %r463, 1;
	// begin inline asm
	st.volatile.global.u32 [%rd1], %r464;
	// end inline asm
	// begin inline asm
	ld.volatile.global.u32 %r465, [%rd1];
	// end inline asm
	add.s32 	%r466, %r465, 1;
	// begin inline asm
	st.volatile.global.u32 [%rd1], %r466;
	// end inline asm
	// begin inline asm
	ld.volatile.global.u32 %r467, [%rd1];
	// end inline asm
	add.s32 	%r468, %r467, 1;
	// begin inline asm
	st.volatile.global.u32 [%rd1], %r468;
	// end inline asm
	// begin inline asm
	ld.volatile.global.u32 %r469, [%rd1];
	// end inline asm
	add.s32 	%r470, %r469, 1;
	// begin inline asm
	st.volatile.global.u32 [%rd1], %r470;
	// end inline asm
	// begin inline asm
	ld.volatile.global.u32 %r471, [%rd1];
	// end inline asm
	add.s32 	%r472, %r471, 1;
	// begin inline asm
	st.volatile.global.u32 [%rd1], %r472;
	// end inline asm
	// begin inline asm
	ld.volatile.global.u32 %r473, [%rd1];
	// end inline asm
	add.s32 	%r474, %r473, 1;
	// begin inline asm
	st.volatile.global.u32 [%rd1], %r474;
	// end inline asm
	// begin inline asm
	ld.volatile.global.u32 %r475, [%rd1];
	// end inline asm
	add.s32 	%r476, %r475, 1;
	// begin inline asm
	st.volatile.global.u32 [%rd1], %r476;
	// end inline asm
	// begin inline asm
	ld.volatile.global.u32 %r477, [%rd1];
	// end inline asm
	add.s32 	%r478, %r477, 1;
	// begin inline asm
	st.volatile.global.u32 [%rd1], %r478;
	// end inline asm
	// begin inline asm
	ld.volatile.global.u32 %r479, [%rd1];
	// end inline asm
	add.s32 	%r480, %r479, 1;
	// begin inline asm
	st.volatile.global.u32 [%rd1], %r480;
	// end inline asm
	// begin inline asm
	ld.volatile.global.u32 %r481, [%rd1];
	// end inline asm
	add.s32 	%r482, %r481, 1;
	// begin inline asm
	st.volatile.global.u32 [%rd1], %r482;
	// end inline asm
	// begin inline asm
	ld.volatile.global.u32 %r483, [%rd1];
	// end inline asm
	add.s32 	%r484, %r483, 1;
	// begin inline asm
	st.volatile.global.u32 [%rd1], %r484;
	// end inline asm
	// begin inline asm
	ld.volatile.global.u32 %r485, [%rd1];
	// end inline asm
	add.s32 	%r486, %r485, 1;
	// begin inline asm
	st.volatile.global.u32 [%rd1], %r486;
	// end inline asm
	// begin inline asm
	ld.volatile.global.u32 %r487, [%rd1];
	// end inline asm
	add.s32 	%r488, %r487, 1;
	// begin inline asm
	st.volatile.global.u32 [%rd1], %r488;
	// end inline asm
	// begin inline asm
	ld.volatile.global.u32 %r489, [%rd1];
	// end inline asm
	add.s32 	%r490, %r489, 1;
	// begin inline asm
	st.volatile.global.u32 [%rd1], %r490;
	// end inline asm
	// begin inline asm
	ld.volatile.global.u32 %r491, [%rd1];
	// end inline asm
	add.s32 	%r492, %r491, 1;
	// begin inline asm
	st.volatile.global.u32 [%rd1], %r492;
	// end inline asm
	// begin inline asm
	ld.volatile.global.u32 %r493, [%rd1];
	// end inline asm
	add.s32 	%r494, %r493, 1;
	// begin inline asm
	st.volatile.global.u32 [%rd1], %r494;
	// end inline asm
	// begin inline asm
	ld.volatile.global.u32 %r495, [%rd1];
	// end inline asm
	add.s32 	%r496, %r495, 1;
	// begin inline asm
	st.volatile.global.u32 [%rd1], %r496;
	// end inline asm
	// begin inline asm
	ld.volatile.global.u32 %r497, [%rd1];
	// end inline asm
	add.s32 	%r498, %r497, 1;
	// begin inline asm
	st.volatile.global.u32 [%rd1], %r498;
	// end inline asm
	// begin inline asm
	ld.volatile.global.u32 %r499, [%rd1];
	// end inline asm
	add.s32 	%r500, %r499, 1;
	// begin inline asm
	st.volatile.global.u32 [%rd1], %r500;
	// end inline asm
	// begin inline asm
	ld.volatile.global.u32 %r501, [%rd1];
	// end inline asm
	add.s32 	%r502, %r501, 1;
	// begin inline asm
	st.volatile.global.u32 [%rd1], %r502;
	// end inline asm
	// begin inline asm
	ld.volatile.global.u32 %r503, [%rd1];
	// end inline asm
	add.s32 	%r504, %r503, 1;
	// begin inline asm
	st.volatile.global.u32 [%rd1], %r504;
	// end inline asm
	// begin inline asm
	ld.volatile.global.u32 %r505, [%rd1];
	// end inline asm
	add.s32 	%r506, %r505, 1;
	// begin inline asm
	st.volatile.global.u32 [%rd1], %r506;
	// end inline asm
	// begin inline asm
	ld.volatile.global.u32 %r507, [%rd1];
	// end inline asm
	add.s32 	%r508, %r507, 1;
	// begin inline asm
	st.volatile.global.u32 [%rd1], %r508;
	// end inline asm
	// begin inline asm
	ld.volatile.global.u32 %r509, [%rd1];
	// end inline asm
	add.s32 	%r510, %r509, 1;
	// begin inline asm
	st.volatile.global.u32 [%rd1], %r510;
	// end inline asm
	// begin inline asm
	ld.volatile.global.u32 %r511, [%rd1];
	// end inline asm
	add.s32 	%r512, %r511, 1;
	// begin inline asm
	st.volatile.global.u32 [%rd1], %r512;
	// end inline asm
	// begin inline asm
	ld.volatile.global.u32 %r513, [%rd1];
	// end inline asm
	add.s32 	%r514, %r513, 1;
	// begin inline asm
	st.volatile.global.u32 [%rd1], %r514;
	// end inline asm
$L__BB40_2:
	ret;

}
	// .globl	_Z4testIL_Z13load_volatilePKjEL_Z17store_atomic_exchPjjELi256E14single_element10skip_lanesILj2EEEvv
.visible .entry _Z4testIL_Z13load_volatilePKjEL_Z17store_atomic_exchPjjELi256E14single_element10skip_lanesILj2EEEvv()
{
	.reg .pred 	%p<2>;
	.reg .b32 	%r<771>;
	.reg .b64 	%rd<514>;

	// begin inline asm
	mov.u32 %r1, %laneid;
	// end inline asm
	and.b32  	%r2, %r1, 1;
	setp.eq.b32 	%p1, %r2, 1;
	@%p1 bra 	$L__BB41_2;
	mov.u64 	%rd513, buffer;
	cvta.global.u64 	%rd1, %rd513;
	// begin inline asm
	ld.volatile.global.u32 %r3, [%rd1];
	// end inline asm
	add.s32 	%r5, %r3, 1;
	// begin inline asm
	atom.global.exch.b32 %r4, [%rd1], %r5;
	// end inline asm
	// begin inline asm
	ld.volatile.global.u32 %r6, [%rd1];
	// end inline asm
	add.s32 	%r8, %r6, 1;
	// begin inline asm
	atom.global.exch.b32 %r7, [%rd1], %r8;
	// end inline asm
	// begin inline asm
	ld.volatile.global.u32 %r9, [%rd1];
	// end inline asm
	add.s32 	%r11, %r9, 1;
	// begin inline asm
	atom.global.exch.b32 %r10, [%rd1], %r11;
	// end inline asm
	// begin inline asm
	ld.volatile.global.u32 %r12, [%rd1];
	// end inline asm
	add.s32 	%r14, %r12, 1;
	// begin inline asm
	atom.global.exch.b32 %r13, [%rd1], %r14;
	// end inline asm
	// begin inline asm
	ld.volatile.global.u32 %r15, [%rd1];
	// end inline asm
	add.s32 	%r17, %r15, 1;
	// begin inline asm
	atom.global.exch.b32 %r16, [%rd1], %r17;
	// end inline asm
	// begin inline asm
	ld.volatile.global.u32 %r18, [%rd1];
	// end inline asm
	add.s32 	%r20, %r18, 1;
	// begin inline asm
	atom.global.exch.b32 %r19, [%rd1], %r20;
	// end inline asm
	// begin inline asm
	ld.volatile.global.u32 %r21, [%rd1];
	// end inline asm
	add.s32 	%r23, %r21, 1;
	// begin inline asm
	atom.global.exch.b32 %r22, [%rd1], %r23;
	// end inline asm
	// begin inline asm
	ld.volatile.global.u32 %r24, [%rd1];
	// end inline asm
	add.s32 	%r26, %r24, 1;
	// begin inline asm
	atom.global.exch.b32 %r25, [%rd1], %r26;
	// end inline asm
	// begin inline asm
	ld.volatile.global.u32 %r27, [%rd1];
	// end inline asm
	add.s32 	%r29, %r27, 1;
	// begin inline asm
	atom.global.exch.b32 %r28, [%rd1], %r29;
	// end inline asm
	// begin inline asm
	ld.volatile.global.u32 %r30, [%rd1];
	// end inline asm
	add.s32 	%r32, %r30, 1;
	// begin inline asm
	atom.global.exch.b32 %r31, [%rd1], %r32;
	// end inline asm
	// begin inline asm
	ld.volatile.global.u32 %r33, [%rd1];
	// end inline asm
	add.s32 	%r35, %r33, 1;
	// begin inline asm
	atom.global.exch.b32 %r34, [%rd1], %r35;
	// end inline asm
	// begin inline asm
	ld.volatile.global.u32 %r36, [%rd1];
	// end inline asm
	add.s32 	%r38, %r36, 1;
	// begin inline asm
	atom.global.exch.b32 %r37, [%rd1], %r38;
	// end inline asm
	// begin inline asm
	ld.volatile.global.u32 %r39, [%rd1];
	// end inline asm
	add.s32 	%r41, %r39, 1;
	// begin inline asm
	atom.global.exch.b32 %r40, [%rd1], %r41;
	// end inline asm
	// begin inline asm
	ld.volatile.global.u32 %r42, [%rd1];
	// end inline asm
	add.s32 	%r44, %r42, 1;
	// begin inline asm
	atom.global.exch.b32 %r43, [%rd1], %r44;
	// end inline asm
	// begin inline asm
	ld.volatile.global.u32 %r45, [%rd1];
	// end inline asm
	add.s32 	%r47, %r45, 1;
	// begin inline asm
	atom.global.exch.b32 %r46, [%rd1], %r47;
	// end inline asm
	// begin inline asm
	ld.volatile.global.u32 %r48, [%rd1];
	// end inline asm
	add.s32 	%r50, %r48, 1;
	// begin inline asm
	atom.global.exch.b32 %r49, [%rd1], %r50;
	// end inline asm
	// begin inline asm
	ld.volatile.global.u32 %r51, [%rd1];
	// end inline asm
	add.s32 	%r53, %r51, 1;
	// begin inline asm
	atom.global.exch.b32 %r52, [%rd1], %r53;
	// end inline asm
	// begin inline asm
	ld.volatile.global.u32 %r54, [%rd1];
	// end inline asm
	add.s32 	%r56, %r54, 1;
	// begin inline asm
	atom.global.exch.b32 %r55, [%rd1], %r56;
	// end inline asm
	// begin inline asm
	ld.volatile.global.u32 %r57, [%rd1];
	// end inline asm
	add.s32 	%r59, %r57, 1;
	// begin inline asm
	atom.global.exch.b32 %r58, [%rd1], %r59;
	// end inline asm
	// begin inline asm
	ld.volatile.global.u32 %r60, [%rd1];
	// end inline asm
	add.s32 	%r62, %r60, 1;
	// begin inline asm
	atom.global.exch.b32 %r61, [%rd1], %r62;
	// end inline asm
	// begin inline asm
	ld.volatile.global.u32 %r63, [%rd1];
	// end inline asm
	add.s32 	%r65, %r63, 1;
	// begin inline asm
	atom.global.exch.b32 %r64, [%rd1], %r65;
	// end inline asm
	// begin inline asm
	ld.volatile.global.u32 %r66, [%rd1];
	// end inline asm
	add.s32 	%r68, %r66, 1;
	// begin inline asm
	atom.global.exch.b32 %r67, [%rd1], %r68;
	// end inline asm
	// begin inline asm
	ld.volatile.global.u32 %r69, [%rd1];
	// end inline asm
	add.s32 	%r71, %r69, 1;
	// begin inline asm
	atom.global.exch.b32 %r70, [%rd1], %r71;
	// end inline asm
	// begin inline asm
	ld.volatile.global.u32 %r72, [%rd1];
	// end inline asm
	add.s32 	%r74, %r72, 1;
	// begin inline asm
	atom.global.exch.b32 %r73, [%rd1], %r74;
	// end inline asm
	// begin inline asm
	ld.volatile.global.u32 %r75, [%rd1];
	// end inline asm
	add.s32 	%r77, %r75, 1;
	// begin inline asm
	atom.global.exch.b32 %r76, [%rd1], %r77;
	// end inline asm
	// begin inline asm
	ld.volatile.global.u32 %r78, [%rd1];
	// end inline asm
	add.s32 	%r80, %r78, 1;
	// begin inline asm
	atom.global.exch.b32 %r79, [%rd1], %r80;
	// end inline asm
	// begin inline asm
	ld.volatile.global.u32 %r81, [%rd1];
	// end inline asm
	add.s32 	%r83, %r81, 1;
	// begin inline asm
	atom.global.exch.b32 %r82, [%rd1], %r83;
	// end inline asm
	// begin inline asm
	ld.volatile.global.u32 %r84, [%rd1];
	// end inline asm
	add.s32 	%r86, %r84, 1;
	// begin inline asm
	atom.global.exch.b32 %r85, [%rd1], %r86;
	// end inline asm
	// begin inline asm
	ld.volatile.global.u32 %r87, [%rd1];
	// end inline asm
	add.s32 	%r89, %r87, 1;
	// begin inline asm
	atom.global.exch.b32 %r88, [%rd1], %r89;
	// end inline asm
	// begin inline asm
	ld.volatile.global.u32 %r90, [%rd1];
	// end inline asm
	add.s32 	%r92, %r90, 1;
	// begin inline asm
	atom.global.exch.b32 %r91, [%rd1], %r92;
	// end inline asm
	// begin inline asm
	ld.volatile.global.u32 %r93, [%rd1];
	// end inline asm
	add.s32 	%r95, %r93, 1;
	// begin inline asm
	atom.global.exch.b32 %r94, [%rd1], %r95;
	// end inline asm
	// begin inline asm
	ld.volatile.global.u32 %r96, [%rd1];
	// end inline asm
	add.s32 	%r98, %r96, 1;
	// begin inline asm
	atom.global.exch.b32 %r97, [%rd1], %r98;
	// end inline asm
	// begin inline asm
	ld.volatile.global.u32 %r99, [%rd1];
	// end inline asm
	add.s32 	%r101, %r99, 1;
	// begin inline asm
	atom.global.exch.b32 %r100, [%rd1], %r101;
	// end inline asm
	// begin inline asm
	ld.volatile.global.u32 %r102, [%rd1];
	// end inline asm
	add.s32 	%r104, %r102, 1;
	// begin inline asm
	atom.global.exch.b32 %r103, [%rd1], %r104;
	// end inline asm
	// begin inline asm
	ld.volatile.global.u32 %r105, [%rd1];
	// end inline asm
	add.s32 	%r107, %r105, 1;
	// begin inline asm
	atom.global.exch.b32 %r106, [%rd1], %r107;
	// end inline asm
	// begin inline asm
	ld.volatile.global.u32 %r108, [%rd1];
	// end inline asm
	add.s32 	%r110, %r108, 1;
	// begin inline asm
	atom.global.exch.b32 %r109, [%rd1], %r110;
	// end inline asm
	// begin inline asm
	ld.volatile.global.u32 %r111, [%rd1];
	// end inline asm
	add.s32 	%r113, %r111, 1;
	// begin inline asm
	atom.global.exch.b32 %r112, [%rd1], %r113;
	// end inline asm
	// begin inline asm
	ld.volatile.global.u32 %r114, [%rd1];
	// end inline asm
	add.s32 	%r116, %r114, 1;
	// begin inline asm
	atom.global.exch.b32 %r115, [%rd1], %r116;
	// end inline asm
	// begin inline asm
	ld.volatile.global.u32 %r117, [%rd1];
	// end inline asm
	add.s32 	%r119, %r117, 1;
	// begin inline asm
	atom.global.exch.b32 %r118, [%rd1], %r119;
	// end inline asm
	// begin inline asm
	ld.volatile.global.u32 %r120, [%rd1];
	// end inline asm
	add.s32 	%r122, %r120, 1;
	// begin inline asm
	atom.global.exch.b32 %r121, [%rd1], %r122;
	// end inline asm
	// begin inline asm
	ld.volatile.global.u32 %r123, [%rd1];
	// end inline asm
	add.s32 	%r125, %r123, 1;
	// begin inline asm
	atom.global.exch.b32 %r124, [%rd1], %r125;
	// end inline asm
	// begin inline asm
	ld.volatile.global.u32 %r126, [%rd1];
	// end inline asm
	add.s32 	%r128, %r126, 1;
	// begin inline asm
	atom.global.exch.b32 %r127, [%rd1], %r128;
	// end inline asm
	// begin inline asm
	ld.volatile.global.u32 %r129, [%rd1];
	// end inline asm
	add.s32 	%r131, %r129, 1;
	// begin inline asm
	atom.global.exch.b32 %r130, [%rd1], %r131;
	// end inline asm
	// begin inline asm
	ld.volatile.global.u32 %r132, [%rd1];
	// end inline asm
	add.s32 	%r134, %r132, 1;
	// begin inline asm
	atom.global.exch.b32 %r133, [%rd1], %r134;
	// end inline asm
	// begin inline asm
	ld.volatile.global.u32 %r135, [%rd1];
	// end inline asm
	add.s32 	%r137, %r135, 1;
	// begin inline asm
	atom.global.exch.b32 %r136, [%rd1], %r137;
	// end inline asm
	// begin inline asm
	ld.volatile.global.u32 %r138, [%rd1];
	// end inline asm
	add.s32 	%r140, %r138, 1;
	// begin inline asm
	atom.global.exch.b32 %r139, [%rd1], %r140;
	// end inline asm
	// begin inline asm
	ld.volatile.global.u32 %r141, [%rd1];
	// end inline asm
	add.s32 	%r143, %r141, 1;
	// begin inline asm
	atom.global.exch.b32 %r142, [%rd1], %r143;
	// end inline asm
	// begin inline asm
	ld.volatile.global.u32 %r144, [%rd1];
	// end inline asm
	add.s32 	%r146, %r144, 1;
	// begin inline asm
	atom.global.exch.b32 %r145, [%rd1], %r146;
	// end inline asm
	// begin inline asm
	ld.volatile.global.u32 %r147, [%rd1];
	// end inline asm
	add.s32 	%r149, %r147, 1;
	// begin inline asm
	atom.global.exch.b32 %r148, [%rd1], %r149;
	// end inline asm
	// begin inline asm
	ld.volatile.global.u32 %r150, [%rd1];
	// end inline asm
	add.s32 	%r152, %r150, 1;
	// begin inline asm
	atom.global.exch.b32 %r151, [%rd1], %r152;
	// end inline asm
	// begin inline asm
	ld.volatile.global.u32 %r153, [%rd1];
	// end inline asm
	add.s32 	%r155, %r153, 1;
	// begin inline asm
	atom.global.exch.b32 %r154, [%rd1], %r155;
	// end inline asm
	// begin inline asm
	ld.volatile.global.u32 %r156, [%rd1];
	// end inline asm
	add.s32 	%r158, %r156, 1;
	// begin inline asm
	atom.global.exch.b32 %r157, [%rd1], %r158;
	// end inline asm
	// begin inline asm
	ld.volatile.global.u32 %r159, [%rd1];
	// end inline asm
	add.s32 	%r161, %r159, 1;
	// begin inline asm
	atom.global.exch.b32 %r160, [%rd1], %r161;
	// end inline asm
	// begin inline asm
	ld.volatile.global.u32 %r162, [%rd1];
	// end inline asm
	add.s32 	%r164, %r162, 1;
	// begin inline asm
	atom.global.exch.b32 %r163, [%rd1], %r164;
	// end inline asm
	// begin inline asm
	ld.volatile.global.u32 %r165, [%rd1];
	// end inline asm
	add.s32 	%r167, %r165, 1;
	// begin inline asm
	atom.global.exch.b32 %r166, [%rd1], %r167;
	// end inline asm
	// begin inline asm
	ld.volatile.global.u32 %r168, [%rd1];
	// end inline asm
	add.s32 	%r170, %r168, 1;
	// begin inline asm
	atom.global.exch.b32 %r169, [%rd1], %r170;
	// end inline asm
	// begin inline asm
	ld.volatile.global.u32 %r171, [%rd1];
	// end inline asm
	add.s32 	%r173, %r171, 1;
	// begin inline asm
	atom.global.exch.b32 %r172, [%rd1], %r173;
	// end inline asm
	// begin inline asm
	ld.volatile.global.u32 %r174, [%rd1];
	// end inline asm
	add.s32 	%r176, %r174, 1;
	// begin inline asm
	atom.global.exch.b32 %r175, [%rd1], %r176;
	// end inline asm
	// begin inline asm
	ld.volatile.global.u32 %r177, [%rd1];
	// end inline asm
	add.s32 	%r179, %r177, 1;
	// begin inline asm
	atom.global.exch.b32 %r178, [%rd1], %r179;
	// end inline asm
	// begin inline asm
	ld.volatile.global.u32 %r180, [%rd1];
	// end inline asm
	add.s32 	%r182, %r180, 1;
	// begin inline asm
	atom.global.exch.b32 %r181, [%rd1], %r182;
	// end inline asm
	// begin inline asm
	ld.volatile.global.u32 %r183, [%rd1];
	// end inline asm
	add.s32 	%r185, %r183, 1;
	// begin inline asm
	atom.global.exch.b32 %r184, [%rd1], %r185;
	// end inline asm
	// begin inline asm
	ld.volatile.global.u32 %r186, [%rd1];
	// end inline asm
	add.s32 	%r188, %r186, 1;
	// begin inline asm
	atom.global.exch.b32 %r187, [%rd1], %r188;
	// end inline asm
	// begin inline asm
	ld.volatile.global.u32 %r189, [%rd1];
	// end inline asm
	add.s32 	%r191, %r189, 1;
	// begin inline asm
	atom.global.exch.b32 %r190, [%rd1], %r191;
	// end inline asm
	// begin inline asm
	ld.volatile.global.u32 %r192, [%rd1];
	// end inline asm
	add.s32 	%r194, %r192, 1;
	// begin inline asm
	atom.global.exch.b32 %r193, [%rd1], %r194;
	// end inline asm
	// begin inline asm
	ld.volatile.global.u32 %r195, [%rd1];
	// end inline asm
	add.s32 	%r197, %r195, 1;
	// begin inline asm
	atom.global.exch.b32 %r196, [%rd1], %r197;
	// end inline asm
	// begin inline asm
	ld.volatile.global.u32 %r198, [%rd1];
	// end inline asm
	add.s32 	%r200, %r198, 1;
	// begin inline asm
	atom.global.exch.b32 %r199, [%rd1], %r200;
	// end inline asm
	// begin inline asm
	ld.volatile.global.u32 %r201, [%rd1];
	// end inline asm
	add.s32 	%r203, %r201, 1;
	// begin inline asm
	atom.global.exch.b32 %r202, [%rd1], %r203;
	// end inline asm
	// begin inline asm
	ld.volatile.global.u32 %r204, [%rd1];
	// end inline asm
	add.s32 	%r206, %r204, 1;
	// begin inline asm
	atom.global.exch.b32 %r205, [%rd1], %r206;
	// end inline asm
	// begin inline asm
	ld.volatile.global.u32 %r207, [%rd1];
	// end inline asm
	add.s32 	%r209, %r207, 1;
	// begin inline asm
	atom.global.exch.b32 %r208, [%rd1], %r209;
	// end inline asm
	// begin inline asm
	ld.volatile.global.u32 %r210, [%rd1];
	// end inline asm
	add.s32 	%r212, %r210, 1;
	// begin inline asm
	atom.global.exch.b32 %r211, [%rd1], %r212;
	// end inline asm
	// begin inline asm
	ld.volatile.global.u32 %r213, [%rd1];
	// end inline asm
	add.s32 	%r215, %r213, 1;
	// begin inline asm
	atom.global.exch.b32 %r214, [%rd1], %r215;
	// end inline asm
	// begin inline asm
	ld.volatile.global.u32 %r216, [%rd1];
	// end inline asm
	add.s32 	%r218, %r216, 1;
	// begin inline asm
	atom.global.exch.b32 %r217, [%rd1], %r218;
	// end inline asm
	// begin inline asm
	ld.volatile.global.u32 %r219, [%rd1];
	// end inline asm
	add.s32 	%r221, %r219, 1;
	// begin inline asm
	atom.global.exch.b32 %r220, [%rd1], %r221;
	// end inline asm
	// begin inline asm
	ld.volatile.global.u32 %r222, [%rd1];
	// end inline asm
	add.s32 	%r224, %r222, 1;
	// begin inline asm
	atom.global.exch.b32 %r223, [%rd1], %r224;
	// end inline asm
	// begin inline asm
	ld.volatile.global.u32 %r225, [%rd1];
	// end inline asm
	add.s32 	%r227, %r225, 1;
	// begin inline asm
	atom.global.exch.b32 %r226, [%rd1], %r227;
	// end inline asm
	// begin inline asm
	ld.volatile.global.u32 %r228, [%rd1];
	// end inline asm
	add.s32 	%r230, %r228, 1;
	// begin inline asm
	atom.global.exch.b32 %r229, [%rd1], %r230;
	// end inline asm
	// begin inline asm
	ld.volatile.global.u32 %r231, [%rd1];
	// end inline asm
	add.s32 	%r233, %r231, 1;
	// begin inline asm
	atom.global.exch.b32 %r232, [%rd1], %r233;
	// end inline asm
	// begin inline asm
	ld.volatile.global.u32 %r234, [%rd1];
	// end inline asm
	add.s32 	%r236, %r234, 1;
	// begin inline asm
	atom.global.exch.b32 %r235, [%rd1], %r236;
	// end inline asm
	// begin inline asm
	ld.volatile.global.u32 %r237, [%rd1];
	// end inline asm
	add.s32 	%r239, %r237, 1;
	// begin inline asm
	atom.global.exch.b32 %r238, [%rd1], %r239;
	// end inline asm
	// begin inline asm
	ld.volatile.global.u32 %r240, [%rd1];
	// end inline asm
	add.s32 	%r242, %r240, 1;
	// begin inline asm
	atom.global.exch.b32 %r241, [%rd1], %r242;
	// end inline asm
	// begin inline asm
	ld.volatile.global.u32 %r243, [%rd1];
	// end inline asm
	add.s32 	%r245, %r243, 1;
	// begin inline asm
	atom.global.exch.b32 %r244, [%rd1], %r245;
	// end inline asm
	// begin inline asm
	ld.volatile.global.u32 %r246, [%rd1];
	// end inline asm
	add.s32 	%r248, %r246, 1;
	// begin inline asm
	atom.global.exch.b32 %r247, [%rd1], %r248;
	// end inline asm
	// begin inline asm
	ld.volatile.global.u32 %r249, [%rd1];
	// end inline asm
	add.s32 	%r251, %r249, 1;
	// begin inline asm
	atom.global.exch.b32 %r250, [%rd1], %r251;
	// end inline asm
	// begin inline asm
	ld.volatile.global.u32 %r252, [%rd1];
	// end inline asm
	add.s32 	%r254, %r252, 1;
	// begin inline asm
	atom.global.exch.b32 %r253, [%rd1], %r254;
	// end inline asm
	// begin inline asm
	ld.volatile.global.u32 %r255, [%rd1];
	// end inline asm
	add.s32 	%r257, %r255, 1;
	// begin inline asm
	atom.global.exch.b32 %r256, [%rd1], %r257;
	// end inline asm
	// begin inline asm
	ld.volatile.global.u32 %r258, [%rd1];
	// end inline asm
	add.s32 	%r260, %r258, 1;
	// begin inline asm
	atom.global.exch.b32 %r259, [%rd1], %r260;
	// end inline asm
	// begin inline asm
	ld.volatile.global.u32 %r261, [%rd1];
	// end inline asm
	add.s32 	%r263, %r261, 1;
	// begin inline asm
	atom.global.exch.b32 %r262, [%rd1], %r263;
	// end inline asm
	// begin inline asm
	ld.volatile.global.u32 %r264, [%rd1];
	// end inline asm
	add.s32 	%r266, %r264, 1;
	// begin inline asm
	atom.global.exch.b32 %r265, [%rd1], %r266;
	// end inline asm
	// begin inline asm
	ld.volatile.global.u32 %r267, [%rd1];
	// end inline asm
	add.s32 	%r269, %r267, 1;
	// begin inline asm
	atom.global.exch.b32 %r268, [%rd1], %r269;
	// end inline asm
	// begin inline asm
	ld.volatile.global.u32 %r270, [%rd1];
	// end inline asm
	add.s32 	%r272, %r270, 1;
	// begin inline asm
	atom.global.exch.b32 %r271, [%rd1], %r272;
	// end inline asm
	// begin inline asm
	ld.volatile.global.u32 %r273, [%rd1];
	// end inline asm
	add.s32 	%r275, %r273, 1;
	// begin inline asm
	atom.global.exch.b32 %r274, [%rd1], %r275;
	// end inline asm
	// begin inline asm
	ld.volatile.global.u32 %r276, [%rd1];
	// end inline asm
	add.s32 	%r278, %r276, 1;
	// begin inline asm
	atom.global.exch.b32 %r277, [%rd1], %r278;
	// end inline asm
	// begin inline asm
	ld.volatile.global.u32 %r279, [%rd1];
	// end inline asm
	add.s32 	%r281, %r279, 1;
	// begin inline asm
	atom.global.exch.b32 %r280, [%rd1], %r281;
	// end inline asm
	// begin inline asm
	ld.volatile.global.u32 %r282, [%rd1];
	// end inline asm
	add.s32 	%r284, %r282, 1;
	// begin inline asm
	atom.global.exch.b32 %r283, [%rd1], %r284;
	// end inline asm
	// begin inline asm
	ld.volatile.global.u32 %r285, [%rd1];
	// end inline asm
	add.s32 	%r287, %r285, 1;
	// begin inline asm
	atom.global.exch.b32 %r286, [%rd1], %r287;
	// end inline asm
	// begin inline asm
	ld.volatile.global.u32 %r288, [%rd1];
	// end inline asm
	add.s32 	%r290, %r288, 1;
	// begin inline asm
	atom.global.exch.b32 %r289, [%rd1], %r290;
	// end inline asm
	// begin inline asm
	ld.volatile.global.u32 %r291, [%rd1];
	// end inline asm
	add.s32 	%r293, %r291, 1;
	// begin inline asm
	atom.global.exch.b32 %r292, [%rd1], %r293;
	// end inline asm
	// begin inline asm
	ld.volatile.global.u32 %r294, [%rd1];
	// end inline asm
	add.s32 	%r296, %r294, 1;
	// begin inline asm
	atom.global.exch.b32 %r295, [%rd1], %r296;
	// end inline asm
	// begin inline asm
	ld.volatile.global.u32 %r297, [%rd1];
	// end inline asm
	add.s32 	%r299, %r297, 1;
	// begin inline asm
	atom.global.exch.b32 %r298, [%rd1], %r299;
	// end inline asm
	// begin inline asm
	ld.volatile.global.u32 %r300, [%rd1];
	// end inline asm
	add.s32 	%r302, %r300, 1;
	// begin inline asm
	atom.global.exch.b32 %r301, [%rd1], %r302;
	// end inline asm
	// begin inline asm
	ld.volatile.global.u32 %r303, [%rd1];
	// end inline asm
	add.s32 	%r305, %r303, 1;
	// begin inline asm
	atom.global.exch.b32 %r304, [%rd1], %r305;
	// end inline asm
	// begin inline asm
	ld.volatile.global.u32 %r306, [%rd1];
	// end inline asm
	add.s32 	%r308, %r306, 1;
	// begin inline asm
	atom.global.exch.b32 %r307, [%rd1], %r308;
	// end inline asm
	// begin inline asm
	ld.volatile.global.u32 %r309, [%rd1];
	// end inline asm
	add.s32 	%r311, %r309, 1;
	// begin inline asm
	atom.global.exch.b32 %r310, [%rd1], %r311;
	// end inline asm
	// begin inline asm
	ld.volatile.global.u32 %r312, [%rd1];
	// end inline asm
	add.s32 	%r314, %r312, 1;
	// begin inline asm
	atom.global.exch.b32 %r313, [%rd1], %r314;
	// end inline asm
	// begin inline asm
	ld.volatile.global.u32 %r315, [%rd1];
	// end inline asm
	add.s32 	%r317, %r315, 1;
	// begin inline asm
	atom.global.exch.b32 %r316, [%rd1], %r317;
	// end inline asm
	// begin inline asm
	ld.volatile.global.u32 %r318, [%rd1];
	// end inline asm
	add.s32 	%r320, %r318, 1;
	// begin inline asm
	atom.global.exch.b32 %r319, [%rd1], %r320;
	// end inline asm
	// begin inline asm
	ld.volatile.global.u32 %r321, [%rd1];
	// end inline asm
	add.s32 	%r323, %r321, 1;
	// begin inline asm
	atom.global.exch.b32 %r322, [%rd1], %r323;
	// end inline asm
	// begin inline asm
	ld.volatile.global.u32 %r324, [%rd1];
	// end inline asm
	add.s32 	%r326, %r324, 1;
	// begin inline asm
	atom.global.exch.b32 %r325, [%rd1], %r326;
	// end inline asm
	// begin inline asm
	ld.volatile.global.u32 %r327, [%rd1];
	// end inline asm
	add.s32 	%r329, %r327, 1;
	// begin inline asm
	atom.global.exch.b32 %r328, [%rd1], %r329;
	// end inline asm
	// begin inline asm
	ld.volatile.global.u32 %r330, [%rd1];
	// end inline asm
	add.s32 	%r332, %r330, 1;
	// begin inline asm
	atom.global.exch.b32 %r331, [%rd1], %r332;
	// end inline asm
	// begin inline asm
	ld.volatile.global.u32 %r333, [%rd1];
	// end inline asm
	add.s32 	%r335, %r333, 1;
	// begin inline asm
	atom.global.exch.b32 %r334, [%rd1], %r335;
	// end inline asm
	// begin inline asm
	ld.volatile.global.u32 %r336, [%rd1];
	// end inline asm
	add.s32 	%r338, %r336, 1;
	// begin inline asm
	atom.global.exch.b32 %r337, [%rd1], %r338;
	// end inline asm
	// begin inline asm
	ld.volatile.global.u32 %r339, [%rd1];
	// end inline asm
	add.s32 	%r341, %r339, 1;
	// begin inline asm
	atom.global.exch.b32 %r340, [%rd1], %r341;
	// end inline asm
	// begin inline asm
	ld.volatile.global.u32 %r342, [%rd1];
	// end inline asm
	add.s32 	%r344, %r342, 1;
	// begin inline asm
	atom.global.exch.b32 %r343, [%rd1], %r344;
	// end inline asm
	// begin inline asm
	ld.volatile.global.u32 %r345, [%rd1];
	// end inline asm
	add.s32 	%r347, %r345, 1;
	// begin inline asm
	atom.global.exch.b32 %r346, [%rd1], %r347;
	// end inline asm
	// begin inline asm
	ld.volatile.global.u32 %r348, [%rd1];
	// end inline asm
	add.s32 	%r350, %r348, 1;
	// begin inline asm
	atom.global.exch.b32 %r349, [%rd1], %r350;
	// end inline asm
	// begin inline asm
	ld.volatile.global.u32 %r351, [%rd1];
	// end inline asm
	add.s32 	%r353, %r351, 1;
	// begin inline asm
	atom.global.exch.b32 %r352, [%rd1], %r353;
	// end inline asm
	// begin inline asm
	ld.volatile.global.u32 %r354, [%rd1];
	// end inline asm
	add.s32 	%r356, %r354, 1;
	// begin inline asm
	atom.global.exch.b32 %r355, [%rd1], %r356;
	// end inline asm
	// begin inline asm
	ld.volatile.global.u32 %r357, [%rd1];
	// end inline asm
	add.s32 	%r359, %r357, 1;
	// begin inline asm
	atom.global.exch.b32 %r358, [%rd1], %r359;
	// end inline asm
	// begin inline asm
	ld.volatile.global.u32 %r360, [%rd1];
	// end inline asm
	add.s32 	%r362, %r360, 1;
	// begin inline asm
	atom.global.exch.b32 %r361, [%rd1], %r362;
	// end inline asm
	// begin inline asm
	ld.volatile.global.u32 %r363, [%rd1];
	// end inline asm
	add.s32 	%r365, %r363, 1;
	// begin inline asm
	atom.global.exch.b32 %r364, [%rd1], %r365;
	// end inline asm
	// begin inline asm
	ld.volatile.global.u32 %r366, [%rd1];
	// end inline asm
	add.s32 	%r368, %r366, 1;
	// begin inline asm
	atom.global.exch.b32 %r367, [%rd1], %r368;
	// end inline asm
	// begin inline asm
	ld.volatile.global.u32 %r369, [%rd1];
	// end inline asm
	add.s32 	%r371, %r369, 1;
	// begin inline asm
	atom.global.exch.b32 %r370, [%rd1], %r371;
	// end inline asm
	// begin inline asm
	ld.volatile.global.u32 %r372, [%rd1];
	// end inline asm
	add.s32 	%r374, %r372, 1;
	// begin inline asm
	atom.global.exch.b32 %r373, [%rd1], %r374;
	// end inline asm
	// begin inline asm
	ld.volatile.global.u32 %r375, [%rd1];
	// end inline asm
	add.s32 	%r377, %r375, 1;
	// begin inline asm
	atom.global.exch.b32 %r376, [%rd1], %r377;
	// end inline asm
	// begin inline asm
	ld.volatile.global.u32 %r378, [%rd1];
	// end inline asm
	add.s32 	%r380, %r378, 1;
	// begin inline asm
	atom.global.exch.b32 %r379, [%rd1], %r380;
	// end inline asm
	// begin inline asm
	ld.volatile.global.u32 %r381, [%rd1];
	// end inline asm
	add.s32 	%r383, %r381, 1;
	// begin inline asm
	atom.global.exch.b32 %r382, [%rd1], %r383;
	// end inline asm
	// begin inline asm
	ld.volatile.global.u32 %r384, [%rd1];
	// end inline asm
	add.s32 	%r386, %r384, 1;
	// begin inline asm
	atom.global.exch.b32 %r385, [%rd1], %r386;
	// end inline asm
	// begin inline asm
	ld.volatile.global.u32 %r387, [%rd1];
	// end inline asm
	add.s32 	%r389, %r387, 1;
	// begin inline asm
	atom.global.exch.b32 %r388, [%rd1], %r389;
	// end inline asm
	// begin inline asm
	ld.volatile.global.u32 %r390, [%rd1];
	// end inline asm
	add.s32 	%r392, %r390, 1;
	// begin inline asm
	atom.global.exch.b32 %r391, [%rd1], %r392;
	// end inline asm
	// begin inline asm
	ld.volatile.global.u32 %r393, [%rd1];
	// end inline asm
	add.s32 	%r395, %r393, 1;
	// begin inline asm
	atom.global.exch.b32 %r394, [%rd1], %r395;
	// end inline asm
	// begin inline asm
	ld.volatile.global.u32 %r396, [%rd1];
	// end inline asm
	add.s32 	%r398, %r396, 1;
	// begin inline asm
	atom.global.exch.b32 %r397, [%rd1], %r398;
	// end inline asm
	// begin inline asm
	ld.volatile.global.u32 %r399, [%rd1];
	// end inline asm
	add.s32 	%r401, %r399, 1;
	// begin inline asm
	atom.global.exch.b32 %r400, [%rd1], %r401;
	// end inline asm
	// begin inline asm
	ld.volatile.global.u32 %r402, [%rd1];
	// end inline asm
	add.s32 	%r404, %r402, 1;
	// begin inline asm
	atom.global.exch.b32 %r403, [%rd1], %r404;
	// end inline asm
	// begin inline asm
	ld.volatile.global.u32 %r405, [%rd1];
	// end inline asm
	add.s32 	%r407, %r405, 1;
	// begin inline asm
	atom.global.exch.b32 %r406, [%rd1], %r407;
	// end inline asm
	// begin inline asm
	ld.volatile.global.u32 %r408, [%rd1];
	// end inline asm
	add.s32 	%r410, %r408, 1;
	// begin inline asm
	atom.global.exch.b32 %r409, [%rd1], %r410;
	// end inline asm
	// begin inline asm
	ld.volatile.global.u32 %r411, [%rd1];
	// end inline asm
	add.s32 	%r413, %r411, 1;
	// begin inline asm
	atom.global.exch.b32 %r412, [%rd1], %r413;
	// end inline asm
	// begin inline asm
	ld.volatile.global.u32 %r414, [%rd1];
	// end inline asm
	add.s32 	%r416, %r414, 1;
	// begin inline asm
	atom.global.exch.b32 %r415, [%rd1], %r416;
	// end inline asm
	// begin inline asm
	ld.volatile.global.u32 %r417, [%rd1];
	// end inline asm
	add.s32 	%r419, %r417, 1;
	// begin inline asm
	atom.global.exch.b32 %r418, [%rd1], %r419;
	// end inline asm
	// begin inline asm
	ld.volatile.global.u32 %r420, [%rd1];
	// end inline asm
	add.s32 	%r422, %r420, 1;
	// begin inline asm
	atom.global.exch.b32 %r421, [%rd1], %r422;
	// end inline asm
	// begin inline asm
	ld.volatile.global.u32 %r423, [%rd1];
	// end inline asm
	add.s32 	%r425, %r423, 1;
	// begin inline asm
	atom.global.exch.b32 %r424, [%rd1], %r425;
	// end inline asm
	// begin inline asm
	ld.volatile.global.u32 %r426, [%rd1];
	// end inline asm
	add.s32 	%r428, %r426, 1;
	// begin inline asm
	atom.global.exch.b32 %r427, [%rd1], %r428;
	// end inline asm
	// begin inline asm
	ld.volatile.global.u32 %r429, [%rd1];
	// end inline asm
	add.s32 	%r431, %r429, 1;
	// begin inline asm
	atom.global.exch.b32 %r430, [%rd1], %r431;
	// end inline asm
	// begin inline asm
	ld.volatile.global.u32 %r432, [%rd1];
	// end inline asm
	add.s32 	%r434, %r432, 1;
	// begin inline asm
	atom.global.exch.b32 %r433, [%rd1], %r434;
	// end inline asm
	// begin inline asm
	ld.volatile.global.u32 %r435, [%rd1];
	// end inline asm
	add.s32 	%r437, %r435, 1;
	// begin inline asm
	atom.global.exch.b32 %r436, [%rd1], %r437;
	// end inline asm
	// begin inline asm
	ld.volatile.global.u32 %r438, [%rd1];
	// end inline asm
	add.s32 	%r440, %r438, 1;
	// begin inline asm
	atom.global.exch.b32 %r439, [%rd1], %r440;
	// end inline asm
	// begin inline asm
	ld.volatile.global.u32 %r441, [%rd1];
	// end inline asm
	add.s32 	%r443, %r441, 1;
	// begin inline asm
	atom.global.exch.b32 %r442, [%rd1], %r443;
	// end inline asm
	// begin inline asm
	ld.volatile.global.u32 %r444, [%rd1];
	// end inline asm
	add.s32 	%r446, %r444, 1;
	// begin inline asm
	atom.global.exch.b32 %r445, [%rd1], %r446;
	// end inline asm
	// begin inline asm
	ld.volatile.global.u32 %r447, [%rd1];
	// end inline asm
	add.s32 	%r449, %r447, 1;
	// begin inline asm
	atom.global.exch.b32 %r448, [%rd1], %r449;
	// end inline asm
	// begin inline asm
	ld.volatile.global.u32 %r450, [%rd1];
	// end inline asm
	add.s32 	%r452, %r450, 1;
	// begin inline asm
	atom.global.exch.b32 %r451, [%rd1], %r452;
	// end inline asm
	// begin inline asm
	ld.volatile.global.u32 %r453, [%rd1];
	// end inline asm
	add.s32 	%r455, %r453, 1;
	// begin inline asm
	atom.global.exch.b32 %r454, [%rd1], %r455;
	// end inline asm
	// begin inline asm
	ld.volatile.global.u32 %r456, [%rd1];
	// end inline asm
	add.s32 	%r458, %r456, 1;
	// begin inline asm
	atom.global.exch.b32 %r457, [%rd1], %r458;
	// end inline asm
	// begin inline asm
	ld.volatile.global.u32 %r459, [%rd1];
	// end inline asm
	add.s32 	%r461, %r459, 1;
	// begin inline asm
	atom.global.exch.b32 %r460, [%rd1], %r461;
	// end inline asm
	// begin inline asm
	ld.volatile.global.u32 %r462, [%rd1];
	// end inline asm
	add.s32 	%r464, %r462, 1;
	// begin inline asm
	atom.global.exch.b32 %r463, [%rd1], %r464;
	// end inline asm
	// begin inline asm
	ld.volatile.global.u32 %r465, [%rd1];
	// end inline asm
	add.s32 	%r467, %r465, 1;
	// begin inline asm
	atom.global.exch.b32 %r466, [%rd1], %r467;
	// end inline asm
	// begin inline asm
	ld.volatile.global.u32 %r468, [%rd1];
	// end inline asm
	add.s32 	%r470, %r468, 1;
	// begin inline asm
	atom.global.exch.b32 %r469, [%rd1], %r470;
	// end inline asm
	// begin inline asm
	ld.volatile.global.u32 %r471, [%rd1];
	// end inline asm
	add.s32 	%r473, %r471, 1;
	// begin inline asm
	atom.global.exch.b32 %r472, [%rd1], %r473;
	// end inline asm
	// begin inline asm
	ld.volatile.global.u32 %r474, [%rd1];
	// end inline asm
	add.s32 	%r476, %r474, 1;
	// begin inline asm
	atom.global.exch.b32 %r475, [%rd1], %r476;
	// end inline asm
	// begin inline asm
	ld.volatile.global.u32 %r477, [%rd1];
	// end inline asm
	add.s32 	%r479, %r477, 1;
	// begin inline asm
	atom.global.exch.b32 %r478, [%rd1], %r479;
	// end inline asm
	// begin inline asm
	ld.volatile.global.u32 %r480, [%rd1];
	// end inline asm
	add.s32 	%r482, %r480, 1;
	// begin inline asm
	atom.global.exch.b32 %r481, [%rd1], %r482;
	// end inline asm
	// begin inline asm
	ld.volatile.global.u32 %r483, [%rd1];
	// end inline asm
	add.s32 	%r485, %r483, 1;
	// begin inline asm
	atom.global.exch.b32 %r484, [%rd1], %r485;
	// end inline asm
	// begin inline asm
	ld.volatile.global.u32 %r486, [%rd1];
	// end inline asm
	add.s32 	%r488, %r486, 1;
	// begin inline asm
	atom.global.exch.b32 %r487, [%rd1], %r488;
	// end inline asm
	// begin inline asm
	ld.volatile.global.u32 %r489, [%rd1];
	// end inline asm
	add.s32 	%r491, %r489, 1;
	// begin inline asm
	atom.global.exch.b32 %r490, [%rd1], %r491;
	// end inline asm
	// begin inline asm
	ld.volatile.global.u32 %r492, [%rd1];
	// end inline asm
	add.s32 	%r494, %r492, 1;
	// begin inline asm
	atom.global.exch.b32 %r493, [%rd1], %r494;
	// end inline asm
	// begin inline asm
	ld.volatile.global.u32 %r495, [%rd1];
	// end inline asm
	add.s32 	%r497, %r495, 1;
	// begin inline asm
	atom.global.exch.b32 %r496, [%rd1], %r497;
	// end inline asm
	// begin inline asm
	ld.volatile.global.u32 %r498, [%rd1];
	// end inline asm
	add.s32 	%r500, %r498, 1;
	// begin inline asm
	atom.global.exch.b32 %r499, [%rd1], %r500;
	// end inline asm
	// begin inline asm
	ld.volatile.global.u32 %r501, [%rd1];
	// end inline asm
	add.s32 	%r503, %r501, 1;
	// begin inline asm
	atom.global.exch.b32 %r502, [%rd1], %r503;
	// end inline asm
	// begin inline asm
	ld.volatile.global.u32 %r504, [%rd1];
	// end inline asm
	add.s32 	%r506, %r504, 1;
	// begin inline asm
	atom.global.exch.b32 %r505, [%rd1], %r506;
	// end inline asm
	// begin inline asm
	ld.volatile.global.u32 %r507, [%rd1];
	// end inline asm
	add.s32 	%r509, %r507, 1;
	// begin inline asm
	atom.global.exch.b32 %r508, [%rd1], %r509;
	// end inline asm
	// begin inline asm
	ld.volatile.global.u32 %r510, [%rd1];
	// end inline asm
	add.s32 	%r512, %r510, 1;
	// begin inline asm
	atom.global.exch.b32 %r511, [%rd1], %r512;
	// end inline asm
	// begin inline asm
	ld.volatile.global.u32 %r513, [%rd1];
	// end inline asm
	add.s32 	%r515, %r513, 1;
	// begin inline asm
	atom.global.exch.b32 %r514, [%rd1], %r515;
	// end inline asm
	// begin inline asm
	ld.volatile.global.u32 %r516, [%rd1];
	// end inline asm
	add.s32 	%r518, %r516, 1;
	// begin inline asm
	atom.global.exch.b32 %r517, [%rd1], %r518;
	// end inline asm
	// begin inline asm
	ld.volatile.global.u32 %r519, [%rd1];
	// end inline asm
	add.s32 	%r521, %r519, 1;
	// begin inline asm
	atom.global.exch.b32 %r520, [%rd1], %r521;
	// end inline asm
	// begin inline asm
	ld.volatile.global.u32 %r522, [%rd1];
	// end inline asm
	add.s32 	%r524, %r522, 1;
	// begin inline asm
	atom.global.exch.b32 %r523, [%rd1], %r524;
	// end inline asm
	// begin inline asm
	ld.volatile.global.u32 %r525, [%rd1];
	// end inline asm
	add.s32 	%r527, %r525, 1;
	// begin inline asm
	atom.global.exch.b32 %r526, [%rd1], %r527;
	// end inline asm
	// begin inline asm
	ld.volatile.global.u32 %r528, [%rd1];
	// end inline asm
	add.s32 	%r530, %r528, 1;
	// begin inline asm
	atom.global.exch.b32 %r529, [%rd1], %r530;
	// end inline asm
	// begin inline asm
	ld.volatile.global.u32 %r531, [%rd1];
	// end inline asm
	add.s32 	%r533, %r531, 1;
	// begin inline asm
	atom.global.exch.b32 %r532, [%rd1], %r533;
	// end inline asm
	// begin inline asm
	ld.volatile.global.u32 %r534, [%rd1];
	// end inline asm
	add.s32 	%r536, %r534, 1;
	// begin inline asm
	atom.global.exch.b32 %r535, [%rd1], %r536;
	// end inline asm
	// begin inline asm
	ld.volatile.global.u32 %r537, [%rd1];
	// end inline asm
	add.s32 	%r539, %r537, 1;
	// begin inline asm
	atom.global.exch.b32 %r538, [%rd1], %r539;
	// end inline asm
	// begin inline asm
	ld.volatile.global.u32 %r540, [%rd1];
	// end inline asm
	add.s32 	%r542, %r540, 1;
	// begin inline asm
	atom.global.exch.b32 %r541, [%rd1], %r542;
	// end inline asm
	// begin inline asm
	ld.volatile.global.u32 %r543, [%rd1];
	// end inline asm
	add.s32 	%r545, %r543, 1;
	// begin inline asm
	atom.global.exch.b32 %r544, [%rd1], %r545;
	// end inline asm
	// begin inline asm
	ld.volatile.global.u32 %r546, [%rd1];
	// end inline asm
	add.s32 	%r548, %r546, 1;
	// begin inline asm
	atom.global.exch.b32 %r547, [%rd1], %r548;
	// end inline asm
	// begin inline asm
	ld.volatile.global.u32 %r549, [%rd1];
	// end inline asm
	add.s32 	%r551, %r549, 1;
	// begin inline asm
	atom.global.exch.b32 %r550, [%rd1], %r551;
	// end inline asm
	// begin inline asm
	ld.volatile.global.u32 %r552, [%rd1];
	// end inline asm
	add.s32 	%r554, %r552, 1;
	// begin inline asm
	atom.global.exch.b32 %r553, [%rd1], %r554;
	// end inline asm
	// begin inline asm
	ld.volatile.global.u32 %r555, [%rd1];
	// end inline asm
	add.s32 	%r557, %r555, 1;
	// begin inline asm
	atom.global.exch.b32 %r556, [%rd1], %r557;
	// end inline asm
	// begin inline asm
	ld.volatile.global.u32 %r558, [%rd1];
	// end inline asm
	add.s32 	%r560, %r558, 1;
	// begin inline asm
	atom.global.exch.b32 %r559, [%rd1], %r560;
	// end inline asm
	// begin inline asm
	ld.volatile.global.u32 %r561, [%rd1];
	// end inline asm
	add.s32 	%r563, %r561, 1;
	// begin inline asm
	atom.global.exch.b32 %r562, [%rd1], %r563;
	// end inline asm
	// begin inline asm
	ld.volatile.global.u32 %r564, [%rd1];
	// end inline asm
	add.s32 	%r566, %r564, 1;
	// begin inline asm
	atom.global.exch.b32 %r565, [%rd1], %r566;
	// end inline asm
	// begin inline asm
	ld.volatile.global.u32 %r567, [%rd1];
	// end inline asm
	add.s32 	%r569, %r567, 1;
	// begin inline asm
	atom.global.exch.b32 %r568, [%rd1], %r569;
	// end inline asm
	// begin inline asm
	ld.volatile.global.u32 %r570, [%rd1];
	// end inline asm
	add.s32 	%r572, %r570, 1;
	// begin inline asm
	atom.global.exch.b32 %r571, [%rd1], %r572;
	// end inline asm
	// begin inline asm
	ld.volatile.global.u32 %r573, [%rd1];
	// end inline asm
	add.s32 	%r575, %r573, 1;
	// begin inline asm
	atom.global.exch.b32 %r574, [%rd1], %r575;
	// end inline asm
	// begin inline asm
	ld.volatile.global.u32 %r576, [%rd1];
	// end inline asm
	add.s32 	%r578, %r576, 1;
	// begin inline asm
	atom.global.exch.b32 %r577, [%rd1], %r578;
	// end inline asm
	// begin inline asm
	ld.volatile.global.u32 %r579, [%rd1];
	// end inline asm
	add.s32 	%r581, %r579, 1;
	// begin inline asm
	atom.global.exch.b32 %r580, [%rd1], %r581;
	// end inline asm
	// begin inline asm
	ld.volatile.global.u32 %r582, [%rd1];
	// end inline asm
	add.s32 	%r584, %r582, 1;
	// begin inline asm
	atom.global.exch.b32 %r583, [%rd1], %r584;
	// end inline asm
	// begin inline asm
	ld.volatile.global.u32 %r585, [%rd1];
	// end inline asm
	add.s32 	%r587, %r585, 1;
	// begin inline asm
	atom.global.exch.b32 %r586, [%rd1], %r587;
	// end inline asm
	// begin inline asm
	ld.volatile.global.u32 %r588, [%rd1];
	// end inline asm
	add.s32 	%r590, %r588, 1;
	// begin inline asm
	atom.global.exch.b32 %r589, [%rd1], %r590;
	// end inline asm
	// begin inline asm
	ld.volatile.global.u32 %r591, [%rd1];
	// end inline asm
	add.s32 	%r593, %r591, 1;
	// begin inline asm
	atom.global.exch.b32 %r592, [%rd1], %r593;
	// end inline asm
	// begin inline asm
	ld.volatile.global.u32 %r594, [%rd1];
	// end inline asm
	add.s32 	%r596, %r594, 1;
	// begin inline asm
	atom.global.exch.b32 %r595, [%rd1], %r596;
	// end inline asm
	// begin inline asm
	ld.volatile.global.u32 %r597, [%rd1];
	// end inline asm
	add.s32 	%r599, %r597, 1;
	// begin inline asm
	atom.global.exch.b32 %r598, [%rd1], %r599;
	// end inline asm
	// begin inline asm
	ld.volatile.global.u32 %r600, [%rd1];
	// end inline asm
	add.s32 	%r602, %r600, 1;
	// begin inline asm
	atom.global.exch.b32 %r601, [%rd1], %r602;
	// end inline asm
	// begin inline asm
	ld.volatile.global.u32 %r603, [%rd1];
	// end inline asm
	add.s32 	%r605, %r603, 1;
	// begin inline asm
	atom.global.exch.b32 %r604, [%rd1], %r605;
	// end inline asm
	// begin inline asm
	ld.volatile.global.u32 %r606, [%rd1];
	// end inline asm
	add.s32 	%r608, %r606, 1;
	// begin inline asm
	atom.global.exch.b32 %r607, [%rd1], %r608;
	// end inline asm
	// begin inline asm
	ld.volatile.global.u32 %r609, [%rd1];
	// end inline asm
	add.s32 	%r611, %r609, 1;
	// begin inline asm
	atom.global.exch.b32 %r610, [%rd1], %r611;
	// end inline asm
	// begin inline asm
	ld.volatile.global.u32 %r612, [%rd1];
	// end inline asm
	add.s32 	%r614, %r612, 1;
	// begin inline asm
	atom.global.exch.b32 %r613, [%rd1], %r614;
	// end inline asm
	// begin inline asm
	ld.volatile.global.u32 %r615, [%rd1];
	// end inline asm
	add.s32 	%r617, %r615, 1;
	// begin inline asm
	atom.global.exch.b32 %r616, [%rd1], %r617;
	// end inline asm
	// begin inline asm
	ld.volatile.global.u32 %r618, [%rd1];
	// end inline asm
	add.s32 	%r620, %r618, 1;
	// begin inline asm
	atom.global.exch.b32 %r619, [%rd1], %r620;
	// end inline asm
	// begin inline asm
	ld.volatile.global.u32 %r621, [%rd1];
	// end inline asm
	add.s32 	%r623, %r621, 1;
	// begin inline asm
	atom.global.exch.b32 %r622, [%rd1], %r623;
	// end inline asm
	// begin inline asm
	ld.volatile.global.u32 %r624, [%rd1];
	// end inline asm
	add.s32 	%r626, %r624, 1;
	// begin inline asm
	atom.global.exch.b32 %r625, [%rd1], %r626;
	// end inline asm
	// begin inline asm
	ld.volatile.global.u32 %r627, [%rd1];
	// end inline asm
	add.s32 	%r629, %r627, 1;
	// begin inline asm
	atom.global.exch.b32 %r628, [%rd1], %r629;
	// end inline asm
	// begin inline asm
	ld.volatile.global.u32 %r630, [%rd1];
	// end inline asm
	add.s32 	%r632, %r630, 1;
	// begin inline asm
	atom.global.exch.b32 %r631, [%rd1], %r632;
	// end inline asm
	// begin inline asm
	ld.volatile.global.u32 %r633, [%rd1];
	// end inline asm
	add.s32 	%r635, %r633, 1;
	// begin inline asm
	atom.global.exch.b32 %r634, [%rd1], %r635;
	// end inline asm
	// begin inline asm
	ld.volatile.global.u32 %r636, [%rd1];
	// end inline asm
	add.s32 	%r638, %r636, 1;
	// begin inline asm
	atom.global.exch.b32 %r637, [%rd1], %r638;
	// end inline asm
	// begin inline asm
	ld.volatile.global.u32 %r639, [%rd1];
	// end inline asm
	add.s32 	%r641, %r639, 1;
	// begin inline asm
	atom.global.exch.b32 %r640, [%rd1], %r641;
	// end inline asm
	// begin inline asm
	ld.volatile.global.u32 %r642, [%rd1];
	// end inline asm
	add.s32 	%r644, %r642, 1;
	// begin inline asm
	atom.global.exch.b32 %r643, [%rd1], %r644;
	// end inline asm
	// begin inline asm
	ld.volatile.global.u32 %r645, [%rd1];
	// end inline asm
	add.s32 	%r647, %r645, 1;
	// begin inline asm
	atom.global.exch.b32 %r646, [%rd1], %r647;
	// end inline asm
	// begin inline asm
	ld.volatile.global.u32 %r648, [%rd1];
	// end inline asm
	add.s32 	%r650, %r648, 1;
	// begin inline asm
	atom.global.exch.b32 %r649, [%rd1], %r650;
	// end inline asm
	// begin inline asm
	ld.volatile.global.u32 %r651, [%rd1];
	// end inline asm
	add.s32 	%r653, %r651, 1;
	// begin inline asm
	atom.global.exch.b32 %r652, [%rd1], %r653;
	// end inline asm
	// begin inline asm
	ld.volatile.global.u32 %r654, [%rd1];
	// end inline asm
	add.s32 	%r656, %r654, 1;
	// begin inline asm
	atom.global.exch.b32 %r655, [%rd1], %r656;
	// end inline asm
	// begin inline asm
	ld.volatile.global.u32 %r657, [%rd1];
	// end inline asm
	add.s32 	%r659, %r657, 1;
	// begin inline asm
	atom.global.exch.b32 %r658, [%rd1], %r659;
	// end inline asm
	// begin inline asm
	ld.volatile.global.u32 %r660, [%rd1];
	// end inline asm
	add.s32 	%r662, %r660, 1;
	// begin inline asm
	atom.global.exch.b32 %r661, [%rd1], %r662;
	// end inline asm
	// begin inline asm
	ld.volatile.global.u32 %r663, [%rd1];
	// end inline asm
	add.s32 	%r665, %r663, 1;
	// begin inline asm
	atom.global.exch.b32 %r664, [%rd1], %r665;
	// end inline asm
	// begin inline asm
	ld.volatile.global.u32 %r666, [%rd1];
	// end inline asm
	add.s32 	%r668, %r666, 1;
	// begin inline asm
	atom.global.exch.b32 %r667, [%rd1], %r668;
	// end inline asm
	// begin inline asm
	ld.volatile.global.u32 %r669, [%rd1];
	// end inline asm
	add.s32 	%r671, %r669, 1;
	// begin inline asm
	atom.global.exch.b32 %r670, [%rd1], %r671;
	// end inline asm
	// begin inline asm
	ld.volatile.global.u32 %r672, [%rd1];
	// end inline asm
	add.s32 	%r674, %r672, 1;
	// begin inline asm
	atom.global.exch.b32 %r673, [%rd1], %r674;
	// end inline asm
	// begin inline asm
	ld.volatile.global.u32 %r675, [%rd1];
	// end inline asm
	add.s32 	%r677, %r675, 1;
	// begin inline asm
	atom.global.exch.b32 %r676, [%rd1], %r677;
	// end inline asm
	// begin inline asm
	ld.volatile.global.u32 %r678, [%rd1];
	// end inline asm
	add.s32 	%r680, %r678, 1;
	// begin inline asm
	atom.global.exch.b32 %r679, [%rd1], %r680;
	// end inline asm
	// begin inline asm
	ld.volatile.global.u32 %r681, [%rd1];
	// end inline asm
	add.s32 	%r683, %r681, 1;
	// begin inline asm
	atom.global.exch.b32 %r682, [%rd1], %r683;
	// end inline asm
	// begin inline asm
	ld.volatile.global.u32 %r684, [%rd1];
	// end inline asm
	add.s32 	%r686, %r684, 1;
	// begin inline asm
	atom.global.exch.b32 %r685, [%rd1], %r686;
	// end inline asm
	// begin inline asm
	ld.volatile.global.u32 %r687, [%rd1];
	// end inline asm
	add.s32 	%r689, %r687, 1;
	// begin inline asm
	atom.global.exch.b32 %r688, [%rd1], %r689;
	// end inline asm
	// begin inline asm
	ld.volatile.global.u32 %r690, [%rd1];
	// end inline asm
	add.s32 	%r692, %r690, 1;
	// begin inline asm
	atom.global.exch.b32 %r691, [%rd1], %r692;
	// end inline asm
	// begin inline asm
	ld.volatile.global.u32 %r693, [%rd1];
	// end inline asm
	add.s32 	%r695, %r693, 1;
	// begin inline asm
	atom.global.exch.b32 %r694, [%rd1], %r695;
	// end inline asm
	// begin inline asm
	ld.volatile.global.u32 %r696, [%rd1];
	// end inline asm
	add.s32 	%r698, %r696, 1;
	// begin inline asm
	atom.global.exch.b32 %r697, [%rd1], %r698;
	// end inline asm
	// begin inline asm
	ld.volatile.global.u32 %r699, [%rd1];
	// end inline asm
	add.s32 	%r701, %r699, 1;
	// begin inline asm
	atom.global.exch.b32 %r700, [%rd1], %r701;
	// end inline asm
	// begin inline asm
	ld.volatile.global.u32 %r702, [%rd1];
	// end inline asm
	add.s32 	%r704, %r702, 1;
	// begin inline asm
	atom.global.exch.b32 %r703, [%rd1], %r704;
	// end inline asm
	// begin inline asm
	ld.volatile.global.u32 %r705, [%rd1];
	// end inline asm
	add.s32 	%r707, %r705, 1;
	// begin inline asm
	atom.global.exch.b32 %r706, [%rd1], %r707;
	// end inline asm
	// begin inline asm
	ld.volatile.global.u32 %r708, [%rd1];
	// end inline asm
	add.s32 	%r710, %r708, 1;
	// begin inline asm
	atom.global.exch.b32 %r709, [%rd1], %r710;
	// end inline asm
	// begin inline asm
	ld.volatile.global.u32 %r711, [%rd1];
	// end inline asm
	add.s32 	%r713, %r711, 1;
	// begin inline asm
	atom.global.exch.b32 %r712, [%rd1], %r713;
	// end inline asm
	// begin inline asm
	ld.volatile.global.u32 %r714, [%rd1];
	// end inline asm
	add.s32 	%r716, %r714, 1;
	// begin inline asm
	atom.global.exch.b32 %r715, [%rd1], %r716;
	// end inline asm
	// begin inline asm
	ld.volatile.global.u32 %r717, [%rd1];
	// end inline asm
	add.s32 	%r719, %r717, 1;
	// begin inline asm
	atom.global.exch.b32 %r718, [%rd1], %r719;
	// end inline asm
	// begin inline asm
	ld.volatile.global.u32 %r720, [%rd1];
	// end inline asm
	add.s32 	%r722, %r720, 1;
	// begin inline asm
	atom.global.exch.b32 %r721, [%rd1], %r722;
	// end inline asm
	// begin inline asm
	ld.volatile.global.u32 %r723, [%rd1];
	// end inline asm
	add.s32 	%r725, %r723, 1;
	// begin inline asm
	atom.global.exch.b32 %r724, [%rd1], %r725;
	// end inline asm
	// begin inline asm
	ld.volatile.global.u32 %r726, [%rd1];
	// end inline asm
	add.s32 	%r728, %r726, 1;
	// begin inline asm
	atom.global.exch.b32 %r727, [%rd1], %r728;
	// end inline asm
	// begin inline asm
	ld.volatile.global.u32 %r729, [%rd1];
	// end inline asm
	add.s32 	%r731, %r729, 1;
	// begin inline asm
	atom.global.exch.b32 %r730, [%rd1], %r731;
	// end inline asm
	// begin inline asm
	ld.volatile.global.u32 %r732, [%rd1];
	// end inline asm
	add.s32 	%r734, %r732, 1;
	// begin inline asm
	atom.global.exch.b32 %r733, [%rd1], %r734;
	// end inline asm
	// begin inline asm
	ld.volatile.global.u32 %r735, [%rd1];
	// end inline asm
	add.s32 	%r737, %r735, 1;
	// begin inline asm
	atom.global.exch.b32 %r736, [%rd1], %r737;
	// end inline asm
	// begin inline asm
	ld.volatile.global.u32 %r738, [%rd1];
	// end inline asm
	add.s32 	%r740, %r738, 1;
	// begin inline asm
	atom.global.exch.b32 %r739, [%rd1], %r740;
	// end inline asm
	// begin inline asm
	ld.volatile.global.u32 %r741, [%rd1];
	// end inline asm
	add.s32 	%r743, %r741, 1;
	// begin inline asm
	atom.global.exch.b32 %r742, [%rd1], %r743;
	// end inline asm
	// begin inline asm
	ld.volatile.global.u32 %r744, [%rd1];
	// end inline asm
	add.s32 	%r746, %r744, 1;
	// begin inline asm
	atom.global.exch.b32 %r745, [%rd1], %r746;
	// end inline asm
	// begin inline asm
	ld.volatile.global.u32 %r747, [%rd1];
	// end inline asm
	add.s32 	%r749, %r747, 1;
	// begin inline asm
	atom.global.exch.b32 %r748, [%rd1], %r749;
	// end inline asm
	// begin inline asm
	ld.volatile.global.u32 %r750, [%rd1];
	// end inline asm
	add.s32 	%r752, %r750, 1;
	// begin inline asm
	atom.global.exch.b32 %r751, [%rd1], %r752;
	// end inline asm
	// begin inline asm
	ld.volatile.global.u32 %r753, [%rd1];
	// end inline asm
	add.s32 	%r755, %r753, 1;
	// begin inline asm
	atom.global.exch.b32 %r754, [%rd1], %r755;
	// end inline asm
	// begin inline asm
	ld.volatile.global.u32 %r756, [%rd1];
	// end inline asm
	add.s32 	%r758, %r756, 1;
	// begin inline asm
	atom.global.exch.b32 %r757, [%rd1], %r758;
	// end inline asm
	// begin inline asm
	ld.volatile.global.u32 %r759, [%rd1];
	// end inline asm
	add.s32 	%r761, %r759, 1;
	// begin inline asm
	atom.global.exch.b32 %r760, [%rd1], %r761;
	// end inline asm
	// begin inline asm
	ld.volatile.global.u32 %r762, [%rd1];
	// end inline asm
	add.s32 	%r764, %r762, 1;
	// begin inline asm
	atom.global.exch.b32 %r763, [%rd1], %r764;
	// end inline asm
	// begin inline asm
	ld.volatile.global.u32 %r765, [%rd1];
	// end inline asm
	add.s32 	%r767, %r765, 1;
	// begin inline asm
	atom.global.exch.b32 %r766, [%rd1], %r767;
	// end inline asm
	// begin inline asm
	ld.volatile.global.u32 %r768, [%rd1];
	// end inline asm
	add.s32 	%r770, %r768, 1;
	// begin inline asm
	atom.global.exch.b32 %r769, [%rd1], %r770;
	// end inline asm
$L__BB41_2:
	ret;

}
	// .globl	_Z4testIL_Z15load_atomic_addPKjEL_Z14store_volatilePjjELi256E14single_element10skip_lanesILj2EEEvv
.visible .entry _Z4testIL_Z15load_atomic_addPKjEL_Z14store_volatilePjjELi256E14single_element10skip_lanesILj2EEEvv()
{
	.reg .pred 	%p<2>;
	.reg .b32 	%r<515>;
	.reg .b64 	%rd<514>;

	// begin inline asm
	mov.u32 %r1, %laneid;
	// end inline asm
	and.b32  	%r2, %r1, 1;
	setp.eq.b32 	%p1, %r2, 1;
	@%p1 bra 	$L__BB42_2;
	mov.u64 	%rd513, buffer;
	cvta.global.u64 	%rd1, %rd513;
	// begin inline asm
	atom.global.add.u32 %r3, [%rd1], 0;
	// end inline asm
	add.s32 	%r4, %r3, 1;
	// begin inline asm
	st.volatile.global.u32 [%rd1], %r4;
	// end inline asm
	// begin inline asm
	atom.global.add.u32 %r5, [%rd1], 0;
	// end inline asm
	add.s32 	%r6, %r5, 1;
	// begin inline asm
	st.volatile.global.u32 [%rd1], %r6;
	// end inline asm
	// begin inline asm
	atom.global.add.u32 %r7, [%rd1], 0;
	// end inline asm
	add.s32 	%r8, %r7, 1;
	// begin inline asm
	st.volatile.global.u32 [%rd1], %r8;
	// end inline asm
	// begin inline asm
	atom.global.add.u32 %r9, [%rd1], 0;
	// end inline asm
	add.s32 	%r10, %r9, 1;
	// begin inline asm
	st.volatile.global.u32 [%rd1], %r10;
	// end inline asm
	// begin inline asm
	atom.global.add.u32 %r11, [%rd1], 0;
	// end inline asm
	add.s32 	%r12, %r11, 1;
	// begin inline asm
	st.volatile.global.u32 [%rd1], %r12;
	// end inline asm
	// begin inline asm
	atom.global.add.u32 %r13, [%rd1], 0;
	// end inline asm
	add.s32 	%r14, %r13, 1;
	// begin inline asm
	st.volatile.global.u32 [%rd1], %r14;
	// end inline asm
	// begin inline asm
	atom.global.add.u32 %r15, [%rd1], 0;
	// end inline asm
	add.s32 	%r16, %r15, 1;
	// begin inline asm
	st.volatile.global.u32 [%rd1], %r16;
	// end inline asm
	// begin inline asm
	atom.global.add.u32 %r17, [%rd1], 0;
	// end inline asm
	add.s32 	%r18, %r17, 1;
	// begin inline asm
	st.volatile.global.u32 [%rd1], %r18;
	// end inline asm
	// begin inline asm
	atom.global.add.u32 %r19, [%rd1], 0;
	// end inline asm
	add.s32 	%r20, %r19, 1;
	// begin inline asm
	st.volatile.global.u32 [%rd1], %r20;
	// end inline asm
	// begin inline asm
	atom.global.add.u32 %r21, [%rd1], 0;
	// end inline asm
	add.s32 	%r22, %r21, 1;
	// begin inline asm
	st.volatile.global.u32 [%rd1], %r22;
	// end inline asm
	// begin inline asm
	atom.global.add.u32 %r23, [%rd1], 0;
	// end inline asm
	add.s32 	%r24, %r23, 1;
	// begin inline asm
	st.volatile.global.u32 [%rd1], %r24;
	// end inline asm
	// begin inline asm
	atom.global.add.u32 %r25, [%rd1], 0;
	// end inline asm
	add.s32 	%r26, %r25, 1;
	// begin inline asm
	st.volatile.global.u32 [%rd1], %r26;
	// end inline asm
	// begin inline asm
	atom.global.add.u32 %r27, [%rd1], 0;
	// end inline asm
	add.s32 	%r28, %r27, 1;
	// begin inline asm
	st.volatile.global.u32 [%rd1], %r28;
	// end inline asm
	// begin inline asm
	atom.global.add.u32 %r29, [%rd1], 0;
	// end inline asm
	add.s32 	%r30, %r29, 1;
	// begin inline asm
	st.volatile.global.u32 [%rd1], %r30;
	// end inline asm
	// begin inline asm
	atom.global.add.u32 %r31, [%rd1], 0;
	// end inline asm
	add.s32 	%r32, %r31, 1;
	// begin inline asm
	st.volatile.global.u32 [%rd1], %r32;
	// end inline asm
	// begin inline asm
	atom.global.add.u32 %r33, [%rd1], 0;
	// end inline asm
	add.s32 	%r34, %r33, 1;
	// begin inline asm
	st.volatile.global.u32 [%rd1], %r34;
	// end inline asm
	// begin inline asm
	atom.global.add.u32 %r35, [%rd1], 0;
	// end inline asm
	add.s32 	%r36, %r35, 1;
	// begin inline asm
	st.volatile.global.u32 [%rd1], %r36;
	// end inline asm
	// begin inline asm
	atom.global.add.u32 %r37, [%rd1], 0;
	// end inline asm
	add.s32 	%r38, %r37, 1;
	// begin inline asm
	st.volatile.global.u32 [%rd1], %r38;
	// end inline asm
	// begin inline asm
	atom.global.add.u32 %r39, [%rd1], 0;
	// end inline asm
	add.s32 	%r40, %r39, 1;
	// begin inline asm
	st.volatile.global.u32 [%rd1], %r40;
	// end inline asm
	// begin inline asm
	atom.global.add.u32 %r41, [%rd1], 0;
	// end inline asm
	add.s32 	%r42, %r41, 1;
	// begin inline asm
	st.volatile.global.u32 [%rd1], %r42;
	// end inline asm
	// begin inline asm
	atom.global.add.u32 %r43, [%rd1], 0;
	// end inline asm
	add.s32 	%r44, %r43, 1;
	// begin inline asm
	st.volatile.global.u32 [%rd1], %r44;
	// end inline asm
	// begin inline asm
	atom.global.add.u32 %r45, [%rd1], 0;
	// end inline asm
	add.s32 	%r46, %r45, 1;
	// begin inline asm
	st.volatile.global.u32 [%rd1], %r46;
	// end inline asm
	// begin inline asm
	atom.global.add.u32 %r47, [%rd1], 0;
	// end inline asm
	add.s32 	%r48, %r47, 1;
	// begin inline asm
	st.volatile.global.u32 [%rd1], %r48;
	// end inline asm
	// begin inline asm
	atom.global.add.u32 %r49, [%rd1], 0;
	// end inline asm
	add.s32 	%r50, %r49, 1;
	// begin inline asm
	st.volatile.global.u32 [%rd1], %r50;
	// end inline asm
	// begin inline asm
	atom.global.add.u32 %r51, [%rd1], 0;
	// end inline asm
	add.s32 	%r52, %r51, 1;
	// begin inline asm
	st.volatile.global.u32 [%rd1], %r52;
	// end inline asm
	// begin inline asm
	atom.global.add.u32 %r53, [%rd1], 0;
	// end inline asm
	add.s32 	%r54, %r53, 1;
	// begin inline asm
	st.volatile.global.u32 [%rd1], %r54;
	// end inline asm
	// begin inline asm
	atom.global.add.u32 %r55, [%rd1], 0;
	// end inline asm
	add.s32 	%r56, %r55, 1;
	// begin inline asm
	st.volatile.global.u32 [%rd1], %r56;
	// end inline asm
	// begin inline asm
	atom.global.add.u32 %r57, [%rd1], 0;
	// end inline asm
	add.s32 	%r58, %r57, 1;
	// begin inline asm
	st.volatile.global.u32 [%rd1], %r58;
	// end inline asm
	// begin inline asm
	atom.global.add.u32 %r59, [%rd1], 0;
	// end inline asm
	add.s32 	%r60, %r59, 1;
	// begin inline asm
	st.volatile.global.u32 [%rd1], %r60;
	// end inline asm
	// begin inline asm
	atom.global.add.u32 %r61, [%rd1], 0;
	// end inline asm
	add.s32 	%r62, %r61, 1;
	// begin inline asm
	st.volatile.global.u32 [%rd1], %r62;
	// end inline asm
	// begin inline asm
	atom.global.add.u32 %r63, [%rd1], 0;
	// end inline asm
	add.s32 	%r64, %r63, 1;
	// begin inline asm
	st.volatile.global.u32 [%rd1], %r64;
	// end inline asm
	// begin inline asm
	atom.global.add.u32 %r65, [%rd1], 0;
	// end inline asm
	add.s32 	%r66, %r65, 1;
	// begin inline asm
	st.volatile.global.u32 [%rd1], %r66;
	// end inline asm
	// begin inline asm
	atom.global.add.u32 %r67, [%rd1], 0;
	// end inline asm
	add.s32 	%r68, %r67, 1;
	// begin inline asm
	st.volatile.global.u32 [%rd1], %r68;
	// end inline asm
	// begin inline asm
	atom.global.add.u32 %r69, [%rd1], 0;
	// end inline asm
	add.s32 	%r70, %r69, 1;
	// begin inline asm
	st.volatile.global.u32 [%rd1], %r70;
	// end inline asm
	// begin inline asm
	atom.global.add.u32 %r71, [%rd1], 0;
	// end inline asm
	add.s32 	%r72, %r71, 1;
	// begin inline asm
	st.volatile.global.u32 [%rd1], %r72;
	// end inline asm
	// begin inline asm
	atom.global.add.u32 %r73, [%rd1], 0;
	// end inline asm
	add.s32 	%r74, %r73, 1;
	// begin inline asm
	st.volatile.global.u32 [%rd1], %r74;
	// end inline asm
	// begin inline asm
	atom.global.add.u32 %r75, [%rd1], 0;
	// end inline asm
	add.s32 	%r76, %r75, 1;
	// begin inline asm
	st.volatile.global.u32 [%rd1], %r76;
	// end inline asm
	// begin inline asm
	atom.global.add.u32 %r77, [%rd1], 0;
	// end inline asm
	add.s32 	%r78, %r77, 1;
	// begin inline asm
	st.volatile.global.u32 [%rd1], %r78;
	// end inline asm
	// begin inline asm
	atom.global.add.u32 %r79, [%rd1], 0;
	// end inline asm
	add.s32 	%r80, %r79, 1;
	// begin inline asm
	st.volatile.global.u32 [%rd1], %r80;
	// end inline asm
	// begin inline asm
	atom.global.add.u32 %r81, [%rd1], 0;
	// end inline asm
	add.s32 	%r82, %r81, 1;
	// begin inline asm
	st.volatile.global.u32 [%rd1], %r82;
	// end inline asm
	// begin inline asm
	atom.global.add.u32 %r83, [%rd1], 0;
	// end inline asm
	add.s32 	%r84, %r83, 1;
	// begin inline asm
	st.volatile.global.u32 [%rd1], %r84;
	// end inline asm
	// begin inline asm
	atom.global.add.u32 %r85, [%rd1], 0;
	// end inline asm
	add.s32 	%r86, %r85, 1;
	// begin inline asm
	st.volatile.global.u32 [%rd1], %r86;
	// end inline asm
	// begin inline asm
	atom.global.add.u32 %r87, [%rd1], 0;
	// end inline asm
	add.s32 	%r88, %r87, 1;
	// begin inline asm
	st.volatile.global.u32 [%rd1], %r88;
	// end inline asm
	// begin inline asm
	atom.global.add.u32 %r89, [%rd1], 0;
	// end inline asm
	add.s32 	%r90, %r89, 1;
	// begin inline asm
	st.volatile.global.u32 [%rd1], %r90;
	// end inline asm
	// begin inline asm
	atom.global.add.u32 %r91, [%rd1], 0;
	// end inline asm
	add.s32 	%r92, %r91, 1;
	// begin inline asm
	st.volatile.global.u32 [%rd1], %r92;
	// end inline asm
	// begin inline asm
	atom.global.add.u32 %r93, [%rd1], 0;
	// end inline asm
	add.s32 	%r94, %r93, 1;
	// begin inline asm
	st.volatile.global.u32 [%rd1], %r94;
	// end inline asm
	// begin inline asm
	atom.global.add.u32 %r95, [%rd1], 0;
	// end inline asm
	add.s32 	%r96, %r95, 1;
	// begin inline asm
	st.volatile.global.u32 [%rd1], %r96;
	// end inline asm
	// begin inline asm
	atom.global.add.u32 %r97, [%rd1], 0;
	// end inline asm
	add.s32 	%r98, %r97, 1;
	// begin inline asm
	st.volatile.global.u32 [%rd1], %r98;
	// end inline asm
	// begin inline asm
	atom.global.add.u32 %r99, [%rd1], 0;
	// end inline asm
	add.s32 	%r100, %r99, 1;
	// begin inline asm
	st.volatile.global.u32 [%rd1], %r100;
	// end inline asm
	// begin inline asm
	atom.global.add.u32 %r101, [%rd1], 0;
	// end inline asm
	add.s32 	%r102, %r101, 1;
	// begin inline asm
	st.volatile.global.u32 [%rd1], %r102;
	// end inline asm
	// begin inline asm
	atom.global.add.u32 %r103, [%rd1], 0;
	// end inline asm
	add.s32 	%r104, %r103, 1;
	// begin inline asm
	st.volatile.global.u32 [%rd1], %r104;
	// end inline asm
	// begin inline asm
	atom.global.add.u32 %r105, [%rd1], 0;
	// end inline asm
	add.s32 	%r106, %r105, 1;
	// begin inline asm
	st.volatile.global.u32 [%rd1], %r106;
	// end inline asm
	// begin inline asm
	atom.global.add.u32 %r107, [%rd1], 0;
	// end inline asm
	add.s32 	%r108, %r107, 1;
	// begin inline asm
	st.volatile.global.u32 [%rd1], %r108;
	// end inline asm
	// begin inline asm
	atom.global.add.u32 %r109, [%rd1], 0;
	// end inline asm
	add.s32 	%r110, %r109, 1;
	// begin inline asm
	st.volatile.global.u32 [%rd1], %r110;
	// end inline asm
	// begin inline asm
	atom.global.add.u32 %r111, [%rd1], 0;
	// end inline asm
	add.s32 	%r112, %r111, 1;
	// begin inline asm
	st.volatile.global.u32 [%rd1], %r112;
	// end inline asm
	// begin inline asm
	atom.global.add.u32 %r113, [%rd1], 0;
	// end inline asm
	add.s32 	%r114, %r113, 1;
	// begin inline asm
	st.volatile.global.u32 [%rd1], %r114;
	// end inline asm
	// begin inline asm
	atom.global.add.u32 %r115, [%rd1], 0;
	// end inline asm
	add.s32 	%r116, %r115, 1;
	// begin inline asm
	st.volatile.global.u32 [%rd1], %r116;
	// end inline asm
	// begin inline asm
	atom.global.add.u32 %r117, [%rd1], 0;
	// end inline asm
	add.s32 	%r118, %r117, 1;
	// begin inline asm
	st.volatile.global.u32 [%rd1], %r118;
	// end inline asm
	// begin inline asm
	atom.global.add.u32 %r119, [%rd1], 0;
	// end inline asm
	add.s32 	%r120, %r119, 1;
	// begin inline asm
	st.volatile.global.u32 [%rd1], %r120;
	// end inline asm
	// begin inline asm
	atom.global.add.u32 %r121, [%rd1], 0;
	// end inline asm
	add.s32 	%r122, %r121, 1;
	// begin inline asm
	st.volatile.global.u32 [%rd1], %r122;
	// end inline asm
	// begin inline asm
	atom.global.add.u32 %r123, [%rd1], 0;
	// end inline asm
	add.s32 	%r124, %r123, 1;
	// begin inline asm
	st.volatile.global.u32 [%rd1], %r124;
	// end inline asm
	// begin inline asm
	atom.global.add.u32 %r125, [%rd1], 0;
	// end inline asm
	add.s32 	%r126, %r125, 1;
	// begin inline asm
	st.volatile.global.u32 [%rd1], %r126;
	// end inline asm
	// begin inline asm
	atom.global.add.u32 %r127, [%rd1], 0;
	// end inline asm
	add.s32 	%r128, %r127, 1;
	// begin inline asm
	st.volatile.global.u32 [%rd1], %r128;
	// end inline asm
	// begin inline asm
	atom.global.add.u32 %r129, [%rd1], 0;
	// end inline asm
	add.s32 	%r130, %r129, 1;
	// begin inline asm
	st.volatile.global.u32 [%rd1], %r130;
	// end inline asm
	// begin inline asm
	atom.global.add.u32 %r131, [%rd1], 0;
	// end inline asm
	add.s32 	%r132, %r131, 1;
	// begin inline asm
	st.volatile.global.u32 [%rd1], %r132;
	// end inline asm
	// begin inline asm
	atom.global.add.u32 %r133, [%rd1], 0;
	// end inline asm
	add.s32 	%r134, %r133, 1;
	// begin inline asm
	st.volatile.global.u32 [%rd1], %r134;
	// end inline asm
	// begin inline asm
	atom.global.add.u32 %r135, [%rd1], 0;
	// end inline asm
	add.s32 	%r136, %r135, 1;
	// begin inline asm
	st.volatile.global.u32 [%rd1], %r136;
	// end inline asm
	// begin inline asm
	atom.global.add.u32 %r137, [%rd1], 0;
	// end inline asm
	add.s32 	%r138, %r137, 1;
	// begin inline asm
	st.volatile.global.u32 [%rd1], %r138;
	// end inline asm
	// begin inline asm
	atom.global.add.u32 %r139, [%rd1], 0;
	// end inline asm
	add.s32 	%r140, %r139, 1;
	// begin inline asm
	st.volatile.global.u32 [%rd1], %r140;
	// end inline asm
	// begin inline asm
	atom.global.add.u32 %r141, [%rd1], 0;
	// end inline asm
	add.s32 	%r142, %r141, 1;
	// begin inline asm
	st.volatile.global.u32 [%rd1], %r142;
	// end inline asm
	// begin inline asm
	atom.global.add.u32 %r143, [%rd1], 0;
	// end inline asm
	add.s32 	%r144, %r143, 1;
	// begin inline asm
	st.volatile.global.u32 [%rd1], %r144;
	// end inline asm
	// begin inline asm
	atom.global.add.u32 %r145, [%rd1], 0;
	// end inline asm
	add.s32 	%r146, %r145, 1;
	// begin inline asm
	st.volatile.global.u32 [%rd1], %r146;
	// end inline asm
	// begin inline asm
	atom.global.add.u32 %r147, [%rd1], 0;
	// end inline asm
	add.s32 	%r148, %r147, 1;
	// begin inline asm
	st.volatile.global.u32 [%rd1], %r148;
	// end inline asm
	// begin inline asm
	atom.global.add.u32 %r149, [%rd1], 0;
	// end inline asm
	add.s32 	%r150, %r149, 1;
	// begin inline asm
	st.volatile.global.u32 [%rd1], %r150;
	// end inline asm
	// begin inline asm
	atom.global.add.u32 %r151, [%rd1], 0;
	// end inline asm
	add.s32 	%r152, %r151, 1;
	// begin inline asm
	st.volatile.global.u32 [%rd1], %r152;
	// end inline asm
	// begin inline asm
	atom.global.add.u32 %r153, [%rd1], 0;
	// end inline asm
	add.s32 	%r154, %r153, 1;
	// begin inline asm
	st.volatile.global.u32 [%rd1], %r154;
	// end inline asm
	// begin inline asm
	atom.global.add.u32 %r155, [%rd1], 0;
	// end inline asm
	add.s32 	%r156, %r155, 1;
	// begin inline asm
	st.volatile.global.u32 [%rd1], %r156;
	// end inline asm
	// begin inline asm
	atom.global.add.u32 %r157, [%rd1], 0;
	// end inline asm
	add.s32 	%r158, %r157, 1;
	// begin inline asm
	st.volatile.global.u32 [%rd1], %r158;
	// end inline asm
	// begin inline asm
	atom.global.add.u32 %r159, [%rd1], 0;
	// end inline asm
	add.s32 	%r160, %r159, 1;
	// begin inline asm
	st.volatile.global.u32 [%rd1], %r160;
	// end inline asm
	// begin inline asm
	atom.global.add.u32 %r161, [%rd1], 0;
	// end inline asm
	add.s32 	%r162, %r161, 1;
	// begin inline asm
	st.volatile.global.u32 [%rd1], %r162;
	// end inline asm
	// begin inline asm
	atom.global.add.u32 %r163, [%rd1], 0;
	// end inline asm
	add.s32 	%r164, %r163, 1;
	// begin inline asm
	st.volatile.global.u32 [%rd1], %r164;
	// end inline asm
	// begin inline asm
	atom.global.add.u32 %r165, [%rd1], 0;
	// end inline asm
	add.s32 	%r166, %r165, 1;
	// begin inline asm
	st.volatile.global.u32 [%rd1], %r166;
	// end inline asm
	// begin inline asm
	atom.global.add.u32 %r167, [%rd1], 0;
	// end inline asm
	add.s32 	%r168, %r167, 1;
	// begin inline asm
	st.volatile.global.u32 [%rd1], %r168;
	// end inline asm
	// begin inline asm
	atom.global.add.u32 %r169, [%rd1], 0;
	// end inline asm
	add.s32 	%r170, %r169, 1;
	// begin inline asm
	st.volatile.global.u32 [%rd1], %r170;
	// end inline asm
	// begin inline asm
	atom.global.add.u32 %r171, [%rd1], 0;
	// end inline asm
	add.s32 	%r172, %r171, 1;
	// begin inline asm
	st.volatile.global.u32 [%rd1], %r172;
	// end inline asm
	// begin inline asm
	atom.global.add.u32 %r173, [%rd1], 0;
	// end inline asm
	add.s32 	%r174, %r173, 1;
	// begin inline asm
	st.volatile.global.u32 [%rd1], %r174;
	// end inline asm
	// begin inline asm
	atom.global.add.u32 %r175, [%rd1], 0;
	// end inline asm
	add.s32 	%r176, %r175, 1;
	// begin inline asm
	st.volatile.global.u32 [%rd1], %r176;
	// end inline asm
	// begin inline asm
	atom.global.add.u32 %r177, [%rd1], 0;
	// end inline asm
	add.s32 	%r178, %r177, 1;
	// begin inline asm
	st.volatile.global.u32 [%rd1], %r178;
	// end inline asm
	// begin inline asm
	atom.global.add.u32 %r179, [%rd1], 0;
	// end inline asm
	add.s32 	%r180, %r179, 1;
	// begin inline asm
	st.volatile.global.u32 [%rd1], %r180;
	// end inline asm
	// begin inline asm
	atom.global.add.u32 %r181, [%rd1], 0;
	// end inline asm
	add.s32 	%r182, %r181, 1;
	// begin inline asm
	st.volatile.global.u32 [%rd1], %r182;
	// end inline asm
	// begin inline asm
	atom.global.add.u32 %r183, [%rd1], 0;
	// end inline asm
	add.s32 	%r184, %r183, 1;
	// begin inline asm
	st.volatile.global.u32 [%rd1], %r184;
	// end inline asm
	// begin inline asm
	atom.global.add.u32 %r185, [%rd1], 0;
	// end inline asm
	add.s32 	%r186, %r185, 1;
	// begin inline asm
	st.volatile.global.u32 [%rd1], %r186;
	// end inline asm
	// begin inline asm
	atom.global.add.u32 %r187, [%rd1], 0;
	// end inline asm
	add.s32 	%r188, %r187, 1;
	// begin inline asm
	st.volatile.global.u32 [%rd1], %r188;
	// end inline asm
	// begin inline asm
	atom.global.add.u32 %r189, [%rd1], 0;
	// end inline asm
	add.s32 	%r190, %r189, 1;
	// begin inline asm
	st.volatile.global.u32 [%rd1], %r190;
	// end inline asm
	// begin inline asm
	atom.global.add.u32 %r191, [%rd1], 0;
	// end inline asm
	add.s32 	%r192, %r191, 1;
	// begin inline asm
	st.volatile.global.u32 [%rd1], %r192;
	// end inline asm
	// begin inline asm
	atom.global.add.u32 %r193, [%rd1], 0;
	// end inline asm
	add.s32 	%r194, %r193, 1;
	// begin inline asm
	st.volatile.global.u32 [%rd1], %r194;
	// end inline asm
	// begin inline asm
	atom.global.add.u32 %r195, [%rd1], 0;
	// end inline asm
	add.s32 	%r196, %r195, 1;
	// begin inline asm
	st.volatile.global.u32 [%rd1], %r196;
	// end inline asm
	// begin inline asm
	atom.global.add.u32 %r197, [%rd1], 0;
	// end inline asm
	add.s32 	%r198, %r197, 1;
	// begin inline asm
	st.volatile.global.u32 [%rd1], %r198;
	// end inline asm
	// begin inline asm
	atom.global.add.u32 %r199, [%rd1], 0;
	// end inline asm
	add.s32 	%r200, %r199, 1;
	// begin inline asm
	st.volatile.global.u32 [%rd1], %r200;
	// end inline asm
	// begin inline asm
	atom.global.add.u32 %r201, [%rd1], 0;
	// end inline asm
	add.s32 	%r202, %r201, 1;
	// begin inline asm
	st.volatile.global.u32 [%rd1], %r202;
	// end inline asm
	// begin inline asm
	atom.global.add.u32 %r203, [%rd1], 0;
	// end inline asm
	add.s32 	%r204, %r203, 1;
	// begin inline asm
	st.volatile.global.u32 [%rd1], %r204;
	// end inline asm
	// begin inline asm
	atom.global.add.u32 %r205, [%rd1], 0;
	// end inline asm
	add.s32 	%r206, %r205, 1;
	// begin inline asm
	st.volatile.global.u32 [%rd1], %r206;
	// end inline asm
	// begin inline asm
	atom.global.add.u32 %r207, [%rd1], 0;
	// end inline asm
	add.s32 	%r208, %r207, 1;
	// begin inline asm
	st.volatile.global.u32 [%rd1], %r208;
	// end inline asm
	// begin inline asm
	atom.global.add.u32 %r209, [%rd1], 0;
	// end inline asm
	add.s32 	%r210, %r209, 1;
	// begin inline asm
	st.volatile.global.u32 [%rd1], %r210;
	// end inline asm
	// begin inline asm
	atom.global.add.u32 %r211, [%rd1], 0;
	// end inline asm
	add.s32 	%r212, %r211, 1;
	// begin inline asm
	st.volatile.global.u32 [%rd1], %r212;
	// end inline asm
	// begin inline asm
	atom.global.add.u32 %r213, [%rd1], 0;
	// end inline asm
	add.s32 	%r214, %r213, 1;
	// begin inline asm
	st.volatile.global.u32 [%rd1], %r214;
	// end inline asm
	// begin inline asm
	atom.global.add.u32 %r215, [%rd1], 0;
	// end inline asm
	add.s32 	%r216, %r215, 1;
	// begin inline asm
	st.volatile.global.u32 [%rd1], %r216;
	// end inline asm
	// begin inline asm
	atom.global.add.u32 %r217, [%rd1], 0;
	// end inline asm
	add.s32 	%r218, %r217, 1;
	// begin inline asm
	st.volatile.global.u32 [%rd1], %r218;
	// end inline asm
	// begin inline asm
	atom.global.add.u32 %r219, [%rd1], 0;
	// end inline asm
	add.s32 	%r220, %r219, 1;
	// begin inline asm
	st.volatile.global.u32 [%rd1], %r220;
	// end inline asm
	// begin inline asm
	atom.global.add.u32 %r221, [%rd1], 0;
	// end inline asm
	add.s32 	%r222, %r221, 1;
	// begin inline asm
	st.volatile.global.u32 [%rd1], %r222;
	// end inline asm
	// begin inline asm
	atom.global.add.u32 %r223, [%rd1], 0;
	// end inline asm
	add.s32 	%r224, %r223, 1;
	// begin inline asm
	st.volatile.global.u32 [%rd1], %r224;
	// end inline asm
	// begin inline asm
	atom.global.add.u32 %r225, [%rd1], 0;
	// end inline asm
	add.s32 	%r226, %r225, 1;
	// begin inline asm
	st.volatile.global.u32 [%rd1], %r226;
	// end inline asm
	// begin inline asm
	atom.global.add.u32 %r227, [%rd1], 0;
	// end inline asm
	add.s32 	%r228, %r227, 1;
	// begin inline asm
	st.volatile.global.u32 [%rd1], %r228;
	// end inline asm
	// begin inline asm
	atom.global.add.u32 %r229, [%rd1], 0;
	// end inline asm
	add.s32 	%r230, %r229, 1;
	// begin inline asm
	st.volatile.global.u32 [%rd1], %r230;
	// end inline asm
	// begin inline asm
	atom.global.add.u32 %r231, [%rd1], 0;
	// end inline asm
	add.s32 	%r232, %r231, 1;
	// begin inline asm
	st.volatile.global.u32 [%rd1], %r232;
	// end inline asm
	// begin inline asm
	atom.global.add.u32 %r233, [%rd1], 0;
	// end inline asm
	add.s32 	%r234, %r233, 1;
	// begin inline asm
	st.volatile.global.u32 [%rd1], %r234;
	// end inline asm
	// begin inline asm
	atom.global.add.u32 %r235, [%rd1], 0;
	// end inline asm
	add.s32 	%r236, %r235, 1;
	// begin inline asm
	st.volatile.global.u32 [%rd1], %r236;
	// end inline asm
	// begin inline asm
	atom.global.add.u32 %r237, [%rd1], 0;
	// end inline asm
	add.s32 	%r238, %r237, 1;
	// begin inline asm
	st.volatile.global.u32 [%rd1], %r238;
	// end inline asm
	// begin inline asm
	atom.global.add.u32 %r239, [%rd1], 0;
	// end inline asm
	add.s32 	%r240, %r239, 1;
	// begin inline asm
	st.volatile.global.u32 [%rd1], %r240;
	// end inline asm
	// begin inline asm
	atom.global.add.u32 %r241, [%rd1], 0;
	// end inline asm
	add.s32 	%r242, %r241, 1;
	// begin inline asm
	st.volatile.global.u32 [%rd1], %r242;
	// end inline asm
	// begin inline asm
	atom.global.add.u32 %r243, [%rd1], 0;
	// end inline asm
	add.s32 	%r244, %r243, 1;
	// begin inline asm
	st.volatile.global.u32 [%rd1], %r244;
	// end inline asm
	// begin inline asm
	atom.global.add.u32 %r245, [%rd1], 0;
	// end inline asm
	add.s32 	%r246, %r245, 1;
	// begin inline asm
	st.volatile.global.u32 [%rd1], %r246;
	// end inline asm
	// begin inline asm
	atom.global.add.u32 %r247, [%rd1], 0;
	// end inline asm
	add.s32 	%r248, %r247, 1;
	// begin inline asm
	st.volatile.global.u32 [%rd1], %r248;
	// end inline asm
	// begin inline asm
	atom.global.add.u32 %r249, [%rd1], 0;
	// end inline asm
	add.s32 	%r250, %r249, 1;
	// begin inline asm
	st.volatile.global.u32 [%rd1], %r250;
	// end inline asm
	// begin inline asm
	atom.global.add.u32 %r251, [%rd1], 0;
	// end inline asm
	add.s32 	%r252, %r251, 1;
	// begin inline asm
	st.volatile.global.u32 [%rd1], %r252;
	// end inline asm
	// begin inline asm
	atom.global.add.u32 %r253, [%rd1], 0;
	// end inline asm
	add.s32 	%r254, %r253, 1;
	// begin inline asm
	st.volatile.global.u32 [%rd1], %r254;
	// end inline asm
	// begin inline asm
	atom.global.add.u32 %r255, [%rd1], 0;
	// end inline asm
	add.s32 	%r256, %r255, 1;
	// begin inline asm
	st.volatile.global.u32 [%rd1], %r256;
	// end inline asm
	// begin inline asm
	atom.global.add.u32 %r257, [%rd1], 0;
	// end inline asm
	add.s32 	%r258, %r257, 1;
	// begin inline asm
	st.volatile.global.u32 [%rd1], %r258;
	// end inline asm
	// begin inline asm
	atom.global.add.u32 %r259, [%rd1], 0;
	// end inline asm
	add.s32 	%r260, %r259, 1;
	// begin inline asm
	st.volatile.global.u32 [%rd1], %r260;
	// end inline asm
	// begin inline asm
	atom.global.add.u32 %r261, [%rd1], 0;
	// end inline asm
	add.s32 	%r262, %r261, 1;
	// begin inline asm
	st.volatile.global.u32 [%rd1], %r262;
	// end inline asm
	// begin inline asm
	atom.global.add.u32 %r263, [%rd1], 0;
	// end inline asm
	add.s32 	%r264, %r263, 1;
	// begin inline asm
	st.volatile.global.u32 [%rd1], %r264;
	// end inline asm
	// begin inline asm
	atom.global.add.u32 %r265, [%rd1], 0;
	// end inline asm
	add.s32 	%r266, %r265, 1;
	// begin inline asm
	st.volatile.global.u32 [%rd1], %r266;
	// end inline asm
	// begin inline asm
	atom.global.add.u32 %r267, [%rd1], 0;
	// end inline asm
	add.s32 	%r268, %r267, 1;
	// begin inline asm
	st.volatile.global.u32 [%rd1], %r268;
	// end inline asm
	// begin inline asm
	atom.global.add.u32 %r269, [%rd1], 0;
	// end inline asm
	add.s32 	%r270, %r269, 1;
	// begin inline asm
	st.volatile.global.u32 [%rd1], %r270;
	// end inline asm
	// begin inline asm
	atom.global.add.u32 %r271, [%rd1], 0;
	// end inline asm
	add.s32 	%r272, %r271, 1;
	// begin inline asm
	st.volatile.global.u32 [%rd1], %r272;
	// end inline asm
	// begin inline asm
	atom.global.add.u32 %r273, [%rd1], 0;
	// end inline asm
	add.s32 	%r274, %r273, 1;
	// begin inline asm
	st.volatile.global.u32 [%rd1], %r274;
	// end inline asm
	// begin inline asm
	atom.global.add.u32 %r275, [%rd1], 0;
	// end inline asm
	add.s32 	%r276, %r275, 1;
	// begin inline asm
	st.volatile.global.u32 [%rd1], %r276;
	// end inline asm
	// begin inline asm
	atom.global.add.u32 %r277, [%rd1], 0;
	// end inline asm
	add.s32 	%r278, %r277, 1;
	// begin inline asm
	st.volatile.global.u32 [%rd1], %r278;
	// end inline asm
	// begin inline asm
	atom.global.add.u32 %r279, [%rd1], 0;
	// end inline asm
	add.s32 	%r280, %r279, 1;
	// begin inline asm
	st.volatile.global.u32 [%rd1], %r280;
	// end inline asm
	// begin inline asm
	atom.global.add.u32 %r281, [%rd1], 0;
	// end inline asm
	add.s32 	%r282, %r281, 1;
	// begin inline asm
	st.volatile.global.u32 [%rd1], %r282;
	// end inline asm
	// begin inline asm
	atom.global.add.u32 %r283, [%rd1], 0;
	// end inline asm
	add.s32 	%r284, %r283, 1;
	// begin inline asm
	st.volatile.global.u32 [%rd1], %r284;
	// end inline asm
	// begin inline asm
	atom.global.add.u32 %r285, [%rd1], 0;
	// end inline asm
	add.s32 	%r286, %r285, 1;
	// begin inline asm
	st.volatile.global.u32 [%rd1], %r286;
	// end inline asm
	// begin inline asm
	atom.global.add.u32 %r287, [%rd1], 0;
	// end inline asm
	add.s32 	%r288, %r287, 1;
	// begin inline asm
	st.volatile.global.u32 [%rd1], %r288;
	// end inline asm
	// begin inline asm
	atom.global.add.u32 %r289, [%rd1], 0;
	// end inline asm
	add.s32 	%r290, %r289, 1;
	// begin inline asm
	st.volatile.global.u32 [%rd1], %r290;
	// end inline asm
	// begin inline asm
	atom.global.add.u32 %r291, [%rd1], 0;
	// end inline asm
	add.s32 	%r292, %r291, 1;
	// begin inline asm
	st.volatile.global.u32 [%rd1], %r292;
	// end inline asm
	// begin inline asm
	atom.global.add.u32 %r293, [%rd1], 0;
	// end inline asm
	add.s32 	%r294, %r293, 1;
	// begin inline asm
	st.volatile.global.u32 [%rd1], %r294;
	// end inline asm
	// begin inline asm
	atom.global.add.u32 %r295, [%rd1], 0;
	// end inline asm
	add.s32 	%r296, %r295, 1;
	// begin inline asm
	st.volatile.global.u32 [%rd1], %r296;
	// end inline asm
	// begin inline asm
	atom.global.add.u32 %r297, [%rd1], 0;
	// end inline asm
	add.s32 	%r298, %r297, 1;
	// begin inline asm
	st.volatile.global.u32 [%rd1], %r298;
	// end inline asm
	// begin inline asm
	atom.global.add.u32 %r299, [%rd1], 0;
	// end inline asm
	add.s32 	%r300, %r299, 1;
	// begin inline asm
	st.volatile.global.u32 [%rd1], %r300;
	// end inline asm
	// begin inline asm
	atom.global.add.u32 %r301, [%rd1], 0;
	// end inline asm
	add.s32 	%r302, %r301, 1;
	// begin inline asm
	st.volatile.global.u32 [%rd1], %r302;
	// end inline asm
	// begin inline asm
	atom.global.add.u32 %r303, [%rd1], 0;
	// end inline asm
	add.s32 	%r304, %r303, 1;
	// begin inline asm
	st.volatile.global.u32 [%rd1], %r304;
	// end inline asm
	// begin inline asm
	atom.global.add.u32 %r305, [%rd1], 0;
	// end inline asm
	add.s32 	%r306, %r305, 1;
	// begin inline asm
	st.volatile.global.u32 [%rd1], %r306;
	// end inline asm
	// begin inline asm
	atom.global.add.u32 %r307, [%rd1], 0;
	// end inline asm
	add.s32 	%r308, %r307, 1;
	// begin inline asm
	st.volatile.global.u32 [%rd1], %r308;
	// end inline asm
	// begin inline asm
	atom.global.add.u32 %r309, [%rd1], 0;
	// end inline asm
	add.s32 	%r310, %r309, 1;
	// begin inline asm
	st.volatile.global.u32 [%rd1], %r310;
	// end inline asm
	// begin inline asm
	atom.global.add.u32 %r311, [%rd1], 0;
	// end inline asm
	add.s32 	%r312, %r311, 1;
	// begin inline asm
	st.volatile.global.u32 [%rd1], %r312;
	// end inline asm
	// begin inline asm
	atom.global.add.u32 %r313, [%rd1], 0;
	// end inline asm
	add.s32 	%r314, %r313, 1;
	// begin inline asm
	st.volatile.global.u32 [%rd1], %r314;
	// end inline asm
	// begin inline asm
	atom.global.add.u32 %r315, [%rd1], 0;
	// end inline asm
	add.s32 	%r316, %r315, 1;
	// begin inline asm
	st.volatile.global.u32 [%rd1], %r316;
	// end inline asm
	// begin inline asm
	atom.global.add.u32 %r317, [%rd1], 0;
	// end inline asm
	add.s32 	%r318, %r317, 1;
	// begin inline asm
	st.volatile.global.u32 [%rd1], %r318;
	// end inline asm
	// begin inline asm
	atom.global.add.u32 %r319, [%rd1], 0;
	// end inline asm
	add.s32 	%r320, %r319, 1;
	// begin inline asm
	st.volatile.global.u32 [%rd1], %r320;
	// end inline asm
	// begin inline asm
	atom.global.add.u32 %r321, [%rd1], 0;
	// end inline asm
	add.s32 	%r322, %r321, 1;
	// begin inline asm
	st.volatile.global.u32 [%rd1], %r322;
	// end inline asm
	// begin inline asm
	atom.global.add.u32 %r323, [%rd1], 0;
	// end inline asm
	add.s32 	%r324, %r323, 1;
	// begin inline asm
	st.volatile.global.u32 [%rd1], %r324;
	// end inline asm
	// begin inline asm
	atom.global.add.u32 %r325, [%rd1], 0;
	// end inline asm
	add.s32 	%r326, %r325, 1;
	// begin inline asm
	st.volatile.global.u32 [%rd1], %r326;
	// end inline asm
	// begin inline asm
	atom.global.add.u32 %r327, [%rd1], 0;
	// end inline asm
	add.s32 	%r328, %r327, 1;
	// begin inline asm
	st.volatile.global.u32 [%rd1], %r328;
	// end inline asm
	// begin inline asm
	atom.global.add.u32 %r329, [%rd1], 0;
	// end inline asm
	add.s32 	%r330, %r329, 1;
	// begin inline asm
	st.volatile.global.u32 [%rd1], %r330;
	// end inline asm
	// begin inline asm
	atom.global.add.u32 %r331, [%rd1], 0;
	// end inline asm
	add.s32 	%r332, %r331, 1;
	// begin inline asm
	st.volatile.global.u32 [%rd1], %r332;
	// end inline asm
	// begin inline asm
	atom.global.add.u32 %r333, [%rd1], 0;
	// end inline asm
	add.s32 	%r334, %r333, 1;
	// begin inline asm
	st.volatile.global.u32 [%rd1], %r334;
	// end inline asm
	// begin inline asm
	atom.global.add.u32 %r335, [%rd1], 0;
	// end inline asm
	add.s32 	%r336, %r335, 1;
	// begin inline asm
	st.volatile.global.u32 [%rd1], %r336;
	// end inline asm
	// begin inline asm
	atom.global.add.u32 %r337, [%rd1], 0;
	// end inline asm
	add.s32 	%r338, %r337, 1;
	// begin inline asm
	st.volatile.global.u32 [%rd1], %r338;
	// end inline asm
	// begin inline asm
	atom.global.add.u32 %r339, [%rd1], 0;
	// end inline asm
	add.s32 	%r340, %r339, 1;
	// begin inline asm
	st.volatile.global.u32 [%rd1], %r340;
	// end inline asm
	// begin inline asm
	atom.global.add.u32 %r341, [%rd1], 0;
	// end inline asm
	add.s32 	%r342, %r341, 1;
	// begin inline asm
	st.volatile.global.u32 [%rd1], %r342;
	// end inline asm
	// begin inline asm
	atom.global.add.u32 %r343, [%rd1], 0;
	// end inline asm
	add.s32 	%r344, %r343, 1;
	// begin inline asm
	st.volatile.global.u32 [%rd1], %r344;
	// end inline asm
	// begin inline asm
	atom.global.add.u32 %r345, [%rd1], 0;
	// end inline asm
	add.s32 	%r346, %r345, 1;
	// begin inline asm
	st.volatile.global.u32 [%rd1], %r346;
	// end inline asm
	// begin inline asm
	atom.global.add.u32 %r347, [%rd1], 0;
	// end inline asm
	add.s32 	%r348, %r347, 1;
	// begin inline asm
	st.volatile.global.u32 [%rd1], %r348;
	// end inline asm
	// begin inline asm
	atom.global.add.u32 %r349, [%rd1], 0;
	// end inline asm
	add.s32 	%r350, %r349, 1;
	// begin inline asm
	st.volatile.global.u32 [%rd1], %r350;
	// end inline asm
	// begin inline asm
	atom.global.add.u32 %r351, [%rd1], 0;
	// end inline asm
	add.s32 	%r352, %r351, 1;
	// begin inline asm
	st.volatile.global.u32 [%rd1], %r352;
	// end inline asm
	// begin inline asm
	atom.global.add.u32 %r353, [%rd1], 0;
	// end inline asm
	add.s32 	%r354, %r353, 1;
	// begin inline asm
	st.volatile.global.u32 [%rd1], %r354;
	// end inline asm
	// begin inline asm
	atom.global.add.u32 %r355, [%rd1], 0;
	// end inline asm
	add.s32 	%r356, %r355, 1;
	// begin inline asm
	st.volatile.global.u32 [%rd1], %r356;
	// end inline asm
	// begin inline asm
	atom.global.add.u32 %r357, [%rd1], 0;
	// end inline asm
	add.s32 	%r358, %r357, 1;
	// begin inline asm
	st.volatile.global.u32 [%rd1], %r358;
	// end inline asm
	// begin inline asm
	atom.global.add.u32 %r359, [%rd1], 0;
	// end inline asm
	add.s32 	%r360, %r359, 1;
	// begin inline asm
	st.volatile.global.u32 [%rd1], %r360;
	// end inline asm
	// begin inline asm
	atom.global.add.u32 %r361, [%rd1], 0;
	// end inline asm
	add.s32 	%r362, %r361, 1;
	// begin inline asm
	st.volatile.global.u32 [%rd1], %r362;
	// end inline asm
	// begin inline asm
	atom.global.add.u32 %r363, [%rd1], 0;
	// end inline asm
	add.s32 	%r364, %r363, 1;
	// begin inline asm
	st.volatile.global.u32 [%rd1], %r364;
	// end inline asm
	// begin inline asm
	atom.global.add.u32 %r365, [%rd1], 0;
	// end inline asm
	add.s32 	%r366, %r365, 1;
	// begin inline asm
	st.volatile.global.u32 [%rd1], %r366;
	// end inline asm
	// begin inline asm
	atom.global.add.u32 %r367, [%rd1], 0;
	// end inline asm
	add.s32 	%r368, %r367, 1;
	// begin inline asm
	st.volatile.global.u32 [%rd1], %r368;
	// end inline asm
	// begin inline asm
	atom.global.add.u32 %r369, [%rd1], 0;
	// end inline asm
	add.s32 	%r370, %r369, 1;
	// begin inline asm
	st.volatile.global.u32 [%rd1], %r370;
	// end inline asm
	// begin inline asm
	atom.global.add.u32 %r371, [%rd1], 0;
	// end inline asm
	add.s32 	%r372, %r371, 1;
	// begin inline asm
	st.volatile.global.u32 [%rd1], %r372;
	// end inline asm
	// begin inline asm
	atom.global.add.u32 %r373, [%rd1], 0;
	// end inline asm
	add.s32 	%r374, %r373, 1;
	// begin inline asm
	st.volatile.global.u32 [%rd1], %r374;
	// end inline asm
	// begin inline asm
	atom.global.add.u32 %r375, [%rd1], 0;
	// end inline asm
	add.s32 	%r376, %r375, 1;
	// begin inline asm
	st.volatile.global.u32 [%rd1], %r376;
	// end inline asm
	// begin inline asm
	atom.global.add.u32 %r377, [%rd1], 0;
	// end inline asm
	add.s32 	%r378, %r377, 1;
	// begin inline asm
	st.volatile.global.u32 [%rd1], %r378;
	// end inline asm
	// begin inline asm
	atom.global.add.u32 %r379, [%rd1], 0;
	// end inline asm
	add.s32 	%r380, %r379, 1;
	// begin inline asm
	st.volatile.global.u32 [%rd1], %r380;
	// end inline asm
	// begin inline asm
	atom.global.add.u32 %r381, [%rd1], 0;
	// end inline asm
	add.s32 	%r382, %r381, 1;
	// begin inline asm
	st.volatile.global.u32 [%rd1], %r382;
	// end inline asm
	// begin inline asm
	atom.global.add.u32 %r383, [%rd1], 0;
	// end inline asm
	add.s32 	%r384, %r383, 1;
	// begin inline asm
	st.volatile.global.u32 [%rd1], %r384;
	// end inline asm
	// begin inline asm
	atom.global.add.u32 %r385, [%rd1], 0;
	// end inline asm
	add.s32 	%r386, %r385, 1;
	// begin inline asm
	st.volatile.global.u32 [%rd1], %r386;
	// end inline asm
	// begin inline asm
	atom.global.add.u32 %r387, [%rd1], 0;
	// end inline asm
	add.s32 	%r388, %r387, 1;
	// begin inline asm
	st.volatile.global.u32 [%rd1], %r388;
	// end inline asm
	// begin inline asm
	atom.global.add.u32 %r389, [%rd1], 0;
	// end inline asm
	add.s32 	%r390, %r389, 1;
	// begin inline asm
	st.volatile.global.u32 [%rd1], %r390;
	// end inline asm
	// begin inline asm
	atom.global.add.u32 %r391, [%rd1], 0;
	// end inline asm
	add.s32 	%r392, %r391, 1;
	// begin inline asm
	st.volatile.global.u32 [%rd1], %r392;
	// end inline asm
	// begin inline asm
	atom.global.add.u32 %r393, [%rd1], 0;
	// end inline asm
	add.s32 	%r394, %r393, 1;
	// begin inline asm
	st.volatile.global.u32 [%rd1], %r394;
	// end inline asm
	// begin inline asm
	atom.global.add.u32 %r395, [%rd1], 0;
	// end inline asm
	add.s32 	%r396, %r395, 1;
	// begin inline asm
	st.volatile.global.u32 [%rd1], %r396;
	// end inline asm
	// begin inline asm
	atom.global.add.u32 %r397, [%rd1], 0;
	// end inline asm
	add.s32 	%r398, %r397, 1;
	// begin inline asm
	st.volatile.global.u32 [%rd1], %r398;
	// end inline asm
	// begin inline asm
	atom.global.add.u32 %r399, [%rd1], 0;
	// end inline asm
	add.s32 	%r400, %r399, 1;
	// begin inline asm
	st.volatile.global.u32 [%rd1], %r400;
	// end inline asm
	// begin inline asm
	atom.global.add.u32 %r401, [%rd1], 0;
	// end inline asm
	add.s32 	%r402, %r401, 1;
	// begin inline asm
	st.volatile.global.u32 [%rd1], %r402;
	// end inline asm
	// begin inline asm
	atom.global.add.u32 %r403, [%rd1], 0;
	// end inline asm
	add.s32 	%r404, %r403, 1;
	// begin inline asm
	st.volatile.global.u32 [%rd1], %r404;
	// end inline asm
	// begin inline asm
	atom.global.add.u32 %r405, [%rd1], 0;
	// end inline asm
	add.s32 	%r406, %r405, 1;
	// begin inline asm
	st.volatile.global.u32 [%rd1], %r406;
	// end inline asm
	// begin inline asm
	atom.global.add.u32 %r407, [%rd1], 0;
	// end inline asm
	add.s32 	%r408, %r407, 1;
	// begin inline asm
	st.volatile.global.u32 [%rd1], %r408;
	// end inline asm
	// begin inline asm
	atom.global.add.u32 %r409, [%rd1], 0;
	// end inline asm
	add.s32 	%r410, %r409, 1;
	// begin inline asm
	st.volatile.global.u32 [%rd1], %r410;
	// end inline asm
	// begin inline asm
	atom.global.add.u32 %r411, [%rd1], 0;
	// end inline asm
	add.s32 	%r412, %r411, 1;
	// begin inline asm
	st.volatile.global.u32 [%rd1], %r412;
	// end inline asm
	// begin inline asm
	atom.global.add.u32 %r413, [%rd1], 0;
	// end inline asm
	add.s32 	%r414, %r413, 1;
	// begin inline asm
	st.volatile.global.u32 [%rd1], %r414;
	// end inline asm
	// begin inline asm
	atom.global.add.u32 %r415, [%rd1], 0;
	// end inline asm
	add.s32 	%r416, %r415, 1;
	// begin inline asm
	st.volatile.global.u32 [%rd1], %r416;
	// end inline asm
	// begin inline asm
	atom.global.add.u32 %r417, [%rd1], 0;
	// end inline asm
	add.s32 	%r418, %r417, 1;
	// begin inline asm
	st.volatile.global.u32 [%rd1], %r418;
	// end inline asm
	// begin inline asm
	atom.global.add.u32 %r419, [%rd1], 0;
	// end inline asm
	add.s32 	%r420, %r419, 1;
	// begin inline asm
	st.volatile.global.u32 [%rd1], %r420;
	// end inline asm
	// begin inline asm
	atom.global.add.u32 %r421, [%rd1], 0;
	// end inline asm
	add.s32 	%r422, %r421, 1;
	// begin inline asm
	st.volatile.global.u32 [%rd1], %r422;
	// end inline asm
	// begin inline asm
	atom.global.add.u32 %r423, [%rd1], 0;
	// end inline asm
	add.s32 	%r424, %r423, 1;
	// begin inline asm
	st.volatile.global.u32 [%rd1], %r424;
	// end inline asm
	// begin inline asm
	atom.global.add.u32 %r425, [%rd1], 0;
	// end inline asm
	add.s32 	%r426, %r425, 1;
	// begin inline asm
	st.volatile.global.u32 [%rd1], %r426;
	// end inline asm
	// begin inline asm
	atom.global.add.u32 %r427, [%rd1], 0;
	// end inline asm
	add.s32 	%r428, %r427, 1;
	// begin inline asm
	st.volatile.global.u32 [%rd1], %r428;
	// end inline asm
	// begin inline asm
	atom.global.add.u32 %r429, [%rd1], 0;
	// end inline asm
	add.s32 	%r430, %r429, 1;
	// begin inline asm
	st.volatile.global.u32 [%rd1], %r430;
	// end inline asm
	// begin inline asm
	atom.global.add.u32 %r431, [%rd1], 0;
	// end inline asm
	add.s32 	%r432, %r431, 1;
	// begin inline asm
	st.volatile.global.u32 [%rd1], %r432;
	// end inline asm
	// begin inline asm
	atom.global.add.u32 %r433, [%rd1], 0;
	// end inline asm
	add.s32 	%r434, %r433, 1;
	// begin inline asm
	st.volatile.global.u32 [%rd1], %r434;
	// end inline asm
	// begin inline asm
	atom.global.add.u32 %r435, [%rd1], 0;
	// end inline asm
	add.s32 	%r436, %r435, 1;
	// begin inline asm
	st.volatile.global.u32 [%rd1], %r436;
	// end inline asm
	// begin inline asm
	atom.global.add.u32 %r437, [%rd1], 0;
	// end inline asm
	add.s32 	%r438, %r437, 1;
	// begin inline asm
	st.volatile.global.u32 [%rd1], %r438;
	// end inline asm
	// begin inline asm
	atom.global.add.u32 %r439, [%rd1], 0;
	// end inline asm
	add.s32 	%r440, %r439, 1;
	// begin inline asm
	st.volatile.global.u32 [%rd1], %r440;
	// end inline asm
	// begin inline asm
	atom.global.add.u32 %r441, [%rd1], 0;
	// end inline asm
	add.s32 	%r442, %r441, 1;
	// begin inline asm
	st.volatile.global.u32 [%rd1], %r442;
	// end inline asm
	// begin inline asm
	atom.global.add.u32 %r443, [%rd1], 0;
	// end inline asm
	add.s32 	%r444, %r443, 1;
	// begin inline asm
	st.volatile.global.u32 [%rd1], %r444;
	// end inline asm
	// begin inline asm
	atom.global.add.u32 %r445, [%rd1], 0;
	// end inline asm
	add.s32 	%r446, %r445, 1;
	// begin inline asm
	st.volatile.global.u32 [%rd1], %r446;
	// end inline asm
	// begin inline asm
	atom.global.add.u32 %r447, [%rd1], 0;
	// end inline asm
	add.s32 	%r448, %r447, 1;
	// begin inline asm
	st.volatile.global.u32 [%rd1], %r448;
	// end inline asm
	// begin inline asm
	atom.global.add.u32 %r449, [%rd1], 0;
	// end inline asm
	add.s32 	%r450, %r449, 1;
	// begin inline asm
	st.volatile.global.u32 [%rd1], %r450;
	// end inline asm
	// begin inline asm
	atom.global.add.u32 %r451, [%rd1], 0;
	// end inline asm
	add.s32 	%r452, %r451, 1;
	// begin inline asm
	st.volatile.global.u32 [%rd1], %r452;
	// end inline asm
	// begin inline asm
	atom.global.add.u32 %r453, [%rd1], 0;
	// end inline asm
	add.s32 	%r454, %r453, 1;
	// begin inline asm
	st.volatile.global.u32 [%rd1], %r454;
	// end inline asm
	// begin inline asm
	atom.global.add.u32 %r455, [%rd1], 0;
	// end inline asm
	add.s32 	%r456, %r455, 1;
	// begin inline asm
	st.volatile.global.u32 [%rd1], %r456;
	// end inline asm
	// begin inline asm
	atom.global.add.u32 %r457, [%rd1], 0;
	// end inline asm
	add.s32 	%r458, %r457, 1;
	// begin inline asm
	st.volatile.global.u32 [%rd1], %r458;
	// end inline asm
	// begin inline asm
	atom.global.add.u32 %r459, [%rd1], 0;
	// end inline asm
	add.s32 	%r460, %r459, 1;
	// begin inline asm
	st.volatile.global.u32 [%rd1], %r460;
	// end inline asm
	// begin inline asm
	atom.global.add.u32 %r461, [%rd1], 0;
	// end inline asm
	add.s32 	%r462, %r461, 1;
	// begin inline asm
	st.volatile.global.u32 [%rd1], %r462;
	// end inline asm
	// begin inline asm
	atom.global.add.u32 %r463, [%rd1], 0;
	// end inline asm
	add.s32 	%r464, %r463, 1;
	// begin inline asm
	st.volatile.global.u32 [%rd1], %r464;
	// end inline asm
	// begin inline asm
	atom.global.add.u32 %r465, [%rd1], 0;
	// end inline asm
	add.s32 	%r466, %r465, 1;
	// begin inline asm
	st.volatile.global.u32 [%rd1], %r466;
	// end inline asm
	// begin inline asm
	atom.global.add.u32 %r467, [%rd1], 0;
	// end inline asm
	add.s32 	%r468, %r467, 1;
	// begin inline asm
	st.volatile.global.u32 [%rd1], %r468;
	// end inline asm
	// begin inline asm
	atom.global.add.u32 %r469, [%rd1], 0;
	// end inline asm
	add.s32 	%r470, %r469, 1;
	// begin inline asm
	st.volatile.global.u32 [%rd1], %r470;
	// end inline asm
	// begin inline asm
	atom.global.add.u32 %r471, [%rd1], 0;
	// end inline asm
	add.s32 	%r472, %r471, 1;
	// begin inline asm
	st.volatile.global.u32 [%rd1], %r472;
	// end inline asm
	// begin inline asm
	atom.global.add.u32 %r473, [%rd1], 0;
	// end inline asm
	add.s32 	%r474, %r473, 1;
	// begin inline asm
	st.volatile.global.u32 [%rd1], %r474;
	// end inline asm
	// begin inline asm
	atom.global.add.u32 %r475, [%rd1], 0;
	// end inline asm
	add.s32 	%r476, %r475, 1;
	// begin inline asm
	st.volatile.global.u32 [%rd1], %r476;
	// end inline asm
	// begin inline asm
	atom.global.add.u32 %r477, [%rd1], 0;
	// end inline asm
	add.s32 	%r478, %r477, 1;
	// begin inline asm
	st.volatile.global.u32 [%rd1], %r478;
	// end inline asm
	// begin inline asm
	atom.global.add.u32 %r479, [%rd1], 0;
	// end inline asm
	add.s32 	%r480, %r479, 1;
	// begin inline asm
	st.volatile.global.u32 [%rd1], %r480;
	// end inline asm
	// begin inline asm
	atom.global.add.u32 %r481, [%rd1], 0;
	// end inline asm
	add.s32 	%r482, %r481, 1;
	// begin inline asm
	st.volatile.global.u32 [%rd1], %r482;
	// end inline asm
	// begin inline asm
	atom.global.add.u32 %r483, [%rd1], 0;
	// end inline asm
	add.s32 	%r484, %r483, 1;
	// begin inline asm
	st.volatile.global.u32 [%rd1], %r484;
	// end inline asm
	// begin inline asm
	atom.global.add.u32 %r485, [%rd1], 0;
	// end inline asm
	add.s32 	%r486, %r485, 1;
	// begin inline asm
	st.volatile.global.u32 [%rd1], %r486;
	// end inline asm
	// begin inline asm
	atom.global.add.u32 %r487, [%rd1], 0;
	// end inline asm
	add.s32 	%r488, %r487, 1;
	// begin inline asm
	st.volatile.global.u32 [%rd1], %r488;
	// end inline asm
	// begin inline asm
	atom.global.add.u32 %r489, [%rd1], 0;
	// end inline asm
	add.s32 	%r490, %r489, 1;
	// begin inline asm
	st.volatile.global.u32 [%rd1], %r490;
	// end inline asm
	// begin inline asm
	atom.global.add.u32 %r491, [%rd1], 0;
	// end inline asm
	add.s32 	%r492, %r491, 1;
	// begin inline asm
	st.volatile.global.u32 [%rd1], %r492;
	// end inline asm
	// begin inline asm
	atom.global.add.u32 %r493, [%rd1], 0;
	// end inline asm
	add.s32 	%r494, %r493, 1;
	// begin inline asm
	st.volatile.global.u32 [%rd1], %r494;
	// end inline asm
	// begin inline asm
	atom.global.add.u32 %r495, [%rd1], 0;
	// end inline asm
	add.s32 	%r496, %r495, 1;
	// begin inline asm
	st.volatile.global.u32 [%rd1], %r496;
	// end inline asm
	// begin inline asm
	atom.global.add.u32 %r497, [%rd1], 0;
	// end inline asm
	add.s32 	%r498, %r497, 1;
	// begin inline asm
	st.volatile.global.u32 [%rd1], %r498;
	// end inline asm
	// begin inline asm
	atom.global.add.u32 %r499, [%rd1], 0;
	// end inline asm
	add.s32 	%r500, %r499, 1;
	// begin inline asm
	st.volatile.global.u32 [%rd1], %r500;
	// end inline asm
	// begin inline asm
	atom.global.add.u32 %r501, [%rd1], 0;
	// end inline asm
	add.s32 	%r502, %r501, 1;
	// begin inline asm
	st.volatile.global.u32 [%rd1], %r502;
	// end inline asm
	// begin inline asm
	atom.global.add.u32 %r503, [%rd1], 0;
	// end inline asm
	add.s32 	%r504, %r503, 1;
	// begin inline asm
	st.volatile.global.u32 [%rd1], %r504;
	// end inline asm
	// begin inline asm
	atom.global.add.u32 %r505, [%rd1], 0;
	// end inline asm
	add.s32 	%r506, %r505, 1;
	// begin inline asm
	st.volatile.global.u32 [%rd1], %r506;
	// end inline asm
	// begin inline asm
	atom.global.add.u32 %r507, [%rd1], 0;
	// end inline asm
	add.s32 	%r508, %r507, 1;
	// begin inline asm
	st.volatile.global.u32 [%rd1], %r508;
	// end inline asm
	// begin inline asm
	atom.global.add.u32 %r509, [%rd1], 0;
	// end inline asm
	add.s32 	%r510, %r509, 1;
	// begin inline asm
	st.volatile.global.u32 [%rd1], %r510;
	// end inline asm
	// begin inline asm
	atom.global.add.u32 %r511, [%rd1], 0;
	// end inline asm
	add.s32 	%r512, %r511, 1;
	// begin inline asm
	st.volatile.global.u32 [%rd1], %r512;
	// end inline asm
	// begin inline asm
	atom.global.add.u32 %r513, [%rd1], 0;
	// end inline asm
	add.s32 	%r514, %r513, 1;
	// begin inline asm
	st.volatile.global.u32 [%rd1], %r514;
	// end inline asm
$L__BB42_2:
	ret;

}
	// .globl	_Z4testIL_Z15load_atomic_addPKjEL_Z17store_atomic_exchPjjELi256E14single_element10skip_lanesILj2EEEvv
.visible .entry _Z4testIL_Z15load_atomic_addPKjEL_Z17store_atomic_exchPjjELi256E14single_element10skip_lanesILj2EEEvv()
{
	.reg .pred 	%p<2>;
	.reg .b32 	%r<771>;
	.reg .b64 	%rd<514>;

	// begin inline asm
	mov.u32 %r1, %laneid;
	// end inline asm
	and.b32  	%r2, %r1, 1;
	setp.eq.b32 	%p1, %r2, 1;
	@%p1 bra 	$L__BB43_2;
	mov.u64 	%rd513, buffer;
	cvta.global.u64 	%rd1, %rd513;
	// begin inline asm
	atom.global.add.u32 %r3, [%rd1], 0;
	// end inline asm
	add.s32 	%r5, %r3, 1;
	// begin inline asm
	atom.global.exch.b32 %r4, [%rd1], %r5;
	// end inline asm
	// begin inline asm
	atom.global.add.u32 %r6, [%rd1], 0;
	// end inline asm
	add.s32 	%r8, %r6, 1;
	// begin inline asm
	atom.global.exch.b32 %r7, [%rd1], %r8;
	// end inline asm
	// begin inline asm
	atom.global.add.u32 %r9, [%rd1], 0;
	// end inline asm
	add.s32 	%r11, %r9, 1;
	// begin inline asm
	atom.global.exch.b32 %r10, [%rd1], %r11;
	// end inline asm
	// begin inline asm
	atom.global.add.u32 %r12, [%rd1], 0;
	// end inline asm
	add.s32 	%r14, %r12, 1;
	// begin inline asm
	atom.global.exch.b32 %r13, [%rd1], %r14;
	// end inline asm
	// begin inline asm
	atom.global.add.u32 %r15, [%rd1], 0;
	// end inline asm
	add.s32 	%r17, %r15, 1;
	// begin inline asm
	atom.global.exch.b32 %r16, [%rd1], %r17;
	// end inline asm
	// begin inline asm
	atom.global.add.u32 %r18, [%rd1], 0;
	// end inline asm
	add.s32 	%r20, %r18, 1;
	// begin inline asm
	atom.global.exch.b32 %r19, [%rd1], %r20;
	// end inline asm
	// begin inline asm
	atom.global.add.u32 %r21, [%rd1], 0;
	// end inline asm
	add.s32 	%r23, %r21, 1;
	// begin inline asm
	atom.global.exch.b32 %r22, [%rd1], %r23;
	// end inline asm
	// begin inline asm
	atom.global.add.u32 %r24, [%rd1], 0;
	// end inline asm
	add.s32 	%r26, %r24, 1;
	// begin inline asm
	atom.global.exch.b32 %r25, [%rd1], %r26;
	// end inline asm
	// begin inline asm
	atom.global.add.u32 %r27, [%rd1], 0;
	// end inline asm
	add.s32 	%r29, %r27, 1;
	// begin inline asm
	atom.global.exch.b32 %r28, [%rd1], %r29;
	// end inline asm
	// begin inline asm
	atom.global.add.u32 %r30, [%rd1], 0;
	// end inline asm
	add.s32 	%r32, %r30, 1;
	// begin inline asm
	atom.global.exch.b32 %r31, [%rd1], %r32;
	// end inline asm
	// begin inline asm
	atom.global.add.u32 %r33, [%rd1], 0;
	// end inline asm
	add.s32 	%r35, %r33, 1;
	// begin inline asm
	atom.global.exch.b32 %r34, [%rd1], %r35;
	// end inline asm
	// begin inline asm
	atom.global.add.u32 %r36, [%rd1], 0;
	// end inline asm
	add.s32 	%r38, %r36, 1;
	// begin inline asm
	atom.global.exch.b32 %r37, [%rd1], %r38;
	// end inline asm
	// begin inline asm
	atom.global.add.u32 %r39, [%rd1], 0;
	// end inline asm
	add.s32 	%r41, %r39, 1;
	// begin inline asm
	atom.global.exch.b32 %r40, [%rd1], %r41;
	// end inline asm
	// begin inline asm
	atom.global.add.u32 %r42, [%rd1], 0;
	// end inline asm
	add.s32 	%r44, %r42, 1;
	// begin inline asm
	atom.global.exch.b32 %r43, [%rd1], %r44;
	// end inline asm
	// begin inline asm
	atom.global.add.u32 %r45, [%rd1], 0;
	// end inline asm
	add.s32 	%r47, %r45, 1;
	// begin inline asm
	atom.global.exch.b32 %r46, [%rd1], %r47;
	// end inline asm
	// begin inline asm
	atom.global.add.u32 %r48, [%rd1], 0;
	// end inline asm
	add.s32 	%r50, %r48, 1;
	// begin inline asm
	atom.global.exch.b32 %r49, [%rd1], %r50;
	// end inline asm
	// begin inline asm
	atom.global.add.u32 %r51, [%rd1], 0;
	// end inline asm
	add.s32 	%r53, %r51, 1;
	// begin inline asm
	atom.global.exch.b32 %r52, [%rd1], %r53;
	// end inline asm
	// begin inline asm
	atom.global.add.u32 %r54, [%rd1], 0;
	// end inline asm
	add.s32 	%r56, %r54, 1;
	// begin inline asm
	atom.global.exch.b32 %r55, [%rd1], %r56;
	// end inline asm
	// begin inline asm
	atom.global.add.u32 %r57, [%rd1], 0;
	// end inline asm
	add.s32 	%r59, %r57, 1;
	// begin inline asm
	atom.global.exch.b32 %r58, [%rd1], %r59;
	// end inline asm
	// begin inline asm
	atom.global.add.u32 %r60, [%rd1], 0;
	// end inline asm
	add.s32 	%r62, %r60, 1;
	// begin inline asm
	atom.global.exch.b32 %r61, [%rd1], %r62;
	// end inline asm
	// begin inline asm
	atom.global.add.u32 %r63, [%rd1], 0;
	// end inline asm
	add.s32 	%r65, %r63, 1;
	// begin inline asm
	atom.global.exch.b32 %r64, [%rd1], %r65;
	// end inline asm
	// begin inline asm
	atom.global.add.u32 %r66, [%rd1], 0;
	// end inline asm
	add.s32 	%r68, %r66, 1;
	// begin inline asm
	atom.global.exch.b32 %r67, [%rd1], %r68;
	// end inline asm
	// begin inline asm
	atom.global.add.u32 %r69, [%rd1], 0;
	// end inline asm
	add.s32 	%r71, %r69, 1;
	// begin inline asm
	atom.global.exch.b32 %r70, [%rd1], %r71;
	// end inline asm
	// begin inline asm
	atom.global.add.u32 %r72, [%rd1], 0;
	// end inline asm
	add.s32 	%r74, %r72, 1;
	// begin inline asm
	atom.global.exch.b32 %r73, [%rd1], %r74;
	// end inline asm
	// begin inline asm
	atom.global.add.u32 %r75, [%rd1], 0;
	// end inline asm
	add.s32 	%r77, %r75, 1;
	// begin inline asm
	atom.global.exch.b32 %r76, [%rd1], %r77;
	// end inline asm
	// begin inline asm
	atom.global.add.u32 %r78, [%rd1], 0;
	// end inline asm
	add.s32 	%r80, %r78, 1;
	// begin inline asm
	atom.global.exch.b32 %r79, [%rd1], %r80;
	// end inline asm
	// begin inline asm
	atom.global.add.u32 %r81, [%rd1], 0;
	// end inline asm
	add.s32 	%r83, %r81, 1;
	// begin inline asm
	atom.global.exch.b32 %r82, [%rd1], %r83;
	// end inline asm
	// begin inline asm
	atom.global.add.u32 %r84, [%rd1], 0;
	// end inline asm
	add.s32 	%r86, %r84, 1;
	// begin inline asm
	atom.global.exch.b32 %r85, [%rd1], %r86;
	// end inline asm
	// begin inline asm
	atom.global.add.u32 %r87, [%rd1], 0;
	// end inline asm
	add.s32 	%r89, %r87, 1;
	// begin inline asm
	atom.global.exch.b32 %r88, [%rd1], %r89;
	// end inline asm
	// begin inline asm
	atom.global.add.u32 %r90, [%rd1], 0;
	// end inline asm
	add.s32 	%r92, %r90, 1;
	// begin inline asm
	atom.global.exch.b32 %r91, [%rd1], %r92;
	// end inline asm
	// begin inline asm
	atom.global.add.u32 %r93, [%rd1], 0;
	// end inline asm
	add.s32 	%r95, %r93, 1;
	// begin inline asm
	atom.global.exch.b32 %r94, [%rd1], %r95;
	// end inline asm
	// begin inline asm
	atom.global.add.u32 %r96, [%rd1], 0;
	// end inline asm
	add.s32 	%r98, %r96, 1;
	// begin inline asm
	atom.global.exch.b32 %r97, [%rd1], %r98;
	// end inline asm
	// begin inline asm
	atom.global.add.u32 %r99, [%rd1], 0;
	// end inline asm
	add.s32 	%r101, %r99, 1;
	// begin inline asm
	atom.global.exch.b32 %r100, [%rd1], %r101;
	// end inline asm
	// begin inline asm
	atom.global.add.u32 %r102, [%rd1], 0;
	// end inline asm
	add.s32 	%r104, %r102, 1;
	// begin inline asm
	atom.global.exch.b32 %r103, [%rd1], %r104;
	// end inline asm
	// begin inline asm
	atom.global.add.u32 %r105, [%rd1], 0;
	// end inline asm
	add.s32 	%r107, %r105, 1;
	// begin inline asm
	atom.global.exch.b32 %r106, [%rd1], %r107;
	// end inline asm
	// begin inline asm
	atom.global.add.u32 %r108, [%rd1], 0;
	// end inline asm
	add.s32 	%r110, %r108, 1;
	// begin inline asm
	atom.global.exch.b32 %r109, [%rd1], %r110;
	// end inline asm
	// begin inline asm
	atom.global.add.u32 %r111, [%rd1], 0;
	// end inline asm
	add.s32 	%r113, %r111, 1;
	// begin inline asm
	atom.global.exch.b32 %r112, [%rd1], %r113;
	// end inline asm
	// begin inline asm
	atom.global.add.u32 %r114, [%rd1], 0;
	// end inline asm
	add.s32 	%r116, %r114, 1;
	// begin inline asm
	atom.global.exch.b32 %r115, [%rd1], %r116;
	// end inline asm
	// begin inline asm
	atom.global.add.u32 %r117, [%rd1], 0;
	// end inline asm
	add.s32 	%r119, %r117, 1;
	// begin inline asm
	atom.global.exch.b32 %r118, [%rd1], %r119;
	// end inline asm
	// begin inline asm
	atom.global.add.u32 %r120, [%rd1], 0;
	// end inline asm
	add.s32 	%r122, %r120, 1;
	// begin inline asm
	atom.global.exch.b32 %r121, [%rd1], %r122;
	// end inline asm
	// begin inline asm
	atom.global.add.u32 %r123, [%rd1], 0;
	// end inline asm
	add.s32 	%r125, %r123, 1;
	// begin inline asm
	atom.global.exch.b32 %r124, [%rd1], %r125;
	// end inline asm
	// begin inline asm
	atom.global.add.u32 %r126, [%rd1], 0;
	// end inline asm
	add.s32 	%r128, %r126, 1;
	// begin inline asm
	atom.global.exch.b32 %r127, [%rd1], %r128;
	// end inline asm
	// begin inline asm
	atom.global.add.u32 %r129, [%rd1], 0;
	// end inline asm
	add.s32 	%r131, %r129, 1;
	// begin inline asm
	atom.global.exch.b32 %r130, [%rd1], %r131;
	// end inline asm
	// begin inline asm
	atom.global.add.u32 %r132, [%rd1], 0;
	// end inline asm
	add.s32 	%r134, %r132, 1;
	// begin inline asm
	atom.global.exch.b32 %r133, [%rd1], %r134;
	// end inline asm
	// begin inline asm
	atom.global.add.u32 %r135, [%rd1], 0;
	// end inline asm
	add.s32 	%r137, %r135, 1;
	// begin inline asm
	atom.global.exch.b32 %r136, [%rd1], %r137;
	// end inline asm
	// begin inline asm
	atom.global.add.u32 %r138, [%rd1], 0;
	// end inline asm
	add.s32 	%r140, %r138, 1;
	// begin inline asm
	atom.global.exch.b32 %r139, [%rd1], %r140;
	// end inline asm
	// begin inline asm
	atom.global.add.u32 %r141, [%rd1], 0;
	// end inline asm
	add.s32 	%r143, %r141, 1;
	// begin inline asm
	atom.global.exch.b32 %r142, [%rd1], %r143;
	// end inline asm
	// begin inline asm
	atom.global.add.u32 %r144, [%rd1], 0;
	// end inline asm
	add.s32 	%r146, %r144, 1;
	// begin inline asm
	atom.global.exch.b32 %r145, [%rd1], %r146;
	// end inline asm
	// begin inline asm
	atom.global.add.u32 %r147, [%rd1], 0;
	// end inline asm
	add.s32 	%r149, %r147, 1;
	// begin inline asm
	atom.global.exch.b32 %r148, [%rd1], %r149;
	// end inline asm
	// begin inline asm
	atom.global.add.u32 %r150, [%rd1], 0;
	// end inline asm
	add.s32 	%r152, %r150, 1;
	// begin inline asm
	atom.global.exch.b32 %r151, [%rd1], %r152;
	// end inline asm
	// begin inline asm
	atom.global.add.u32 %r153, [%rd1], 0;
	// end inline asm
	add.s32 	%r155, %r153, 1;
	// begin inline asm
	atom.global.exch.b32 %r154, [%rd1], %r155;
	// end inline asm
	// begin inline asm
	atom.global.add.u32 %r156, [%rd1], 0;
	// end inline asm
	add.s32 	%r158, %r156, 1;
	// begin inline asm
	atom.global.exch.b32 %r157, [%rd1], %r158;
	// end inline asm
	// begin inline asm
	atom.global.add.u32 %r159, [%rd1], 0;
	// end inline asm
	add.s32 	%r161, %r159, 1;
	// begin inline asm
	atom.global.exch.b32 %r160, [%rd1], %r161;
	// end inline asm
	// begin inline asm
	atom.global.add.u32 %r162, [%rd1], 0;
	// end inline asm
	add.s32 	%r164, %r162, 1;
	// begin inline asm
	atom.global.exch.b32 %r163, [%rd1], %r164;
	// end inline asm
	// begin inline asm
	atom.global.add.u32 %r165, [%rd1], 0;
	// end inline asm
	add.s32 	%r167, %r165, 1;
	// begin inline asm
	atom.global.exch.b32 %r166, [%rd1], %r167;
	// end inline asm
	// begin inline asm
	atom.global.add.u32 %r168, [%rd1], 0;
	// end inline asm
	add.s32 	%r170, %r168, 1;
	// begin inline asm
	atom.global.exch.b32 %r169, [%rd1], %r170;
	// end inline asm
	// begin inline asm
	atom.global.add.u32 %r171, [%rd1], 0;
	// end inline asm
	add.s32 	%r173, %r171, 1;
	// begin inline asm
	atom.global.exch.b32 %r172, [%rd1], %r173;
	// end inline asm
	// begin inline asm
	atom.global.add.u32 %r174, [%rd1], 0;
	// end inline asm
	add.s32 	%r176, %r174, 1;
	// begin inline asm
	atom.global.exch.b32 %r175, [%rd1], %r176;
	// end inline asm
	// begin inline asm
	atom.global.add.u32 %r177, [%rd1], 0;
	// end inline asm
	add.s32 	%r179, %r177, 1;
	// begin inline asm
	atom.global.exch.b32 %r178, [%rd1], %r179;
	// end inline asm
	// begin inline asm
	atom.global.add.u32 %r180, [%rd1], 0;
	// end inline asm
	add.s32 	%r182, %r180, 1;
	// begin inline asm
	atom.global.exch.b32 %r181, [%rd1], %r182;
	// end inline asm
	// begin inline asm
	atom.global.add.u32 %r183, [%rd1], 0;
	// end inline asm
	add.s32 	%r185, %r183, 1;
	// begin inline asm
	atom.global.exch.b32 %r184, [%rd1], %r185;
	// end inline asm
	// begin inline asm
	atom.global.add.u32 %r186, [%rd1], 0;
	// end inline asm
	add.s32 	%r188, %r186, 1;
	// begin inline asm
	atom.global.exch.b32 %r187, [%rd1], %r188;
	// end inline asm
	// begin inline asm
	atom.global.add.u32 %r189, [%rd1], 0;
	// end inline asm
	add.s32 	%r191, %r189, 1;
	// begin inline asm
	atom.global.exch.b32 %r190, [%rd1], %r191;
	// end inline asm
	// begin inline asm
	atom.global.add.u32 %r192, [%rd1], 0;
	// end inline asm
	add.s32 	%r194, %r192, 1;
	// begin inline asm
	atom.global.exch.b32 %r193, [%rd1], %r194;
	// end inline asm
	// begin inline asm
	atom.global.add.u32 %r195, [%rd1], 0;
	// end inline asm
	add.s32 	%r197, %r195, 1;
	// begin inline asm
	atom.global.exch.b32 %r196, [%rd1], %r197;
	// end inline asm
	// begin inline asm
	atom.global.add.u32 %r198, [%rd1], 0;
	// end inline asm
	add.s32 	%r200, %r198, 1;
	// begin inline asm
	atom.global.exch.b32 %r199, [%rd1], %r200;
	// end inline asm
	// begin inline asm
	atom.global.add.u32 %r201, [%rd1], 0;
	// end inline asm
	add.s32 	%r203, %r201, 1;
	// begin inline asm
	atom.global.exch.b32 %r202, [%rd1], %r203;
	// end inline asm
	// begin inline asm
	atom.global.add.u32 %r204, [%rd1], 0;
	// end inline asm
	add.s32 	%r206, %r204, 1;
	// begin inline asm
	atom.global.exch.b32 %r205, [%rd1], %r206;
	// end inline asm
	// begin inline asm
	atom.global.add.u32 %r207, [%rd1], 0;
	// end inline asm
	add.s32 	%r209, %r207, 1;
	// begin inline asm
	atom.global.exch.b32 %r208, [%rd1], %r209;
	// end inline asm
	// begin inline asm
	atom.global.add.u32 %r210, [%rd1], 0;
	// end inline asm
	add.s32 	%r212, %r210, 1;
	// begin inline asm
	atom.global.exch.b32 %r211, [%rd1], %r212;
	// end inline asm
	// begin inline asm
	atom.global.add.u32 %r213, [%rd1], 0;
	// end inline asm
	add.s32 	%r215, %r213, 1;
	// begin inline asm
	atom.global.exch.b32 %r214, [%rd1], %r215;
	// end inline asm
	// begin inline asm
	atom.global.add.u32 %r216, [%rd1], 0;
	// end inline asm
	add.s32 	%r218, %r216, 1;
	// begin inline asm
	atom.global.exch.b32 %r217, [%rd1], %r218;
	// end inline asm
	// begin inline asm
	atom.global.add.u32 %r219, [%rd1], 0;
	// end inline asm
	add.s32 	%r221, %r219, 1;
	// begin inline asm
	atom.global.exch.b32 %r220, [%rd1], %r221;
	// end inline asm
	// begin inline asm
	atom.global.add.u32 %r222, [%rd1], 0;
	// end inline asm
	add.s32 	%r224, %r222, 1;
	// begin inline asm
	atom.global.exch.b32 %r223, [%rd1], %r224;
	// end inline asm
	// begin inline asm
	atom.global.add.u32 %r225, [%rd1], 0;
	// end inline asm
	add.s32 	%r227, %r225, 1;
	// begin inline asm
	atom.global.exch.b32 %r226, [%rd1], %r227;
	// end inline asm
	// begin inline asm
	atom.global.add.u32 %r228, [%rd1], 0;
	// end inline asm
	add.s32 	%r230, %r228, 1;
	// begin inline asm
	atom.global.exch.b32 %r229, [%rd1], %r230;
	// end inline asm
	// begin inline asm
	atom.global.add.u32 %r231, [%rd1], 0;
	// end inline asm
	add.s32 	%r233, %r231, 1;
	// begin inline asm
	atom.global.exch.b32 %r232, [%rd1], %r233;
	// end inline asm
	// begin inline asm
	atom.global.add.u32 %r234, [%rd1], 0;
	// end inline asm
	add.s32 	%r236, %r234, 1;
	// begin inline asm
	atom.global.exch.b32 %r235, [%rd1], %r236;
	// end inline asm
	// begin inline asm
	atom.global.add.u32 %r237, [%rd1], 0;
	// end inline asm
	add.s32 	%r239, %r237, 1;
	// begin inline asm
	atom.global.exch.b32 %r238, [%rd1], %r239;
	// end inline asm
	// begin inline asm
	atom.global.add.u32 %r240, [%rd1], 0;
	// end inline asm
	add.s32 	%r242, %r240, 1;
	// begin inline asm
	atom.global.exch.b32 %r241, [%rd1], %r242;
	// end inline asm
	// begin inline asm
	atom.global.add.u32 %r243, [%rd1], 0;
	// end inline asm
	add.s32 	%r245, %r243, 1;
	// begin inline asm
	atom.global.exch.b32 %r244, [%rd1], %r245;
	// end inline asm
	// begin inline asm
	atom.global.add.u32 %r246, [%rd1], 0;
	// end inline asm
	add.s32 	%r248, %r246, 1;
	// begin inline asm
	atom.global.exch.b32 %r247, [%rd1], %r248;
	// end inline asm
	// begin inline asm
	atom.global.add.u32 %r249, [%rd1], 0;
	// end inline asm
	add.s32 	%r251, %r249, 1;
	// begin inline asm
	atom.global.exch.b32 %r250, [%rd1], %r251;
	// end inline asm
	// begin inline asm
	atom.global.add.u32 %r252, [%rd1], 0;
	// end inline asm
	add.s32 	%r254, %r252, 1;
	// begin inline asm
	atom.global.exch.b32 %r253, [%rd1], %r254;
	// end inline asm
	// begin inline asm
	atom.global.add.u32 %r255, [%rd1], 0;
	// end inline asm
	add.s32 	%r257, %r255, 1;
	// begin inline asm
	atom.global.exch.b32 %r256, [%rd1], %r257;
	// end inline asm
	// begin inline asm
	atom.global.add.u32 %r258, [%rd1], 0;
	// end inline asm
	add.s32 	%r260, %r258, 1;
	// begin inline asm
	atom.global.exch.b32 %r259, [%rd1], %r260;
	// end inline asm
	// begin inline asm
	atom.global.add.u32 %r261, [%rd1], 0;
	// end inline asm
	add.s32 	%r263, %r261, 1;
	// begin inline asm
	atom.global.exch.b32 %r262, [%rd1], %r263;
	// end inline asm
	// begin inline asm
	atom.global.add.u32 %r264, [%rd1], 0;
	// end inline asm
	add.s32 	%r266, %r264, 1;
	// begin inline asm
	atom.global.exch.b32 %r265, [%rd1], %r266;
	// end inline asm
	// begin inline asm
	atom.global.add.u32 %r267, [%rd1], 0;
	// end inline asm
	add.s32 	%r269, %r267, 1;
	// begin inline asm
	atom.global.exch.b32 %r268, [%rd1], %r269;
	// end inline asm
	// begin inline asm
	atom.global.add.u32 %r270, [%rd1], 0;
	// end inline asm
	add.s32 	%r272, %r270, 1;
	// begin inline asm
	atom.global.exch.b32 %r271, [%rd1], %r272;
	// end inline asm
	// begin inline asm
	atom.global.add.u32 %r273, [%rd1], 0;
	// end inline asm
	add.s32 	%r275, %r273, 1;
	// begin inline asm
	atom.global.exch.b32 %r274, [%rd1], %r275;
	// end inline asm
	// begin inline asm
	atom.global.add.u32 %r276, [%rd1], 0;
	// end inline asm
	add.s32 	%r278, %r276, 1;
	// begin inline asm
	atom.global.exch.b32 %r277, [%rd1], %r278;
	// end inline asm
	// begin inline asm
	atom.global.add.u32 %r279, [%rd1], 0;
	// end inline asm
	add.s32 	%r281, %r279, 1;
	// begin inline asm
	atom.global.exch.b32 %r280, [%rd1], %r281;
	// end inline asm
	// begin inline asm
	atom.global.add.u32 %r282, [%rd1], 0;
	// end inline asm
	add.s32 	%r284, %r282, 1;
	// begin inline asm
	atom.global.exch.b32 %r283, [%rd1], %r284;
	// end inline asm
	// begin inline asm
	atom.global.add.u32 %r285, [%rd1], 0;
	// end inline asm
	add.s32 	%r287, %r285, 1;
	// begin inline asm
	atom.global.exch.b32 %r286, [%rd1], %r287;
	// end inline asm
	// begin inline asm
	atom.global.add.u32 %r288, [%rd1], 0;
	// end inline asm
	add.s32 	%r290, %r288, 1;
	// begin inline asm
	atom.global.exch.b32 %r289, [%rd1], %r290;
	// end inline asm
	// begin inline asm
	atom.global.add.u32 %r291, [%rd1], 0;
	// end inline asm
	add.s32 	%r293, %r291, 1;
	// begin inline asm
	atom.global.exch.b32 %r292, [%rd1], %r293;
	// end inline asm
	// begin inline asm
	atom.global.add.u32 %r294, [%rd1], 0;
	// end inline asm
	add.s32 	%r296, %r294, 1;
	// begin inline asm
	atom.global.exch.b32 %r295, [%rd1], %r296;
	// end inline asm
	// begin inline asm
	atom.global.add.u32 %r297, [%rd1], 0;
	// end inline asm
	add.s32 	%r299, %r297, 1;
	// begin inline asm
	atom.global.exch.b32 %r298, [%rd1], %r299;
	// end inline asm
	// begin inline asm
	atom.global.add.u32 %r300, [%rd1], 0;
	// end inline asm
	add.s32 	%r302, %r300, 1;
	// begin inline asm
	atom.global.exch.b32 %r301, [%rd1], %r302;
	// end inline asm
	// begin inline asm
	atom.global.add.u32 %r303, [%rd1], 0;
	// end inline asm
	add.s32 	%r305, %r303, 1;
	// begin inline asm
	atom.global.exch.b32 %r304, [%rd1], %r305;
	// end inline asm
	// begin inline asm
	atom.global.add.u32 %r306, [%rd1], 0;
	// end inline asm
	add.s32 	%r308, %r306, 1;
	// begin inline asm
	atom.global.exch.b32 %r307, [%rd1], %r308;
	// end inline asm
	// begin inline asm
	atom.global.add.u32 %r309, [%rd1], 0;
	// end inline asm
	add.s32 	%r311, %r309, 1;
	// begin inline asm
	atom.global.exch.b32 %r310, [%rd1], %r311;
	// end inline asm
	// begin inline asm
	atom.global.add.u32 %r312, [%rd1], 0;
	// end inline asm
	add.s32 	%r314, %r312, 1;
	// begin inline asm
	atom.global.exch.b32 %r313, [%rd1], %r314;
	// end inline asm
	// begin inline asm
	atom.global.add.u32 %r315, [%rd1], 0;
	// end inline asm
	add.s32 	%r317, %r315, 1;
	// begin inline asm
	atom.global.exch.b32 %r316, [%rd1], %r317;
	// end inline asm
	// begin inline asm
	atom.global.add.u32 %r318, [%rd1], 0;
	// end inline asm
	add.s32 	%r320, %r318, 1;
	// begin inline asm
	atom.global.exch.b32 %r319, [%rd1], %r320;
	// end inline asm
	// begin inline asm
	atom.global.add.u32 %r321, [%rd1], 0;
	// end inline asm
	add.s32 	%r323, %r321, 1;
	// begin inline asm
	atom.global.exch.b32 %r322, [%rd1], %r323;
	// end inline asm
	// begin inline asm
	atom.global.add.u32 %r324, [%rd1], 0;
	// end inline asm
	add.s32 	%r326, %r324, 1;
	// begin inline asm
	atom.global.exch.b32 %r325, [%rd1], %r326;
	// end inline asm
	// begin inline asm
	atom.global.add.u32 %r327, [%rd1], 0;
	// end inline asm
	add.s32 	%r329, %r327, 1;
	// begin inline asm
	atom.global.exch.b32 %r328, [%rd1], %r329;
	// end inline asm
	// begin inline asm
	atom.global.add.u32 %r330, [%rd1], 0;
	// end inline asm
	add.s32 	%r332, %r330, 1;
	// begin inline asm
	atom.global.exch.b32 %r331, [%rd1], %r332;
	// end inline asm
	// begin inline asm
	atom.global.add.u32 %r333, [%rd1], 0;
	// end inline asm
	add.s32 	%r335, %r333, 1;
	// begin inline asm
	atom.global.exch.b32 %r334, [%rd1], %r335;
	// end inline asm
	// begin inline asm
	atom.global.add.u32 %r336, [%rd1], 0;
	// end inline asm
	add.s32 	%r338, %r336, 1;
	// begin inline asm
	atom.global.exch.b32 %r337, [%rd1], %r338;
	// end inline asm
	// begin inline asm
	atom.global.add.u32 %r339, [%rd1], 0;
	// end inline asm
	add.s32 	%r341, %r339, 1;
	// begin inline asm
	atom.global.exch.b32 %r340, [%rd1], %r341;
	// end inline asm
	// begin inline asm
	atom.global.add.u32 %r342, [%rd1], 0;
	// end inline asm
	add.s32 	%r344, %r342, 1;
	// begin inline asm
	atom.global.exch.b32 %r343, [%rd1], %r344;
	// end inline asm
	// begin inline asm
	atom.global.add.u32 %r345, [%rd1], 0;
	// end inline asm
	add.s32 	%r347, %r345, 1;
	// begin inline asm
	atom.global.exch.b32 %r346, [%rd1], %r347;
	// end inline asm
	// begin inline asm
	atom.global.add.u32 %r348, [%rd1], 0;
	// end inline asm
	add.s32 	%r350, %r348, 1;
	// begin inline asm
	atom.global.exch.b32 %r349, [%rd1], %r350;
	// end inline asm
	// begin inline asm
	atom.global.add.u32 %r351, [%rd1], 0;
	// end inline asm
	add.s32 	%r353, %r351, 1;
	// begin inline asm
	atom.global.exch.b32 %r352, [%rd1], %r353;
	// end inline asm
	// begin inline asm
	atom.global.add.u32 %r354, [%rd1], 0;
	// end inline asm
	add.s32 	%r356, %r354, 1;
	// begin inline asm
	atom.global.exch.b32 %r355, [%rd1], %r356;
	// end inline asm
	// begin inline asm
	atom.global.add.u32 %r357, [%rd1], 0;
	// end inline asm
	add.s32 	%r359, %r357, 1;
	// begin inline asm
	atom.global.exch.b32 %r358, [%rd1], %r359;
	// end inline asm
	// begin inline asm
	atom.global.add.u32 %r360, [%rd1], 0;
	// end inline asm
	add.s32 	%r362, %r360, 1;
	// begin inline asm
	atom.global.exch.b32 %r361, [%rd1], %r362;
	// end inline asm
	// begin inline asm
	atom.global.add.u32 %r363, [%rd1], 0;
	// end inline asm
	add.s32 	%r365, %r363, 1;
	// begin inline asm
	atom.global.exch.b32 %r364, [%rd1], %r365;
	// end inline asm
	// begin inline asm
	atom.global.add.u32 %r366, [%rd1], 0;
	// end inline asm
	add.s32 	%r368, %r366, 1;
	// begin inline asm
	atom.global.exch.b32 %r367, [%rd1], %r368;
	// end inline asm
	// begin inline asm
	atom.global.add.u32 %r369, [%rd1], 0;
	// end inline asm
	add.s32 	%r371, %r369, 1;
	// begin inline asm
	atom.global.exch.b32 %r370, [%rd1], %r371;
	// end inline asm
	// begin inline asm
	atom.global.add.u32 %r372, [%rd1], 0;
	// end inline asm
	add.s32 	%r374, %r372, 1;
	// begin inline asm
	atom.global.exch.b32 %r373, [%rd1], %r374;
	// end inline asm
	// begin inline asm
	atom.global.add.u32 %r375, [%rd1], 0;
	// end inline asm
	add.s32 	%r377, %r375, 1;
	// begin inline asm
	atom.global.exch.b32 %r376, [%rd1], %r377;
	// end inline asm
	// begin inline asm
	atom.global.add.u32 %r378, [%rd1], 0;
	// end inline asm
	add.s32 	%r380, %r378, 1;
	// begin inline asm
	atom.global.exch.b32 %r379, [%rd1], %r380;
	// end inline asm
	// begin inline asm
	atom.global.add.u32 %r381, [%rd1], 0;
	// end inline asm
	add.s32 	%r383, %r381, 1;
	// begin inline asm
	atom.global.exch.b32 %r382, [%rd1], %r383;
	// end inline asm
	// begin inline asm
	atom.global.add.u32 %r384, [%rd1], 0;
	// end inline asm
	add.s32 	%r386, %r384, 1;
	// begin inline asm
	atom.global.exch.b32 %r385, [%rd1], %r386;
	// end inline asm
	// begin inline asm
	atom.global.add.u32 %r387, [%rd1], 0;
	// end inline asm
	add.s32 	%r389, %r387, 1;
	// begin inline asm
	atom.global.exch.b32 %r388, [%rd1], %r389;
	// end inline asm
	// begin inline asm
	atom.global.add.u32 %r390, [%rd1], 0;
	// end inline asm
	add.s32 	%r392, %r390, 1;
	// begin inline asm
	atom.global.exch.b32 %r391, [%rd1], %r392;
	// end inline asm
	// begin inline asm
	atom.global.add.u32 %r393, [%rd1], 0;
	// end inline asm
	add.s32 	%r395, %r393, 1;
	// begin inline asm
	atom.global.exch.b32 %r394, [%rd1], %r395;
	// end inline asm
	// begin inline asm
	atom.global.add.u32 %r396, [%rd1], 0;
	// end inline asm
	add.s32 	%r398, %r396, 1;
	// begin inline asm
	atom.global.exch.b32 %r397, [%rd1], %r398;
	// end inline asm
	// begin inline asm
	atom.global.add.u32 %r399, [%rd1], 0;
	// end inline asm
	add.s32 	%r401, %r399, 1;
	// begin inline asm
	atom.global.exch.b32 %r400, [%rd1], %r401;
	// end inline asm
	// begin inline asm
	atom.global.add.u32 %r402, [%rd1], 0;
	// end inline asm
	add.s32 	%r404, %r402, 1;
	// begin inline asm
	atom.global.exch.b32 %r403, [%rd1], %r404;
	// end inline asm
	// begin inline asm
	atom.global.add.u32 %r405, [%rd1], 0;
	// end inline asm
	add.s32 	%r407, %r405, 1;
	// begin inline asm
	atom.global.exch.b32 %r406, [%rd1], %r407;
	// end inline asm
	// begin inline asm
	atom.global.add.u32 %r408, [%rd1], 0;
	// end inline asm
	add.s32 	%r410, %r408, 1;
	// begin inline asm
	atom.global.exch.b32 %r409, [%rd1], %r410;
	// end inline asm
	// begin inline asm
	atom.global.add.u32 %r411, [%rd1], 0;
	// end inline asm
	add.s32 	%r413, %r411, 1;
	// begin inline asm
	atom.global.exch.b32 %r412, [%rd1], %r413;
	// end inline asm
	// begin inline asm
	atom.global.add.u32 %r414, [%rd1], 0;
	// end inline asm
	add.s32 	%r416, %r414, 1;
	// begin inline asm
	atom.global.exch.b32 %r415, [%rd1], %r416;
	// end inline asm
	// begin inline asm
	atom.global.add.u32 %r417, [%rd1], 0;
	// end inline asm
	add.s32 	%r419, %r417, 1;
	// begin inline asm
	atom.global.exch.b32 %r418, [%rd1], %r419;
	// end inline asm
	// begin inline asm
	atom.global.add.u32 %r420, [%rd1], 0;
	// end inline asm
	add.s32 	%r422, %r420, 1;
	// begin inline asm
	atom.global.exch.b32 %r421, [%rd1], %r422;
	// end inline asm
	// begin inline asm
	atom.global.add.u32 %r423, [%rd1], 0;
	// end inline asm
	add.s32 	%r425, %r423, 1;
	// begin inline asm
	atom.global.exch.b32 %r424, [%rd1], %r425;
	// end inline asm
	// begin inline asm
	atom.global.add.u32 %r426, [%rd1], 0;
	// end inline asm
	add.s32 	%r428, %r426, 1;
	// begin inline asm
	atom.global.exch.b32 %r427, [%rd1], %r428;
	// end inline asm
	// begin inline asm
	atom.global.add.u32 %r429, [%rd1], 0;
	// end inline asm
	add.s32 	%r431, %r429, 1;
	// begin inline asm
	atom.global.exch.b32 %r430, [%rd1], %r431;
	// end inline asm
	// begin inline asm
	atom.global.add.u32 %r432, [%rd1], 0;
	// end inline asm
	add.s32 	%r434, %r432, 1;
	// begin inline asm
	atom.global.exch.b32 %r433, [%rd1], %r434;
	// end inline asm
	// begin inline asm
	atom.global.add.u32 %r435, [%rd1], 0;
	// end inline asm
	add.s32 	%r437, %r435, 1;
	// begin inline asm
	atom.global.exch.b32 %r436, [%rd1], %r437;
	// end inline asm
	// begin inline asm
	atom.global.add.u32 %r438, [%rd1], 0;
	// end inline asm
	add.s32 	%r440, %r438, 1;
	// begin inline asm
	atom.global.exch.b32 %r439, [%rd1], %r440;
	// end inline asm
	// begin inline asm
	atom.global.add.u32 %r441, [%rd1], 0;
	// end inline asm
	add.s32 	%r443, %r441, 1;
	// begin inline asm
	atom.global.exch.b32 %r442, [%rd1], %r443;
	// end inline asm
	// begin inline asm
	atom.global.add.u32 %r444, [%rd1], 0;
	// end inline asm
	add.s32 	%r446, %r444, 1;
	// begin inline asm
	atom.global.exch.b32 %r445, [%rd1], %r446;
	// end inline asm
	// begin inline asm
	atom.global.add.u32 %r447, [%rd1], 0;
	// end inline asm
	add.s32 	%r449, %r447, 1;
	// begin inline asm
	atom.global.exch.b32 %r448, [%rd1], %r449;
	// end inline asm
	// begin inline asm
	atom.global.add.u32 %r450, [%rd1], 0;
	// end inline asm
	add.s32 	%r452, %r450, 1;
	// begin inline asm
	atom.global.exch.b32 %r451, [%rd1], %r452;
	// end inline asm
	// begin inline asm
	atom.global.add.u32 %r453, [%rd1], 0;
	// end inline asm
	add.s32 	%r455, %r453, 1;
	// begin inline asm
	atom.global.exch.b32 %r454, [%rd1], %r455;
	// end inline asm
	// begin inline asm
	atom.global.add.u32 %r456, [%rd1], 0;
	// end inline asm
	add.s32 	%r458, %r456, 1;
	// begin inline asm
	atom.global.exch.b32 %r457, [%rd1], %r458;
	// end inline asm
	// begin inline asm
	atom.global.add.u32 %r459, [%rd1], 0;
	// end inline asm
	add.s32 	%r461, %r459, 1;
	// begin inline asm
	atom.global.exch.b32 %r460, [%rd1], %r461;
	// end inline asm
	// begin inline asm
	atom.global.add.u32 %r462, [%rd1], 0;
	// end inline asm
	add.s32 	%r464, %r462, 1;
	// begin inline asm
	atom.global.exch.b32 %r463, [%rd1], %r464;
	// end inline asm
	// begin inline asm
	atom.global.add.u32 %r465, [%rd1], 0;
	// end inline asm
	add.s32 	%r467, %r465, 1;
	// begin inline asm
	atom.global.exch.b32 %r466, [%rd1], %r467;
	// end inline asm
	// begin inline asm
	atom.global.add.u32 %r468, [%rd1], 0;
	// end inline asm
	add.s32 	%r470, %r468, 1;
	// begin inline asm
	atom.global.exch.b32 %r469, [%rd1], %r470;
	// end inline asm
	// begin inline asm
	atom.global.add.u32 %r471, [%rd1], 0;
	// end inline asm
	add.s32 	%r473, %r471, 1;
	// begin inline asm
	atom.global.exch.b32 %r472, [%rd1], %r473;
	// end inline asm
	// begin inline asm
	atom.global.add.u32 %r474, [%rd1], 0;
	// end inline asm
	add.s32 	%r476, %r474, 1;
	// begin inline asm
	atom.global.exch.b32 %r475, [%rd1], %r476;
	// end inline asm
	// begin inline asm
	atom.global.add.u32 %r477, [%rd1], 0;
	// end inline asm
	add.s32 	%r479, %r477, 1;
	// begin inline asm
	atom.global.exch.b32 %r478, [%rd1], %r479;
	// end inline asm
	// begin inline asm
	atom.global.add.u32 %r480, [%rd1], 0;
	// end inline asm
	add.s32 	%r482, %r480, 1;
	// begin inline asm
	atom.global.exch.b32 %r481, [%rd1], %r482;
	// end inline asm
	// begin inline asm
	atom.global.add.u32 %r483, [%rd1], 0;
	// end inline asm
	add.s32 	%r485, %r483, 1;
	// begin inline asm
	atom.global.exch.b32 %r484, [%rd1], %r485;
	// end inline asm
	// begin inline asm
	atom.global.add.u32 %r486, [%rd1], 0;
	// end inline asm
	add.s32 	%r488, %r486, 1;
	// begin inline asm
	atom.global.exch.b32 %r487, [%rd1], %r488;
	// end inline asm
	// begin inline asm
	atom.global.add.u32 %r489, [%rd1], 0;
	// end inline asm
	add.s32 	%r491, %r489, 1;
	// begin inline asm
	atom.global.exch.b32 %r490, [%rd1], %r491;
	// end inline asm
	// begin inline asm
	atom.global.add.u32 %r492, [%rd1], 0;
	// end inline asm
	add.s32 	%r494, %r492, 1;
	// begin inline asm
	atom.global.exch.b32 %r493, [%rd1], %r494;
	// end inline asm
	// begin inline asm
	atom.global.add.u32 %r495, [%rd1], 0;
	// end inline asm
	add.s32 	%r497, %r495, 1;
	// begin inline asm
	atom.global.exch.b32 %r496, [%rd1], %r497;
	// end inline asm
	// begin inline asm
	atom.global.add.u32 %r498, [%rd1], 0;
	// end inline asm
	add.s32 	%r500, %r498, 1;
	// begin inline asm
	atom.global.exch.b32 %r499, [%rd1], %r500;
	// end inline asm
	// begin inline asm
	atom.global.add.u32 %r501, [%rd1], 0;
	// end inline asm
	add.s32 	%r503, %r501, 1;
	// begin inline asm
	atom.global.exch.b32 %r502, [%rd1], %r503;
	// end inline asm
	// begin inline asm
	atom.global.add.u32 %r504, [%rd1], 0;
	// end inline asm
	add.s32 	%r506, %r504, 1;
	// begin inline asm
	atom.global.exch.b32 %r505, [%rd1], %r506;
	// end inline asm
	// begin inline asm
	atom.global.add.u32 %r507, [%rd1], 0;
	// end inline asm
	add.s32 	%r509, %r507, 1;
	// begin inline asm
	atom.global.exch.b32 %r508, [%rd1], %r509;
	// end inline asm
	// begin inline asm
	atom.global.add.u32 %r510, [%rd1], 0;
	// end inline asm
	add.s32 	%r512, %r510, 1;
	// begin inline asm
	atom.global.exch.b32 %r511, [%rd1], %r512;
	// end inline asm
	// begin inline asm
	atom.global.add.u32 %r513, [%rd1], 0;
	// end inline asm
	add.s32 	%r515, %r513, 1;
	// begin inline asm
	atom.global.exch.b32 %r514, [%rd1], %r515;
	// end inline asm
	// begin inline asm
	atom.global.add.u32 %r516, [%rd1], 0;
	// end inline asm
	add.s32 	%r518, %r516, 1;
	// begin inline asm
	atom.global.exch.b32 %r517, [%rd1], %r518;
	// end inline asm
	// begin inline asm
	atom.global.add.u32 %r519, [%rd1], 0;
	// end inline asm
	add.s32 	%r521, %r519, 1;
	// begin inline asm
	atom.global.exch.b32 %r520, [%rd1], %r521;
	// end inline asm
	// begin inline asm
	atom.global.add.u32 %r522, [%rd1], 0;
	// end inline asm
	add.s32 	%r524, %r522, 1;
	// begin inline asm
	atom.global.exch.b32 %r523, [%rd1], %r524;
	// end inline asm
	// begin inline asm
	atom.global.add.u32 %r525, [%rd1], 0;
	// end inline asm
	add.s32 	%r527, %r525, 1;
	// begin inline asm
	atom.global.exch.b32 %r526, [%rd1], %r527;
	// end inline asm
	// begin inline asm
	atom.global.add.u32 %r528, [%rd1], 0;
	// end inline asm
	add.s32 	%r530, %r528, 1;
	// begin inline asm
	atom.global.exch.b32 %r529, [%rd1], %r530;
	// end inline asm
	// begin inline asm
	atom.global.add.u32 %r531, [%rd1], 0;
	// end inline asm
	add.s32 	%r533, %r531, 1;
	// begin inline asm
	atom.global.exch.b32 %r532, [%rd1], %r533;
	// end inline asm
	// begin inline asm
	atom.global.add.u32 %r534, [%rd1], 0;
	// end inline asm
	add.s32 	%r536, %r534, 1;
	// begin inline asm
	atom.global.exch.b32 %r535, [%rd1], %r536;
	// end inline asm
	// begin inline asm
	atom.global.add.u32 %r537, [%rd1], 0;
	// end inline asm
	add.s32 	%r539, %r537, 1;
	// begin inline asm
	atom.global.exch.b32 %r538, [%rd1], %r539;
	// end inline asm
	// begin inline asm
	atom.global.add.u32 %r540, [%rd1], 0;
	// end inline asm
	add.s32 	%r542, %r540, 1;
	// begin inline asm
	atom.global.exch.b32 %r541, [%rd1], %r542;
	// end inline asm
	// begin inline asm
	atom.global.add.u32 %r543, [%rd1], 0;
	// end inline asm
	add.s32 	%r545, %r543, 1;
	// begin inline asm
	atom.global.exch.b32 %r544, [%rd1], %r545;
	// end inline asm
	// begin inline asm
	atom.global.add.u32 %r546, [%rd1], 0;
	// end inline asm
	add.s32 	%r548, %r546, 1;
	// begin inline asm
	atom.global.exch.b32 %r547, [%rd1], %r548;
	// end inline asm
	// begin inline asm
	atom.global.add.u32 %r549, [%rd1], 0;
	// end inline asm
	add.s32 	%r551, %r549, 1;
	// begin inline asm
	atom.global.exch.b32 %r550, [%rd1], %r551;
	// end inline asm
	// begin inline asm
	atom.global.add.u32 %r552, [%rd1], 0;
	// end inline asm
	add.s32 	%r554, %r552, 1;
	// begin inline asm
	atom.global.exch.b32 %r553, [%rd1], %r554;
	// end inline asm
	// begin inline asm
	atom.global.add.u32 %r555, [%rd1], 0;
	// end inline asm
	add.s32 	%r557, %r555, 1;
	// begin inline asm
	atom.global.exch.b32 %r556, [%rd1], %r557;
	// end inline asm
	// begin inline asm
	atom.global.add.u32 %r558, [%rd1], 0;
	// end inline asm
	add.s32 	%r560, %r558, 1;
	// begin inline asm
	atom.global.exch.b32 %r559, [%rd1], %r560;
	// end inline asm
	// begin inline asm
	atom.global.add.u32 %r561, [%rd1], 0;
	// end inline asm
	add.s32 	%r563, %r561, 1;
	// begin inline asm
	atom.global.exch.b32 %r562, [%rd1], %r563;
	// end inline asm
	// begin inline asm
	atom.global.add.u32 %r564, [%rd1], 0;
	// end inline asm
	add.s32 	%r566, %r564, 1;
	// begin inline asm
	atom.global.exch.b32 %r565, [%rd1], %r566;
	// end inline asm
	// begin inline asm
	atom.global.add.u32 %r567, [%rd1], 0;
	// end inline asm
	add.s32 	%r569, %r567, 1;
	// begin inline asm
	atom.global.exch.b32 %r568, [%rd1], %r569;
	// end inline asm
	// begin inline asm
	atom.global.add.u32 %r570, [%rd1], 0;
	// end inline asm
	add.s32 	%r572, %r570, 1;
	// begin inline asm
	atom.global.exch.b32 %r571, [%rd1], %r572;
	// end inline asm
	// begin inline asm
	atom.global.add.u32 %r573, [%rd1], 0;
	// end inline asm
	add.s32 	%r575, %r573, 1;
	// begin inline asm
	atom.global.exch.b32 %r574, [%rd1], %r575;
	// end inline asm
	// begin inline asm
	atom.global.add.u32 %r576, [%rd1], 0;
	// end inline asm
	add.s32 	%r578, %r576, 1;
	// begin inline asm
	atom.global.exch.b32 %r577, [%rd1], %r578;
	// end inline asm
	// begin inline asm
	atom.global.add.u32 %r579, [%rd1], 0;
	// end inline asm
	add.s32 	%r581, %r579, 1;
	// begin inline asm
	atom.global.exch.b32 %r580, [%rd1], %r581;
	// end inline asm
	// begin inline asm
	atom.global.add.u32 %r582, [%rd1], 0;
	// end inline asm
	add.s32 	%r584, %r582, 1;
	// begin inline asm
	atom.global.exch.b32 %r583, [%rd1], %r584;
	// end inline asm
	// begin inline asm
	atom.global.add.u32 %r585, [%rd1], 0;
	// end inline asm
	add.s32 	%r587, %r585, 1;
	// begin inline asm
	atom.global.exch.b32 %r586, [%rd1], %r587;
	// end inline asm
	// begin inline asm
	atom.global.add.u32 %r588, [%rd1], 0;
	// end inline asm
	add.s32 	%r590, %r588, 1;
	// begin inline asm
	atom.global.exch.b32 %r589, [%rd1], %r590;
	// end inline asm
	// begin inline asm
	atom.global.add.u32 %r591, [%rd1], 0;
	// end inline asm
	add.s32 	%r593, %r591, 1;
	// begin inline asm
	atom.global.exch.b32 %r592, [%rd1], %r593;
	// end inline asm
	// begin inline asm
	atom.global.add.u32 %r594, [%rd1], 0;
	// end inline asm
	add.s32 	%r596, %r594, 1;
	// begin inline asm
	atom.global.exch.b32 %r595, [%rd1], %r596;
	// end inline asm
	// begin inline asm
	atom.global.add.u32 %r597, [%rd1], 0;
	// end inline asm
	add.s32 	%r599, %r597, 1;
	// begin inline asm
	atom.global.exch.b32 %r598, [%rd1], %r599;
	// end inline asm
	// begin inline asm
	atom.global.add.u32 %r600, [%rd1], 0;
	// end inline asm
	add.s32 	%r602, %r600, 1;
	// begin inline asm
	atom.global.exch.b32 %r601, [%rd1], %r602;
	// end inline asm
	// begin inline asm
	atom.global.add.u32 %r603, [%rd1], 0;
	// end inline asm
	add.s32 	%r605, %r603, 1;
	// begin inline asm
	atom.global.exch.b32 %r604, [%rd1], %r605;
	// end inline asm
	// begin inline asm
	atom.global.add.u32 %r606, [%rd1], 0;
	// end inline asm
	add.s32 	%r608, %r606, 1;
	// begin inline asm
	atom.global.exch.b32 %r607, [%rd1], %r608;
	// end inline asm
	// begin inline asm
	atom.global.add.u32 %r609, [%rd1], 0;
	// end inline asm
	add.s32 	%r611, %r609, 1;
	// begin inline asm
	atom.global.exch.b32 %r610, [%rd1], %r611;
	// end inline asm
	// begin inline asm
	atom.global.add.u32 %r612, [%rd1], 0;
	// end inline asm
	add.s32 	%r614, %r612, 1;
	// begin inline asm
	atom.global.exch.b32 %r613, [%rd1], %r614;
	// end inline asm
	// begin inline asm
	atom.global.add.u32 %r615, [%rd1], 0;
	// end inline asm
	add.s32 	%r617, %r615, 1;
	// begin inline asm
	atom.global.exch.b32 %r616, [%rd1], %r617;
	// end inline asm
	// begin inline asm
	atom.global.add.u32 %r618, [%rd1], 0;
	// end inline asm
	add.s32 	%r620, %r618, 1;
	// begin inline asm
	atom.global.exch.b32 %r619, [%rd1], %r620;
	// end inline asm
	// begin inline asm
	atom.global.add.u32 %r621, [%rd1], 0;
	// end inline asm
	add.s32 	%r623, %r621, 1;
	// begin inline asm
	atom.global.exch.b32 %r622, [%rd1], %r623;
	// end inline asm
	// begin inline asm
	atom.global.add.u32 %r624, [%rd1], 0;
	// end inline asm
	add.s32 	%r626, %r624, 1;
	// begin inline asm
	atom.global.exch.b32 %r625, [%rd1], %r626;
	// end inline asm
	// begin inline asm
	atom.global.add.u32 %r627, [%rd1], 0;
	// end inline asm
	add.s32 	%r629, %r627, 1;
	// begin inline asm
	atom.global.exch.b32 %r628, [%rd1], %r629;
	// end inline asm
	// begin inline asm
	atom.global.add.u32 %r630, [%rd1], 0;
	// end inline asm
	add.s32 	%r632, %r630, 1;
	// begin inline asm
	atom.global.exch.b32 %r631, [%rd1], %r632;
	// end inline asm
	// begin inline asm
	atom.global.add.u32 %r633, [%rd1], 0;
	// end inline asm
	add.s32 	%r635, %r633, 1;
	// begin inline asm
	atom.global.exch.b32 %r634, [%rd1], %r635;
	// end inline asm
	// begin inline asm
	atom.global.add.u32 %r636, [%rd1], 0;
	// end inline asm
	add.s32 	%r638, %r636, 1;
	// begin inline asm
	atom.global.exch.b32 %r637, [%rd1], %r638;
	// end inline asm
	// begin inline asm
	atom.global.add.u32 %r639, [%rd1], 0;
	// end inline asm
	add.s32 	%r641, %r639, 1;
	// begin inline asm
	atom.global.exch.b32 %r640, [%rd1], %r641;
	// end inline asm
	// begin inline asm
	atom.global.add.u32 %r642, [%rd1], 0;
	// end inline asm
	add.s32 	%r644, %r642, 1;
	// begin inline asm
	atom.global.exch.b32 %r643, [%rd1], %r644;
	// end inline asm
	// begin inline asm
	atom.global.add.u32 %r645, [%rd1], 0;
	// end inline asm
	add.s32 	%r647, %r645, 1;
	// begin inline asm
	atom.global.exch.b32 %r646, [%rd1], %r647;
	// end inline asm
	// begin inline asm
	atom.global.add.u32 %r648, [%rd1], 0;
	// end inline asm
	add.s32 	%r650, %r648, 1;
	// begin inline asm
	atom.global.exch.b32 %r649, [%rd1], %r650;
	// end inline asm
	// begin inline asm
	atom.global.add.u32 %r651, [%rd1], 0;
	// end inline asm
	add.s32 	%r653, %r651, 1;
	// begin inline asm
	atom.global.exch.b32 %r652, [%rd1], %r653;
	// end inline asm
	// begin inline asm
	atom.global.add.u32 %r654, [%rd1], 0;
	// end inline asm
	add.s32 	%r656, %r654, 1;
	// begin inline asm
	atom.global.exch.b32 %r655, [%rd1], %r656;
	// end inline asm
	// begin inline asm
	atom.global.add.u32 %r657, [%rd1], 0;
	// end inline asm
	add.s32 	%r659, %r657, 1;
	// begin inline asm
	atom.global.exch.b32 %r658, [%rd1], %r659;
	// end inline asm
	// begin inline asm
	atom.global.add.u32 %r660, [%rd1], 0;
	// end inline asm
	add.s32 	%r662, %r660, 1;
	// begin inline asm
	atom.global.exch.b32 %r661, [%rd1], %r662;
	// end inline asm
	// begin inline asm
	atom.global.add.u32 %r663, [%rd1], 0;
	// end inline asm
	add.s32 	%r665, %r663, 1;
	// begin inline asm
	atom.global.exch.b32 %r664, [%rd1], %r665;
	// end inline asm
	// begin inline asm
	atom.global.add.u32 %r666, [%rd1], 0;
	// end inline asm
	add.s32 	%r668, %r666, 1;
	// begin inline asm
	atom.global.exch.b32 %r667, [%rd1], %r668;
	// end inline asm
	// begin inline asm
	atom.global.add.u32 %r669, [%rd1], 0;
	// end inline asm
	add.s32 	%r671, %r669, 1;
	// begin inline asm
	atom.global.exch.b32 %r670, [%rd1], %r671;
	// end inline asm
	// begin inline asm
	atom.global.add.u32 %r672, [%rd1], 0;
	// end inline asm
	add.s32 	%r674, %r672, 1;
	// begin inline asm
	atom.global.exch.b32 %r673, [%rd1], %r674;
	// end inline asm
	// begin inline asm
	atom.global.add.u32 %r675, [%rd1], 0;
	// end inline asm
	add.s32 	%r677, %r675, 1;
	// begin inline asm
	atom.global.exch.b32 %r676, [%rd1], %r677;
	// end inline asm
	// begin inline asm
	atom.global.add.u32 %r678, [%rd1], 0;
	// end inline asm
	add.s32 	%r680, %r678, 1;
	// begin inline asm
	atom.global.exch.b32 %r679, [%rd1], %r680;
	// end inline asm
	// begin inline asm
	atom.global.add.u32 %r681, [%rd1], 0;
	// end inline asm
	add.s32 	%r683, %r681, 1;
	// begin inline asm
	atom.global.exch.b32 %r682, [%rd1], %r683;
	// end inline asm
	// begin inline asm
	atom.global.add.u32 %r684, [%rd1], 0;
	// end inline asm
	add.s32 	%r686, %r684, 1;
	// begin inline asm
	atom.global.exch.b32 %r685, [%rd1], %r686;
	// end inline asm
	// begin inline asm
	atom.global.add.u32 %r687, [%rd1], 0;
	// end inline asm
	add.s32 	%r689, %r687, 1;
	// begin inline asm
	atom.global.exch.b32 %r688, [%rd1], %r689;
	// end inline asm
	// begin inline asm
	atom.global.add.u32 %r690, [%rd1], 0;
	// end inline asm
	add.s32 	%r692, %r690, 1;
	// begin inline asm
	atom.global.exch.b32 %r691, [%rd1], %r692;
	// end inline asm
	// begin inline asm
	atom.global.add.u32 %r693, [%rd1], 0;
	// end inline asm
	add.s32 	%r695, %r693, 1;
	// begin inline asm
	atom.global.exch.b32 %r694, [%rd1], %r695;
	// end inline asm
	// begin inline asm
	atom.global.add.u32 %r696, [%rd1], 0;
	// end inline asm
	add.s32 	%r698, %r696, 1;
	// begin inline asm
	atom.global.exch.b32 %r697, [%rd1], %r698;
	// end inline asm
	// begin inline asm
	atom.global.add.u32 %r699, [%rd1], 0;
	// end inline asm
	add.s32 	%r701, %r699, 1;
	// begin inline asm
	atom.global.exch.b32 %r700, [%rd1], %r701;
	// end inline asm
	// begin inline asm
	atom.global.add.u32 %r702, [%rd1], 0;
	// end inline asm
	add.s32 	%r704, %r702, 1;
	// begin inline asm
	atom.global.exch.b32 %r703, [%rd1], %r704;
	// end inline asm
	// begin inline asm
	atom.global.add.u32 %r705, [%rd1], 0;
	// end inline asm
	add.s32 	%r707, %r705, 1;
	// begin inline asm
	atom.global.exch.b32 %r706, [%rd1], %r707;
	// end inline asm
	// begin inline asm
	atom.global.add.u32 %r708, [%rd1], 0;
	// end inline asm
	add.s32 	%r710, %r708, 1;
	// begin inline asm
	atom.global.exch.b32 %r709, [%rd1], %r710;
	// end inline asm
	// begin inline asm
	atom.global.add.u32 %r711, [%rd1], 0;
	// end inline asm
	add.s32 	%r713, %r711, 1;
	// begin inline asm
	atom.global.exch.b32 %r712, [%rd1], %r713;
	// end inline asm
	// begin inline asm
	atom.global.add.u32 %r714, [%rd1], 0;
	// end inline asm
	add.s32 	%r716, %r714, 1;
	// begin inline asm
	atom.global.exch.b32 %r715, [%rd1], %r716;
	// end inline asm
	// begin inline asm
	atom.global.add.u32 %r717, [%rd1], 0;
	// end inline asm
	add.s32 	%r719, %r717, 1;
	// begin inline asm
	atom.global.exch.b32 %r718, [%rd1], %r719;
	// end inline asm
	// begin inline asm
	atom.global.add.u32 %r720, [%rd1], 0;
	// end inline asm
	add.s32 	%r722, %r720, 1;
	// begin inline asm
	atom.global.exch.b32 %r721, [%rd1], %r722;
	// end inline asm
	// begin inline asm
	atom.global.add.u32 %r723, [%rd1], 0;
	// end inline asm
	add.s32 	%r725, %r723, 1;
	// begin inline asm
	atom.global.exch.b32 %r724, [%rd1], %r725;
	// end inline asm
	// begin inline asm
	atom.global.add.u32 %r726, [%rd1], 0;
	// end inline asm
	add.s32 	%r728, %r726, 1;
	// begin inline asm
	atom.global.exch.b32 %r727, [%rd1], %r728;
	// end inline asm
	// begin inline asm
	atom.global.add.u32 %r729, [%rd1], 0;
	// end inline asm
	add.s32 	%r731, %r729, 1;
	// begin inline asm
	atom.global.exch.b32 %r730, [%rd1], %r731;
	// end inline asm
	// begin inline asm
	atom.global.add.u32 %r732, [%rd1], 0;
	// end inline asm
	add.s32 	%r734, %r732, 1;
	// begin inline asm
	atom.global.exch.b32 %r733, [%rd1], %r734;
	// end inline asm
	// begin inline asm
	atom.global.add.u32 %r735, [%rd1], 0;
	// end inline asm
	add.s32 	%r737, %r735, 1;
	// begin inline asm
	atom.global.exch.b32 %r736, [%rd1], %r737;
	// end inline asm
	// begin inline asm
	atom.global.add.u32 %r738, [%rd1], 0;
	// end inline asm
	add.s32 	%r740, %r738, 1;
	// begin inline asm
	atom.global.exch.b32 %r739, [%rd1], %r740;
	// end inline asm
	// begin inline asm
	atom.global.add.u32 %r741, [%rd1], 0;
	// end inline asm
	add.s32 	%r743, %r741, 1;
	// begin inline asm
	atom.global.exch.b32 %r742, [%rd1], %r743;
	// end inline asm
	// begin inline asm
	atom.global.add.u32 %r744, [%rd1], 0;
	// end inline asm
	add.s32 	%r746, %r744, 1;
	// begin inline asm
	atom.global.exch.b32 %r745, [%rd1], %r746;
	// end inline asm
	// begin inline asm
	atom.global.add.u32 %r747, [%rd1], 0;
	// end inline asm
	add.s32 	%r749, %r747, 1;
	// begin inline asm
	atom.global.exch.b32 %r748, [%rd1], %r749;
	// end inline asm
	// begin inline asm
	atom.global.add.u32 %r750, [%rd1], 0;
	// end inline asm
	add.s32 	%r752, %r750, 1;
	// begin inline asm
	atom.global.exch.b32 %r751, [%rd1], %r752;
	// end inline asm
	// begin inline asm
	atom.global.add.u32 %r753, [%rd1], 0;
	// end inline asm
	add.s32 	%r755, %r753, 1;
	// begin inline asm
	atom.global.exch.b32 %r754, [%rd1], %r755;
	// end inline asm
	// begin inline asm
	atom.global.add.u32 %r756, [%rd1], 0;
	// end inline asm
	add.s32 	%r758, %r756, 1;
	// begin inline asm
	atom.global.exch.b32 %r757, [%rd1], %r758;
	// end inline asm
	// begin inline asm
	atom.global.add.u32 %r759, [%rd1], 0;
	// end inline asm
	add.s32 	%r761, %r759, 1;
	// begin inline asm
	atom.global.exch.b32 %r760, [%rd1], %r761;
	// end inline asm
	// begin inline asm
	atom.global.add.u32 %r762, [%rd1], 0;
	// end inline asm
	add.s32 	%r764, %r762, 1;
	// begin inline asm
	atom.global.exch.b32 %r763, [%rd1], %r764;
	// end inline asm
	// begin inline asm
	atom.global.add.u32 %r765, [%rd1], 0;
	// end inline asm
	add.s32 	%r767, %r765, 1;
	// begin inline asm
	atom.global.exch.b32 %r766, [%rd1], %r767;
	// end inline asm
	// begin inline asm
	atom.global.add.u32 %r768, [%rd1], 0;
	// end inline asm
	add.s32 	%r770, %r768, 1;
	// begin inline asm
	atom.global.exch.b32 %r769, [%rd1], %r770;
	// end inline asm
$L__BB43_2:
	ret;

}
	// .globl	_Z4testIL_Z12load_relaxedPKjEL_Z13store_relaxedPjjELi256E14single_element10skip_lanesILj2EEEvv
.visible .entry _Z4testIL_Z12load_relaxedPKjEL_Z13store_relaxedPjjELi256E14single_element10skip_lanesILj2EEEvv()
{
	.reg .pred 	%p<2>;
	.reg .b32 	%r<515>;
	.reg .b64 	%rd<514>;

	// begin inline asm
	mov.u32 %r1, %laneid;
	// end inline asm
	and.b32  	%r2, %r1, 1;
	setp.eq.b32 	%p1, %r2, 1;
	@%p1 bra 	$L__BB44_2;
	mov.u64 	%rd513, buffer;
	cvta.global.u64 	%rd1, %rd513;
	// begin inline asm
	ld.relaxed.gpu.u32 %r3, [%rd1];
	// end inline asm
	add.s32 	%r4, %r3, 1;
	// begin inline asm
	st.relaxed.gpu.u32 [%rd1], %r4;
	// end inline asm
	// begin inline asm
	ld.relaxed.gpu.u32 %r5, [%rd1];
	// end inline asm
	add.s32 	%r6, %r5, 1;
	// begin inline asm
	st.relaxed.gpu.u32 [%rd1], %r6;
	// end inline asm
	// begin inline asm
	ld.relaxed.gpu.u32 %r7, [%rd1];
	// end inline asm
	add.s32 	%r8, %r7, 1;
	// begin inline asm
	st.relaxed.gpu.u32 [%rd1], %r8;
	// end inline asm
	// begin inline asm
	ld.relaxed.gpu.u32 %r9, [%rd1];
	// end inline asm
	add.s32 	%r10, %r9, 1;
	// begin inline asm
	st.relaxed.gpu.u32 [%rd1], %r10;
	// end inline asm
	// begin inline asm
	ld.relaxed.gpu.u32 %r11, [%rd1];
	// end inline asm
	add.s32 	%r12, %r11, 1;
	// begin inline asm
	st.relaxed.gpu.u32 [%rd1], %r12;
	// end inline asm
	// begin inline asm
	ld.relaxed.gpu.u32 %r13, [%rd1];
	// end inline asm
	add.s32 	%r14, %r13, 1;
	// begin inline asm
	st.relaxed.gpu.u32 [%rd1], %r14;
	// end inline asm
	// begin inline asm
	ld.relaxed.gpu.u32 %r15, [%rd1];
	// end inline asm
	add.s32 	%r16, %r15, 1;
	// begin inline asm
	st.relaxed.gpu.u32 [%rd1], %r16;
	// end inline asm
	// begin inline asm
	ld.relaxed.gpu.u32 %r17, [%rd1];
	// end inline asm
	add.s32 	%r18, %r17, 1;
	// begin inline asm
	st.relaxed.gpu.u32 [%rd1], %r18;
	// end inline asm
	// begin inline asm
	ld.relaxed.gpu.u32 %r19, [%rd1];
	// end inline asm
	add.s32 	%r20, %r19, 1;
	// begin inline asm
	st.relaxed.gpu.u32 [%rd1], %r20;
	// end inline asm
	// begin inline asm
	ld.relaxed.gpu.u32 %r21, [%rd1];
	// end inline asm
	add.s32 	%r22, %r21, 1;
	// begin inline asm
	st.relaxed.gpu.u32 [%rd1], %r22;
	// end inline asm
	// begin inline asm
	ld.relaxed.gpu.u32 %r23, [%rd1];
	// end inline asm
	add.s32 	%r24, %r23, 1;
	// begin inline asm
	st.relaxed.gpu.u32 [%rd1], %r24;
	// end inline asm
	// begin inline asm
	ld.relaxed.gpu.u32 %r25, [%rd1];
	// end inline asm
	add.s32 	%r26, %r25, 1;
	// begin inline asm
	st.relaxed.gpu.u32 [%rd1], %r26;
	// end inline asm
	// begin inline asm
	ld.relaxed.gpu.u32 %r27, [%rd1];
	// end inline asm
	add.s32 	%r28, %r27, 1;
	// begin inline asm
	st.relaxed.gpu.u32 [%rd1], %r28;
	// end inline asm
	// begin inline asm
	ld.relaxed.gpu.u32 %r29, [%rd1];
	// end inline asm
	add.s32 	%r30, %r29, 1;
	// begin inline asm
	st.relaxed.gpu.u32 [%rd1], %r30;
	// end inline asm
	// begin inline asm
	ld.relaxed.gpu.u32 %r31, [%rd1];
	// end inline asm
	add.s32 	%r32, %r31, 1;
	// begin inline asm
	st.relaxed.gpu.u32 [%rd1], %r32;
	// end inline asm
	// begin inline asm
	ld.relaxed.gpu.u32 %r33, [%rd1];
	// end inline asm
	add.s32 	%r34, %r33, 1;
	// begin inline asm
	st.relaxed.gpu.u32 [%rd1], %r34;
	// end inline asm
	// begin inline asm
	ld.relaxed.gpu.u32 %r35, [%rd1];
	// end inline asm
	add.s32 	%r36, %r35, 1;
	// begin inline asm
	st.relaxed.gpu.u32 [%rd1], %r36;
	// end inline asm
	// begin inline asm
	ld.relaxed.gpu.u32 %r37, [%rd1];
	// end inline asm
	add.s32 	%r38, %r37, 1;
	// begin inline asm
	st.relaxed.gpu.u32 [%rd1], %r38;
	// end inline asm
	// begin inline asm
	ld.relaxed.gpu.u32 %r39, [%rd1];
	// end inline asm
	add.s32 	%r40, %r39, 1;
	// begin inline asm
	st.relaxed.gpu.u32 [%rd1], %r40;
	// end inline asm
	// begin inline asm
	ld.relaxed.gpu.u32 %r41, [%rd1];
	// end inline asm
	add.s32 	%r42, %r41, 1;
	// begin inline asm
	st.relaxed.gpu.u32 [%rd1], %r42;
	// end inline asm
	// begin inline asm
	ld.relaxed.gpu.u32 %r43, [%rd1];
	// end inline asm
	add.s32 	%r44, %r43, 1;
	// begin inline asm
	st.relaxed.gpu.u32 [%rd1], %r44;
	// end inline asm
	// begin inline asm
	ld.relaxed.gpu.u32 %r45, [%rd1];
	// end inline asm
	add.s32 	%r46, %r45, 1;
	// begin inline asm
	st.relaxed.gpu.u32 [%rd1], %r46;
	// end inline asm
	// begin inline asm
	ld.relaxed.gpu.u32 %r47, [%rd1];
	// end inline asm
	add.s32 	%r48, %r47, 1;
	// begin inline asm
	st.relaxed.gpu.u32 [%rd1], %r48;
	// end inline asm
	// begin inline asm
	ld.relaxed.gpu.u32 %r49, [%rd1];
	// end inline asm
	add.s32 	%r50, %r49, 1;
	// begin inline asm
	st.relaxed.gpu.u32 [%rd1], %r50;
	// end inline asm
	// begin inline asm
	ld.relaxed.gpu.u32 %r51, [%rd1];
	// end inline asm
	add.s32 	%r52, %r51, 1;
	// begin inline asm
	st.relaxed.gpu.u32 [%rd1], %r52;
	// end inline asm
	// begin inline asm
	ld.relaxed.gpu.u32 %r53, [%rd1];
	// end inline asm
	add.s32 	%r54, %r53, 1;
	// begin inline asm
	st.relaxed.gpu.u32 [%rd1], %r54;
	// end inline asm
	// begin inline asm
	ld.relaxed.gpu.u32 %r55, [%rd1];
	// end inline asm
	add.s32 	%r56, %r55, 1;
	// begin inline asm
	st.relaxed.gpu.u32 [%rd1], %r56;
	// end inline asm
	// begin inline asm
	ld.relaxed.gpu.u32 %r57, [%rd1];
	// end inline asm
	add.s32 	%r58, %r57, 1;
	// begin inline asm
	st.relaxed.gpu.u32 [%rd1], %r58;
	// end inline asm
	// begin inline asm
	ld.relaxed.gpu.u32 %r59, [%rd1];
	// end inline asm
	add.s32 	%r60, %r59, 1;
	// begin inline asm
	st.relaxed.gpu.u32 [%rd1], %r60;
	// end inline asm
	// begin inline asm
	ld.relaxed.gpu.u32 %r61, [%rd1];
	// end inline asm
	add.s32 	%r62, %r61, 1;
	// begin inline asm
	st.relaxed.gpu.u32 [%rd1], %r62;
	// end inline asm
	// begin inline asm
	ld.relaxed.gpu.u32 %r63, [%rd1];
	// end inline asm
	add.s32 	%r64, %r63, 1;
	// begin inline asm
	st.relaxed.gpu.u32 [%rd1], %r64;
	// end inline asm
	// begin inline asm
	ld.relaxed.gpu.u32 %r65, [%rd1];
	// end inline asm
	add.s32 	%r66, %r65, 1;
	// begin inline asm
	st.relaxed.gpu.u32 [%rd1], %r66;
	// end inline asm
	// begin inline asm
	ld.relaxed.gpu.u32 %r67, [%rd1];
	// end inline asm
	add.s32 	%r68, %r67, 1;
	// begin inline asm
	st.relaxed.gpu.u32 [%rd1], %r68;
	// end inline asm
	// begin inline asm
	ld.relaxed.gpu.u32 %r69, [%rd1];
	// end inline asm
	add.s32 	%r70, %r69, 1;
	// begin inline asm
	st.relaxed.gpu.u32 [%rd1], %r70;
	// end inline asm
	// begin inline asm
	ld.relaxed.gpu.u32 %r71, [%rd1];
	// end inline asm
	add.s32 	%r72, %r71, 1;
	// begin inline asm
	st.relaxed.gpu.u32 [%rd1], %r72;
	// end inline asm
	// begin inline asm
	ld.relaxed.gpu.u32 %r73, [%rd1];
	// end inline asm
	add.s32 	%r74, %r73, 1;
	// begin inline asm
	st.relaxed.gpu.u32 [%rd1], %r74;
	// end inline asm
	// begin inline asm
	ld.relaxed.gpu.u32 %r75, [%rd1];
	// end inline asm
	add.s32 	%r76, %r75, 1;
	// begin inline asm
	st.relaxed.gpu.u32 [%rd1], %r76;
	// end inline asm
	// begin inline asm
	ld.relaxed.gpu.u32 %r77, [%rd1];
	// end inline asm
	add.s32 	%r78, %r77, 1;
	// begin inline asm
	st.relaxed.gpu.u32 [%rd1], %r78;
	// end inline asm
	// begin inline asm
	ld.relaxed.gpu.u32 %r79, [%rd1];
	// end inline asm
	add.s32 	%r80, %r79, 1;
	// begin inline asm
	st.relaxed.gpu.u32 [%rd1], %r80;
	// end inline asm
	// begin inline asm
	ld.relaxed.gpu.u32 %r81, [%rd1];
	// end inline asm
	add.s32 	%r82, %r81, 1;
	// begin inline asm
	st.relaxed.gpu.u32 [%rd1], %r82;
	// end inline asm
	// begin inline asm
	ld.relaxed.gpu.u32 %r83, [%rd1];
	// end inline asm
	add.s32 	%r84, %r83, 1;
	// begin inline asm
	st.relaxed.gpu.u32 [%rd1], %r84;
	// end inline asm
	// begin inline asm
	ld.relaxed.gpu.u32 %r85, [%rd1];
	// end inline asm
	add.s32 	%r86, %r85, 1;
	// begin inline asm
	st.relaxed.gpu.u32 [%rd1], %r86;
	// end inline asm
	// begin inline asm
	ld.relaxed.gpu.u32 %r87, [%rd1];
	// end inline asm
	add.s32 	%r88, %r87, 1;
	// begin inline asm
	st.relaxed.gpu.u32 [%rd1], %r88;
	// end inline asm
	// begin inline asm
	ld.relaxed.gpu.u32 %r89, [%rd1];
	// end inline asm
	add.s32 	%r90, %r89, 1;
	// begin inline asm
	st.relaxed.gpu.u32 [%rd1], %r90;
	// end inline asm
	// begin inline asm
	ld.relaxed.gpu.u32 %r91, [%rd1];
	// end inline asm
	add.s32 	%r92, %r91, 1;
	// begin inline asm
	st.relaxed.gpu.u32 [%rd1], %r92;
	// end inline asm
	// begin inline asm
	ld.relaxed.gpu.u32 %r93, [%rd1];
	// end inline asm
	add.s32 	%r94, %r93, 1;
	// begin inline asm
	st.relaxed.gpu.u32 [%rd1], %r94;
	// end inline asm
	// begin inline asm
	ld.relaxed.gpu.u32 %r95, [%rd1];
	// end inline asm
	add.s32 	%r96, %r95, 1;
	// begin inline asm
	st.relaxed.gpu.u32 [%rd1], %r96;
	// end inline asm
	// begin inline asm
	ld.relaxed.gpu.u32 %r97, [%rd1];
	// end inline asm
	add.s32 	%r98, %r97, 1;
	// begin inline asm
	st.relaxed.gpu.u32 [%rd1], %r98;
	// end inline asm
	// begin inline asm
	ld.relaxed.gpu.u32 %r99, [%rd1];
	// end inline asm
	add.s32 	%r100, %r99, 1;
	// begin inline asm
	st.relaxed.gpu.u32 [%rd1], %r100;
	// end inline asm
	// begin inline asm
	ld.relaxed.gpu.u32 %r101, [%rd1];
	// end inline asm
	add.s32 	%r102, %r101, 1;
	// begin inline asm
	st.relaxed.gpu.u32 [%rd1], %r102;
	// end inline asm
	// begin inline asm
	ld.relaxed.gpu.u32 %r103, [%rd1];
	// end inline asm
	add.s32 	%r104, %r103, 1;
	// begin inline asm
	st.relaxed.gpu.u32 [%rd1], %r104;
	// end inline asm
	// begin inline asm
	ld.relaxed.gpu.u32 %r105, [%rd1];
	// end inline asm
	add.s32 	%r106, %r105, 1;
	// begin inline asm
	st.relaxed.gpu.u32 [%rd1], %r106;
	// end inline asm
	// begin inline asm
	ld.relaxed.gpu.u32 %r107, [%rd1];
	// end inline asm
	add.s32 	%r108, %r107, 1;
	// begin inline asm
	st.relaxed.gpu.u32 [%rd1], %r108;
	// end inline asm
	// begin inline asm
	ld.relaxed.gpu.u32 %r109, [%rd1];
	// end inline asm
	add.s32 	%r110, %r109, 1;
	// begin inline asm
	st.relaxed.gpu.u32 [%rd1], %r110;
	// end inline asm
	// begin inline asm
	ld.relaxed.gpu.u32 %r111, [%rd1];
	// end inline asm
	add.s32 	%r112, %r111, 1;
	// begin inline asm
	st.relaxed.gpu.u32 [%rd1], %r112;
	// end inline asm
	// begin inline asm
	ld.relaxed.gpu.u32 %r113, [%rd1];
	// end inline asm
	add.s32 	%r114, %r113, 1;
	// begin inline asm
	st.relaxed.gpu.u32 [%rd1], %r114;
	// end inline asm
	// begin inline asm
	ld.relaxed.gpu.u32 %r115, [%rd1];
	// end inline asm
	add.s32 	%r116, %r115, 1;
	// begin inline asm
	st.relaxed.gpu.u32 [%rd1], %r116;
	// end inline asm
	// begin inline asm
	ld.relaxed.gpu.u32 %r117, [%rd1];
	// end inline asm
	add.s32 	%r118, %r117, 1;
	// begin inline asm
	st.relaxed.gpu.u32 [%rd1], %r118;
	// end inline asm
	// begin inline asm
	ld.relaxed.gpu.u32 %r119, [%rd1];
	// end inline asm
	add.s32 	%r120, %r119, 1;
	// begin inline asm
	st.relaxed.gpu.u32 [%rd1], %r120;
	// end inline asm
	// begin inline asm
	ld.relaxed.gpu.u32 %r121, [%rd1];
	// end inline asm
	add.s32 	%r122, %r121, 1;
	// begin inline asm
	st.relaxed.gpu.u32 [%rd1], %r122;
	// end inline asm
	// begin inline asm
	ld.relaxed.gpu.u32 %r123, [%rd1];
	// end inline asm
	add.s32 	%r124, %r123, 1;
	// begin inline asm
	st.relaxed.gpu.u32 [%rd1], %r124;
	// end inline asm
	// begin inline asm
	ld.relaxed.gpu.u32 %r125, [%rd1];
	// end inline asm
	add.s32 	%r126, %r125, 1;
	// begin inline asm
	st.relaxed.gpu.u32 [%rd1], %r126;
	// end inline asm
	// begin inline asm
	ld.relaxed.gpu.u32 %r127, [%rd1];
	// end inline asm
	add.s32 	%r128, %r127, 1;
	// begin inline asm
	st.relaxed.gpu.u32 [%rd1], %r128;
	// end inline asm
	// begin inline asm
	ld.relaxed.gpu.u32 %r129, [%rd1];
	// end inline asm
	add.s32 	%r130, %r129, 1;
	// begin inline asm
	st.relaxed.gpu.u32 [%rd1], %r130;
	// end inline asm
	// begin inline asm
	ld.relaxed.gpu.u32 %r131, [%rd1];
	// end inline asm
	add.s32 	%r132, %r131, 1;
	// begin inline asm
	st.relaxed.gpu.u32 [%rd1], %r132;
	// end inline asm
	// begin inline asm
	ld.relaxed.gpu.u32 %r133, [%rd1];
	// end inline asm
	add.s32 	%r134, %r133, 1;
	// begin inline asm
	st.relaxed.gpu.u32 [%rd1], %r134;
	// end inline asm
	// begin inline asm
	ld.relaxed.gpu.u32 %r135, [%rd1];
	// end inline asm
	add.s32 	%r136, %r135, 1;
	// begin inline asm
	st.relaxed.gpu.u32 [%rd1], %r136;
	// end inline asm
	// begin inline asm
	ld.relaxed.gpu.u32 %r137, [%rd1];
	// end inline asm
	add.s32 	%r138, %r137, 1;
	// begin inline asm
	st.relaxed.gpu.u32 [%rd1], %r138;
	// end inline asm
	// begin inline asm
	ld.relaxed.gpu.u32 %r139, [%rd1];
	// end inline asm
	add.s32 	%r140, %r139, 1;
	// begin inline asm
	st.relaxed.gpu.u32 [%rd1], %r140;
	// end inline asm
	// begin inline asm
	ld.relaxed.gpu.u32 %r141, [%rd1];
	// end inline asm
	add.s32 	%r142, %r141, 1;
	// begin inline asm
	st.relaxed.gpu.u32 [%rd1], %r142;
	// end inline asm
	// begin inline asm
	ld.relaxed.gpu.u32 %r143, [%rd1];
	// end inline asm
	add.s32 	%r144, %r143, 1;
	// begin inline asm
	st.relaxed.gpu.u32 [%rd1], %r144;
	// end inline asm
	// begin inline asm
	ld.relaxed.gpu.u32 %r145, [%rd1];
	// end inline asm
	add.s32 	%r146, %r145, 1;
	// begin inline asm
	st.relaxed.gpu.u32 [%rd1], %r146;
	// end inline asm
	// begin inline asm
	ld.relaxed.gpu.u32 %r147, [%rd1];
	// end inline asm
	add.s32 	%r148, %r147, 1;
	// begin inline asm
	st.relaxed.gpu.u32 [%rd1], %r148;
	// end inline asm
	// begin inline asm
	ld.relaxed.gpu.u32 %r149, [%rd1];
	// end inline asm
	add.s32 	%r150, %r149, 1;
	// begin inline asm
	st.relaxed.gpu.u32 [%rd1], %r150;
	// end inline asm
	// begin inline asm
	ld.relaxed.gpu.u32 %r151, [%rd1];
	// end inline asm
	add.s32 	%r152, %r151, 1;
	// begin inline asm
	st.relaxed.gpu.u32 [%rd1], %r152;
	// end inline asm
	// begin inline asm
	ld.relaxed.gpu.u32 %r153, [%rd1];
	// end inline asm
	add.s32 	%r154, %r153, 1;
	// begin inline asm
	st.relaxed.gpu.u32 [%rd1], %r154;
	// end inline asm
	// begin inline asm
	ld.relaxed.gpu.u32 %r155, [%rd1];
	// end inline asm
	add.s32 	%r156, %r155, 1;
	// begin inline asm
	st.relaxed.gpu.u32 [%rd1], %r156;
	// end inline asm
	// begin inline asm
	ld.relaxed.gpu.u32 %r157, [%rd1];
	// end inline asm
	add.s32 	%r158, %r157, 1;
	// begin inline asm
	st.relaxed.gpu.u32 [%rd1], %r158;
	// end inline asm
	// begin inline asm
	ld.relaxed.gpu.u32 %r159, [%rd1];
	// end inline asm
	add.s32 	%r160, %r159, 1;
	// begin inline asm
	st.relaxed.gpu.u32 [%rd1], %r160;
	// end inline asm
	// begin inline asm
	ld.relaxed.gpu.u32 %r161, [%rd1];
	// end inline asm
	add.s32 	%r162, %r161, 1;
	// begin inline asm
	st.relaxed.gpu.u32 [%rd1], %r162;
	// end inline asm
	// begin inline asm
	ld.relaxed.gpu.u32 %r163, [%rd1];
	// end inline asm
	add.s32 	%r164, %r163, 1;
	// begin inline asm
	st.relaxed.gpu.u32 [%rd1], %r164;
	// end inline asm
	// begin inline asm
	ld.relaxed.gpu.u32 %r165, [%rd1];
	// end inline asm
	add.s32 	%r166, %r165, 1;
	// begin inline asm
	st.relaxed.gpu.u32 [%rd1], %r166;
	// end inline asm
	// begin inline asm
	ld.relaxed.gpu.u32 %r167, [%rd1];
	// end inline asm
	add.s32 	%r168, %r167, 1;
	// begin inline asm
	st.relaxed.gpu.u32 [%rd1], %r168;
	// end inline asm
	// begin inline asm
	ld.relaxed.gpu.u32 %r169, [%rd1];
	// end inline asm
	add.s32 	%r170, %r169, 1;
	// begin inline asm
	st.relaxed.gpu.u32 [%rd1], %r170;
	// end inline asm
	// begin inline asm
	ld.relaxed.gpu.u32 %r171, [%rd1];
	// end inline asm
	add.s32 	%r172, %r171, 1;
	// begin inline asm
	st.relaxed.gpu.u32 [%rd1], %r172;
	// end inline asm
	// begin inline asm
	ld.relaxed.gpu.u32 %r173, [%rd1];
	// end inline asm
	add.s32 	%r174, %r173, 1;
	// begin inline asm
	st.relaxed.gpu.u32 [%rd1], %r174;
	// end inline asm
	// begin inline asm
	ld.relaxed.gpu.u32 %r175, [%rd1];
	// end inline asm
	add.s32 	%r176, %r175, 1;
	// begin inline asm
	st.relaxed.gpu.u32 [%rd1], %r176;
	// end inline asm
	// begin inline asm
	ld.relaxed.gpu.u32 %r177, [%rd1];
	// end inline asm
	add.s32 	%r178, %r177, 1;
	// begin inline asm
	st.relaxed.gpu.u32 [%rd1], %r178;
	// end inline asm
	// begin inline asm
	ld.relaxed.gpu.u32 %r179, [%rd1];
	// end inline asm
	add.s32 	%r180, %r179, 1;
	// begin inline asm
	st.relaxed.gpu.u32 [%rd1], %r180;
	// end inline asm
	// begin inline asm
	ld.relaxed.gpu.u32 %r181, [%rd1];
	// end inline asm
	add.s32 	%r182, %r181, 1;
	// begin inline asm
	st.relaxed.gpu.u32 [%rd1], %r182;
	// end inline asm
	// begin inline asm
	ld.relaxed.gpu.u32 %r183, [%rd1];
	// end inline asm
	add.s32 	%r184, %r183, 1;
	// begin inline asm
	st.relaxed.gpu.u32 [%rd1], %r184;
	// end inline asm
	// begin inline asm
	ld.relaxed.gpu.u32 %r185, [%rd1];
	// end inline asm
	add.s32 	%r186, %r185, 1;
	// begin inline asm
	st.relaxed.gpu.u32 [%rd1], %r186;
	// end inline asm
	// begin inline asm
	ld.relaxed.gpu.u32 %r187, [%rd1];
	// end inline asm
	add.s32 	%r188, %r187, 1;
	// begin inline asm
	st.relaxed.gpu.u32 [%rd1], %r188;
	// end inline asm
	// begin inline asm
	ld.relaxed.gpu.u32 %r189, [%rd1];
	// end inline asm
	add.s32 	%r190, %r189, 1;
	// begin inline asm
	st.relaxed.gpu.u32 [%rd1], %r190;
	// end inline asm
	// begin inline asm
	ld.relaxed.gpu.u32 %r191, [%rd1];
	// end inline asm
	add.s32 	%r192, %r191, 1;
	// begin inline asm
	st.relaxed.gpu.u32 [%rd1], %r192;
	// end inline asm
	// begin inline asm
	ld.relaxed.gpu.u32 %r193, [%rd1];
	// end inline asm
	add.s32 	%r194, %r193, 1;
	// begin inline asm
	st.relaxed.gpu.u32 [%rd1], %r194;
	// end inline asm
	// begin inline asm
	ld.relaxed.gpu.u32 %r195, [%rd1];
	// end inline asm
	add.s32 	%r196, %r195, 1;
	// begin inline asm
	st.relaxed.gpu.u32 [%rd1], %r196;
	// end inline asm
	// begin inline asm
	ld.relaxed.gpu.u32 %r197, [%rd1];
	// end inline asm
	add.s32 	%r198, %r197, 1;
	// begin inline asm
	st.relaxed.gpu.u32 [%rd1], %r198;
	// end inline asm
	// begin inline asm
	ld.relaxed.gpu.u32 %r199, [%rd1];
	// end inline asm
	add.s32 	%r200, %r199, 1;
	// begin inline asm
	st.relaxed.gpu.u32 [%rd1], %r200;
	// end inline asm
	// begin inline asm
	ld.relaxed.gpu.u32 %r201, [%rd1];
	// end inline asm
	add.s32 	%r202, %r201, 1;
	// begin inline asm
	st.relaxed.gpu.u32 [%rd1], %r202;
	// end inline asm
	// begin inline asm
	ld.relaxed.gpu.u32 %r203, [%rd1];
	// end inline asm
	add.s32 	%r204, %r203, 1;
	// begin inline asm
	st.relaxed.gpu.u32 [%rd1], %r204;
	// end inline asm
	// begin inline asm
	ld.relaxed.gpu.u32 %r205, [%rd1];
	// end inline asm
	add.s32 	%r206, %r205, 1;
	// begin inline asm
	st.relaxed.gpu.u32 [%rd1], %r206;
	// end inline asm
	// begin inline asm
	ld.relaxed.gpu.u32 %r207, [%rd1];
	// end inline asm
	add.s32 	%r208, %r207, 1;
	// begin inline asm
	st.relaxed.gpu.u32 [%rd1], %r208;
	// end inline asm
	// begin inline asm
	ld.relaxed.gpu.u32 %r209, [%rd1];
	// end inline asm
	add.s32 	%r210, %r209, 1;
	// begin inline asm
	st.relaxed.gpu.u32 [%rd1], %r210;
	// end inline asm
	// begin inline asm
	ld.relaxed.gpu.u32 %r211, [%rd1];
	// end inline asm
	add.s32 	%r212, %r211, 1;
	// begin inline asm
	st.relaxed.gpu.u32 [%rd1], %r212;
	// end inline asm
	// begin inline asm
	ld.relaxed.gpu.u32 %r213, [%rd1];
	// end inline asm
	add.s32 	%r214, %r213, 1;
	// begin inline asm
	st.relaxed.gpu.u32 [%rd1], %r214;
	// end inline asm
	// begin inline asm
	ld.relaxed.gpu.u32 %r215, [%rd1];
	// end inline asm
	add.s32 	%r216, %r215, 1;
	// begin inline asm
	st.relaxed.gpu.u32 [%rd1], %r216;
	// end inline asm
	// begin inline asm
	ld.relaxed.gpu.u32 %r217, [%rd1];
	// end inline asm
	add.s32 	%r218, %r217, 1;
	// begin inline asm
	st.relaxed.gpu.u32 [%rd1], %r218;
	// end inline asm
	// begin inline asm
	ld.relaxed.gpu.u32 %r219, [%rd1];
	// end inline asm
	add.s32 	%r220, %r219, 1;
	// begin inline asm
	st.relaxed.gpu.u32 [%rd1], %r220;
	// end inline asm
	// begin inline asm
	ld.relaxed.gpu.u32 %r221, [%rd1];
	// end inline asm
	add.s32 	%r222, %r221, 1;
	// begin inline asm
	st.relaxed.gpu.u32 [%rd1], %r222;
	// end inline asm
	// begin inline asm
	ld.relaxed.gpu.u32 %r223, [%rd1];
	// end inline asm
	add.s32 	%r224, %r223, 1;
	// begin inline asm
	st.relaxed.gpu.u32 [%rd1], %r224;
	// end inline asm
	// begin inline asm
	ld.relaxed.gpu.u32 %r225, [%rd1];
	// end inline asm
	add.s32 	%r226, %r225, 1;
	// begin inline asm
	st.relaxed.gpu.u32 [%rd1], %r226;
	// end inline asm
	// begin inline asm
	ld.relaxed.gpu.u32 %r227, [%rd1];
	// end inline asm
	add.s32 	%r228, %r227, 1;
	// begin inline asm
	st.relaxed.gpu.u32 [%rd1], %r228;
	// end inline asm
	// begin inline asm
	ld.relaxed.gpu.u32 %r229, [%rd1];
	// end inline asm
	add.s32 	%r230, %r229, 1;
	// begin inline asm
	st.relaxed.gpu.u32 [%rd1], %r230;
	// end inline asm
	// begin inline asm
	ld.relaxed.gpu.u32 %r231, [%rd1];
	// end inline asm
	add.s32 	%r232, %r231, 1;
	// begin inline asm
	st.relaxed.gpu.u32 [%rd1], %r232;
	// end inline asm
	// begin inline asm
	ld.relaxed.gpu.u32 %r233, [%rd1];
	// end inline asm
	add.s32 	%r234, %r233, 1;
	// begin inline asm
	st.relaxed.gpu.u32 [%rd1], %r234;
	// end inline asm
	// begin inline asm
	ld.relaxed.gpu.u32 %r235, [%rd1];
	// end inline asm
	add.s32 	%r236, %r235, 1;
	// begin inline asm
	st.relaxed.gpu.u32 [%rd1], %r236;
	// end inline asm
	// begin inline asm
	ld.relaxed.gpu.u32 %r237, [%rd1];
	// end inline asm
	add.s32 	%r238, %r237, 1;
	// begin inline asm
	st.relaxed.gpu.u32 [%rd1], %r238;
	// end inline asm
	// begin inline asm
	ld.relaxed.gpu.u32 %r239, [%rd1];
	// end inline asm
	add.s32 	%r240, %r239, 1;
	// begin inline asm
	st.relaxed.gpu.u32 [%rd1], %r240;
	// end inline asm
	// begin inline asm
	ld.relaxed.gpu.u32 %r241, [%rd1];
	// end inline asm
	add.s32 	%r242, %r241, 1;
	// begin inline asm
	st.relaxed.gpu.u32 [%rd1], %r242;
	// end inline asm
	// begin inline asm
	ld.relaxed.gpu.u32 %r243, [%rd1];
	// end inline asm
	add.s32 	%r244, %r243, 1;
	// begin inline asm
	st.relaxed.gpu.u32 [%rd1], %r244;
	// end inline asm
	// begin inline asm
	ld.relaxed.gpu.u32 %r245, [%rd1];
	// end inline asm
	add.s32 	%r246, %r245, 1;
	// begin inline asm
	st.relaxed.gpu.u32 [%rd1], %r246;
	// end inline asm
	// begin inline asm
	ld.relaxed.gpu.u32 %r247, [%rd1];
	// end inline asm
	add.s32 	%r248, %r247, 1;
	// begin inline asm
	st.relaxed.gpu.u32 [%rd1], %r248;
	// end inline asm
	// begin inline asm
	ld.relaxed.gpu.u32 %r249, [%rd1];
	// end inline asm
	add.s32 	%r250, %r249, 1;
	// begin inline asm
	st.relaxed.gpu.u32 [%rd1], %r250;
	// end inline asm
	// begin inline asm
	ld.relaxed.gpu.u32 %r251, [%rd1];
	// end inline asm
	add.s32 	%r252, %r251, 1;
	// begin inline asm
	st.relaxed.gpu.u32 [%rd1], %r252;
	// end inline asm
	// begin inline asm
	ld.relaxed.gpu.u32 %r253, [%rd1];
	// end inline asm
	add.s32 	%r254, %r253, 1;
	// begin inline asm
	st.relaxed.gpu.u32 [%rd1], %r254;
	// end inline asm
	// begin inline asm
	ld.relaxed.gpu.u32 %r255, [%rd1];
	// end inline asm
	add.s32 	%r256, %r255, 1;
	// begin inline asm
	st.relaxed.gpu.u32 [%rd1], %r256;
	// end inline asm
	// begin inline asm
	ld.relaxed.gpu.u32 %r257, [%rd1];
	// end inline asm
	add.s32 	%r258, %r257, 1;
	// begin inline asm
	st.relaxed.gpu.u32 [%rd1], %r258;
	// end inline asm
	// begin inline asm
	ld.relaxed.gpu.u32 %r259, [%rd1];
	// end inline asm
	add.s32 	%r260, %r259, 1;
	// begin inline asm
	st.relaxed.gpu.u32 [%rd1], %r260;
	// end inline asm
	// begin inline asm
	ld.relaxed.gpu.u32 %r261, [%rd1];
	// end inline asm
	add.s32 	%r262, %r261, 1;
	// begin inline asm
	st.relaxed.gpu.u32 [%rd1], %r262;
	// end inline asm
	// begin inline asm
	ld.relaxed.gpu.u32 %r263, [%rd1];
	// end inline asm
	add.s32 	%r264, %r263, 1;
	// begin inline asm
	st.relaxed.gpu.u32 [%rd1], %r264;
	// end inline asm
	// begin inline asm
	ld.relaxed.gpu.u32 %r265, [%rd1];
	// end inline asm
	add.s32 	%r266, %r265, 1;
	// begin inline asm
	st.relaxed.gpu.u32 [%rd1], %r266;
	// end inline asm
	// begin inline asm
	ld.relaxed.gpu.u32 %r267, [%rd1];
	// end inline asm
	add.s32 	%r268, %r267, 1;
	// begin inline asm
	st.relaxed.gpu.u32 [%rd1], %r268;
	// end inline asm
	// begin inline asm
	ld.relaxed.gpu.u32 %r269, [%rd1];
	// end inline asm
	add.s32 	%r270, %r269, 1;
	// begin inline asm
	st.relaxed.gpu.u32 [%rd1], %r270;
	// end inline asm
	// begin inline asm
	ld.relaxed.gpu.u32 %r271, [%rd1];
	// end inline asm
	add.s32 	%r272, %r271, 1;
	// begin inline asm
	st.relaxed.gpu.u32 [%rd1], %r272;
	// end inline asm
	// begin inline asm
	ld.relaxed.gpu.u32 %r273, [%rd1];
	// end inline asm
	add.s32 	%r274, %r273, 1;
	// begin inline asm
	st.relaxed.gpu.u32 [%rd1], %r274;
	// end inline asm
	// begin inline asm
	ld.relaxed.gpu.u32 %r275, [%rd1];
	// end inline asm
	add.s32 	%r276, %r275, 1;
	// begin inline asm
	st.relaxed.gpu.u32 [%rd1], %r276;
	// end inline asm
	// begin inline asm
	ld.relaxed.gpu.u32 %r277, [%rd1];
	// end inline asm
	add.s32 	%r278, %r277, 1;
	// begin inline asm
	st.relaxed.gpu.u32 [%rd1], %r278;
	// end inline asm
	// begin inline asm
	ld.relaxed.gpu.u32 %r279, [%rd1];
	// end inline asm
	add.s32 	%r280, %r279, 1;
	// begin inline asm
	st.relaxed.gpu.u32 [%rd1], %r280;
	// end inline asm
	// begin inline asm
	ld.relaxed.gpu.u32 %r281, [%rd1];
	// end inline asm
	add.s32 	%r282, %r281, 1;
	// begin inline asm
	st.relaxed.gpu.u32 [%rd1], %r282;
	// end inline asm
	// begin inline asm
	ld.relaxed.gpu.u32 %r283, [%rd1];
	// end inline asm
	add.s32 	%r284, %r283, 1;
	// begin inline asm
	st.relaxed.gpu.u32 [%rd1], %r284;
	// end inline asm
	// begin inline asm
	ld.relaxed.gpu.u32 %r285, [%rd1];
	// end inline asm
	add.s32 	%r286, %r285, 1;
	// begin inline asm
	st.relaxed.gpu.u32 [%rd1], %r286;
	// end inline asm
	// begin inline asm
	ld.relaxed.gpu.u32 %r287, [%rd1];
	// end inline asm
	add.s32 	%r288, %r287, 1;
	// begin inline asm
	st.relaxed.gpu.u32 [%rd1], %r288;
	// end inline asm
	// begin inline asm
	ld.relaxed.gpu.u32 %r289, [%rd1];
	// end inline asm
	add.s32 	%r290, %r289, 1;
	// begin inline asm
	st.relaxed.gpu.u32 [%rd1], %r290;
	// end inline asm
	// begin inline asm
	ld.relaxed.gpu.u32 %r291, [%rd1];
	// end inline asm
	add.s32 	%r292, %r291, 1;
	// begin inline asm
	st.relaxed.gpu.u32 [%rd1], %r292;
	// end inline asm
	// begin inline asm
	ld.relaxed.gpu.u32 %r293, [%rd1];
	// end inline asm
	add.s32 	%r294, %r293, 1;
	// begin inline asm
	st.relaxed.gpu.u32 [%rd1], %r294;
	// end inline asm
	// begin inline asm
	ld.relaxed.gpu.u32 %r295, [%rd1];
	// end inline asm
	add.s32 	%r296, %r295, 1;
	// begin inline asm
	st.relaxed.gpu.u32 [%rd1], %r296;
	// end inline asm
	// begin inline asm
	ld.relaxed.gpu.u32 %r297, [%rd1];
	// end inline asm
	add.s32 	%r298, %r297, 1;
	// begin inline asm
	st.relaxed.gpu.u32 [%rd1], %r298;
	// end inline asm
	// begin inline asm
	ld.relaxed.gpu.u32 %r299, [%rd1];
	// end inline asm
	add.s32 	%r300, %r299, 1;
	// begin inline asm
	st.relaxed.gpu.u32 [%rd1], %r300;
	// end inline asm
	// begin inline asm
	ld.relaxed.gpu.u32 %r301, [%rd1];
	// end inline asm
	add.s32 	%r302, %r301, 1;
	// begin inline asm
	st.relaxed.gpu.u32 [%rd1], %r302;
	// end inline asm
	// begin inline asm
	ld.relaxed.gpu.u32 %r303, [%rd1];
	// end inline asm
	add.s32 	%r304, %r303, 1;
	// begin inline asm
	st.relaxed.gpu.u32 [%rd1], %r304;
	// end inline asm
	// begin inline asm
	ld.relaxed.gpu.u32 %r305, [%rd1];
	// end inline asm
	add.s32 	%r306, %r305, 1;
	// begin inline asm
	st.relaxed.gpu.u32 [%rd1], %r306;
	// end inline asm
	// begin inline asm
	ld.relaxed.gpu.u32 %r307, [%rd1];
	// end inline asm
	add.s32 	%r308, %r307, 1;
	// begin inline asm
	st.relaxed.gpu.u32 [%rd1], %r308;
	// end inline asm
	// begin inline asm
	ld.relaxed.gpu.u32 %r309, [%rd1];
	// end inline asm
	add.s32 	%r310, %r309, 1;
	// begin inline asm
	st.relaxed.gpu.u32 [%rd1], %r310;
	// end inline asm
	// begin inline asm
	ld.relaxed.gpu.u32 %r311, [%rd1];
	// end inline asm
	add.s32 	%r312, %r311, 1;
	// begin inline asm
	st.relaxed.gpu.u32 [%rd1], %r312;
	// end inline asm
	// begin inline asm
	ld.relaxed.gpu.u32 %r313, [%rd1];
	// end inline asm
	add.s32 	%r314, %r313, 1;
	// begin inline asm
	st.relaxed.gpu.u32 [%rd1], %r314;
	// end inline asm
	// begin inline asm
	ld.relaxed.gpu.u32 %r315, [%rd1];
	// end inline asm
	add.s32 	%r316, %r315, 1;
	// begin inline asm
	st.relaxed.gpu.u32 [%rd1], %r316;
	// end inline asm
	// begin inline asm
	ld.relaxed.gpu.u32 %r317, [%rd1];
	// end inline asm
	add.s32 	%r318, %r317, 1;
	// begin inline asm
	st.relaxed.gpu.u32 [%rd1], %r318;
	// end inline asm
	// begin inline asm
	ld.relaxed.gpu.u32 %r319, [%rd1];
	// end inline asm
	add.s32 	%r320, %r319, 1;
	// begin inline asm
	st.relaxed.gpu.u32 [%rd1], %r320;
	// end inline asm
	// begin inline asm
	ld.relaxed.gpu.u32 %r321, [%rd1];
	// end inline asm
	add.s32 	%r322, %r321, 1;
	// begin inline asm
	st.relaxed.gpu.u32 [%rd1], %r322;
	// end inline asm
	// begin inline asm
	ld.relaxed.gpu.u32 %r323, [%rd1];
	// end inline asm
	add.s32 	%r324, %r323, 1;
	// begin inline asm
	st.relaxed.gpu.u32 [%rd1], %r324;
	// end inline asm
	// begin inline asm
	ld.relaxed.gpu.u32 %r325, [%rd1];
	// end inline asm
	add.s32 	%r326, %r325, 1;
	// begin inline asm
	st.relaxed.gpu.u32 [%rd1], %r326;
	// end inline asm
	// begin inline asm
	ld.relaxed.gpu.u32 %r327, [%rd1];
	// end inline asm
	add.s32 	%r328, %r327, 1;
	// begin inline asm
	st.relaxed.gpu.u32 [%rd1], %r328;
	// end inline asm
	// begin inline asm
	ld.relaxed.gpu.u32 %r329, [%rd1];
	// end inline asm
	add.s32 	%r330, %r329, 1;
	// begin inline asm
	st.relaxed.gpu.u32 [%rd1], %r330;
	// end inline asm
	// begin inline asm
	ld.relaxed.gpu.u32 %r331, [%rd1];
	// end inline asm
	add.s32 	%r332, %r331, 1;
	// begin inline asm
	st.relaxed.gpu.u32 [%rd1], %r332;
	// end inline asm
	// begin inline asm
	ld.relaxed.gpu.u32 %r333, [%rd1];
	// end inline asm
	add.s32 	%r334, %r333, 1;
	// begin inline asm
	st.relaxed.gpu.u32 [%rd1], %r334;
	// end inline asm
	// begin inline asm
	ld.relaxed.gpu.u32 %r335, [%rd1];
	// end inline asm
	add.s32 	%r336, %r335, 1;
	// begin inline asm
	st.relaxed.gpu.u32 [%rd1], %r336;
	// end inline asm
	// begin inline asm
	ld.relaxed.gpu.u32 %r337, [%rd1];
	// end inline asm
	add.s32 	%r338, %r337, 1;
	// begin inline asm
	st.relaxed.gpu.u32 [%rd1], %r338;
	// end inline asm
	// begin inline asm
	ld.relaxed.gpu.u32 %r339, [%rd1];
	// end inline asm
	add.s32 	%r340, %r339, 1;
	// begin inline asm
	st.relaxed.gpu.u32 [%rd1], %r340;
	// end inline asm
	// begin inline asm
	ld.relaxed.gpu.u32 %r341, [%rd1];
	// end inline asm
	add.s32 	%r342, %r341, 1;
	// begin inline asm
	st.relaxed.gpu.u32 [%rd1], %r342;
	// end inline asm
	// begin inline asm
	ld.relaxed.gpu.u32 %r343, [%rd1];
	// end inline asm
	add.s32 	%r344, %r343, 1;
	// begin inline asm
	st.relaxed.gpu.u32 [%rd1], %r344;
	// end inline asm
	// begin inline asm
	ld.relaxed.gpu.u32 %r345, [%rd1];
	// end inline asm
	add.s32 	%r346, %r345, 1;
	// begin inline asm
	st.relaxed.gpu.u32 [%rd1], %r346;
	// end inline asm
	// begin inline asm
	ld.relaxed.gpu.u32 %r347, [%rd1];
	// end inline asm
	add.s32 	%r348, %r347, 1;
	// begin inline asm
	st.relaxed.gpu.u32 [%rd1], %r348;
	// end inline asm
	// begin inline asm
	ld.relaxed.gpu.u32 %r349, [%rd1];
	// end inline asm
	add.s32 	%r350, %r349, 1;
	// begin inline asm
	st.relaxed.gpu.u32 [%rd1], %r350;
	// end inline asm
	// begin inline asm
	ld.relaxed.gpu.u32 %r351, [%rd1];
	// end inline asm
	add.s32 	%r352, %r351, 1;
	// begin inline asm
	st.relaxed.gpu.u32 [%rd1], %r352;
	// end inline asm
	// begin inline asm
	ld.relaxed.gpu.u32 %r353, [%rd1];
	// end inline asm
	add.s32 	%r354, %r353, 1;
	// begin inline asm
	st.relaxed.gpu.u32 [%rd1], %r354;
	// end inline asm
	// begin inline asm
	ld.relaxed.gpu.u32 %r355, [%rd1];
	// end inline asm
	add.s32 	%r356, %r355, 1;
	// begin inline asm
	st.relaxed.gpu.u32 [%rd1], %r356;
	// end inline asm
	// begin inline asm
	ld.relaxed.gpu.u32 %r357, [%rd1];
	// end inline asm
	add.s32 	%r358, %r357, 1;
	// begin inline asm
	st.relaxed.gpu.u32 [%rd1], %r358;
	// end inline asm
	// begin inline asm
	ld.relaxed.gpu.u32 %r359, [%rd1];
	// end inline asm
	add.s32 	%r360, %r359, 1;
	// begin inline asm
	st.relaxed.gpu.u32 [%rd1], %r360;
	// end inline asm
	// begin inline asm
	ld.relaxed.gpu.u32 %r361, [%rd1];
	// end inline asm
	add.s32 	%r362, %r361, 1;
	// begin inline asm
	st.relaxed.gpu.u32 [%rd1], %r362;
	// end inline asm
	// begin inline asm
	ld.relaxed.gpu.u32 %r363, [%rd1];
	// end inline asm
	add.s32 	%r364, %r363, 1;
	// begin inline asm
	st.relaxed.gpu.u32 [%rd1], %r364;
	// end inline asm
	// begin inline asm
	ld.relaxed.gpu.u32 %r365, [%rd1];
	// end inline asm
	add.s32 	%r366, %r365, 1;
	// begin inline asm
	st.relaxed.gpu.u32 [%rd1], %r366;
	// end inline asm
	// begin inline asm
	ld.relaxed.gpu.u32 %r367, [%rd1];
	// end inline asm
	add.s32 	%r368, %r367, 1;
	// begin inline asm
	st.relaxed.gpu.u32 [%rd1], %r368;
	// end inline asm
	// begin inline asm
	ld.relaxed.gpu.u32 %r369, [%rd1];
	// end inline asm
	add.s32 	%r370, %r369, 1;
	// begin inline asm
	st.relaxed.gpu.u32 [%rd1], %r370;
	// end inline asm
	// begin inline asm
	ld.relaxed.gpu.u32 %r371, [%rd1];
	// end inline asm
	add.s32 	%r372, %r371, 1;
	// begin inline asm
	st.relaxed.gpu.u32 [%rd1], %r372;
	// end inline asm
	// begin inline asm
	ld.relaxed.gpu.u32 %r373, [%rd1];
	// end inline asm
	add.s32 	%r374, %r373, 1;
	// begin inline asm
	st.relaxed.gpu.u32 [%rd1], %r374;
	// end inline asm
	// begin inline asm
	ld.relaxed.gpu.u32 %r375, [%rd1];
	// end inline asm
	add.s32 	%r376, %r375, 1;
	// begin inline asm
	st.relaxed.gpu.u32 [%rd1], %r376;
	// end inline asm
	// begin inline asm
	ld.relaxed.gpu.u32 %r377, [%rd1];
	// end inline asm
	add.s32 	%r378, %r377, 1;
	// begin inline asm
	st.relaxed.gpu.u32 [%rd1], %r378;
	// end inline asm
	// begin inline asm
	ld.relaxed.gpu.u32 %r379, [%rd1];
	// end inline asm
	add.s32 	%r380, %r379, 1;
	// begin inline asm
	st.relaxed.gpu.u32 [%rd1], %r380;
	// end inline asm
	// begin inline asm
	ld.relaxed.gpu.u32 %r381, [%rd1];
	// end inline asm
	add.s32 	%r382, %r381, 1;
	// begin inline asm
	st.relaxed.gpu.u32 [%rd1], %r382;
	// end inline asm
	// begin inline asm
	ld.relaxed.gpu.u32 %r383, [%rd1];
	// end inline asm
	add.s32 	%r384, %r383, 1;
	// begin inline asm
	st.relaxed.gpu.u32 [%rd1], %r384;
	// end inline asm
	// begin inline asm
	ld.relaxed.gpu.u32 %r385, [%rd1];
	// end inline asm
	add.s32 	%r386, %r385, 1;
	// begin inline asm
	st.relaxed.gpu.u32 [%rd1], %r386;
	// end inline asm
	// begin inline asm
	ld.relaxed.gpu.u32 %r387, [%rd1];
	// end inline asm
	add.s32 	%r388, %r387, 1;
	// begin inline asm
	st.relaxed.gpu.u32 [%rd1], %r388;
	// end inline asm
	// begin inline asm
	ld.relaxed.gpu.u32 %r389, [%rd1];
	// end inline asm
	add.s32 	%r390, %r389, 1;
	// begin inline asm
	st.relaxed.gpu.u32 [%rd1], %r390;
	// end inline asm
	// begin inline asm
	ld.relaxed.gpu.u32 %r391, [%rd1];
	// end inline asm
	add.s32 	%r392, %r391, 1;
	// begin inline asm
	st.relaxed.gpu.u32 [%rd1], %r392;
	// end inline asm
	// begin inline asm
	ld.relaxed.gpu.u32 %r393, [%rd1];
	// end inline asm
	add.s32 	%r394, %r393, 1;
	// begin inline asm
	st.relaxed.gpu.u32 [%rd1], %r394;
	// end inline asm
	// begin inline asm
	ld.relaxed.gpu.u32 %r395, [%rd1];
	// end inline asm
	add.s32 	%r396, %r395, 1;
	// begin inline asm
	st.relaxed.gpu.u32 [%rd1], %r396;
	// end inline asm
	// begin inline asm
	ld.relaxed.gpu.u32 %r397, [%rd1];
	// end inline asm
	add.s32 	%r398, %r397, 1;
	// begin inline asm
	st.relaxed.gpu.u32 [%rd1], %r398;
	// end inline asm
	// begin inline asm
	ld.relaxed.gpu.u32 %r399, [%rd1];
	// end inline asm
	add.s32 	%r400, %r399, 1;
	// begin inline asm
	st.relaxed.gpu.u32 [%rd1], %r400;
	// end inline asm
	// begin inline asm
	ld.relaxed.gpu.u32 %r401, [%rd1];
	// end inline asm
	add.s32 	%r402, %r401, 1;
	// begin inline asm
	st.relaxed.gpu.u32 [%rd1], %r402;
	// end inline asm
	// begin inline asm
	ld.relaxed.gpu.u32 %r403, [%rd1];
	// end inline asm
	add.s32 	%r404, %r403, 1;
	// begin inline asm
	st.relaxed.gpu.u32 [%rd1], %r404;
	// end inline asm
	// begin inline asm
	ld.relaxed.gpu.u32 %r405, [%rd1];
	// end inline asm
	add.s32 	%r406, %r405, 1;
	// begin inline asm
	st.relaxed.gpu.u32 [%rd1], %r406;
	// end inline asm
	// begin inline asm
	ld.relaxed.gpu.u32 %r407, [%rd1];
	// end inline asm
	add.s32 	%r408, %r407, 1;
	// begin inline asm
	st.relaxed.gpu.u32 [%rd1], %r408;
	// end inline asm
	// begin inline asm
	ld.relaxed.gpu.u32 %r409, [%rd1];
	// end inline asm
	add.s32 	%r410, %r409, 1;
	// begin inline asm
	st.relaxed.gpu.u32 [%rd1], %r410;
	// end inline asm
	// begin inline asm
	ld.relaxed.gpu.u32 %r411, [%rd1];
	// end inline asm
	add.s32 	%r412, %r411, 1;
	// begin inline asm
	st.relaxed.gpu.u32 [%rd1], %r412;
	// end inline asm
	// begin inline asm
	ld.relaxed.gpu.u32 %r413, [%rd1];
	// end inline asm
	add.s32 	%r414, %r413, 1;
	// begin inline asm
	st.relaxed.gpu.u32 [%rd1], %r414;
	// end inline asm
	// begin inline asm
	ld.relaxed.gpu.u32 %r415, [%rd1];
	// end inline asm
	add.s32 	%r416, %r415, 1;
	// begin inline asm
	st.relaxed.gpu.u32 [%rd1], %r416;
	// end inline asm
	// begin inline asm
	ld.relaxed.gpu.u32 %r417, [%rd1];
	// end inline asm
	add.s32 	%r418, %r417, 1;
	// begin inline asm
	st.relaxed.gpu.u32 [%rd1], %r418;
	// end inline asm
	// begin inline asm
	ld.relaxed.gpu.u32 %r419, [%rd1];
	// end inline asm
	add.s32 	%r420, %r419, 1;
	// begin inline asm
	st.relaxed.gpu.u32 [%rd1], %r420;
	// end inline asm
	// begin inline asm
	ld.relaxed.gpu.u32 %r421, [%rd1];
	// end inline asm
	add.s32 	%r422, %r421, 1;
	// begin inline asm
	st.relaxed.gpu.u32 [%rd1], %r422;
	// end inline asm
	// begin inline asm
	ld.relaxed.gpu.u32 %r423, [%rd1];
	// end inline asm
	add.s32 	%r424, %r423, 1;
	// begin inline asm
	st.relaxed.gpu.u32 [%rd1], %r424;
	// end inline asm
	// begin inline asm
	ld.relaxed.gpu.u32 %r425, [%rd1];
	// end inline asm
	add.s32 	%r426, %r425, 1;
	// begin inline asm
	st.relaxed.gpu.u32 [%rd1], %r426;
	// end inline asm
	// begin inline asm
	ld.relaxed.gpu.u32 %r427, [%rd1];
	// end inline asm
	add.s32 	%r428, %r427, 1;
	// begin inline asm
	st.relaxed.gpu.u32 [%rd1], %r428;
	// end inline asm
	// begin inline asm
	ld.relaxed.gpu.u32 %r429, [%rd1];
	// end inline asm
	add.s32 	%r430, %r429, 1;
	// begin inline asm
	st.relaxed.gpu.u32 [%rd1], %r430;
	// end inline asm
	// begin inline asm
	ld.relaxed.gpu.u32 %r431, [%rd1];
	// end inline asm
	add.s32 	%r432, %r431, 1;
	// begin inline asm
	st.relaxed.gpu.u32 [%rd1], %r432;
	// end inline asm
	// begin inline asm
	ld.relaxed.gpu.u32 %r433, [%rd1];
	// end inline asm
	add.s32 	%r434, %r433, 1;
	// begin inline asm
	st.relaxed.gpu.u32 [%rd1], %r434;
	// end inline asm
	// begin inline asm
	ld.relaxed.gpu.u32 %r435, [%rd1];
	// end inline asm
	add.s32 	%r436, %r435, 1;
	// begin inline asm
	st.relaxed.gpu.u32 [%rd1], %r436;
	// end inline asm
	// begin inline asm
	ld.relaxed.gpu.u32 %r437, [%rd1];
	// end inline asm
	add.s32 	%r438, %r437, 1;
	// begin inline asm
	st.relaxed.gpu.u32 [%rd1], %r438;
	// end inline asm
	// begin inline asm
	ld.relaxed.gpu.u32 %r439, [%rd1];
	// end inline asm
	add.s32 	%r440, %r439, 1;
	// begin inline asm
	st.relaxed.gpu.u32 [%rd1], %r440;
	// end inline asm
	// begin inline asm
	ld.relaxed.gpu.u32 %r441, [%rd1];
	// end inline asm
	add.s32 	%r442, %r441, 1;
	// begin inline asm
	st.relaxed.gpu.u32 [%rd1], %r442;
	// end inline asm
	// begin inline asm
	ld.relaxed.gpu.u32 %r443, [%rd1];
	// end inline asm
	add.s32 	%r444, %r443, 1;
	// begin inline asm
	st.relaxed.gpu.u32 [%rd1], %r444;
	// end inline asm
	// begin inline asm
	ld.relaxed.gpu.u32 %r445, [%rd1];
	// end inline asm
	add.s32 	%r446, %r445, 1;
	// begin inline asm
	st.relaxed.gpu.u32 [%rd1], %r446;
	// end inline asm
	// begin inline asm
	ld.relaxed.gpu.u32 %r447, [%rd1];
	// end inline asm
	add.s32 	%r448, %r447, 1;
	// begin inline asm
	st.relaxed.gpu.u32 [%rd1], %r448;
	// end inline asm
	// begin inline asm
	ld.relaxed.gpu.u32 %r449, [%rd1];
	// end inline asm
	add.s32 	%r450, %r449, 1;
	// begin inline asm
	st.relaxed.gpu.u32 [%rd1], %r450;
	// end inline asm
	// begin inline asm
	ld.relaxed.gpu.u32 %r451, [%rd1];
	// end inline asm
	add.s32 	%r452, %r451, 1;
	// begin inline asm
	st.relaxed.gpu.u32 [%rd1], %r452;
	// end inline asm
	// begin inline asm
	ld.relaxed.gpu.u32 %r453, [%rd1];
	// end inline asm
	add.s32 	%r454, %r453, 1;
	// begin inline asm
	st.relaxed.gpu.u32 [%rd1], %r454;
	// end inline asm
	// begin inline asm
	ld.relaxed.gpu.u32 %r455, [%rd1];
	// end inline asm
	add.s32 	%r456, %r455, 1;
	// begin inline asm
	st.relaxed.gpu.u32 [%rd1], %r456;
	// end inline asm
	// begin inline asm
	ld.relaxed.gpu.u32 %r457, [%rd1];
	// end inline asm
	add.s32 	%r458, %r457, 1;
	// begin inline asm
	st.relaxed.gpu.u32 [%rd1], %r458;
	// end inline asm
	// begin inline asm
	ld.relaxed.gpu.u32 %r459, [%rd1];
	// end inline asm
	add.s32 	%r460, %r459, 1;
	// begin inline asm
	st.relaxed.gpu.u32 [%rd1], %r460;
	// end inline asm
	// begin inline asm
	ld.relaxed.gpu.u32 %r461, [%rd1];
	// end inline asm
	add.s32 	%r462, %r461, 1;
	// begin inline asm
	st.relaxed.gpu.u32 [%rd1], %r462;
	// end inline asm
	// begin inline asm
	ld.relaxed.gpu.u32 %r463, [%rd1];
	// end inline asm
	add.s32 	%r464, %r463, 1;
	// begin inline asm
	st.relaxed.gpu.u32 [%rd1], %r464;
	// end inline asm
	// begin inline asm
	ld.relaxed.gpu.u32 %r465, [%rd1];
	// end inline asm
	add.s32 	%r466, %r465, 1;
	// begin inline asm
	st.relaxed.gpu.u32 [%rd1], %r466;
	// end inline asm
	// begin inline asm
	ld.relaxed.gpu.u32 %r467, [%rd1];
	// end inline asm
	add.s32 	%r468, %r467, 1;
	// begin inline asm
	st.relaxed.gpu.u32 [%rd1], %r468;
	// end inline asm
	// begin inline asm
	ld.relaxed.gpu.u32 %r469, [%rd1];
	// end inline asm
	add.s32 	%r470, %r469, 1;
	// begin inline asm
	st.relaxed.gpu.u32 [%rd1], %r470;
	// end inline asm
	// begin inline asm
	ld.relaxed.gpu.u32 %r471, [%rd1];
	// end inline asm
	add.s32 	%r472, %r471, 1;
	// begin inline asm
	st.relaxed.gpu.u32 [%rd1], %r472;
	// end inline asm
	// begin inline asm
	ld.relaxed.gpu.u32 %r473, [%rd1];
	// end inline asm
	add.s32 	%r474, %r473, 1;
	// begin inline asm
	st.relaxed.gpu.u32 [%rd1], %r474;
	// end inline asm
	// begin inline asm
	ld.relaxed.gpu.u32 %r475, [%rd1];
	// end inline asm
	add.s32 	%r476, %r475, 1;
	// begin inline asm
	st.relaxed.gpu.u32 [%rd1], %r476;
	// end inline asm
	// begin inline asm
	ld.relaxed.gpu.u32 %r477, [%rd1];
	// end inline asm
	add.s32 	%r478, %r477, 1;
	// begin inline asm
	st.relaxed.gpu.u32 [%rd1], %r478;
	// end inline asm
	// begin inline asm
	ld.relaxed.gpu.u32 %r479, [%rd1];
	// end inline asm
	add.s32 	%r480, %r479, 1;
	// begin inline asm
	st.relaxed.gpu.u32 [%rd1], %r480;
	// end inline asm
	// begin inline asm
	ld.relaxed.gpu.u32 %r481, [%rd1];
	// end inline asm
	add.s32 	%r482, %r481, 1;
	// begin inline asm
	st.relaxed.gpu.u32 [%rd1], %r482;
	// end inline asm
	// begin inline asm
	ld.relaxed.gpu.u32 %r483, [%rd1];
	// end inline asm
	add.s32 	%r484, %r483, 1;
	// begin inline asm
	st.relaxed.gpu.u32 [%rd1], %r484;
	// end inline asm
	// begin inline asm
	ld.relaxed.gpu.u32 %r485, [%rd1];
	// end inline asm
	add.s32 	%r486, %r485, 1;
	// begin inline asm
	st.relaxed.gpu.u32 [%rd1], %r486;
	// end inline asm
	// begin inline asm
	ld.relaxed.gpu.u32 %r487, [%rd1];
	// end inline asm
	add.s32 	%r488, %r487, 1;
	// begin inline asm
	st.relaxed.gpu.u32 [%rd1], %r488;
	// end inline asm
	// begin inline asm
	ld.relaxed.gpu.u32 %r489, [%rd1];
	// end inline asm
	add.s32 	%r490, %r489, 1;
	// begin inline asm
	st.relaxed.gpu.u32 [%rd1], %r490;
	// end inline asm
	// begin inline asm
	ld.relaxed.gpu.u32 %r491, [%rd1];
	// end inline asm
	add.s32 	%r492, %r491, 1;
	// begin inline asm
	st.relaxed.gpu.u32 [%rd1], %r492;
	// end inline asm
	// begin inline asm
	ld.relaxed.gpu.u32 %r493, [%rd1];
	// end inline asm
	add.s32 	%r494, %r493, 1;
	// begin inline asm
	st.relaxed.gpu.u32 [%rd1], %r494;
	// end inline asm
	// begin inline asm
	ld.relaxed.gpu.u32 %r495, [%rd1];
	// end inline asm
	add.s32 	%r496, %r495, 1;
	// begin inline asm
	st.relaxed.gpu.u32 [%rd1], %r496;
	// end inline asm
	// begin inline asm
	ld.relaxed.gpu.u32 %r497, [%rd1];
	// end inline asm
	add.s32 	%r498, %r497, 1;
	// begin inline asm
	st.relaxed.gpu.u32 [%rd1], %r498;
	// end inline asm
	// begin inline asm
	ld.relaxed.gpu.u32 %r499, [%rd1];
	// end inline asm
	add.s32 	%r500, %r499, 1;
	// begin inline asm
	st.relaxed.gpu.u32 [%rd1], %r500;
	// end inline asm
	// begin inline asm
	ld.relaxed.gpu.u32 %r501, [%rd1];
	// end inline asm
	add.s32 	%r502, %r501, 1;
	// begin inline asm
	st.relaxed.gpu.u32 [%rd1], %r502;
	// end inline asm
	// begin inline asm
	ld.relaxed.gpu.u32 %r503, [%rd1];
	// end inline asm
	add.s32 	%r504, %r503, 1;
	// begin inline asm
	st.relaxed.gpu.u32 [%rd1], %r504;
	// end inline asm
	// begin inline asm
	ld.relaxed.gpu.u32 %r505, [%rd1];
	// end inline asm
	add.s32 	%r506, %r505, 1;
	// begin inline asm
	st.relaxed.gpu.u32 [%rd1], %r506;
	// end inline asm
	// begin inline asm
	ld.relaxed.gpu.u32 %r507, [%rd1];
	// end inline asm
	add.s32 	%r508, %r507, 1;
	// begin inline asm
	st.relaxed.gpu.u32 [%rd1], %r508;
	// end inline asm
	// begin inline asm
	ld.relaxed.gpu.u32 %r509, [%rd1];
	// end inline asm
	add.s32 	%r510, %r509, 1;
	// begin inline asm
	st.relaxed.gpu.u32 [%rd1], %r510;
	// end inline asm
	// begin inline asm
	ld.relaxed.gpu.u32 %r511, [%rd1];
	// end inline asm
	add.s32 	%r512, %r511, 1;
	// begin inline asm
	st.relaxed.gpu.u32 [%rd1], %r512;
	// end inline asm
	// begin inline asm
	ld.relaxed.gpu.u32 %r513, [%rd1];
	// end inline asm
	add.s32 	%r514, %r513, 1;
	// begin inline asm
	st.relaxed.gpu.u32 [%rd1], %r514;
	// end inline asm
$L__BB44_2:
	ret;

}
	// .globl	_Z4testIL_Z13load_volatilePKjEL_Z14store_volatilePjjELi256E14single_element10skip_lanesILj4EEEvv
.visible .entry _Z4testIL_Z13load_volatilePKjEL_Z14store_volatilePjjELi256E14single_element10skip_lanesILj4EEEvv()
{
	.reg .pred 	%p<2>;
	.reg .b32 	%r<515>;
	.reg .b64 	%rd<514>;

	// begin inline asm
	mov.u32 %r1, %laneid;
	// end inline asm
	and.b32  	%r2, %r1, 3;
	setp.ne.s32 	%p1, %r2, 0;
	@%p1 bra 	$L__BB45_2;
	mov.u64 	%rd513, buffer;
	cvta.global.u64 	%rd1, %rd513;
	// begin inline asm
	ld.volatile.global.u32 %r3, [%rd1];
	// end inline asm
	add.s32 	%r4, %r3, 1;
	// begin inline asm
	st.volatile.global.u32 [%rd1], %r4;
	// end inline asm
	// begin inline asm
	ld.volatile.global.u32 %r5, [%rd1];
	// end inline asm
	add.s32 	%r6, %r5, 1;
	// begin inline asm
	st.volatile.global.u32 [%rd1], %r6;
	// end inline asm
	// begin inline asm
	ld.volatile.global.u32 %r7, [%rd1];
	// end inline asm
	add.s32 	%r8, %r7, 1;
	// begin inline asm
	st.volatile.global.u32 [%rd1], %r8;
	// end inline asm
	// begin inline asm
	ld.volatile.global.u32 %r9, [%rd1];
	// end inline asm
	add.s32 	%r10, %r9, 1;
	// begin inline asm
	st.volatile.global.u32 [%rd1], %r10;
	// end inline asm
	// begin inline asm
	ld.volatile.global.u32 %r11, [%rd1];
	// end inline asm
	add.s32 	%r12, %r11, 1;
	// begin inline asm
	st.volatile.global.u32 [%rd1], %r12;
	// end inline asm
	// begin inline asm
	ld.volatile.global.u32 %r13, [%rd1];
	// end inline asm
	add.s32 	%r14, %r13, 1;
	// begin inline asm
	st.volatile.global.u32 [%rd1], %r14;
	// end inline asm
	// begin inline asm
	ld.volatile.global.u32 %r15, [%rd1];
	// end inline asm
	add.s32 	%r16, %r15, 1;
	// begin inline asm
	st.volatile.global.u32 [%rd1], %r16;
	// end inline asm
	// begin inline asm
	ld.volatile.global.u32 %r17, [%rd1];
	// end inline asm
	add.s32 	%r18, %r17, 1;
	// begin inline asm
	st.volatile.global.u32 [%rd1], %r18;
	// end inline asm
	// begin inline asm
	ld.volatile.global.u32 %r19, [%rd1];
	// end inline asm
	add.s32 	%r20, %r19, 1;
	// begin inline asm
	st.volatile.global.u32 [%rd1], %r20;
	// end inline asm
	// begin inline asm
	ld.volatile.global.u32 %r21, [%rd1];
	// end inline asm
	add.s32 	%r22, %r21, 1;
	// begin inline asm
	st.volatile.global.u32 [%rd1], %r22;
	// end inline asm
	// begin inline asm
	ld.volatile.global.u32 %r23, [%rd1];
	// end inline asm
	add.s32 	%r24, %r23, 1;
	// begin inline asm
	st.volatile.global.u32 [%rd1], %r24;
	// end inline asm
	// begin inline asm
	ld.volatile.global.u32 %r25, [%rd1];
	// end inline asm
	add.s32 	%r26, %r25, 1;
	// begin inline asm
	st.volatile.global.u32 [%rd1], %r26;
	// end inline asm
	// begin inline asm
	ld.volatile.global.u32 %r27, [%rd1];
	// end inline asm
	add.s32 	%r28, %r27, 1;
	// begin inline asm
	st.volatile.global.u32 [%rd1], %r28;
	// end inline asm
	// begin inline asm
	ld.volatile.global.u32 %r29, [%rd1];
	// end inline asm
	add.s32 	%r30, %r29, 1;
	// begin inline asm
	st.volatile.global.u32 [%rd1], %r30;
	// end inline asm
	// begin inline asm
	ld.volatile.global.u32 %r31, [%rd1];
	// end inline asm
	add.s32 	%r32, %r31, 1;
	// begin inline asm
	st.volatile.global.u32 [%rd1], %r32;
	// end inline asm
	// begin inline asm
	ld.volatile.global.u32 %r33, [%rd1];
	// end inline asm
	add.s32 	%r34, %r33, 1;
	// begin inline asm
	st.volatile.global.u32 [%rd1], %r34;
	// end inline asm
	// begin inline asm
	ld.volatile.global.u32 %r35, [%rd1];
	// end inline asm
	add.s32 	%r36, %r35, 1;
	// begin inline asm
	st.volatile.global.u32 [%rd1], %r36;
	// end inline asm
	// begin inline asm
	ld.volatile.global.u32 %r37, [%rd1];
	// end inline asm
	add.s32 	%r38, %r37, 1;
	// begin inline asm
	st.volatile.global.u32 [%rd1], %r38;
	// end inline asm
	// begin inline asm
	ld.volatile.global.u32 %r39, [%rd1];
	// end inline asm
	add.s32 	%r40, %r39, 1;
	// begin inline asm
	st.volatile.global.u32 [%rd1], %r40;
	// end inline asm
	// begin inline asm
	ld.volatile.global.u32 %r41, [%rd1];
	// end inline asm
	add.s32 	%r42, %r41, 1;
	// begin inline asm
	st.volatile.global.u32 [%rd1], %r42;
	// end inline asm
	// begin inline asm
	ld.volatile.global.u32 %r43, [%rd1];
	// end inline asm
	add.s32 	%r44, %r43, 1;
	// begin inline asm
	st.volatile.global.u32 [%rd1], %r44;
	// end inline asm
	// begin inline asm
	ld.volatile.global.u32 %r45, [%rd1];
	// end inline asm
	add.s32 	%r46, %r45, 1;
	// begin inline asm
	st.volatile.global.u32 [%rd1], %r46;
	// end inline asm
	// begin inline asm
	ld.volatile.global.u32 %r47, [%rd1];
	// end inline asm
	add.s32 	%r48, %r47, 1;
	// begin inline asm
	st.volatile.global.u32 [%rd1], %r48;
	// end inline asm
	// begin inline asm
	ld.volatile.global.u32 %r49, [%rd1];
	// end inline asm
	add.s32 	%r50, %r49, 1;
	// begin inline asm
	st.volatile.global.u32 [%rd1], %r50;
	// end inline asm
	// begin inline asm
	ld.volatile.global.u32 %r51, [%rd1];
	// end inline asm
	add.s32 	%r52, %r51, 1;
	// begin inline asm
	st.volatile.global.u32 [%rd1], %r52;
	// end inline asm
	// begin inline asm
	ld.volatile.global.u32 %r53, [%rd1];
	// end inline asm
	add.s32 	%r54, %r53, 1;
	// begin inline asm
	st.volatile.global.u32 [%rd1], %r54;
	// end inline asm
	// begin inline asm
	ld.volatile.global.u32 %r55, [%rd1];
	// end inline asm
	add.s32 	%r56, %r55, 1;
	// begin inline asm
	st.volatile.global.u32 [%rd1], %r56;
	// end inline asm
	// begin inline asm
	ld.volatile.global.u32 %r57, [%rd1];
	// end inline asm
	add.s32 	%r58, %r57, 1;
	// begin inline asm
	st.volatile.global.u32 [%rd1], %r58;
	// end inline asm
	// begin inline asm
	ld.volatile.global.u32 %r59, [%rd1];
	// end inline asm
	add.s32 	%r60, %r59, 1;
	// begin inline asm
	st.volatile.global.u32 [%rd1], %r60;
	// end inline asm
	// begin inline asm
	ld.volatile.global.u32 %r61, [%rd1];
	// end inline asm
	add.s32 	%r62, %r61, 1;
	// begin inline asm
	st.volatile.global.u32 [%rd1], %r62;
	// end inline asm
	// begin inline asm
	ld.volatile.global.u32 %r63, [%rd1];
	// end inline asm
	add.s32 	%r64, %r63, 1;
	// begin inline asm
	st.volatile.global.u32 [%rd1], %r64;
	// end inline asm
	// begin inline asm
	ld.volatile.global.u32 %r65, [%rd1];
	// end inline asm
	add.s32 	%r66, %r65, 1;
	// begin inline asm
	st.volatile.global.u32 [%rd1], %r66;
	// end inline asm
	// begin inline asm
	ld.volatile.global.u32 %r67, [%rd1];
	// end inline asm
	add.s32 	%r68, %r67, 1;
	// begin inline asm
	st.volatile.global.u32 [%rd1], %r68;
	// end inline asm
	// begin inline asm
	ld.volatile.global.u32 %r69, [%rd1];
	// end inline asm
	add.s32 	%r70, %r69, 1;
	// begin inline asm
	st.volatile.global.u32 [%rd1], %r70;
	// end inline asm
	// begin inline asm
	ld.volatile.global.u32 %r71, [%rd1];
	// end inline asm
	add.s32 	%r72, %r71, 1;
	// begin inline asm
	st.volatile.global.u32 [%rd1], %r72;
	// end inline asm
	// begin inline asm
	ld.volatile.global.u32 %r73, [%rd1];
	// end inline asm
	add.s32 	%r74, %r73, 1;
	// begin inline asm
	st.volatile.global.u32 [%rd1], %r74;
	// end inline asm
	// begin inline asm
	ld.volatile.global.u32 %r75, [%rd1];
	// end inline asm
	add.s32 	%r76, %r75, 1;
	// begin inline asm
	st.volatile.global.u32 [%rd1], %r76;
	// end inline asm
	// begin inline asm
	ld.volatile.global.u32 %r77, [%rd1];
	// end inline asm
	add.s32 	%r78, %r77, 1;
	// begin inline asm
	st.volatile.global.u32 [%rd1], %r78;
	// end inline asm
	// begin inline asm
	ld.volatile.global.u32 %r79, [%rd1];
	// end inline asm
	add.s32 	%r80, %r79, 1;
	// begin inline asm
	st.volatile.global.u32 [%rd1], %r80;
	// end inline asm
	// begin inline asm
	ld.volatile.global.u32 %r81, [%rd1];
	// end inline asm
	add.s32 	%r82, %r81, 1;
	// begin inline asm
	st.volatile.global.u32 [%rd1], %r82;
	// end inline asm
	// begin inline asm
	ld.volatile.global.u32 %r83, [%rd1];
	// end inline asm
	add.s32 	%r84, %r83, 1;
	// begin inline asm
	st.volatile.global.u32 [%rd1], %r84;
	// end inline asm
	// begin inline asm
	ld.volatile.global.u32 %r85, [%rd1];
	// end inline asm
	add.s32 	%r86, %r85, 1;
	// begin inline asm
	st.volatile.global.u32 [%rd1], %r86;
	// end inline asm
	// begin inline asm
	ld.volatile.global.u32 %r87, [%rd1];
	// end inline asm
	add.s32 	%r88, %r87, 1;
	// begin inline asm
	st.volatile.global.u32 [%rd1], %r88;
	// end inline asm
	// begin inline asm
	ld.volatile.global.u32 %r89, [%rd1];
	// end inline asm
	add.s32 	%r90, %r89, 1;
	// begin inline asm
	st.volatile.global.u32 [%rd1], %r90;
	// end inline asm
	// begin inline asm
	ld.volatile.global.u32 %r91, [%rd1];
	// end inline asm
	add.s32 	%r92, %r91, 1;
	// begin inline asm
	st.volatile.global.u32 [%rd1], %r92;
	// end inline asm
	// begin inline asm
	ld.volatile.global.u32 %r93, [%rd1];
	// end inline asm
	add.s32 	%r94, %r93, 1;
	// begin inline asm
	st.volatile.global.u32 [%rd1], %r94;
	// end inline asm
	// begin inline asm
	ld.volatile.global.u32 %r95, [%rd1];
	// end inline asm
	add.s32 	%r96, %r95, 1;
	// begin inline asm
	st.volatile.global.u32 [%rd1], %r96;
	// end inline asm
	// begin inline asm
	ld.volatile.global.u32 %r97, [%rd1];
	// end inline asm
	add.s32 	%r98, %r97, 1;
	// begin inline asm
	st.volatile.global.u32 [%rd1], %r98;
	// end inline asm
	// begin inline asm
	ld.volatile.global.u32 %r99, [%rd1];
	// end inline asm
	add.s32 	%r100, %r99, 1;
	// begin inline asm
	st.volatile.global.u32 [%rd1], %r100;
	// end inline asm
	// begin inline asm
	ld.volatile.global.u32 %r101, [%rd1];
	// end inline asm
	add.s32 	%r102, %r101, 1;
	// begin inline asm
	st.volatile.global.u32 [%rd1], %r102;
	// end inline asm
	// begin inline asm
	ld.volatile.global.u32 %r103, [%rd1];
	// end inline asm
	add.s32 	%r104, %r103, 1;
	// begin inline asm
	st.volatile.global.u32 [%rd1], %r104;
	// end inline asm
	// begin inline asm
	ld.volatile.global.u32 %r105, [%rd1];
	// end inline asm
	add.s32 	%r106, %r105, 1;
	// begin inline asm
	st.volatile.global.u32 [%rd1], %r106;
	// end inline asm
	// begin inline asm
	ld.volatile.global.u32 %r107, [%rd1];
	// end inline asm
	add.s32 	%r108, %r107, 1;
	// begin inline asm
	st.volatile.global.u32 [%rd1], %r108;
	// end inline asm
	// begin inline asm
	ld.volatile.global.u32 %r109, [%rd1];
	// end inline asm
	add.s32 	%r110, %r109, 1;
	// begin inline asm
	st.volatile.global.u32 [%rd1], %r110;
	// end inline asm
	// begin inline asm
	ld.volatile.global.u32 %r111, [%rd1];
	// end inline asm
	add.s32 	%r112, %r111, 1;
	// begin inline asm
	st.volatile.global.u32 [%rd1], %r112;
	// end inline asm
	// begin inline asm
	ld.volatile.global.u32 %r113, [%rd1];
	// end inline asm
	add.s32 	%r114, %r113, 1;
	// begin inline asm
	st.volatile.global.u32 [%rd1], %r114;
	// end inline asm
	// begin inline asm
	ld.volatile.global.u32 %r115, [%rd1];
	// end inline asm
	add.s32 	%r116, %r115, 1;
	// begin inline asm
	st.volatile.global.u32 [%rd1], %r116;
	// end inline asm
	// begin inline asm
	ld.volatile.global.u32 %r117, [%rd1];
	// end inline asm
	add.s32 	%r118, %r117, 1;
	// begin inline asm
	st.volatile.global.u32 [%rd1], %r118;
	// end inline asm
	// begin inline asm
	ld.volatile.global.u32 %r119, [%rd1];
	// end inline asm
	add.s32 	%r120, %r119, 1;
	// begin inline asm
	st.volatile.global.u32 [%rd1], %r120;
	// end inline asm
	// begin inline asm
	ld.volatile.global.u32 %r121, [%rd1];
	// end inline asm
	add.s32 	%r122, %r121, 1;
	// begin inline asm
	st.volatile.global.u32 [%rd1], %r122;
	// end inline asm
	// begin inline asm
	ld.volatile.global.u32 %r123, [%rd1];
	// end inline asm
	add.s32 	%r124, %r123, 1;
	// begin inline asm
	st.volatile.global.u32 [%rd1], %r124;
	// end inline asm
	// begin inline asm
	ld.volatile.global.u32 %r125, [%rd1];
	// end inline asm
	add.s32 	%r126, %r125, 1;
	// begin inline asm
	st.volatile.global.u32 [%rd1], %r126;
	// end inline asm
	// begin inline asm
	ld.volatile.global.u32 %r127, [%rd1];
	// end inline asm
	add.s32 	%r128, %r127, 1;
	// begin inline asm
	st.volatile.global.u32 [%rd1], %r128;
	// end inline asm
	// begin inline asm
	ld.volatile.global.u32 %r129, [%rd1];
	// end inline asm
	add.s32 	%r130, %r129, 1;
	// begin inline asm
	st.volatile.global.u32 [%rd1], %r130;
	// end inline asm
	// begin inline asm
	ld.volatile.global.u32 %r131, [%rd1];
	// end inline asm
	add.s32 	%r132, %r131, 1;
	// begin inline asm
	st.volatile.global.u32 [%rd1], %r132;
	// end inline asm
	// begin inline asm
	ld.volatile.global.u32 %r133, [%rd1];
	// end inline asm
	add.s32 	%r134, %r133, 1;
	// begin inline asm
	st.volatile.global.u32 [%rd1], %r134;
	// end inline asm
	// begin inline asm
	ld.volatile.global.u32 %r135, [%rd1];
	// end inline asm
	add.s32 	%r136, %r135, 1;
	// begin inline asm
	st.volatile.global.u32 [%rd1], %r136;
	// end inline asm
	// begin inline asm
	ld.volatile.global.u32 %r137, [%rd1];
	// end inline asm
	add.s32 	%r138, %r137, 1;
	// begin inline asm
	st.volatile.global.u32 [%rd1], %r138;
	// end inline asm
	// begin inline asm
	ld.volatile.global.u32 %r139, [%rd1];
	// end inline asm
	add.s32 	%r140, %r139, 1;
	// begin inline asm
	st.volatile.global.u32 [%rd1], %r140;
	// end inline asm
	// begin inline asm
	ld.volatile.global.u32 %r141, [%rd1];
	// end inline asm
	add.s32 	%r142, %r141, 1;
	// begin inline asm
	st.volatile.global.u32 [%rd1], %r142;
	// end inline asm
	// begin inline asm
	ld.volatile.global.u32 %r143, [%rd1];
	// end inline asm
	add.s32 	%r144, %r143, 1;
	// begin inline asm
	st.volatile.global.u32 [%rd1], %r144;
	// end inline asm
	// begin inline asm
	ld.volatile.global.u32 %r145, [%rd1];
	// end inline asm
	add.s32 	%r146, %r145, 1;
	// begin inline asm
	st.volatile.global.u32 [%rd1], %r146;
	// end inline asm
	// begin inline asm
	ld.volatile.global.u32 %r147, [%rd1];
	// end inline asm
	add.s32 	%r148, %r147, 1;
	// begin inline asm
	st.volatile.global.u32 [%rd1], %r148;
	// end inline asm
	// begin inline asm
	ld.volatile.global.u32 %r149, [%rd1];
	// end inline asm
	add.s32 	%r150, %r149, 1;
	// begin inline asm
	st.volatile.global.u32 [%rd1], %r150;
	// end inline asm
	// begin inline asm
	ld.volatile.global.u32 %r151, [%rd1];
	// end inline asm
	add.s32 	%r152, %r151, 1;
	// begin inline asm
	st.volatile.global.u32 [%rd1], %r152;
	// end inline asm
	// begin inline asm
	ld.volatile.global.u32 %r153, [%rd1];
	// end inline asm
	add.s32 	%r154, %r153, 1;
	// begin inline asm
	st.volatile.global.u32 [%rd1], %r154;
	// end inline asm
	// begin inline asm
	ld.volatile.global.u32 %r155, [%rd1];
	// end inline asm
	add.s32 	%r156, %r155, 1;
	// begin inline asm
	st.volatile.global.u32 [%rd1], %r156;
	// end inline asm
	// begin inline asm
	ld.volatile.global.u32 %r157, [%rd1];
	// end inline asm
	add.s32 	%r158, %r157, 1;
	// begin inline asm
	st.volatile.global.u32 [%rd1], %r158;
	// end inline asm
	// begin inline asm
	ld.volatile.global.u32 %r159, [%rd1];
	// end inline asm
	add.s32 	%r160, %r159, 1;
	// begin inline asm
	st.volatile.global.u32 [%rd1], %r160;
	// end inline asm
	// begin inline asm
	ld.volatile.global.u32 %r161, [%rd1];
	// end inline asm
	add.s32 	%r162, %r161, 1;
	// begin inline asm
	st.volatile.global.u32 [%rd1], %r162;
	// end inline asm
	// begin inline asm
	ld.volatile.global.u32 %r163, [%rd1];
	// end inline asm
	add.s32 	%r164, %r163, 1;
	// begin inline asm
	st.volatile.global.u32 [%rd1], %r164;
	// end inline asm
	// begin inline asm
	ld.volatile.global.u32 %r165, [%rd1];
	// end inline asm
	add.s32 	%r166, %r165, 1;
	// begin inline asm
	st.volatile.global.u32 [%rd1], %r166;
	// end inline asm
	// begin inline asm
	ld.volatile.global.u32 %r167, [%rd1];
	// end inline asm
	add.s32 	%r168, %r167, 1;
	// begin inline asm
	st.volatile.global.u32 [%rd1], %r168;
	// end inline asm
	// begin inline asm
	ld.volatile.global.u32 %r169, [%rd1];
	// end inline asm
	add.s32 	%r170, %r169, 1;
	// begin inline asm
	st.volatile.global.u32 [%rd1], %r170;
	// end inline asm
	// begin inline asm
	ld.volatile.global.u32 %r171, [%rd1];
	// end inline asm
	add.s32 	%r172, %r171, 1;
	// begin inline asm
	st.volatile.global.u32 [%rd1], %r172;
	// end inline asm
	// begin inline asm
	ld.volatile.global.u32 %r173, [%rd1];
	// end inline asm
	add.s32 	%r174, %r173, 1;
	// begin inline asm
	st.volatile.global.u32 [%rd1], %r174;
	// end inline asm
	// begin inline asm
	ld.volatile.global.u32 %r175, [%rd1];
	// end inline asm
	add.s32 	%r176, %r175, 1;
	// begin inline asm
	st.volatile.global.u32 [%rd1], %r176;
	// end inline asm
	// begin inline asm
	ld.volatile.global.u32 %r177, [%rd1];
	// end inline asm
	add.s32 	%r178, %r177, 1;
	// begin inline asm
	st.volatile.global.u32 [%rd1], %r178;
	// end inline asm
	// begin inline asm
	ld.volatile.global.u32 %r179, [%rd1];
	// end inline asm
	add.s32 	%r180, %r179, 1;
	// begin inline asm
	st.volatile.global.u32 [%rd1], %r180;
	// end inline asm
	// begin inline asm
	ld.volatile.global.u32 %r181, [%rd1];
	// end inline asm
	add.s32 	%r182, %r181, 1;
	// begin inline asm
	st.volatile.global.u32 [%rd1], %r182;
	// end inline asm
	// begin inline asm
	ld.volatile.global.u32 %r183, [%rd1];
	// end inline asm
	add.s32 	%r184, %r183, 1;
	// begin inline asm
	st.volatile.global.u32 [%rd1], %r184;
	// end inline asm
	// begin inline asm
	ld.volatile.global.u32 %r185, [%rd1];
	// end inline asm
	add.s32 	%r186, %r185, 1;
	// begin inline asm
	st.volatile.global.u32 [%rd1], %r186;
	// end inline asm
	// begin inline asm
	ld.volatile.global.u32 %r187, [%rd1];
	// end inline asm
	add.s32 	%r188, %r187, 1;
	// begin inline asm
	st.volatile.global.u32 [%rd1], %r188;
	// end inline asm
	// begin inline asm
	ld.volatile.global.u32 %r189, [%rd1];
	// end inline asm
	add.s32 	%r190, %r189, 1;
	// begin inline asm
	st.volatile.global.u32 [%rd1], %r190;
	// end inline asm
	// begin inline asm
	ld.volatile.global.u32 %r191, [%rd1];
	// end inline asm
	add.s32 	%r192, %r191, 1;
	// begin inline asm
	st.volatile.global.u32 [%rd1], %r192;
	// end inline asm
	// begin inline asm
	ld.volatile.global.u32 %r193, [%rd1];
	// end inline asm
	add.s32 	%r194, %r193, 1;
	// begin inline asm
	st.volatile.global.u32 [%rd1], %r194;
	// end inline asm
	// begin inline asm
	ld.volatile.global.u32 %r195, [%rd1];
	// end inline asm
	add.s32 	%r196, %r195, 1;
	// begin inline asm
	st.volatile.global.u32 [%rd1], %r196;
	// end inline asm
	// begin inline asm
	ld.volatile.global.u32 %r197, [%rd1];
	// end inline asm
	add.s32 	%r198, %r197, 1;
	// begin inline asm
	st.volatile.global.u32 [%rd1], %r198;
	// end inline asm
	// begin inline asm
	ld.volatile.global.u32 %r199, [%rd1];
	// end inline asm
	add.s32 	%r200, %r199, 1;
	// begin inline asm
	st.volatile.global.u32 [%rd1], %r200;
	// end inline asm
	// begin inline asm
	ld.volatile.global.u32 %r201, [%rd1];
	// end inline asm
	add.s32 	%r202, %r201, 1;
	// begin inline asm
	st.volatile.global.u32 [%rd1], %r202;
	// end inline asm
	// begin inline asm
	ld.volatile.global.u32 %r203, [%rd1];
	// end inline asm
	add.s32 	%r204, %r203, 1;
	// begin inline asm
	st.volatile.global.u32 [%rd1], %r204;
	// end inline asm
	// begin inline asm
	ld.volatile.global.u32 %r205, [%rd1];
	// end inline asm
	add.s32 	%r206, %r205, 1;
	// begin inline asm
	st.volatile.global.u32 [%rd1], %r206;
	// end inline asm
	// begin inline asm
	ld.volatile.global.u32 %r207, [%rd1];
	// end inline asm
	add.s32 	%r208, %r207, 1;
	// begin inline asm
	st.volatile.global.u32 [%rd1], %r208;
	// end inline asm
	// begin inline asm
	ld.volatile.global.u32 %r209, [%rd1];
	// end inline asm
	add.s32 	%r210, %r209, 1;
	// begin inline asm
	st.volatile.global.u32 [%rd1], %r210;
	// end inline asm
	// begin inline asm
	ld.volatile.global.u32 %r211, [%rd1];
	// end inline asm
	add.s32 	%r212, %r211, 1;
	// begin inline asm
	st.volatile.global.u32 [%rd1], %r212;
	// end inline asm
	// begin inline asm
	ld.volatile.global.u32 %r213, [%rd1];
	// end inline asm
	add.s32 	%r214, %r213, 1;
	// begin inline asm
	st.volatile.global.u32 [%rd1], %r214;
	// end inline asm
	// begin inline asm
	ld.volatile.global.u32 %r215, [%rd1];
	// end inline asm
	add.s32 	%r216, %r215, 1;
	// begin inline asm
	st.volatile.global.u32 [%rd1], %r216;
	// end inline asm
	// begin inline asm
	ld.volatile.global.u32 %r217, [%rd1];
	// end inline asm
	add.s32 	%r218, %r217, 1;
	// begin inline asm
	st.volatile.global.u32 [%rd1], %r218;
	// end inline asm
	// begin inline asm
	ld.volatile.global.u32 %r219, [%rd1];
	// end inline asm
	add.s32 	%r220, %r219, 1;
	// begin inline asm
	st.volatile.global.u32 [%rd1], %r220;
	// end inline asm
	// begin inline asm
	ld.volatile.global.u32 %r221, [%rd1];
	// end inline asm
	add.s32 	%r222, %r221, 1;
	// begin inline asm
	st.volatile.global.u32 [%rd1], %r222;
	// end inline asm
	// begin inline asm
	ld.volatile.global.u32 %r223, [%rd1];
	// end inline asm
	add.s32 	%r224, %r223, 1;
	// begin inline asm
	st.volatile.global.u32 [%rd1], %r224;
	// end inline asm
	// begin inline asm
	ld.volatile.global.u32 %r225, [%rd1];
	// end inline asm
	add.s32 	%r226, %r225, 1;
	// begin inline asm
	st.volatile.global.u32 [%rd1], %r226;
	// end inline asm
	// begin inline asm
	ld.volatile.global.u32 %r227, [%rd1];
	// end inline asm
	add.s32 	%r228, %r227, 1;
	// begin inline asm
	st.volatile.global.u32 [%rd1], %r228;
	// end inline asm
	// begin inline asm
	ld.volatile.global.u32 %r229, [%rd1];
	// end inline asm
	add.s32 	%r230, %r229, 1;
	// begin inline asm
	st.volatile.global.u32 [%rd1], %r230;
	// end inline asm
	// begin inline asm
	ld.volatile.global.u32 %r231, [%rd1];
	// end inline asm
	add.s32 	%r232, %r231, 1;
	// begin inline asm
	st.volatile.global.u32 [%rd1], %r232;
	// end inline asm
	// begin inline asm
	ld.volatile.global.u32 %r233, [%rd1];
	// end inline asm
	add.s32 	%r234, %r233, 1;
	// begin inline asm
	st.volatile.global.u32 [%rd1], %r234;
	// end inline asm
	// begin inline asm
	ld.volatile.global.u32 %r235, [%rd1];
	// end inline asm
	add.s32 	%r236, %r235, 1;
	// begin inline asm
	st.volatile.global.u32 [%rd1], %r236;
	// end inline asm
	// begin inline asm
	ld.volatile.global.u32 %r237, [%rd1];
	// end inline asm
	add.s32 	%r238, %r237, 1;
	// begin inline asm
	st.volatile.global.u32 [%rd1], %r238;
	// end inline asm
	// begin inline asm
	ld.volatile.global.u32 %r239, [%rd1];
	// end inline asm
	add.s32 	%r240, %r239, 1;
	// begin inline asm
	st.volatile.global.u32 [%rd1], %r240;
	// end inline asm
	// begin inline asm
	ld.volatile.global.u32 %r241, [%rd1];
	// end inline asm
	add.s32 	%r242, %r241, 1;
	// begin inline asm
	st.volatile.global.u32 [%rd1], %r242;
	// end inline asm
	// begin inline asm
	ld.volatile.global.u32 %r243, [%rd1];
	// end inline asm
	add.s32 	%r244, %r243, 1;
	// begin inline asm
	st.volatile.global.u32 [%rd1], %r244;
	// end inline asm
	// begin inline asm
	ld.volatile.global.u32 %r245, [%rd1];
	// end inline asm
	add.s32 	%r246, %r245, 1;
	// begin inline asm
	st.volatile.global.u32 [%rd1], %r246;
	// end inline asm
	// begin inline asm
	ld.volatile.global.u32 %r247, [%rd1];
	// end inline asm
	add.s32 	%r248, %r247, 1;
	// begin inline asm
	st.volatile.global.u32 [%rd1], %r248;
	// end inline asm
	// begin inline asm
	ld.volatile.global.u32 %r249, [%rd1];
	// end inline asm
	add.s32 	%r250, %r249, 1;
	// begin inline asm
	st.volatile.global.u32 [%rd1], %r250;
	// end inline asm
	// begin inline asm
	ld.volatile.global.u32 %r251, [%rd1];
	// end inline asm
	add.s32 	%r252, %r251, 1;
	// begin inline asm
	st.volatile.global.u32 [%rd1], %r252;
	// end inline asm
	// begin inline asm
	ld.volatile.global.u32 %r253, [%rd1];
	// end inline asm
	add.s32 	%r254, %r253, 1;
	// begin inline asm
	st.volatile.global.u32 [%rd1], %r254;
	// end inline asm
	// begin inline asm
	ld.volatile.global.u32 %r255, [%rd1];
	// end inline asm
	add.s32 	%r256, %r255, 1;
	// begin inline asm
	st.volatile.global.u32 [%rd1], %r256;
	// end inline asm
	// begin inline asm
	ld.volatile.global.u32 %r257, [%rd1];
	// end inline asm
	add.s32 	%r258, %r257, 1;
	// begin inline asm
	st.volatile.global.u32 [%rd1], %r258;
	// end inline asm
	// begin inline asm
	ld.volatile.global.u32 %r259, [%rd1];
	// end inline asm
	add.s32 	%r260, %r259, 1;
	// begin inline asm
	st.volatile.global.u32 [%rd1], %r260;
	// end inline asm
	// begin inline asm
	ld.volatile.global.u32 %r261, [%rd1];
	// end inline asm
	add.s32 	%r262, %r261, 1;
	// begin inline asm
	st.volatile.global.u32 [%rd1], %r262;
	// end inline asm
	// begin inline asm
	ld.volatile.global.u32 %r263, [%rd1];
	// end inline asm
	add.s32 	%r264, %r263, 1;
	// begin inline asm
	st.volatile.global.u32 [%rd1], %r264;
	// end inline asm
	// begin inline asm
	ld.volatile.global.u32 %r265, [%rd1];
	// end inline asm
	add.s32 	%r266, %r265, 1;
	// begin inline asm
	st.volatile.global.u32 [%rd1], %r266;
	// end inline asm
	// begin inline asm
	ld.volatile.global.u32 %r267, [%rd1];
	// end inline asm
	add.s32 	%r268, %r267, 1;
	// begin inline asm
	st.volatile.global.u32 [%rd1], %r268;
	// end inline asm
	// begin inline asm
	ld.volatile.global.u32 %r269, [%rd1];
	// end inline asm
	add.s32 	%r270, %r269, 1;
	// begin inline asm
	st.volatile.global.u32 [%rd1], %r270;
	// end inline asm
	// begin inline asm
	ld.volatile.global.u32 %r271, [%rd1];
	// end inline asm
	add.s32 	%r272, %r271, 1;
	// begin inline asm
	st.volatile.global.u32 [%rd1], %r272;
	// end inline asm
	// begin inline asm
	ld.volatile.global.u32 %r273, [%rd1];
	// end inline asm
	add.s32 	%r274, %r273, 1;
	// begin inline asm
	st.volatile.global.u32 [%rd1], %r274;
	// end inline asm
	// begin inline asm
	ld.volatile.global.u32 %r275, [%rd1];
	// end inline asm
	add.s32 	%r276, %r275, 1;
	// begin inline asm
	st.volatile.global.u32 [%rd1], %r276;
	// end inline asm
	// begin inline asm
	ld.volatile.global.u32 %r277, [%rd1];
	// end inline asm
	add.s32 	%r278, %r277, 1;
	// begin inline asm
	st.volatile.global.u32 [%rd1], %r278;
	// end inline asm
	// begin inline asm
	ld.volatile.global.u32 %r279, [%rd1];
	// end inline asm
	add.s32 	%r280, %r279, 1;
	// begin inline asm
	st.volatile.global.u32 [%rd1], %r280;
	// end inline asm
	// begin inline asm
	ld.volatile.global.u32 %r281, [%rd1];
	// end inline asm
	add.s32 	%r282, %r281, 1;
	// begin inline asm
	st.volatile.global.u32 [%rd1], %r282;
	// end inline asm
	// begin inline asm
	ld.volatile.global.u32 %r283, [%rd1];
	// end inline asm
	add.s32 	%r284, %r283, 1;
	// begin inline asm
	st.volatile.global.u32 [%rd1], %r284;
	// end inline asm
	// begin inline asm
	ld.volatile.global.u32 %r285, [%rd1];
	// end inline asm
	add.s32 	%r286, %r285, 1;
	// begin inline asm
	st.volatile.global.u32 [%rd1], %r286;
	// end inline asm
	// begin inline asm
	ld.volatile.global.u32 %r287, [%rd1];
	// end inline asm
	add.s32 	%r288, %r287, 1;
	// begin inline asm
	st.volatile.global.u32 [%rd1], %r288;
	// end inline asm
	// begin inline asm
	ld.volatile.global.u32 %r289, [%rd1];
	// end inline asm
	add.s32 	%r290, %r289, 1;
	// begin inline asm
	st.volatile.global.u32 [%rd1], %r290;
	// end inline asm
	// begin inline asm
	ld.volatile.global.u32 %r291, [%rd1];
	// end inline asm
	add.s32 	%r292, %r291, 1;
	// begin inline asm
	st.volatile.global.u32 [%rd1], %r292;
	// end inline asm
	// begin inline asm
	ld.volatile.global.u32 %r293, [%rd1];
	// end inline asm
	add.s32 	%r294, %r293, 1;
	// begin inline asm
	st.volatile.global.u32 [%rd1], %r294;
	// end inline asm
	// begin inline asm
	ld.volatile.global.u32 %r295, [%rd1];
	// end inline asm
	add.s32 	%r296, %r295, 1;
	// begin inline asm
	st.volatile.global.u32 [%rd1], %r296;
	// end inline asm
	// begin inline asm
	ld.volatile.global.u32 %r297, [%rd1];
	// end inline asm
	add.s32 	%r298, %r297, 1;
	// begin inline asm
	st.volatile.global.u32 [%rd1], %r298;
	// end inline asm
	// begin inline asm
	ld.volatile.global.u32 %r299, [%rd1];
	// end inline asm
	add.s32 	%r300, %r299, 1;
	// begin inline asm
	st.volatile.global.u32 [%rd1], %r300;
	// end inline asm
	// begin inline asm
	ld.volatile.global.u32 %r301, [%rd1];
	// end inline asm
	add.s32 	%r302, %r301, 1;
	// begin inline asm
	st.volatile.global.u32 [%rd1], %r302;
	// end inline asm
	// begin inline asm
	ld.volatile.global.u32 %r303, [%rd1];
	// end inline asm
	add.s32 	%r304, %r303, 1;
	// begin inline asm
	st.volatile.global.u32 [%rd1], %r304;
	// end inline asm
	// begin inline asm
	ld.volatile.global.u32 %r305, [%rd1];
	// end inline asm
	add.s32 	%r306, %r305, 1;
	// begin inline asm
	st.volatile.global.u32 [%rd1], %r306;
	// end inline asm
	// begin inline asm
	ld.volatile.global.u32 %r307, [%rd1];
	// end inline asm
	add.s32 	%r308, %r307, 1;
	// begin inline asm
	st.volatile.global.u32 [%rd1], %r308;
	// end inline asm
	// begin inline asm
	ld.volatile.global.u32 %r309, [%rd1];
	// end inline asm
	add.s32 	%r310, %r309, 1;
	// begin inline asm
	st.volatile.global.u32 [%rd1], %r310;
	// end inline asm
	// begin inline asm
	ld.volatile.global.u32 %r311, [%rd1];
	// end inline asm
	add.s32 	%r312, %r311, 1;
	// begin inline asm
	st.volatile.global.u32 [%rd1], %r312;
	// end inline asm
	// begin inline asm
	ld.volatile.global.u32 %r313, [%rd1];
	// end inline asm
	add.s32 	%r314, %r313, 1;
	// begin inline asm
	st.volatile.global.u32 [%rd1], %r314;
	// end inline asm
	// begin inline asm
	ld.volatile.global.u32 %r315, [%rd1];
	// end inline asm
	add.s32 	%r316, %r315, 1;
	// begin inline asm
	st.volatile.global.u32 [%rd1], %r316;
	// end inline asm
	// begin inline asm
	ld.volatile.global.u32 %r317, [%rd1];
	// end inline asm
	add.s32 	%r318, %r317, 1;
	// begin inline asm
	st.volatile.global.u32 [%rd1], %r318;
	// end inline asm
	// begin inline asm
	ld.volatile.global.u32 %r319, [%rd1];
	// end inline asm
	add.s32 	%r320, %r319, 1;
	// begin inline asm
	st.volatile.global.u32 [%rd1], %r320;
	// end inline asm
	// begin inline asm
	ld.volatile.global.u32 %r321, [%rd1];
	// end inline asm
	add.s32 	%r322, %r321, 1;
	// begin inline asm
	st.volatile.global.u32 [%rd1], %r322;
	// end inline asm
	// begin inline asm
	ld.volatile.global.u32 %r323, [%rd1];
	// end inline asm
	add.s32 	%r324, %r323, 1;
	// begin inline asm
	st.volatile.global.u32 [%rd1], %r324;
	// end inline asm
	// begin inline asm
	ld.volatile.global.u32 %r325, [%rd1];
	// end inline asm
	add.s32 	%r326, %r325, 1;
	// begin inline asm
	st.volatile.global.u32 [%rd1], %r326;
	// end inline asm
	// begin inline asm
	ld.volatile.global.u32 %r327, [%rd1];
	// end inline asm
	add.s32 	%r328, %r327, 1;
	// begin inline asm
	st.volatile.global.u32 [%rd1], %r328;
	// end inline asm
	// begin inline asm
	ld.volatile.global.u32 %r329, [%rd1];
	// end inline asm
	add.s32 	%r330, %r329, 1;
	// begin inline asm
	st.volatile.global.u32 [%rd1], %r330;
	// end inline asm
	// begin inline asm
	ld.volatile.global.u32 %r331, [%rd1];
	// end inline asm
	add.s32 	%r332, %r331, 1;
	// begin inline asm
	st.volatile.global.u32 [%rd1], %r332;
	// end inline asm
	// begin inline asm
	ld.volatile.global.u32 %r333, [%rd1];
	// end inline asm
	add.s32 	%r334, %r333, 1;
	// begin inline asm
	st.volatile.global.u32 [%rd1], %r334;
	// end inline asm
	// begin inline asm
	ld.volatile.global.u32 %r335, [%rd1];
	// end inline asm
	add.s32 	%r336, %r335, 1;
	// begin inline asm
	st.volatile.global.u32 [%rd1], %r336;
	// end inline asm
	// begin inline asm
	ld.volatile.global.u32 %r337, [%rd1];
	// end inline asm
	add.s32 	%r338, %r337, 1;
	// begin inline asm
	st.volatile.global.u32 [%rd1], %r338;
	// end inline asm
	// begin inline asm
	ld.volatile.global.u32 %r339, [%rd1];
	// end inline asm
	add.s32 	%r340, %r339, 1;
	// begin inline asm
	st.volatile.global.u32 [%rd1], %r340;
	// end inline asm
	// begin inline asm
	ld.volatile.global.u32 %r341, [%rd1];
	// end inline asm
	add.s32 	%r342, %r341, 1;
	// begin inline asm
	st.volatile.global.u32 [%rd1], %r342;
	// end inline asm
	// begin inline asm
	ld.volatile.global.u32 %r343, [%rd1];
	// end inline asm
	add.s32 	%r344, %r343, 1;
	// begin inline asm
	st.volatile.global.u32 [%rd1], %r344;
	// end inline asm
	// begin inline asm
	ld.volatile.global.u32 %r345, [%rd1];
	// end inline asm
	add.s32 	%r346, %r345, 1;
	// begin inline asm
	st.volatile.global.u32 [%rd1], %r346;
	// end inline asm
	// begin inline asm
	ld.volatile.global.u32 %r347, [%rd1];
	// end inline asm
	add.s32 	%r348, %r347, 1;
	// begin inline asm
	st.volatile.global.u32 [%rd1], %r348;
	// end inline asm
	// begin inline asm
	ld.volatile.global.u32 %r349, [%rd1];
	// end inline asm
	add.s32 	%r350, %r349, 1;
	// begin inline asm
	st.volatile.global.u32 [%rd1], %r350;
	// end inline asm
	// begin inline asm
	ld.volatile.global.u32 %r351, [%rd1];
	// end inline asm
	add.s32 	%r352, %r351, 1;
	// begin inline asm
	st.volatile.global.u32 [%rd1], %r352;
	// end inline asm
	// begin inline asm
	ld.volatile.global.u32 %r353, [%rd1];
	// end inline asm
	add.s32 	%r354, %r353, 1;
	// begin inline asm
	st.volatile.global.u32 [%rd1], %r354;
	// end inline asm
	// begin inline asm
	ld.volatile.global.u32 %r355, [%rd1];
	// end inline asm
	add.s32 	%r356, %r355, 1;
	// begin inline asm
	st.volatile.global.u32 [%rd1], %r356;
	// end inline asm
	// begin inline asm
	ld.volatile.global.u32 %r357, [%rd1];
	// end inline asm
	add.s32 	%r358, %r357, 1;
	// begin inline asm
	st.volatile.global.u32 [%rd1], %r358;
	// end inline asm
	// begin inline asm
	ld.volatile.global.u32 %r359, [%rd1];
	// end inline asm
	add.s32 	%r360, %r359, 1;
	// begin inline asm
	st.volatile.global.u32 [%rd1], %r360;
	// end inline asm
	// begin inline asm
	ld.volatile.global.u32 %r361, [%rd1];
	// end inline asm
	add.s32 	%r362, %r361, 1;
	// begin inline asm
	st.volatile.global.u32 [%rd1], %r362;
	// end inline asm
	// begin inline asm
	ld.volatile.global.u32 %r363, [%rd1];
	// end inline asm
	add.s32 	%r364, %r363, 1;
	// begin inline asm
	st.volatile.global.u32 [%rd1], %r364;
	// end inline asm
	// begin inline asm
	ld.volatile.global.u32 %r365, [%rd1];
	// end inline asm
	add.s32 	%r366, %r365, 1;
	// begin inline asm
	st.volatile.global.u32 [%rd1], %r366;
	// end inline asm
	// begin inline asm
	ld.volatile.global.u32 %r367, [%rd1];
	// end inline asm
	add.s32 	%r368, %r367, 1;
	// begin inline asm
	st.volatile.global.u32 [%rd1], %r368;
	// end inline asm
	// begin inline asm
	ld.volatile.global.u32 %r369, [%rd1];
	// end inline asm
	add.s32 	%r370, %r369, 1;
	// begin inline asm
	st.volatile.global.u32 [%rd1], %r370;
	// end inline asm
	// begin inline asm
	ld.volatile.global.u32 %r371, [%rd1];
	// end inline asm
	add.s32 	%r372, %r371, 1;
	// begin inline asm
	st.volatile.global.u32 [%rd1], %r372;
	// end inline asm
	// begin inline asm
	ld.volatile.global.u32 %r373, [%rd1];
	// end inline asm
	add.s32 	%r374, %r373, 1;
	// begin inline asm
	st.volatile.global.u32 [%rd1], %r374;
	// end inline asm
	// begin inline asm
	ld.volatile.global.u32 %r375, [%rd1];
	// end inline asm
	add.s32 	%r376, %r375, 1;
	// begin inline asm
	st.volatile.global.u32 [%rd1], %r376;
	// end inline asm
	// begin inline asm
	ld.volatile.global.u32 %r377, [%rd1];
	// end inline asm
	add.s32 	%r378, %r377, 1;
	// begin inline asm
	st.volatile.global.u32 [%rd1], %r378;
	// end inline asm
	// begin inline asm
	ld.volatile.global.u32 %r379, [%rd1];
	// end inline asm
	add.s32 	%r380, %r379, 1;
	// begin inline asm
	st.volatile.global.u32 [%rd1], %r380;
	// end inline asm
	// begin inline asm
	ld.volatile.global.u32 %r381, [%rd1];
	// end inline asm
	add.s32 	%r382, %r381, 1;
	// begin inline asm
	st.volatile.global.u32 [%rd1], %r382;
	// end inline asm
	// begin inline asm
	ld.volatile.global.u32 %r383, [%rd1];
	// end inline asm
	add.s32 	%r384, %r383, 1;
	// begin inline asm
	st.volatile.global.u32 [%rd1], %r384;
	// end inline asm
	// begin inline asm
	ld.volatile.global.u32 %r385, [%rd1];
	// end inline asm
	add.s32 	%r386, %r385, 1;
	// begin inline asm
	st.volatile.global.u32 [%rd1], %r386;
	// end inline asm
	// begin inline asm
	ld.volatile.global.u32 %r387, [%rd1];
	// end inline asm
	add.s32 	%r388, %r387, 1;
	// begin inline asm
	st.volatile.global.u32 [%rd1], %r388;
	// end inline asm
	// begin inline asm
	ld.volatile.global.u32 %r389, [%rd1];
	// end inline asm
	add.s32 	%r390, %r389, 1;
	// begin inline asm
	st.volatile.global.u32 [%rd1], %r390;
	// end inline asm
	// begin inline asm
	ld.volatile.global.u32 %r391, [%rd1];
	// end inline asm
	add.s32 	%r392, %r391, 1;
	// begin inline asm
	st.volatile.global.u32 [%rd1], %r392;
	// end inline asm
	// begin inline asm
	ld.volatile.global.u32 %r393, [%rd1];
	// end inline asm
	add.s32 	%r394, %r393, 1;
	// begin inline asm
	st.volatile.global.u32 [%rd1], %r394;
	// end inline asm
	// begin inline asm
	ld.volatile.global.u32 %r395, [%rd1];
	// end inline asm
	add.s32 	%r396, %r395, 1;
	// begin inline asm
	st.volatile.global.u32 [%rd1], %r396;
	// end inline asm
	// begin inline asm
	ld.volatile.global.u32 %r397, [%rd1];
	// end inline asm
	add.s32 	%r398, %r397, 1;
	// begin inline asm
	st.volatile.global.u32 [%rd1], %r398;
	// end inline asm
	// begin inline asm
	ld.volatile.global.u32 %r399, [%rd1];
	// end inline asm
	add.s32 	%r400, %r399, 1;
	// begin inline asm
	st.volatile.global.u32 [%rd1], %r400;
	// end inline asm
	// begin inline asm
	ld.volatile.global.u32 %r401, [%rd1];
	// end inline asm
	add.s32 	%r402, %r401, 1;
	// begin inline asm
	st.volatile.global.u32 [%rd1], %r402;
	// end inline asm
	// begin inline asm
	ld.volatile.global.u32 %r403, [%rd1];
	// end inline asm
	add.s32 	%r404, %r403, 1;
	// begin inline asm
	st.volatile.global.u32 [%rd1], %r404;
	// end inline asm
	// begin inline asm
	ld.volatile.global.u32 %r405, [%rd1];
	// end inline asm
	add.s32 	%r406, %r405, 1;
	// begin inline asm
	st.volatile.global.u32 [%rd1], %r406;
	// end inline asm
	// begin inline asm
	ld.volatile.global.u32 %r407, [%rd1];
	// end inline asm
	add.s32 	%r408, %r407, 1;
	// begin inline asm
	st.volatile.global.u32 [%rd1], %r408;
	// end inline asm
	// begin inline asm
	ld.volatile.global.u32 %r409, [%rd1];
	// end inline asm
	add.s32 	%r410, %r409, 1;
	// begin inline asm
	st.volatile.global.u32 [%rd1], %r410;
	// end inline asm
	// begin inline asm
	ld.volatile.global.u32 %r411, [%rd1];
	// end inline asm
	add.s32 	%r412, %r411, 1;
	// begin inline asm
	st.volatile.global.u32 [%rd1], %r412;
	// end inline asm
	// begin inline asm
	ld.volatile.global.u32 %r413, [%rd1];
	// end inline asm
	add.s32 	%r414, %r413, 1;
	// begin inline asm
	st.volatile.global.u32 [%rd1], %r414;
	// end inline asm
	// begin inline asm
	ld.volatile.global.u32 %r415, [%rd1];
	// end inline asm
	add.s32 	%r416, %r415, 1;
	// begin inline asm
	st.volatile.global.u32 [%rd1], %r416;
	// end inline asm
	// begin inline asm
	ld.volatile.global.u32 %r417, [%rd1];
	// end inline asm
	add.s32 	%r418, %r417, 1;
	// begin inline asm
	st.volatile.global.u32 [%rd1], %r418;
	// end inline asm
	// begin inline asm
	ld.volatile.global.u32 %r419, [%rd1];
	// end inline asm
	add.s32 	%r420, %r419, 1;
	// begin inline asm
	st.volatile.global.u32 [%rd1], %r420;
	// end inline asm
	// begin inline asm
	ld.volatile.global.u32 %r421, [%rd1];
	// end inline asm
	add.s32 	%r422, %r421, 1;
	// begin inline asm
	st.volatile.global.u32 [%rd1], %r422;
	// end inline asm
	// begin inline asm
	ld.volatile.global.u32 %r423, [%rd1];
	// end inline asm
	add.s32 	%r424, %r423, 1;
	// begin inline asm
	st.volatile.global.u32 [%rd1], %r424;
	// end inline asm
	// begin inline asm
	ld.volatile.global.u32 %r425, [%rd1];
	// end inline asm
	add.s32 	%r426, %r425, 1;
	// begin inline asm
	st.volatile.global.u32 [%rd1], %r426;
	// end inline asm
	// begin inline asm
	ld.volatile.global.u32 %r427, [%rd1];
	// end inline asm
	add.s32 	%r428, %r427, 1;
	// begin inline asm
	st.volatile.global.u32 [%rd1], %r428;
	// end inline asm
	// begin inline asm
	ld.volatile.global.u32 %r429, [%rd1];
	// end inline asm
	add.s32 	%r430, %r429, 1;
	// begin inline asm
	st.volatile.global.u32 [%rd1], %r430;
	// end inline asm
	// begin inline asm
	ld.volatile.global.u32 %r431, [%rd1];
	// end inline asm
	add.s32 	%r432, %r431, 1;
	// begin inline asm
	st.volatile.global.u32 [%rd1], %r432;
	// end inline asm
	// begin inline asm
	ld.volatile.global.u32 %r433, [%rd1];
	// end inline asm
	add.s32 	%r434, %r433, 1;
	// begin inline asm
	st.volatile.global.u32 [%rd1], %r434;
	// end inline asm
	// begin inline asm
	ld.volatile.global.u32 %r435, [%rd1];
	// end inline asm
	add.s32 	%r436, %r435, 1;
	// begin inline asm
	st.volatile.global.u32 [%rd1], %r436;
	// end inline asm
	// begin inline asm
	ld.volatile.global.u32 %r437, [%rd1];
	// end inline asm
	add.s32 	%r438, %r437, 1;
	// begin inline asm
	st.volatile.global.u32 [%rd1], %r438;
	// end inline asm
	// begin inline asm
	ld.volatile.global.u32 %r439, [%rd1];
	// end inline asm
	add.s32 	%r440, %r439, 1;
	// begin inline asm
	st.volatile.global.u32 [%rd1], %r440;
	// end inline asm
	// begin inline asm
	ld.volatile.global.u32 %r441, [%rd1];
	// end inline asm
	add.s32 	%r442, %r441, 1;
	// begin inline asm
	st.volatile.global.u32 [%rd1], %r442;
	// end inline asm
	// begin inline asm
	ld.volatile.global.u32 %r443, [%rd1];
	// end inline asm
	add.s32 	%r444, %r443, 1;
	// begin inline asm
	st.volatile.global.u32 [%rd1], %r444;
	// end inline asm
	// begin inline asm
	ld.volatile.global.u32 %r445, [%rd1];
	// end inline asm
	add.s32 	%r446, %r445, 1;
	// begin inline asm
	st.volatile.global.u32 [%rd1], %r446;
	// end inline asm
	// begin inline asm
	ld.volatile.global.u32 %r447, [%rd1];
	// end inline asm
	add.s32 	%r448, %r447, 1;
	// begin inline asm
	st.volatile.global.u32 [%rd1], %r448;
	// end inline asm
	// begin inline asm
	ld.volatile.global.u32 %r449, [%rd1];
	// end inline asm
	add.s32 	%r450, %r449, 1;
	// begin inline asm
	st.volatile.global.u32 [%rd1], %r450;
	// end inline asm
	// begin inline asm
	ld.volatile.global.u32 %r451, [%rd1];
	// end inline asm
	add.s32 	%r452, %r451, 1;
	// begin inline asm
	st.volatile.global.u32 [%rd1], %r452;
	// end inline asm
	// begin inline asm
	ld.volatile.global.u32 %r453, [%rd1];
	// end inline asm
	add.s32 	%r454, %r453, 1;
	// begin inline asm
	st.volatile.global.u32 [%rd1], %r454;
	// end inline asm
	// begin inline asm
	ld.volatile.global.u32 %r455, [%rd1];
	// end inline asm
	add.s32 	%r456, %r455, 1;
	// begin inline asm
	st.volatile.global.u32 [%rd1], %r456;
	// end inline asm
	// begin inline asm
	ld.volatile.global.u32 %r457, [%rd1];
	// end inline asm
	add.s32 	%r458, %r457, 1;
	// begin inline asm
	st.volatile.global.u32 [%rd1], %r458;
	// end inline asm
	// begin inline asm
	ld.volatile.global.u32 %r459, [%rd1];
	// end inline asm
	add.s32 	%r460, %r459, 1;
	// begin inline asm
	st.volatile.global.u32 [%rd1], %r460;
	// end inline asm
	// begin inline asm
	ld.volatile.global.u32 %r461, [%rd1];
	// end inline asm
	add.s32 	%r462, %r461, 1;
	// begin inline asm
	st.volatile.global.u32 [%rd1], %r462;
	// end inline asm
	// begin inline asm
	ld.volatile.global.u32 %r463, [%rd1];
	// end inline asm
	add.s32 	%r464, %r463, 1;
	// begin inline asm
	st.volatile.global.u32 [%rd1], %r464;
	// end inline asm
	// begin inline asm
	ld.volatile.global.u32 %r465, [%rd1];
	// end inline asm
	add.s32 	%r466, %r465, 1;
	// begin inline asm
	st.volatile.global.u32 [%rd1], %r466;
	// end inline asm
	// begin inline asm
	ld.volatile.global.u32 %r467, [%rd1];
	// end inline asm
	add.s32 	%r468, %r467, 1;
	// begin inline asm
	st.volatile.global.u32 [%rd1], %r468;
	// end inline asm
	// begin inline asm
	ld.volatile.global.u32 %r469, [%rd1];
	// end inline asm
	add.s32 	%r470, %r469, 1;
	// begin inline asm
	st.volatile.global.u32 [%rd1], %r470;
	// end inline asm
	// begin inline asm
	ld.volatile.global.u32 %r471, [%rd1];
	// end inline asm
	add.s32 	%r472, %r471, 1;
	// begin inline asm
	st.volatile.global.u32 [%rd1], %r472;
	// end inline asm
	// begin inline asm
	ld.volatile.global.u32 %r473, [%rd1];
	// end inline asm
	add.s32 	%r474, %r473, 1;
	// begin inline asm
	st.volatile.global.u32 [%rd1], %r474;
	// end inline asm
	// begin inline asm
	ld.volatile.global.u32 %r475, [%rd1];
	// end inline asm
	add.s32 	%r476, %r475, 1;
	// begin inline asm
	st.volatile.global.u32 [%rd1], %r476;
	// end inline asm
	// begin inline asm
	ld.volatile.global.u32 %r477, [%rd1];
	// end inline asm
	add.s32 	%r478, %r477, 1;
	// begin inline asm
	st.volatile.global.u32 [%rd1], %r478;
	// end inline asm
	// begin inline asm
	ld.volatile.global.u32 %r479, [%rd1];
	// end inline asm
	add.s32 	%r480, %r479, 1;
	// begin inline asm
	st.volatile.global.u32 [%rd1], %r480;
	// end inline asm
	// begin inline asm
	ld.volatile.global.u32 %r481, [%rd1];
	// end inline asm
	add.s32 	%r482, %r481, 1;
	// begin inline asm
	st.volatile.global.u32 [%rd1], %r482;
	// end inline asm
	// begin inline asm
	ld.volatile.global.u32 %r483, [%rd1];
	// end inline asm
	add.s32 	%r484, %r483, 1;
	// begin inline asm
	st.volatile.global.u32 [%rd1], %r484;
	// end inline asm
	// begin inline asm
	ld.volatile.global.u32 %r485, [%rd1];
	// end inline asm
	add.s32 	%r486, %r485, 1;
	// begin inline asm
	st.volatile.global.u32 [%rd1], %r486;
	// end inline asm
	// begin inline asm
	ld.volatile.global.u32 %r487, [%rd1];
	// end inline asm
	add.s32 	%r488, %r487, 1;
	// begin inline asm
	st.volatile.global.u32 [%rd1], %r488;
	// end inline asm
	// begin inline asm
	ld.volatile.global.u32 %r489, [%rd1];
	// end inline asm
	add.s32 	%r490, %r489, 1;
	// begin inline asm
	st.volatile.global.u32 [%rd1], %r490;
	// end inline asm
	// begin inline asm
	ld.volatile.global.u32 %r491, [%rd1];
	// end inline asm
	add.s32 	%r492, %r491, 1;
	// begin inline asm
	st.volatile.global.u32 [%rd1], %r492;
	// end inline asm
	// begin inline asm
	ld.volatile.global.u32 %r493, [%rd1];
	// end inline asm
	add.s32 	%r494, %r493, 1;
	// begin inline asm
	st.volatile.global.u32 [%rd1], %r494;
	// end inline asm
	// begin inline asm
	ld.volatile.global.u32 %r495, [%rd1];
	// end inline asm
	add.s32 	%r496, %r495, 1;
	// begin inline asm
	st.volatile.global.u32 [%rd1], %r496;
	// end inline asm
	// begin inline asm
	ld.volatile.global.u32 %r497, [%rd1];
	// end inline asm
	add.s32 	%r498, %r497, 1;
	// begin inline asm
	st.volatile.global.u32 [%rd1], %r498;
	// end inline asm
	// begin inline asm
	ld.volatile.global.u32 %r499, [%rd1];
	// end inline asm
	add.s32 	%r500, %r499, 1;
	// begin inline asm
	st.volatile.global.u32 [%rd1], %r500;
	// end inline asm
	// begin inline asm
	ld.volatile.global.u32 %r501, [%rd1];
	// end inline asm
	add.s32 	%r502, %r501, 1;
	// begin inline asm
	st.volatile.global.u32 [%rd1], %r502;
	// end inline asm
	// begin inline asm
	ld.volatile.global.u32 %r503, [%rd1];
	// end inline asm
	add.s32 	%r504, %r503, 1;
	// begin inline asm
	st.volatile.global.u32 [%rd1], %r504;
	// end inline asm
	// begin inline asm
	ld.volatile.global.u32 %r505, [%rd1];
	// end inline asm
	add.s32 	%r506, %r505, 1;
	// begin inline asm
	st.volatile.global.u32 [%rd1], %r506;
	// end inline asm
	// begin inline asm
	ld.volatile.global.u32 %r507, [%rd1];
	// end inline asm
	add.s32 	%r508, %r507, 1;
	// begin inline asm
	st.volatile.global.u32 [%rd1], %r508;
	// end inline asm
	// begin inline asm
	ld.volatile.global.u32 %r509, [%rd1];
	// end inline asm
	add.s32 	%r510, %r509, 1;
	// begin inline asm
	st.volatile.global.u32 [%rd1], %r510;
	// end inline asm
	// begin inline asm
	ld.volatile.global.u32 %r511, [%rd1];
	// end inline asm
	add.s32 	%r512, %r511, 1;
	// begin inline asm
	st.volatile.global.u32 [%rd1], %r512;
	// end inline asm
	// begin inline asm
	ld.volatile.global.u32 %r513, [%rd1];
	// end inline asm
	add.s32 	%r514, %r513, 1;
	// begin inline asm
	st.volatile.global.u32 [%rd1], %r514;
	// end inline asm
$L__BB45_2:
	ret;

}
	// .globl	_Z4testIL_Z13load_volatilePKjEL_Z17store_atomic_exchPjjELi256E14single_element10skip_lanesILj4EEEvv
.visible .entry _Z4testIL_Z13load_volatilePKjEL_Z17store_atomic_exchPjjELi256E14single_element10skip_lanesILj4EEEvv()
{
	.reg .pred 	%p<2>;
	.reg .b32 	%r<771>;
	.reg .b64 	%rd<514>;

	// begin inline asm
	mov.u32 %r1, %laneid;
	// end inline asm
	and.b32  	%r2, %r1, 3;
	setp.ne.s32 	%p1, %r2, 0;
	@%p1 bra 	$L__BB46_2;
	mov.u64 	%rd513, buffer;
	cvta.global.u64 	%rd1, %rd513;
	// begin inline asm
	ld.volatile.global.u32 %r3, [%rd1];
	// end inline asm
	add.s32 	%r5, %r3, 1;
	// begin inline asm
	atom.global.exch.b32 %r4, [%rd1], %r5;
	// end inline asm
	// begin inline asm
	ld.volatile.global.u32 %r6, [%rd1];
	// end inline asm
	add.s32 	%r8, %r6, 1;
	// begin inline asm
	atom.global.exch.b32 %r7, [%rd1], %r8;
	// end inline asm
	// begin inline asm
	ld.volatile.global.u32 %r9, [%rd1];
	// end inline asm
	add.s32 	%r11, %r9, 1;
	// begin inline asm
	atom.global.exch.b32 %r10, [%rd1], %r11;
	// end inline asm
	// begin inline asm
	ld.volatile.global.u32 %r12, [%rd1];
	// end inline asm
	add.s32 	%r14, %r12, 1;
	// begin inline asm
	atom.global.exch.b32 %r13, [%rd1], %r14;
	// end inline asm
	// begin inline asm
	ld.volatile.global.u32 %r15, [%rd1];
	// end inline asm
	add.s32 	%r17, %r15, 1;
	// begin inline asm
	atom.global.exch.b32 %r16, [%rd1], %r17;
	// end inline asm
	// begin inline asm
	ld.volatile.global.u32 %r18, [%rd1];
	// end inline asm
	add.s32 	%r20, %r18, 1;
	// begin inline asm
	atom.global.exch.b32 %r19, [%rd1], %r20;
	// end inline asm
	// begin inline asm
	ld.volatile.global.u32 %r21, [%rd1];
	// end inline asm
	add.s32 	%r23, %r21, 1;
	// begin inline asm
	atom.global.exch.b32 %r22, [%rd1], %r23;
	// end inline asm
	// begin inline asm
	ld.volatile.global.u32 %r24, [%rd1];
	// end inline asm
	add.s32 	%r26, %r24, 1;
	// begin inline asm
	atom.global.exch.b32 %r25, [%rd1], %r26;
	// end inline asm
	// begin inline asm
	ld.volatile.global.u32 %r27, [%rd1];
	// end inline asm
	add.s32 	%r29, %r27, 1;
	// begin inline asm
	atom.global.exch.b32 %r28, [%rd1], %r29;
	// end inline asm
	// begin inline asm
	ld.volatile.global.u32 %r30, [%rd1];
	// end inline asm
	add.s32 	%r32, %r30, 1;
	// begin inline asm
	atom.global.exch.b32 %r31, [%rd1], %r32;
	// end inline asm
	// begin inline asm
	ld.volatile.global.u32 %r33, [%rd1];
	// end inline asm
	add.s32 	%r35, %r33, 1;
	// begin inline asm
	atom.global.exch.b32 %r34, [%rd1], %r35;
	// end inline asm
	// begin inline asm
	ld.volatile.global.u32 %r36, [%rd1];
	// end inline asm
	add.s32 	%r38, %r36, 1;
	// begin inline asm
	atom.global.exch.b32 %r37, [%rd1], %r38;
	// end inline asm
	// begin inline asm
	ld.volatile.global.u32 %r39, [%rd1];
	// end inline asm
	add.s32 	%r41, %r39, 1;
	// begin inline asm
	atom.global.exch.b32 %r40, [%rd1], %r41;
	// end inline asm
	// begin inline asm
	ld.volatile.global.u32 %r42, [%rd1];
	// end inline asm
	add.s32 	%r44, %r42, 1;
	// begin inline asm
	atom.global.exch.b32 %r43, [%rd1], %r44;
	// end inline asm
	// begin inline asm
	ld.volatile.global.u32 %r45, [%rd1];
	// end inline asm
	add.s32 	%r47, %r45, 1;
	// begin inline asm
	atom.global.exch.b32 %r46, [%rd1], %r47;
	// end inline asm
	// begin inline asm
	ld.volatile.global.u32 %r48, [%rd1];
	// end inline asm
	add.s32 	%r50, %r48, 1;
	// begin inline asm
	atom.global.exch.b32 %r49, [%rd1], %r50;
	// end inline asm
	// begin inline asm
	ld.volatile.global.u32 %r51, [%rd1];
	// end inline asm
	add.s32 	%r53, %r51, 1;
	// begin inline asm
	atom.global.exch.b32 %r52, [%rd1], %r53;
	// end inline asm
	// begin inline asm
	ld.volatile.global.u32 %r54, [%rd1];
	// end inline asm
	add.s32 	%r56, %r54, 1;
	// begin inline asm
	atom.global.exch.b32 %r55, [%rd1], %r56;
	// end inline asm
	// begin inline asm
	ld.volatile.global.u32 %r57, [%rd1];
	// end inline asm
	add.s32 	%r59, %r57, 1;
	// begin inline asm
	atom.global.exch.b32 %r58, [%rd1], %r59;
	// end inline asm
	// begin inline asm
	ld.volatile.global.u32 %r60, [%rd1];
	// end inline asm
	add.s32 	%r62, %r60, 1;
	// begin inline asm
	atom.global.exch.b32 %r61, [%rd1], %r62;
	// end inline asm
	// begin inline asm
	ld.volatile.global.u32 %r63, [%rd1];
	// end inline asm
	add.s32 	%r65, %r63, 1;
	// begin inline asm
	atom.global.exch.b32 %r64, [%rd1], %r65;
	// end inline asm
	// begin inline asm
	ld.volatile.global.u32 %r66, [%rd1];
	// end inline asm
	add.s32 	%r68, %r66, 1;
	// begin inline asm
	atom.global.exch.b32 %r67, [%rd1], %r68;
	// end inline asm
	// begin inline asm
	ld.volatile.global.u32 %r69, [%rd1];
	// end inline asm
	add.s32 	%r71, %r69, 1;
	// begin inline asm
	atom.global.exch.b32 %r70, [%rd1], %r71;
	// end inline asm
	// begin inline asm
	ld.volatile.global.u32 %r72, [%rd1];
	// end inline asm
	add.s32 	%r74, %r72, 1;
	// begin inline asm
	atom.global.exch.b32 %r73, [%rd1], %r74;
	// end inline asm
	// begin inline asm
	ld.volatile.global.u32 %r75, [%rd1];
	// end inline asm
	add.s32 	%r77, %r75, 1;
	// begin inline asm
	atom.global.exch.b32 %r76, [%rd1], %r77;
	// end inline asm
	// begin inline asm
	ld.volatile.global.u32 %r78, [%rd1];
	// end inline asm
	add.s32 	%r80, %r78, 1;
	// begin inline asm
	atom.global.exch.b32 %r79, [%rd1], %r80;
	// end inline asm
	// begin inline asm
	ld.volatile.global.u32 %r81, [%rd1];
	// end inline asm
	add.s32 	%r83, %r81, 1;
	// begin inline asm
	atom.global.exch.b32 %r82, [%rd1], %r83;
	// end inline asm
	// begin inline asm
	ld.volatile.global.u32 %r84, [%rd1];
	// end inline asm
	add.s32 	%r86, %r84, 1;
	// begin inline asm
	atom.global.exch.b32 %r85, [%rd1], %r86;
	// end inline asm
	// begin inline asm
	ld.volatile.global.u32 %r87, [%rd1];
	// end inline asm
	add.s32 	%r89, %r87, 1;
	// begin inline asm
	atom.global.exch.b32 %r88, [%rd1], %r89;
	// end inline asm
	// begin inline asm
	ld.volatile.global.u32 %r90, [%rd1];
	// end inline asm
	add.s32 	%r92, %r90, 1;
	// begin inline asm
	atom.global.exch.b32 %r91, [%rd1], %r92;
	// end inline asm
	// begin inline asm
	ld.volatile.global.u32 %r93, [%rd1];
	// end inline asm
	add.s32 	%r95, %r93, 1;
	// begin inline asm
	atom.global.exch.b32 %r94, [%rd1], %r95;
	// end inline asm
	// begin inline asm
	ld.volatile.global.u32 %r96, [%rd1];
	// end inline asm
	add.s32 	%r98, %r96, 1;
	// begin inline asm
	atom.global.exch.b32 %r97, [%rd1], %r98;
	// end inline asm
	// begin inline asm
	ld.volatile.global.u32 %r99, [%rd1];
	// end inline asm
	add.s32 	%r101, %r99, 1;
	// begin inline asm
	atom.global.exch.b32 %r100, [%rd1], %r101;
	// end inline asm
	// begin inline asm
	ld.volatile.global.u32 %r102, [%rd1];
	// end inline asm
	add.s32 	%r104, %r102, 1;
	// begin inline asm
	atom.global.exch.b32 %r103, [%rd1], %r104;
	// end inline asm
	// begin inline asm
	ld.volatile.global.u32 %r105, [%rd1];
	// end inline asm
	add.s32 	%r107, %r105, 1;
	// begin inline asm
	atom.global.exch.b32 %r106, [%rd1], %r107;
	// end inline asm
	// begin inline asm
	ld.volatile.global.u32 %r108, [%rd1];
	// end inline asm
	add.s32 	%r110, %r108, 1;
	// begin inline asm
	atom.global.exch.b32 %r109, [%rd1], %r110;
	// end inline asm
	// begin inline asm
	ld.volatile.global.u32 %r111, [%rd1];
	// end inline asm
	add.s32 	%r113, %r111, 1;
	// begin inline asm
	atom.global.exch.b32 %r112, [%rd1], %r113;
	// end inline asm
	// begin inline asm
	ld.volatile.global.u32 %r114, [%rd1];
	// end inline asm
	add.s32 	%r116, %r114, 1;
	// begin inline asm
	atom.global.exch.b32 %r115, [%rd1], %r116;
	// end inline asm
	// begin inline asm
	ld.volatile.global.u32 %r117, [%rd1];
	// end inline asm
	add.s32 	%r119, %r117, 1;
	// begin inline asm
	atom.global.exch.b32 %r118, [%rd1], %r119;
	// end inline asm
	// begin inline asm
	ld.volatile.global.u32 %r120, [%rd1];
	// end inline asm
	add.s32 	%r122, %r120, 1;
	// begin inline asm
	atom.global.exch.b32 %r121, [%rd1], %r122;
	// end inline asm
	// begin inline asm
	ld.volatile.global.u32 %r123, [%rd1];
	// end inline asm
	add.s32 	%r125, %r123, 1;
	// begin inline asm
	atom.global.exch.b32 %r124, [%rd1], %r125;
	// end inline asm
	// begin inline asm
	ld.volatile.global.u32 %r126, [%rd1];
	// end inline asm
	add.s32 	%r128, %r126, 1;
	// begin inline asm
	atom.global.exch.b32 %r127, [%rd1], %r128;
	// end inline asm
	// begin inline asm
	ld.volatile.global.u32 %r129, [%rd1];
	// end inline asm
	add.s32 	%r131, %r129, 1;
	// begin inline asm
	atom.global.exch.b32 %r130, [%rd1], %r131;
	// end inline asm
	// begin inline asm
	ld.volatile.global.u32 %r132, [%rd1];
	// end inline asm
	add.s32 	%r134, %r132, 1;
	// begin inline asm
	atom.global.exch.b32 %r133, [%rd1], %r134;
	// end inline asm
	// begin inline asm
	ld.volatile.global.u32 %r135, [%rd1];
	// end inline asm
	add.s32 	%r137, %r135, 1;
	// begin inline asm
	atom.global.exch.b32 %r136, [%rd1], %r137;
	// end inline asm
	// begin inline asm
	ld.volatile.global.u32 %r138, [%rd1];
	// end inline asm
	add.s32 	%r140, %r138, 1;
	// begin inline asm
	atom.global.exch.b32 %r139, [%rd1], %r140;
	// end inline asm
	// begin inline asm
	ld.volatile.global.u32 %r141, [%rd1];
	// end inline asm
	add.s32 	%r143, %r141, 1;
	// begin inline asm
	atom.global.exch.b32 %r142, [%rd1], %r143;
	// end inline asm
	// begin inline asm
	ld.volatile.global.u32 %r144, [%rd1];
	// end inline asm
	add.s32 	%r146, %r144, 1;
	// begin inline asm
	atom.global.exch.b32 %r145, [%rd1], %r146;
	// end inline asm
	// begin inline asm
	ld.volatile.global.u32 %r147, [%rd1];
	// end inline asm
	add.s32 	%r149, %r147, 1;
	// begin inline asm
	atom.global.exch.b32 %r148, [%rd1], %r149;
	// end inline asm
	// begin inline asm
	ld.volatile.global.u32 %r150, [%rd1];
	// end inline asm
	add.s32 	%r152, %r150, 1;
	// begin inline asm
	atom.global.exch.b32 %r151, [%rd1], %r152;
	// end inline asm
	// begin inline asm
	ld.volatile.global.u32 %r153, [%rd1];
	// end inline asm
	add.s32 	%r155, %r153, 1;
	// begin inline asm
	atom.global.exch.b32 %r154, [%rd1], %r155;
	// end inline asm
	// begin inline asm
	ld.volatile.global.u32 %r156, [%rd1];
	// end inline asm
	add.s32 	%r158, %r156, 1;
	// begin inline asm
	atom.global.exch.b32 %r157, [%rd1], %r158;
	// end inline asm
	// begin inline asm
	ld.volatile.global.u32 %r159, [%rd1];
	// end inline asm
	add.s32 	%r161, %r159, 1;
	// begin inline asm
	atom.global.exch.b32 %r160, [%rd1], %r161;
	// end inline asm
	// begin inline asm
	ld.volatile.global.u32 %r162, [%rd1];
	// end inline asm
	add.s32 	%r164, %r162, 1;
	// begin inline asm
	atom.global.exch.b32 %r163, [%rd1], %r164;
	// end inline asm
	// begin inline asm
	ld.volatile.global.u32 %r165, [%rd1];
	// end inline asm
	add.s32 	%r167, %r165, 1;
	// begin inline asm
	atom.global.exch.b32 %r166, [%rd1], %r167;
	// end inline asm
	// begin inline asm
	ld.volatile.global.u32 %r168, [%rd1];
	// end inline asm
	add.s32 	%r170, %r168, 1;
	// begin inline asm
	atom.global.exch.b32 %r169, [%rd1], %r170;
	// end inline asm
	// begin inline asm
	ld.volatile.global.u32 %r171, [%rd1];
	// end inline asm
	add.s32 	%r173, %r171, 1;
	// begin inline asm
	atom.global.exch.b32 %r172, [%rd1], %r173;
	// end inline asm
	// begin inline asm
	ld.volatile.global.u32 %r174, [%rd1];
	// end inline asm
	add.s32 	%r176, %r174, 1;
	// begin inline asm
	atom.global.exch.b32 %r175, [%rd1], %r176;
	// end inline asm
	// begin inline asm
	ld.volatile.global.u32 %r177, [%rd1];
	// end inline asm
	add.s32 	%r179, %r177, 1;
	// begin inline asm
	atom.global.exch.b32 %r178, [%rd1], %r179;
	// end inline asm
	// begin inline asm
	ld.volatile.global.u32 %r180, [%rd1];
	// end inline asm
	add.s32 	%r182, %r180, 1;
	// begin inline asm
	atom.global.exch.b32 %r181, [%rd1], %r182;
	// end inline asm
	// begin inline asm
	ld.volatile.global.u32 %r183, [%rd1];
	// end inline asm
	add.s32 	%r185, %r183, 1;
	// begin inline asm
	atom.global.exch.b32 %r184, [%rd1], %r185;
	// end inline asm
	// begin inline asm
	ld.volatile.global.u32 %r186, [%rd1];
	// end inline asm
	add.s32 	%r188, %r186, 1;
	// begin inline asm
	atom.global.exch.b32 %r187, [%rd1], %r188;
	// end inline asm
	// begin inline asm
	ld.volatile.global.u32 %r189, [%rd1];
	// end inline asm
	add.s32 	%r191, %r189, 1;
	// begin inline asm
	atom.global.exch.b32 %r190, [%rd1], %r191;
	// end inline asm
	// begin inline asm
	ld.volatile.global.u32 %r192, [%rd1];
	// end inline asm
	add.s32 	%r194, %r192, 1;
	// begin inline asm
	atom.global.exch.b32 %r193, [%rd1], %r194;
	// end inline asm
	// begin inline asm
	ld.volatile.global.u32 %r195, [%rd1];
	// end inline asm
	add.s32 	%r197, %r195, 1;
	// begin inline asm
	atom.global.exch.b32 %r196, [%rd1], %r197;
	// end inline asm
	// begin inline asm
	ld.volatile.global.u32 %r198, [%rd1];
	// end inline asm
	add.s32 	%r200, %r198, 1;
	// begin inline asm
	atom.global.exch.b32 %r199, [%rd1], %r200;
	// end inline asm
	// begin inline asm
	ld.volatile.global.u32 %r201, [%rd1];
	// end inline asm
	add.s32 	%r203, %r201, 1;
	// begin inline asm
	atom.global.exch.b32 %r202, [%rd1], %r203;
	// end inline asm
	// begin inline asm
	ld.volatile.global.u32 %r204, [%rd1];
	// end inline asm
	add.s32 	%r206, %r204, 1;
	// begin inline asm
	atom.global.exch.b32 %r205, [%rd1], %r206;
	// end inline asm
	// begin inline asm
	ld.volatile.global.u32 %r207, [%rd1];
	// end inline asm
	add.s32 	%r209, %r207, 1;
	// begin inline asm
	atom.global.exch.b32 %r208, [%rd1], %r209;
	// end inline asm
	// begin inline asm
	ld.volatile.global.u32 %r210, [%rd1];
	// end inline asm
	add.s32 	%r212, %r210, 1;
	// begin inline asm
	atom.global.exch.b32 %r211, [%rd1], %r212;
	// end inline asm
	// begin inline asm
	ld.volatile.global.u32 %r213, [%rd1];
	// end inline asm
	add.s32 	%r215, %r213, 1;
	// begin inline asm
	atom.global.exch.b32 %r214, [%rd1], %r215;
	// end inline asm
	// begin inline asm
	ld.volatile.global.u32 %r216, [%rd1];
	// end inline asm
	add.s32 	%r218, %r216, 1;
	// begin inline asm
	atom.global.exch.b32 %r217, [%rd1], %r218;
	// end inline asm
	// begin inline asm
	ld.volatile.global.u32 %r219, [%rd1];
	// end inline asm
	add.s32 	%r221, %r219, 1;
	// begin inline asm
	atom.global.exch.b32 %r220, [%rd1], %r221;
	// end inline asm
	// begin inline asm
	ld.volatile.global.u32 %r222, [%rd1];
	// end inline asm
	add.s32 	%r224, %r222, 1;
	// begin inline asm
	atom.global.exch.b32 %r223, [%rd1], %r224;
	// end inline asm
	// begin inline asm
	ld.volatile.global.u32 %r225, [%rd1];
	// end inline asm
	add.s32 	%r227, %r225, 1;
	// begin inline asm
	atom.global.exch.b32 %r226, [%rd1], %r227;
	// end inline asm
	// begin inline asm
	ld.volatile.global.u32 %r228, [%rd1];
	// end inline asm
	add.s32 	%r230, %r228, 1;
	// begin inline asm
	atom.global.exch.b32 %r229, [%rd1], %r230;
	// end inline asm
	// begin inline asm
	ld.volatile.global.u32 %r231, [%rd1];
	// end inline asm
	add.s32 	%r233, %r231, 1;
	// begin inline asm
	atom.global.exch.b32 %r232, [%rd1], %r233;
	// end inline asm
	// begin inline asm
	ld.volatile.global.u32 %r234, [%rd1];
	// end inline asm
	add.s32 	%r236, %r234, 1;
	// begin inline asm
	atom.global.exch.b32 %r235, [%rd1], %r236;
	// end inline asm
	// begin inline asm
	ld.volatile.global.u32 %r237, [%rd1];
	// end inline asm
	add.s32 	%r239, %r237, 1;
	// begin inline asm
	atom.global.exch.b32 %r238, [%rd1], %r239;
	// end inline asm
	// begin inline asm
	ld.volatile.global.u32 %r240, [%rd1];
	// end inline asm
	add.s32 	%r242, %r240, 1;
	// begin inline asm
	atom.global.exch.b32 %r241, [%rd1], %r242;
	// end inline asm
	// begin inline asm
	ld.volatile.global.u32 %r243, [%rd1];
	// end inline asm
	add.s32 	%r245, %r243, 1;
	// begin inline asm
	atom.global.exch.b32 %r244, [%rd1], %r245;
	// end inline asm
	// begin inline asm
	ld.volatile.global.u32 %r246, [%rd1];
	// end inline asm
	add.s32 	%r248, %r246, 1;
	// begin inline asm
	atom.global.exch.b32 %r247, [%rd1], %r248;
	// end inline asm
	// begin inline asm
	ld.volatile.global.u32 %r249, [%rd1];
	// end inline asm
	add.s32 	%r251, %r249, 1;
	// begin inline asm
	atom.global.exch.b32 %r250, [%rd1], %r251;
	// end inline asm
	// begin inline asm
	ld.volatile.global.u32 %r252, [%rd1];
	// end inline asm
	add.s32 	%r254, %r252, 1;
	// begin inline asm
	atom.global.exch.b32 %r253, [%rd1], %r254;
	// end inline asm
	// begin inline asm
	ld.volatile.global.u32 %r255, [%rd1];
	// end inline asm
	add.s32 	%r257, %r255, 1;
	// begin inline asm
	atom.global.exch.b32 %r256, [%rd1], %r257;
	// end inline asm
	// begin inline asm
	ld.volatile.global.u32 %r258, [%rd1];
	// end inline asm
	add.s32 	%r260, %r258, 1;
	// begin inline asm
	atom.global.exch.b32 %r259, [%rd1], %r260;
	// end inline asm
	// begin inline asm
	ld.volatile.global.u32 %r261, [%rd1];
	// end inline asm
	add.s32 	%r263, %r261, 1;
	// begin inline asm
	atom.global.exch.b32 %r262, [%rd1], %r263;
	// end inline asm
	// begin inline asm
	ld.volatile.global.u32 %r264, [%rd1];
	// end inline asm
	add.s32 	%r266, %r264, 1;
	// begin inline asm
	atom.global.exch.b32 %r265, [%rd1], %r266;
	// end inline asm
	// begin inline asm
	ld.volatile.global.u32 %r267, [%rd1];
	// end inline asm
	add.s32 	%r269, %r267, 1;
	// begin inline asm
	atom.global.exch.b32 %r268, [%rd1], %r269;
	// end inline asm
	// begin inline asm
	ld.volatile.global.u32 %r270, [%rd1];
	// end inline asm
	add.s32 	%r272, %r270, 1;
	// begin inline asm
	atom.global.exch.b32 %r271, [%rd1], %r272;
	// end inline asm
	// begin inline asm
	ld.volatile.global.u32 %r273, [%rd1];
	// end inline asm
	add.s32 	%r275, %r273, 1;
	// begin inline asm
	atom.global.exch.b32 %r274, [%rd1], %r275;
	// end inline asm
	// begin inline asm
	ld.volatile.global.u32 %r276, [%rd1];
	// end inline asm
	add.s32 	%r278, %r276, 1;
	// begin inline asm
	atom.global.exch.b32 %r277, [%rd1], %r278;
	// end inline asm
	// begin inline asm
	ld.volatile.global.u32 %r279, [%rd1];
	// end inline asm
	add.s32 	%r281, %r279, 1;
	// begin inline asm
	atom.global.exch.b32 %r280, [%rd1], %r281;
	// end inline asm
	// begin inline asm
	ld.volatile.global.u32 %r282, [%rd1];
	// end inline asm
	add.s32 	%r284, %r282, 1;
	// begin inline asm
	atom.global.exch.b32 %r283, [%rd1], %r284;
	// end inline asm
	// begin inline asm
	ld.volatile.global.u32 %r285, [%rd1];
	// end inline asm
	add.s32 	%r287, %r285, 1;
	// begin inline asm
	atom.global.exch.b32 %r286, [%rd1], %r287;
	// end inline asm
	// begin inline asm
	ld.volatile.global.u32 %r288, [%rd1];
	// end inline asm
	add.s32 	%r290, %r288, 1;
	// begin inline asm
	atom.global.exch.b32 %r289, [%rd1], %r290;
	// end inline asm
	// begin inline asm
	ld.volatile.global.u32 %r291, [%rd1];
	// end inline asm
	add.s32 	%r293, %r291, 1;
	// begin inline asm
	atom.global.exch.b32 %r292, [%rd1], %r293;
	// end inline asm
	// begin inline asm
	ld.volatile.global.u32 %r294, [%rd1];
	// end inline asm
	add.s32 	%r296, %r294, 1;
	// begin inline asm
	atom.global.exch.b32 %r295, [%rd1], %r296;
	// end inline asm
	// begin inline asm
	ld.volatile.global.u32 %r297, [%rd1];
	// end inline asm
	add.s32 	%r299, %r297, 1;
	// begin inline asm
	atom.global.exch.b32 %r298, [%rd1], %r299;
	// end inline asm
	// begin inline asm
	ld.volatile.global.u32 %r300, [%rd1];
	// end inline asm
	add.s32 	%r302, %r300, 1;
	// begin inline asm
	atom.global.exch.b32 %r301, [%rd1], %r302;
	// end inline asm
	// begin inline asm
	ld.volatile.global.u32 %r303, [%rd1];
	// end inline asm
	add.s32 	%r305, %r303, 1;
	// begin inline asm
	atom.global.exch.b32 %r304, [%rd1], %r305;
	// end inline asm
	// begin inline asm
	ld.volatile.global.u32 %r306, [%rd1];
	// end inline asm
	add.s32 	%r308, %r306, 1;
	// begin inline asm
	atom.global.exch.b32 %r307, [%rd1], %r308;
	// end inline asm
	// begin inline asm
	ld.volatile.global.u32 %r309, [%rd1];
	// end inline asm
	add.s32 	%r311, %r309, 1;
	// begin inline asm
	atom.global.exch.b32 %r310, [%rd1], %r311;
	// end inline asm
	// begin inline asm
	ld.volatile.global.u32 %r312, [%rd1];
	// end inline asm
	add.s32 	%r314, %r312, 1;
	// begin inline asm
	atom.global.exch.b32 %r313, [%rd1], %r314;
	// end inline asm
	// begin inline asm
	ld.volatile.global.u32 %r315, [%rd1];
	// end inline asm
	add.s32 	%r317, %r315, 1;
	// begin inline asm
	atom.global.exch.b32 %r316, [%rd1], %r317;
	// end inline asm
	// begin inline asm
	ld.volatile.global.u32 %r318, [%rd1];
	// end inline asm
	add.s32 	%r320, %r318, 1;
	// begin inline asm
	atom.global.exch.b32 %r319, [%rd1], %r320;
	// end inline asm
	// begin inline asm
	ld.volatile.global.u32 %r321, [%rd1];
	// end inline asm
	add.s32 	%r323, %r321, 1;
	// begin inline asm
	atom.global.exch.b32 %r322, [%rd1], %r323;
	// end inline asm
	// begin inline asm
	ld.volatile.global.u32 %r324, [%rd1];
	// end inline asm
	add.s32 	%r326, %r324, 1;
	// begin inline asm
	atom.global.exch.b32 %r325, [%rd1], %r326;
	// end inline asm
	// begin inline asm
	ld.volatile.global.u32 %r327, [%rd1];
	// end inline asm
	add.s32 	%r329, %r327, 1;
	// begin inline asm
	atom.global.exch.b32 %r328, [%rd1], %r329;
	// end inline asm
	// begin inline asm
	ld.volatile.global.u32 %r330, [%rd1];
	// end inline asm
	add.s32 	%r332, %r330, 1;
	// begin inline asm
	atom.global.exch.b32 %r331, [%rd1], %r332;
	// end inline asm
	// begin inline asm
	ld.volatile.global.u32 %r333, [%rd1];
	// end inline asm
	add.s32 	%r335, %r333, 1;
	// begin inline asm
	atom.global.exch.b32 %r334, [%rd1], %r335;
	// end inline asm
	// begin inline asm
	ld.volatile.global.u32 %r336, [%rd1];
	// end inline asm
	add.s32 	%r338, %r336, 1;
	// begin inline asm
	atom.global.exch.b32 %r337, [%rd1], %r338;
	// end inline asm
	// begin inline asm
	ld.volatile.global.u32 %r339, [%rd1];
	// end inline asm
	add.s32 	%r341, %r339, 1;
	// begin inline asm
	atom.global.exch.b32 %r340, [%rd1], %r341;
	// end inline asm
	// begin inline asm
	ld.volatile.global.u32 %r342, [%rd1];
	// end inline asm
	add.s32 	%r344, %r342, 1;
	// begin inline asm
	atom.global.exch.b32 %r343, [%rd1], %r344;
	// end inline asm
	// begin inline asm
	ld.volatile.global.u32 %r345, [%rd1];
	// end inline asm
	add.s32 	%r347, %r345, 1;
	// begin inline asm
	atom.global.exch.b32 %r346, [%rd1], %r347;
	// end inline asm
	// begin inline asm
	ld.volatile.global.u32 %r348, [%rd1];
	// end inline asm
	add.s32 	%r350, %r348, 1;
	// begin inline asm
	atom.global.exch.b32 %r349, [%rd1], %r350;
	// end inline asm
	// begin inline asm
	ld.volatile.global.u32 %r351, [%rd1];
	// end inline asm
	add.s32 	%r353, %r351, 1;
	// begin inline asm
	atom.global.exch.b32 %r352, [%rd1], %r353;
	// end inline asm
	// begin inline asm
	ld.volatile.global.u32 %r354, [%rd1];
	// end inline asm
	add.s32 	%r356, %r354, 1;
	// begin inline asm
	atom.global.exch.b32 %r355, [%rd1], %r356;
	// end inline asm
	// begin inline asm
	ld.volatile.global.u32 %r357, [%rd1];
	// end inline asm
	add.s32 	%r359, %r357, 1;
	// begin inline asm
	atom.global.exch.b32 %r358, [%rd1], %r359;
	// end inline asm
	// begin inline asm
	ld.volatile.global.u32 %r360, [%rd1];
	// end inline asm
	add.s32 	%r362, %r360, 1;
	// begin inline asm
	atom.global.exch.b32 %r361, [%rd1], %r362;
	// end inline asm
	// begin inline asm
	ld.volatile.global.u32 %r363, [%rd1];
	// end inline asm
	add.s32 	%r365, %r363, 1;
	// begin inline asm
	atom.global.exch.b32 %r364, [%rd1], %r365;
	// end inline asm
	// begin inline asm
	ld.volatile.global.u32 %r366, [%rd1];
	// end inline asm
	add.s32 	%r368, %r366, 1;
	// begin inline asm
	atom.global.exch.b32 %r367, [%rd1], %r368;
	// end inline asm
	// begin inline asm
	ld.volatile.global.u32 %r369, [%rd1];
	// end inline asm
	add.s32 	%r371, %r369, 1;
	// begin inline asm
	atom.global.exch.b32 %r370, [%rd1], %r371;
	// end inline asm
	// begin inline asm
	ld.volatile.global.u32 %r372, [%rd1];
	// end inline asm
	add.s32 	%r374, %r372, 1;
	// begin inline asm
	atom.global.exch.b32 %r373, [%rd1], %r374;
	// end inline asm
	// begin inline asm
	ld.volatile.global.u32 %r375, [%rd1];
	// end inline asm
	add.s32 	%r377, %r375, 1;
	// begin inline asm
	atom.global.exch.b32 %r376, [%rd1], %r377;
	// end inline asm
	// begin inline asm
	ld.volatile.global.u32 %r378, [%rd1];
	// end inline asm
	add.s32 	%r380, %r378, 1;
	// begin inline asm
	atom.global.exch.b32 %r379, [%rd1], %r380;
	// end inline asm
	// begin inline asm
	ld.volatile.global.u32 %r381, [%rd1];
	// end inline asm
	add.s32 	%r383, %r381, 1;
	// begin inline asm
	atom.global.exch.b32 %r382, [%rd1], %r383;
	// end inline asm
	// begin inline asm
	ld.volatile.global.u32 %r384, [%rd1];
	// end inline asm
	add.s32 	%r386, %r384, 1;
	// begin inline asm
	atom.global.exch.b32 %r385, [%rd1], %r386;
	// end inline asm
	// begin inline asm
	ld.volatile.global.u32 %r387, [%rd1];
	// end inline asm
	add.s32 	%r389, %r387, 1;
	// begin inline asm
	atom.global.exch.b32 %r388, [%rd1], %r389;
	// end inline asm
	// begin inline asm
	ld.volatile.global.u32 %r390, [%rd1];
	// end inline asm
	add.s32 	%r392, %r390, 1;
	// begin inline asm
	atom.global.exch.b32 %r391, [%rd1], %r392;
	// end inline asm
	// begin inline asm
	ld.volatile.global.u32 %r393, [%rd1];
	// end inline asm
	add.s32 	%r395, %r393, 1;
	// begin inline asm
	atom.global.exch.b32 %r394, [%rd1], %r395;
	// end inline asm
	// begin inline asm
	ld.volatile.global.u32 %r396, [%rd1];
	// end inline asm
	add.s32 	%r398, %r396, 1;
	// begin inline asm
	atom.global.exch.b32 %r397, [%rd1], %r398;
	// end inline asm
	// begin inline asm
	ld.volatile.global.u32 %r399, [%rd1];
	// end inline asm
	add.s32 	%r401, %r399, 1;
	// begin inline asm
	atom.global.exch.b32 %r400, [%rd1], %r401;
	// end inline asm
	// begin inline asm
	ld.volatile.global.u32 %r402, [%rd1];
	// end inline asm
	add.s32 	%r404, %r402, 1;
	// begin inline asm
	atom.global.exch.b32 %r403, [%rd1], %r404;
	// end inline asm
	// begin inline asm
	ld.volatile.global.u32 %r405, [%rd1];
	// end inline asm
	add.s32 	%r407, %r405, 1;
	// begin inline asm
	atom.global.exch.b32 %r406, [%rd1], %r407;
	// end inline asm
	// begin inline asm
	ld.volatile.global.u32 %r408, [%rd1];
	// end inline asm
	add.s32 	%r410, %r408, 1;
	// begin inline asm
	atom.global.exch.b32 %r409, [%rd1], %r410;
	// end inline asm
	// begin inline asm
	ld.volatile.global.u32 %r411, [%rd1];
	// end inline asm
	add.s32 	%r413, %r411, 1;
	// begin inline asm
	atom.global.exch.b32 %r412, [%rd1], %r413;
	// end inline asm
	// begin inline asm
	ld.volatile.global.u32 %r414, [%rd1];
	// end inline asm
	add.s32 	%r416, %r414, 1;
	// begin inline asm
	atom.global.exch.b32 %r415, [%rd1], %r416;
	// end inline asm
	// begin inline asm
	ld.volatile.global.u32 %r417, [%rd1];
	// end inline asm
	add.s32 	%r419, %r417, 1;
	// begin inline asm
	atom.global.exch.b32 %r418, [%rd1], %r419;
	// end inline asm
	// begin inline asm
	ld.volatile.global.u32 %r420, [%rd1];
	// end inline asm
	add.s32 	%r422, %r420, 1;
	// begin inline asm
	atom.global.exch.b32 %r421, [%rd1], %r422;
	// end inline asm
	// begin inline asm
	ld.volatile.global.u32 %r423, [%rd1];
	// end inline asm
	add.s32 	%r425, %r423, 1;
	// begin inline asm
	atom.global.exch.b32 %r424, [%rd1], %r425;
	// end inline asm
	// begin inline asm
	ld.volatile.global.u32 %r426, [%rd1];
	// end inline asm
	add.s32 	%r428, %r426, 1;
	// begin inline asm
	atom.global.exch.b32 %r427, [%rd1], %r428;
	// end inline asm
	// begin inline asm
	ld.volatile.global.u32 %r429, [%rd1];
	// end inline asm
	add.s32 	%r431, %r429, 1;
	// begin inline asm
	atom.global.exch.b32 %r430, [%rd1], %r431;
	// end inline asm
	// begin inline asm
	ld.volatile.global.u32 %r432, [%rd1];
	// end inline asm
	add.s32 	%r434, %r432, 1;
	// begin inline asm
	atom.global.exch.b32 %r433, [%rd1], %r434;
	// end inline asm
	// begin inline asm
	ld.volatile.global.u32 %r435, [%rd1];
	// end inline asm
	add.s32 	%r437, %r435, 1;
	// begin inline asm
	atom.global.exch.b32 %r436, [%rd1], %r437;
	// end inline asm
	// begin inline asm
	ld.volatile.global.u32 %r438, [%rd1];
	// end inline asm
	add.s32 	%r440, %r438, 1;
	// begin inline asm
	atom.global.exch.b32 %r439, [%rd1], %r440;
	// end inline asm
	// begin inline asm
	ld.volatile.global.u32 %r441, [%rd1];
	// end inline asm
	add.s32 	%r443, %r441, 1;
	// begin inline asm
	atom.global.exch.b32 %r442, [%rd1], %r443;
	// end inline asm
	// begin inline asm
	ld.volatile.global.u32 %r444, [%rd1];
	// end inline asm
	add.s32 	%r446, %r444, 1;
	// begin inline asm
	atom.global.exch.b32 %r445, [%rd1], %r446;
	// end inline asm
	// begin inline asm
	ld.volatile.global.u32 %r447, [%rd1];
	// end inline asm
	add.s32 	%r449, %r447, 1;
	// begin inline asm
	atom.global.exch.b32 %r448, [%rd1], %r449;
	// end inline asm
	// begin inline asm
	ld.volatile.global.u32 %r450, [%rd1];
	// end inline asm
	add.s32 	%r452, %r450, 1;
	// begin inline asm
	atom.global.exch.b32 %r451, [%rd1], %r452;
	// end inline asm
	// begin inline asm
	ld.volatile.global.u32 %r453, [%rd1];
	// end inline asm
	add.s32 	%r455, %r453, 1;
	// begin inline asm
	atom.global.exch.b32 %r454, [%rd1], %r455;
	// end inline asm
	// begin inline asm
	ld.volatile.global.u32 %r456, [%rd1];
	// end inline asm
	add.s32 	%r458, %r456, 1;
	// begin inline asm
	atom.global.exch.b32 %r457, [%rd1], %r458;
	// end inline asm
	// begin inline asm
	ld.volatile.global.u32 %r459, [%rd1];
	// end inline asm
	add.s32 	%r461, %r459, 1;
	// begin inline asm
	atom.global.exch.b32 %r460, [%rd1], %r461;
	// end inline asm
	// begin inline asm
	ld.volatile.global.u32 %r462, [%rd1];
	// end inline asm
	add.s32 	%r464, %r462, 1;
	// begin inline asm
	atom.global.exch.b32 %r463, [%rd1], %r464;
	// end inline asm
	// begin inline asm
	ld.volatile.global.u32 %r465, [%rd1];
	// end inline asm
	add.s32 	%r467, %r465, 1;
	// begin inline asm
	atom.global.exch.b32 %r466, [%rd1], %r467;
	// end inline asm
	// begin inline asm
	ld.volatile.global.u32 %r468, [%rd1];
	// end inline asm
	add.s32 	%r470, %r468, 1;
	// begin inline asm
	atom.global.exch.b32 %r469, [%rd1], %r470;
	// end inline asm
	// begin inline asm
	ld.volatile.global.u32 %r471, [%rd1];
	// end inline asm
	add.s32 	%r473, %r471, 1;
	// begin inline asm
	atom.global.exch.b32 %r472, [%rd1], %r473;
	// end inline asm
	// begin inline asm
	ld.volatile.global.u32 %r474, [%rd1];
	// end inline asm
	add.s32 	%r476, %r474, 1;
	// begin inline asm
	atom.global.exch.b32 %r475, [%rd1], %r476;
	// end inline asm
	// begin inline asm
	ld.volatile.global.u32 %r477, [%rd1];
	// end inline asm
	add.s32 	%r479, %r477, 1;
	// begin inline asm
	atom.global.exch.b32 %r478, [%rd1], %r479;
	// end inline asm
	// begin inline asm
	ld.volatile.global.u32 %r480, [%rd1];
	// end inline asm
	add.s32 	%r482, %r480, 1;
	// begin inline asm
	atom.global.exch.b32 %r481, [%rd1], %r482;
	// end inline asm
	// begin inline asm
	ld.volatile.global.u32 %r483, [%rd1];
	// end inline asm
	add.s32 	%r485, %r483, 1;
	// begin inline asm
	atom.global.exch.b32 %r484, [%rd1], %r485;
	// end inline asm
	// begin inline asm
	ld.volatile.global.u32 %r486, [%rd1];
	// end inline asm
	add.s32 	%r488, %r486, 1;
	// begin inline asm
	atom.global.exch.b32 %r487, [%rd1], %r488;
	// end inline asm
	// begin inline asm
	ld.volatile.global.u32 %r489, [%rd1];
	// end inline asm
	add.s32 	%r491, %r489, 1;
	// begin inline asm
	atom.global.exch.b32 %r490, [%rd1], %r491;
	// end inline asm
	// begin inline asm
	ld.volatile.global.u32 %r492, [%rd1];
	// end inline asm
	add.s32 	%r494, %r492, 1;
	// begin inline asm
	atom.global.exch.b32 %r493, [%rd1], %r494;
	// end inline asm
	// begin inline asm
	ld.volatile.global.u32 %r495, [%rd1];
	// end inline asm
	add.s32 	%r497, %r495, 1;
	// begin inline asm
	atom.global.exch.b32 %r496, [%rd1], %r497;
	// end inline asm
	// begin inline asm
	ld.volatile.global.u32 %r498, [%rd1];
	// end inline asm
	add.s32 	%r500, %r498, 1;
	// begin inline asm
	atom.global.exch.b32 %r499, [%rd1], %r500;
	// end inline asm
	// begin inline asm
	ld.volatile.global.u32 %r501, [%rd1];
	// end inline asm
	add.s32 	%r503, %r501, 1;
	// begin inline asm
	atom.global.exch.b32 %r502, [%rd1], %r503;
	// end inline asm
	// begin inline asm
	ld.volatile.global.u32 %r504, [%rd1];
	// end inline asm
	add.s32 	%r506, %r504, 1;
	// begin inline asm
	atom.global.exch.b32 %r505, [%rd1], %r506;
	// end inline asm
	// begin inline asm
	ld.volatile.global.u32 %r507, [%rd1];
	// end inline asm
	add.s32 	%r509, %r507, 1;
	// begin inline asm
	atom.global.exch.b32 %r508, [%rd1], %r509;
	// end inline asm
	// begin inline asm
	ld.volatile.global.u32 %r510, [%rd1];
	// end inline asm
	add.s32 	%r512, %r510, 1;
	// begin inline asm
	atom.global.exch.b32 %r511, [%rd1], %r512;
	// end inline asm
	// begin inline asm
	ld.volatile.global.u32 %r513, [%rd1];
	// end inline asm
	add.s32 	%r515, %r513, 1;
	// begin inline asm
	atom.global.exch.b32 %r514, [%rd1], %r515;
	// end inline asm
	// begin inline asm
	ld.volatile.global.u32 %r516, [%rd1];
	// end inline asm
	add.s32 	%r518, %r516, 1;
	// begin inline asm
	atom.global.exch.b32 %r517, [%rd1], %r518;
	// end inline asm
	// begin inline asm
	ld.volatile.global.u32 %r519, [%rd1];
	// end inline asm
	add.s32 	%r521, %r519, 1;
	// begin inline asm
	atom.global.exch.b32 %r520, [%rd1], %r521;
	// end inline asm
	// begin inline asm
	ld.volatile.global.u32 %r522, [%rd1];
	// end inline asm
	add.s32 	%r524, %r522, 1;
	// begin inline asm
	atom.global.exch.b32 %r523, [%rd1], %r524;
	// end inline asm
	// begin inline asm
	ld.volatile.global.u32 %r525, [%rd1];
	// end inline asm
	add.s32 	%r527, %r525, 1;
	// begin inline asm
	atom.global.exch.b32 %r526, [%rd1], %r527;
	// end inline asm
	// begin inline asm
	ld.volatile.global.u32 %r528, [%rd1];
	// end inline asm
	add.s32 	%r530, %r528, 1;
	// begin inline asm
	atom.global.exch.b32 %r529, [%rd1], %r530;
	// end inline asm
	// begin inline asm
	ld.volatile.global.u32 %r531, [%rd1];
	// end inline asm
	add.s32 	%r533, %r531, 1;
	// begin inline asm
	atom.global.exch.b32 %r532, [%rd1], %r533;
	// end inline asm
	// begin inline asm
	ld.volatile.global.u32 %r534, [%rd1];
	// end inline asm
	add.s32 	%r536, %r534, 1;
	// begin inline asm
	atom.global.exch.b32 %r535, [%rd1], %r536;
	// end inline asm
	// begin inline asm
	ld.volatile.global.u32 %r537, [%rd1];
	// end inline asm
	add.s32 	%r539, %r537, 1;
	// begin inline asm
	atom.global.exch.b32 %r538, [%rd1], %r539;
	// end inline asm
	// begin inline asm
	ld.volatile.global.u32 %r540, [%rd1];
	// end inline asm
	add.s32 	%r542, %r540, 1;
	// begin inline asm
	atom.global.exch.b32 %r541, [%rd1], %r542;
	// end inline asm
	// begin inline asm
	ld.volatile.global.u32 %r543, [%rd1];
	// end inline asm
	add.s32 	%r545, %r543, 1;
	// begin inline asm
	atom.global.exch.b32 %r544, [%rd1], %r545;
	// end inline asm
	// begin inline asm
	ld.volatile.global.u32 %r546, [%rd1];
	// end inline asm
	add.s32 	%r548, %r546, 1;
	// begin inline asm
	atom.global.exch.b32 %r547, [%rd1], %r548;
	// end inline asm
	// begin inline asm
	ld.volatile.global.u32 %r549, [%rd1];
	// end inline asm
	add.s32 	%r551, %r549, 1;
	// begin inline asm
	atom.global.exch.b32 %r550, [%rd1], %r551;
	// end inline asm
	// begin inline asm
	ld.volatile.global.u32 %r552, [%rd1];
	// end inline asm
	add.s32 	%r554, %r552, 1;
	// begin inline asm
	atom.global.exch.b32 %r553, [%rd1], %r554;
	// end inline asm
	// begin inline asm
	ld.volatile.global.u32 %r555, [%rd1];
	// end inline asm
	add.s32 	%r557, %r555, 1;
	// begin inline asm
	atom.global.exch.b32 %r556, [%rd1], %r557;
	// end inline asm
	// begin inline asm
	ld.volatile.global.u32 %r558, [%rd1];
	// end inline asm
	add.s32 	%r560, %r558, 1;
	// begin inline asm
	atom.global.exch.b32 %r559, [%rd1], %r560;
	// end inline asm
	// begin inline asm
	ld.volatile.global.u32 %r561, [%rd1];
	// end inline asm
	add.s32 	%r563, %r561, 1;
	// begin inline asm
	atom.global.exch.b32 %r562, [%rd1], %r563;
	// end inline asm
	// begin inline asm
	ld.volatile.global.u32 %r564, [%rd1];
	// end inline asm
	add.s32 	%r566, %r564, 1;
	// begin inline asm
	atom.global.exch.b32 %r565, [%rd1], %r566;
	// end inline asm
	// begin inline asm
	ld.volatile.global.u32 %r567, [%rd1];
	// end inline asm
	add.s32 	%r569, %r567, 1;
	// begin inline asm
	atom.global.exch.b32 %r568, [%rd1], %r569;
	// end inline asm
	// begin inline asm
	ld.volatile.global.u32 %r570, [%rd1];
	// end inline asm
	add.s32 	%r572, %r570, 1;
	// begin inline asm
	atom.global.exch.b32 %r571, [%rd1], %r572;
	// end inline asm
	// begin inline asm
	ld.volatile.global.u32 %r573, [%rd1];
	// end inline asm
	add.s32 	%r575, %r573, 1;
	// begin inline asm
	atom.global.exch.b32 %r574, [%rd1], %r575;
	// end inline asm
	// begin inline asm
	ld.volatile.global.u32 %r576, [%rd1];
	// end inline asm
	add.s32 	%r578, %r576, 1;
	// begin inline asm
	atom.global.exch.b32 %r577, [%rd1], %r578;
	// end inline asm
	// begin inline asm
	ld.volatile.global.u32 %r579, [%rd1];
	// end inline asm
	add.s32 	%r581, %r579, 1;
	// begin inline asm
	atom.global.exch.b32 %r580, [%rd1], %r581;
	// end inline asm
	// begin inline asm
	ld.volatile.global.u32 %r582, [%rd1];
	// end inline asm
	add.s32 	%r584, %r582, 1;
	// begin inline asm
	atom.global.exch.b32 %r583, [%rd1], %r584;
	// end inline asm
	// begin inline asm
	ld.volatile.global.u32 %r585, [%rd1];
	// end inline asm
	add.s32 	%r587, %r585, 1;
	// begin inline asm
	atom.global.exch.b32 %r586, [%rd1], %r587;
	// end inline asm
	// begin inline asm
	ld.volatile.global.u32 %r588, [%rd1];
	// end inline asm
	add.s32 	%r590, %r588, 1;
	// begin inline asm
	atom.global.exch.b32 %r589, [%rd1], %r590;
	// end inline asm
	// begin inline asm
	ld.volatile.global.u32 %r591, [%rd1];
	// end inline asm
	add.s32 	%r593, %r591, 1;
	// begin inline asm
	atom.global.exch.b32 %r592, [%rd1], %r593;
	// end inline asm
	// begin inline asm
	ld.volatile.global.u32 %r594, [%rd1];
	// end inline asm
	add.s32 	%r596, %r594, 1;
	// begin inline asm
	atom.global.exch.b32 %r595, [%rd1], %r596;
	// end inline asm
	// begin inline asm
	ld.volatile.global.u32 %r597, [%rd1];
	// end inline asm
	add.s32 	%r599, %r597, 1;
	// begin inline asm
	atom.global.exch.b32 %r598, [%rd1], %r599;
	// end inline asm
	// begin inline asm
	ld.volatile.global.u32 %r600, [%rd1];
	// end inline asm
	add.s32 	%r602, %r600, 1;
	// begin inline asm
	atom.global.exch.b32 %r601, [%rd1], %r602;
	// end inline asm
	// begin inline asm
	ld.volatile.global.u32 %r603, [%rd1];
	// end inline asm
	add.s32 	%r605, %r603, 1;
	// begin inline asm
	atom.global.exch.b32 %r604, [%rd1], %r605;
	// end inline asm
	// begin inline asm
	ld.volatile.global.u32 %r606, [%rd1];
	// end inline asm
	add.s32 	%r608, %r606, 1;
	// begin inline asm
	atom.global.exch.b32 %r607, [%rd1], %r608;
	// end inline asm
	// begin inline asm
	ld.volatile.global.u32 %r609, [%rd1];
	// end inline asm
	add.s32 	%r611, %r609, 1;
	// begin inline asm
	atom.global.exch.b32 %r610, [%rd1], %r611;
	// end inline asm
	// begin inline asm
	ld.volatile.global.u32 %r612, [%rd1];
	// end inline asm
	add.s32 	%r614, %r612, 1;
	// begin inline asm
	atom.global.exch.b32 %r613, [%rd1], %r614;
	// end inline asm
	// begin inline asm
	ld.volatile.global.u32 %r615, [%rd1];
	// end inline asm
	add.s32 	%r617, %r615, 1;
	// begin inline asm
	atom.global.exch.b32 %r616, [%rd1], %r617;
	// end inline asm
	// begin inline asm
	ld.volatile.global.u32 %r618, [%rd1];
	// end inline asm
	add.s32 	%r620, %r618, 1;
	// begin inline asm
	atom.global.exch.b32 %r619, [%rd1], %r620;
	// end inline asm
	// begin inline asm
	ld.volatile.global.u32 %r621, [%rd1];
	// end inline asm
	add.s32 	%r623, %r621, 1;
	// begin inline asm
	atom.global.exch.b32 %r622, [%rd1], %r623;
	// end inline asm
	// begin inline asm
	ld.volatile.global.u32 %r624, [%rd1];
	// end inline asm
	add.s32 	%r626, %r624, 1;
	// begin inline asm
	atom.global.exch.b32 %r625, [%rd1], %r626;
	// end inline asm
	// begin inline asm
	ld.volatile.global.u32 %r627, [%rd1];
	// end inline asm
	add.s32 	%r629, %r627, 1;
	// begin inline asm
	atom.global.exch.b32 %r628, [%rd1], %r629;
	// end inline asm
	// begin inline asm
	ld.volatile.global.u32 %r630, [%rd1];
	// end inline asm
	add.s32 	%r632, %r630, 1;
	// begin inline asm
	atom.global.exch.b32 %r631, [%rd1], %r632;
	// end inline asm
	// begin inline asm
	ld.volatile.global.u32 %r633, [%rd1];
	// end inline asm
	add.s32 	%r635, %r633, 1;
	// begin inline asm
	atom.global.exch.b32 %r634, [%rd1], %r635;
	// end inline asm
	// begin inline asm
	ld.volatile.global.u32 %r636, [%rd1];
	// end inline asm
	add.s32 	%r638, %r636, 1;
	// begin inline asm
	atom.global.exch.b32 %r637, [%rd1], %r638;
	// end inline asm
	// begin inline asm
	ld.volatile.global.u32 %r639, [%rd1];
	// end inline asm
	add.s32 	%r641, %r639, 1;
	// begin inline asm
	atom.global.exch.b32 %r640, [%rd1], %r641;
	// end inline asm
	// begin inline asm
	ld.volatile.global.u32 %r642, [%rd1];
	// end inline asm
	add.s32 	%r644, %r642, 1;
	// begin inline asm
	atom.global.exch.b32 %r643, [%rd1], %r644;
	// end inline asm
	// begin inline asm
	ld.volatile.global.u32 %r645, [%rd1];
	// end inline asm
	add.s32 	%r647, %r645, 1;
	// begin inline asm
	atom.global.exch.b32 %r646, [%rd1], %r647;
	// end inline asm
	// begin inline asm
	ld.volatile.global.u32 %r648, [%rd1];
	// end inline asm
	add.s32 	%r650, %r648, 1;
	// begin inline asm
	atom.global.exch.b32 %r649, [%rd1], %r650;
	// end inline asm
	// begin inline asm
	ld.volatile.global.u32 %r651, [%rd1];
	// end inline asm
	add.s32 	%r653, %r651, 1;
	// begin inline asm
	atom.global.exch.b32 %r652, [%rd1], %r653;
	// end inline asm
	// begin inline asm
	ld.volatile.global.u32 %r654, [%rd1];
	// end inline asm
	add.s32 	%r656, %r654, 1;
	// begin inline asm
	atom.global.exch.b32 %r655, [%rd1], %r656;
	// end inline asm
	// begin inline asm
	ld.volatile.global.u32 %r657, [%rd1];
	// end inline asm
	add.s32 	%r659, %r657, 1;
	// begin inline asm
	atom.global.exch.b32 %r658, [%rd1], %r659;
	// end inline asm
	// begin inline asm
	ld.volatile.global.u32 %r660, [%rd1];
	// end inline asm
	add.s32 	%r662, %r660, 1;
	// begin inline asm
	atom.global.exch.b32 %r661, [%rd1], %r662;
	// end inline asm
	// begin inline asm
	ld.volatile.global.u32 %r663, [%rd1];
	// end inline asm
	add.s32 	%r665, %r663, 1;
	// begin inline asm
	atom.global.exch.b32 %r664, [%rd1], %r665;
	// end inline asm
	// begin inline asm
	ld.volatile.global.u32 %r666, [%rd1];
	// end inline asm
	add.s32 	%r668, %r666, 1;
	// begin inline asm
	atom.global.exch.b32 %r667, [%rd1], %r668;
	// end inline asm
	// begin inline asm
	ld.volatile.global.u32 %r669, [%rd1];
	// end inline asm
	add.s32 	%r671, %r669, 1;
	// begin inline asm
	atom.global.exch.b32 %r670, [%rd1], %r671;
	// end inline asm
	// begin inline asm
	ld.volatile.global.u32 %r672, [%rd1];
	// end inline asm
	add.s32 	%r674, %r672, 1;
	// begin inline asm
	atom.global.exch.b32 %r673, [%rd1], %r674;
	// end inline asm
	// begin inline asm
	ld.volatile.global.u32 %r675, [%rd1];
	// end inline asm
	add.s32 	%r677, %r675, 1;
	// begin inline asm
	atom.global.exch.b32 %r676, [%rd1], %r677;
	// end inline asm
	// begin inline asm
	ld.volatile.global.u32 %r678, [%rd1];
	// end inline asm
	add.s32 	%r680, %r678, 1;
	// begin inline asm
	atom.global.exch.b32 %r679, [%rd1], %r680;
	// end inline asm
	// begin inline asm
	ld.volatile.global.u32 %r681, [%rd1];
	// end inline asm
	add.s32 	%r683, %r681, 1;
	// begin inline asm
	atom.global.exch.b32 %r682, [%rd1], %r683;
	// end inline asm
	// begin inline asm
	ld.volatile.global.u32 %r684, [%rd1];
	// end inline asm
	add.s32 	%r686, %r684, 1;
	// begin inline asm
	atom.global.exch.b32 %r685, [%rd1], %r686;
	// end inline asm
	// begin inline asm
	ld.volatile.global.u32 %r687, [%rd1];
	// end inline asm
	add.s32 	%r689, %r687, 1;
	// begin inline asm
	atom.global.exch.b32 %r688, [%rd1], %r689;
	// end inline asm
	// begin inline asm
	ld.volatile.global.u32 %r690, [%rd1];
	// end inline asm
	add.s32 	%r692, %r690, 1;
	// begin inline asm
	atom.global.exch.b32 %r691, [%rd1], %r692;
	// end inline asm
	// begin inline asm
	ld.volatile.global.u32 %r693, [%rd1];
	// end inline asm
	add.s32 	%r695, %r693, 1;
	// begin inline asm
	atom.global.exch.b32 %r694, [%rd1], %r695;
	// end inline asm
	// begin inline asm
	ld.volatile.global.u32 %r696, [%rd1];
	// end inline asm
	add.s32 	%r698, %r696, 1;
	// begin inline asm
	atom.global.exch.b32 %r697, [%rd1], %r698;
	// end inline asm
	// begin inline asm
	ld.volatile.global.u32 %r699, [%rd1];
	// end inline asm
	add.s32 	%r701, %r699, 1;
	// begin inline asm
	atom.global.exch.b32 %r700, [%rd1], %r701;
	// end inline asm
	// begin inline asm
	ld.volatile.global.u32 %r702, [%rd1];
	// end inline asm
	add.s32 	%r704, %r702, 1;
	// begin inline asm
	atom.global.exch.b32 %r703, [%rd1], %r704;
	// end inline asm
	// begin inline asm
	ld.volatile.global.u32 %r705, [%rd1];
	// end inline asm
	add.s32 	%r707, %r705, 1;
	// begin inline asm
	atom.global.exch.b32 %r706, [%rd1], %r707;
	// end inline asm
	// begin inline asm
	ld.volatile.global.u32 %r708, [%rd1];
	// end inline asm
	add.s32 	%r710, %r708, 1;
	// begin inline asm
	atom.global.exch.b32 %r709, [%rd1], %r710;
	// end inline asm
	// begin inline asm
	ld.volatile.global.u32 %r711, [%rd1];
	// end inline asm
	add.s32 	%r713, %r711, 1;
	// begin inline asm
	atom.global.exch.b32 %r712, [%rd1], %r713;
	// end inline asm
	// begin inline asm
	ld.volatile.global.u32 %r714, [%rd1];
	// end inline asm
	add.s32 	%r716, %r714, 1;
	// begin inline asm
	atom.global.exch.b32 %r715, [%rd1], %r716;
	// end inline asm
	// begin inline asm
	ld.volatile.global.u32 %r717, [%rd1];
	// end inline asm
	add.s32 	%r719, %r717, 1;
	// begin inline asm
	atom.global.exch.b32 %r718, [%rd1], %r719;
	// end inline asm
	// begin inline asm
	ld.volatile.global.u32 %r720, [%rd1];
	// end inline asm
	add.s32 	%r722, %r720, 1;
	// begin inline asm
	atom.global.exch.b32 %r721, [%rd1], %r722;
	// end inline asm
	// begin inline asm
	ld.volatile.global.u32 %r723, [%rd1];
	// end inline asm
	add.s32 	%r725, %r723, 1;
	// begin inline asm
	atom.global.exch.b32 %r724, [%rd1], %r725;
	// end inline asm
	// begin inline asm
	ld.volatile.global.u32 %r726, [%rd1];
	// end inline asm
	add.s32 	%r728, %r726, 1;
	// begin inline asm
	atom.global.exch.b32 %r727, [%rd1], %r728;
	// end inline asm
	// begin inline asm
	ld.volatile.global.u32 %r729, [%rd1];
	// end inline asm
	add.s32 	%r731, %r729, 1;
	// begin inline asm
	atom.global.exch.b32 %r730, [%rd1], %r731;
	// end inline asm
	// begin inline asm
	ld.volatile.global.u32 %r732, [%rd1];
	// end inline asm
	add.s32 	%r734, %r732, 1;
	// begin inline asm
	atom.global.exch.b32 %r733, [%rd1], %r734;
	// end inline asm
	// begin inline asm
	ld.volatile.global.u32 %r735, [%rd1];
	// end inline asm
	add.s32 	%r737, %r735, 1;
	// begin inline asm
	atom.global.exch.b32 %r736, [%rd1], %r737;
	// end inline asm
	// begin inline asm
	ld.volatile.global.u32 %r738, [%rd1];
	// end inline asm
	add.s32 	%r740, %r738, 1;
	// begin inline asm
	atom.global.exch.b32 %r739, [%rd1], %r740;
	// end inline asm
	// begin inline asm
	ld.volatile.global.u32 %r741, [%rd1];
	// end inline asm
	add.s32 	%r743, %r741, 1;
	// begin inline asm
	atom.global.exch.b32 %r742, [%rd1], %r743;
	// end inline asm
	// begin inline asm
	ld.volatile.global.u32 %r744, [%rd1];
	// end inline asm
	add.s32 	%r746, %r744, 1;
	// begin inline asm
	atom.global.exch.b32 %r745, [%rd1], %r746;
	// end inline asm
	// begin inline asm
	ld.volatile.global.u32 %r747, [%rd1];
	// end inline asm
	add.s32 	%r749, %r747, 1;
	// begin inline asm
	atom.global.exch.b32 %r748, [%rd1], %r749;
	// end inline asm
	// begin inline asm
	ld.volatile.global.u32 %r750, [%rd1];
	// end inline asm
	add.s32 	%r752, %r750, 1;
	// begin inline asm
	atom.global.exch.b32 %r751, [%rd1], %r752;
	// end inline asm
	// begin inline asm
	ld.volatile.global.u32 %r753, [%rd1];
	// end inline asm
	add.s32 	%r755, %r753, 1;
	// begin inline asm
	atom.global.exch.b32 %r754, [%rd1], %r755;
	// end inline asm
	// begin inline asm
	ld.volatile.global.u32 %r756, [%rd1];
	// end inline asm
	add.s32 	%r758, %r756, 1;
	// begin inline asm
	atom.global.exch.b32 %r757, [%rd1], %r758;
	// end inline asm
	// begin inline asm
	ld.volatile.global.u32 %r759, [%rd1];
	// end inline asm
	add.s32 	%r761, %r759, 1;
	// begin inline asm
	atom.global.exch.b32 %r760, [%rd1], %r761;
	// end inline asm
	// begin inline asm
	ld.volatile.global.u32 %r762, [%rd1];
	// end inline asm
	add.s32 	%r764, %r762, 1;
	// begin inline asm
	atom.global.exch.b32 %r763, [%rd1], %r764;
	// end inline asm
	// begin inline asm
	ld.volatile.global.u32 %r765, [%rd1];
	// end inline asm
	add.s32 	%r767, %r765, 1;
	// begin inline asm
	atom.global.exch.b32 %r766, [%rd1], %r767;
	// end inline asm
	// begin inline asm
	ld.volatile.global.u32 %r768, [%rd1];
	// end inline asm
	add.s32 	%r770, %r768, 1;
	// begin inline asm
	atom.global.exch.b32 %r769, [%rd1], %r770;
	// end inline asm
$L__BB46_2:
	ret;

}
	// .globl	_Z4testIL_Z15load_atomic_addPKjEL_Z14store_volatilePjjELi256E14single_element10skip_lanesILj4EEEvv
.visible .entry _Z4testIL_Z15load_atomic_addPKjEL_Z14store_volatilePjjELi256E14single_element10skip_lanesILj4EEEvv()
{
	.reg .pred 	%p<2>;
	.reg .b32 	%r<515>;
	.reg .b64 	%rd<514>;

	// begin inline asm
	mov.u32 %r1, %laneid;
	// end inline asm
	and.b32  	%r2, %r1, 3;
	setp.ne.s32 	%p1, %r2, 0;
	@%p1 bra 	$L__BB47_2;
	mov.u64 	%rd513, buffer;
	cvta.global.u64 	%rd1, %rd513;
	// begin inline asm
	atom.global.add.u32 %r3, [%rd1], 0;
	// end inline asm
	add.s32 	%r4, %r3, 1;
	// begin inline asm
	st.volatile.global.u32 [%rd1], %r4;
	// end inline asm
	// begin inline asm
	atom.global.add.u32 %r5, [%rd1], 0;
	// end inline asm
	add.s32 	%r6, %r5, 1;
	// begin inline asm
	st.volatile.global.u32 [%rd1], %r6;
	// end inline asm
	// begin inline asm
	atom.global.add.u32 %r7, [%rd1], 0;
	// end inline asm
	add.s32 	%r8, %r7, 1;
	// begin inline asm
	st.volatile.global.u32 [%rd1], %r8;
	// end inline asm
	// begin inline asm
	atom.global.add.u32 %r9, [%rd1], 0;
	// end inline asm
	add.s32 	%r10, %r9, 1;
	// begin inline asm
	st.volatile.global.u32 [%rd1], %r10;
	// end inline asm
	// begin inline asm
	atom.global.add.u32 %r11, [%rd1], 0;
	// end inline asm
	add.s32 	%r12, %r11, 1;
	// begin inline asm
	st.volatile.global.u32 [%rd1], %r12;
	// end inline asm
	// begin inline asm
	atom.global.add.u32 %r13, [%rd1], 0;
	// end inline asm
	add.s32 	%r14, %r13, 1;
	// begin inline asm
	st.volatile.global.u32 [%rd1], %r14;
	// end inline asm
	// begin inline asm
	atom.global.add.u32 %r15, [%rd1], 0;
	// end inline asm
	add.s32 	%r16, %r15, 1;
	// begin inline asm
	st.volatile.global.u32 [%rd1], %r16;
	// end inline asm
	// begin inline asm
	atom.global.add.u32 %r17, [%rd1], 0;
	// end inline asm
	add.s32 	%r18, %r17, 1;
	// begin inline asm
	st.volatile.global.u32 [%rd1], %r18;
	// end inline asm
	// begin inline asm
	atom.global.add.u32 %r19, [%rd1], 0;
	// end inline asm
	add.s32 	%r20, %r19, 1;
	// begin inline asm
	st.volatile.global.u32 [%rd1], %r20;
	// end inline asm
	// begin inline asm
	atom.global.add.u32 %r21, [%rd1], 0;
	// end inline asm
	add.s32 	%r22, %r21, 1;
	// begin inline asm
	st.volatile.global.u32 [%rd1], %r22;
	// end inline asm
	// begin inline asm
	atom.global.add.u32 %r23, [%rd1], 0;
	// end inline asm
	add.s32 	%r24, %r23, 1;
	// begin inline asm
	st.volatile.global.u32 [%rd1], %r24;
	// end inline asm
	// begin inline asm
	atom.global.add.u32 %r25, [%rd1], 0;
	// end inline asm
	add.s32 	%r26, %r25, 1;
	// begin inline asm
	st.volatile.global.u32 [%rd1], %r26;
	// end inline asm
	// begin inline asm
	atom.global.add.u32 %r27, [%rd1], 0;
	// end inline asm
	add.s32 	%r28, %r27, 1;
	// begin inline asm
	st.volatile.global.u32 [%rd1], %r28;
	// end inline asm
	// begin inline asm
	atom.global.add.u32 %r29, [%rd1], 0;
	// end inline asm
	add.s32 	%r30, %r29, 1;
	// begin inline asm
	st.volatile.global.u32 [%rd1], %r30;
	// end inline asm
	// begin inline asm
	atom.global.add.u32 %r31, [%rd1], 0;
	// end inline asm
	add.s32 	%r32, %r31, 1;
	// begin inline asm
	st.volatile.global.u32 [%rd1], %r32;
	// end inline asm
	// begin inline asm
	atom.global.add.u32 %r33, [%rd1], 0;
	// end inline asm
	add.s32 	%r34, %r33, 1;
	// begin inline asm
	st.volatile.global.u32 [%rd1], %r34;
	// end inline asm
	// begin inline asm
	atom.global.add.u32 %r35, [%rd1], 0;
	// end inline asm
	add.s32 	%r36, %r35, 1;
	// begin inline asm
	st.volatile.global.u32 [%rd1], %r36;
	// end inline asm
	// begin inline asm
	atom.global.add.u32 %r37, [%rd1], 0;
	// end inline asm
	add.s32 	%r38, %r37, 1;
	// begin inline asm
	st.volatile.global.u32 [%rd1], %r38;
	// end inline asm
	// begin inline asm
	atom.global.add.u32 %r39, [%rd1], 0;
	// end inline asm
	add.s32 	%r40, %r39, 1;
	// begin inline asm
	st.volatile.global.u32 [%rd1], %r40;
	// end inline asm
	// begin inline asm
	atom.global.add.u32 %r41, [%rd1], 0;
	// end inline asm
	add.s32 	%r42, %r41, 1;
	// begin inline asm
	st.volatile.global.u32 [%rd1], %r42;
	// end inline asm
	// begin inline asm
	atom.global.add.u32 %r43, [%rd1], 0;
	// end inline asm
	add.s32 	%r44, %r43, 1;
	// begin inline asm
	st.volatile.global.u32 [%rd1], %r44;
	// end inline asm
	// begin inline asm
	atom.global.add.u32 %r45, [%rd1], 0;
	// end inline asm
	add.s32 	%r46, %r45, 1;
	// begin inline asm
	st.volatile.global.u32 [%rd1], %r46;
	// end inline asm
	// begin inline asm
	atom.global.add.u32 %r47, [%rd1], 0;
	// end inline asm
	add.s32 	%r48, %r47, 1;
	// begin inline asm
	st.volatile.global.u32 [%rd1], %r48;
	// end inline asm
	// begin inline asm
	atom.global.add.u32 %r49, [%rd1], 0;
	// end inline asm
	add.s32 	%r50, %r49, 1;
	// begin inline asm
	st.volatile.global.u32 [%rd1], %r50;
	// end inline asm
	// begin inline asm
	atom.global.add.u32 %r51, [%rd1], 0;
	// end inline asm
	add.s32 	%r52, %r51, 1;
	// begin inline asm
	st.volatile.global.u32 [%rd1], %r52;
	// end inline asm
	// begin inline asm
	atom.global.add.u32 %r53, [%rd1], 0;
	// end inline asm
	add.s32 	%r54, %r53, 1;
	// begin inline asm
	st.volatile.global.u32 [%rd1], %r54;
	// end inline asm
	// begin inline asm
	atom.global.add.u32 %r55, [%rd1], 0;
	// end inline asm
	add.s32 	%r56, %r55, 1;
	// begin inline asm
	st.volatile.global.u32 [%rd1], %r56;
	// end inline asm
	// begin inline asm
	atom.global.add.u32 %r57, [%rd1], 0;
	// end inline asm
	add.s32 	%r58, %r57, 1;
	// begin inline asm
	st.volatile.global.u32 [%rd1], %r58;
	// end inline asm
	// begin inline asm
	atom.global.add.u32 %r59, [%rd1], 0;
	// end inline asm
	add.s32 	%r60, %r59, 1;
	// begin inline asm
	st.volatile.global.u32 [%rd1], %r60;
	// end inline asm
	// begin inline asm
	atom.global.add.u32 %r61, [%rd1], 0;
	// end inline asm
	add.s32 	%r62, %r61, 1;
	// begin inline asm
	st.volatile.global.u32 [%rd1], %r62;
	// end inline asm
	// begin inline asm
	atom.global.add.u32 %r63, [%rd1], 0;
	// end inline asm
	add.s32 	%r64, %r63, 1;
	// begin inline asm
	st.volatile.global.u32 [%rd1], %r64;
	// end inline asm
	// begin inline asm
	atom.global.add.u32 %r65, [%rd1], 0;
	// end inline asm
	add.s32 	%r66, %r65, 1;
	// begin inline asm
	st.volatile.global.u32 [%rd1], %r66;
	// end inline asm
	// begin inline asm
	atom.global.add.u32 %r67, [%rd1], 0;
	// end inline asm
	add.s32 	%r68, %r67, 1;
	// begin inline asm
	st.volatile.global.u32 [%rd1], %r68;
	// end inline asm
	// begin inline asm
	atom.global.add.u32 %r69, [%rd1], 0;
	// end inline asm
	add.s32 	%r70, %r69, 1;
	// begin inline asm
	st.volatile.global.u32 [%rd1], %r70;
	// end inline asm
	// begin inline asm
	atom.global.add.u32 %r71, [%rd1], 0;
	// end inline asm
	add.s32 	%r72, %r71, 1;
	// begin inline asm
	st.volatile.global.u32 [%rd1], %r72;
	// end inline asm
	// begin inline asm
	atom.global.add.u32 %r73, [%rd1], 0;
	// end inline asm
	add.s32 	%r74, %r73, 1;
	// begin inline asm
	st.volatile.global.u32 [%rd1], %r74;
	// end inline asm
	// begin inline asm
	atom.global.add.u32 %r75, [%rd1], 0;
	// end inline asm
	add.s32 	%r76, %r75, 1;
	// begin inline asm
	st.volatile.global.u32 [%rd1], %r76;
	// end inline asm
	// begin inline asm
	atom.global.add.u32 %r77, [%rd1], 0;
	// end inline asm
	add.s32 	%r78, %r77, 1;
	// begin inline asm
	st.volatile.global.u32 [%rd1], %r78;
	// end inline asm
	// begin inline asm
	atom.global.add.u32 %r79, [%rd1], 0;
	// end inline asm
	add.s32 	%r80, %r79, 1;
	// begin inline asm
	st.volatile.global.u32 [%rd1], %r80;
	// end inline asm
	// begin inline asm
	atom.global.add.u32 %r81, [%rd1], 0;
	// end inline asm
	add.s32 	%r82, %r81, 1;
	// begin inline asm
	st.volatile.global.u32 [%rd1], %r82;
	// end inline asm
	// begin inline asm
	atom.global.add.u32 %r83, [%rd1], 0;
	// end inline asm
	add.s32 	%r84, %r83, 1;
	// begin inline asm
	st.volatile.global.u32 [%rd1], %r84;
	// end inline asm
	// begin inline asm
	atom.global.add.u32 %r85, [%rd1], 0;
	// end inline asm
	add.s32 	%r86, %r85, 1;
	// begin inline asm
	st.volatile.global.u32 [%rd1], %r86;
	// end inline asm
	// begin inline asm
	atom.global.add.u32 %r87, [%rd1], 0;
	// end inline asm
	add.s32 	%r88, %r87, 1;
	// begin inline asm
	st.volatile.global.u32 [%rd1], %r88;
	// end inline asm
	// begin inline asm
	atom.global.add.u32 %r89, [%rd1], 0;
	// end inline asm
	add.s32 	%r90, %r89, 1;
	// begin inline asm
	st.volatile.global.u32 [%rd1], %r90;
	// end inline asm
	// begin inline asm
	atom.global.add.u32 %r91, [%rd1], 0;
	// end inline asm
	add.s32 	%r92, %r91, 1;
	// begin inline asm
	st.volatile.global.u32 [%rd1], %r92;
	// end inline asm
	// begin inline asm
	atom.global.add.u32 %r93, [%rd1], 0;
	// end inline asm
	add.s32 	%r94, %r93, 1;
	// begin inline asm
	st.volatile.global.u32 [%rd1], %r94;
	// end inline asm
	// begin inline asm
	atom.global.add.u32 %r95, [%rd1], 0;
	// end inline asm
	add.s32 	%r96, %r95, 1;
	// begin inline asm
	st.volatile.global.u32 [%rd1], %r96;
	// end inline asm
	// begin inline asm
	atom.global.add.u32 %r97, [%rd1], 0;
	// end inline asm
	add.s32 	%r98, %r97, 1;
	// begin inline asm
	st.volatile.global.u32 [%rd1], %r98;
	// end inline asm
	// begin inline asm
	atom.global.add.u32 %r99, [%rd1], 0;
	// end inline asm
	add.s32 	%r100, %r99, 1;
	// begin inline asm
	st.volatile.global.u32 [%rd1], %r100;
	// end inline asm
	// begin inline asm
	atom.global.add.u32 %r101, [%rd1], 0;
	// end inline asm
	add.s32 	%r102, %r101, 1;
	// begin inline asm
	st.volatile.global.u32 [%rd1], %r102;
	// end inline asm
	// begin inline asm
	atom.global.add.u32 %r103, [%rd1], 0;
	// end inline asm
	add.s32 	%r104, %r103, 1;
	// begin inline asm
	st.volatile.global.u32 [%rd1], %r104;
	// end inline asm
	// begin inline asm
	atom.global.add.u32 %r105, [%rd1], 0;
	// end inline asm
	add.s32 	%r106, %r105, 1;
	// begin inline asm
	st.volatile.global.u32 [%rd1], %r106;
	// end inline asm
	// begin inline asm
	atom.global.add.u32 %r107, [%rd1], 0;
	// end inline asm
	add.s32 	%r108, %r107, 1;
	// begin inline asm
	st.volatile.global.u32 [%rd1], %r108;
	// end inline asm
	// begin inline asm
	atom.global.add.u32 %r109, [%rd1], 0;
	// end inline asm
	add.s32 	%r110, %r109, 1;
	// begin inline asm
	st.volatile.global.u32 [%rd1], %r110;
	// end inline asm
	// begin inline asm
	atom.global.add.u32 %r111, [%rd1], 0;
	// end inline asm
	add.s32 	%r112, %r111, 1;
	// begin inline asm
	st.volatile.global.u32 [%rd1], %r112;
	// end inline asm
	// begin inline asm
	atom.global.add.u32 %r113, [%rd1], 0;
	// end inline asm
	add.s32 	%r114, %r113, 1;
	// begin inline asm
	st.volatile.global.u32 [%rd1], %r114;
	// end inline asm
	// begin inline asm
	atom.global.add.u32 %r115, [%rd1], 0;
	// end inline asm
	add.s32 	%r116, %r115, 1;
	// begin inline asm
	st.volatile.global.u32 [%rd1], %r116;
	// end inline asm
	// begin inline asm
	atom.global.add.u32 %r117, [%rd1], 0;
	// end inline asm
	add.s32 	%r118, %r117, 1;
	// begin inline asm
	st.volatile.global.u32 [%rd1], %r118;
	// end inline asm
	// begin inline asm
	atom.global.add.u32 %r119, [%rd1], 0;
	// end inline asm
	add.s32 	%r120, %r119, 1;
	// begin inline asm
	st.volatile.global.u32 [%rd1], %r120;
	// end inline asm
	// begin inline asm
	atom.global.add.u32 %r121, [%rd1], 0;
	// end inline asm
	add.s32 	%r122, %r121, 1;
	// begin inline asm
	st.volatile.global.u32 [%rd1], %r122;
	// end inline asm
	// begin inline asm
	atom.global.add.u32 %r123, [%rd1], 0;
	// end inline asm
	add.s32 	%r124, %r123, 1;
	// begin inline asm
	st.volatile.global.u32 [%rd1], %r124;
	// end inline asm
	// begin inline asm
	atom.global.add.u32 %r125, [%rd1], 0;
	// end inline asm
	add.s32 	%r126, %r125, 1;
	// begin inline asm
	st.volatile.global.u32 [%rd1], %r126;
	// end inline asm
	// begin inline asm
	atom.global.add.u32 %r127, [%rd1], 0;
	// end inline asm
	add.s32 	%r128, %r127, 1;
	// begin inline asm
	st.volatile.global.u32 [%rd1], %r128;
	// end inline asm
	// begin inline asm
	atom.global.add.u32 %r129, [%rd1], 0;
	// end inline asm
	add.s32 	%r130, %r129, 1;
	// begin inline asm
	st.volatile.global.u32 [%rd1], %r130;
	// end inline asm
	// begin inline asm
	atom.global.add.u32 %r131, [%rd1], 0;
	// end inline asm
	add.s32 	%r132, %r131, 1;
	// begin inline asm
	st.volatile.global.u32 [%rd1], %r132;
	// end inline asm
	// begin inline asm
	atom.global.add.u32 %r133, [%rd1], 0;
	// end inline asm
	add.s32 	%r134, %r133, 1;
	// begin inline asm
	st.volatile.global.u32 [%rd1], %r134;
	// end inline asm
	// begin inline asm
	atom.global.add.u32 %r135, [%rd1], 0;
	// end inline asm
	add.s32 	%r136, %r135, 1;
	// begin inline asm
	st.volatile.global.u32 [%rd1], %r136;
	// end inline asm
	// begin inline asm
	atom.global.add.u32 %r137, [%rd1], 0;
	// end inline asm
	add.s32 	%r138, %r137, 1;
	// begin inline asm
	st.volatile.global.u32 [%rd1], %r138;
	// end inline asm
	// begin inline asm
	atom.global.add.u32 %r139, [%rd1], 0;
	// end inline asm
	add.s32 	%r140, %r139, 1;
	// begin inline asm
	st.volatile.global.u32 [%rd1], %r140;
	// end inline asm
	// begin inline asm
	atom.global.add.u32 %r141, [%rd1], 0;
	// end inline asm
	add.s32 	%r142, %r141, 1;
	// begin inline asm
	st.volatile.global.u32 [%rd1], %r142;
	// end inline asm
	// begin inline asm
	atom.global.add.u32 %r143, [%rd1], 0;
	// end inline asm
	add.s32 	%r144, %r143, 1;
	// begin inline asm
	st.volatile.global.u32 [%rd1], %r144;
	// end inline asm
	// begin inline asm
	atom.global.add.u32 %r145, [%rd1], 0;
	// end inline asm
	add.s32 	%r146, %r145, 1;
	// begin inline asm
	st.volatile.global.u32 [%rd1], %r146;
	// end inline asm
	// begin inline asm
	atom.global.add.u32 %r147, [%rd1], 0;
	// end inline asm
	add.s32 	%r148, %r147, 1;
	// begin inline asm
	st.volatile.global.u32 [%rd1], %r148;
	// end inline asm
	// begin inline asm
	atom.global.add.u32 %r149, [%rd1], 0;
	// end inline asm
	add.s32 	%r150, %r149, 1;
	// begin inline asm
	st.volatile.global.u32 [%rd1], %r150;
	// end inline asm
	// begin inline asm
	atom.global.add.u32 %r151, [%rd1], 0;
	// end inline asm
	add.s32 	%r152, %r151, 1;
	// begin inline asm
	st.volatile.global.u32 [%rd1], %r152;
	// end inline asm
	// begin inline asm
	atom.global.add.u32 %r153, [%rd1], 0;
	// end inline asm
	add.s32 	%r154, %r153, 1;
	// begin inline asm
	st.volatile.global.u32 [%rd1], %r154;
	// end inline asm
	// begin inline asm
	atom.global.add.u32 %r155, [%rd1], 0;
	// end inline asm
	add.s32 	%r156, %r155, 1;
	// begin inline asm
	st.volatile.global.u32 [%rd1], %r156;
	// end inline asm
	// begin inline asm
	atom.global.add.u32 %r157, [%rd1], 0;
	// end inline asm
	add.s32 	%r158, %r157, 1;
	// begin inline asm
	st.volatile.global.u32 [%rd1], %r158;
	// end inline asm
	// begin inline asm
	atom.global.add.u32 %r159, [%rd1], 0;
	// end inline asm
	add.s32 	%r160, %r159, 1;
	// begin inline asm
	st.volatile.global.u32 [%rd1], %r160;
	// end inline asm
	// begin inline asm
	atom.global.add.u32 %r161, [%rd1], 0;
	// end inline asm
	add.s32 	%r162, %r161, 1;
	// begin inline asm
	st.volatile.global.u32 [%rd1], %r162;
	// end inline asm
	// begin inline asm
	atom.global.add.u32 %r163, [%rd1], 0;
	// end inline asm
	add.s32 	%r164, %r163, 1;
	// begin inline asm
	st.volatile.global.u32 [%rd1], %r164;
	// end inline asm
	// begin inline asm
	atom.global.add.u32 %r165, [%rd1], 0;
	// end inline asm
	add.s32 	%r166, %r165, 1;
	// begin inline asm
	st.volatile.global.u32 [%rd1], %r166;
	// end inline asm
	// begin inline asm
	atom.global.add.u32 %r167, [%rd1], 0;
	// end inline asm
	add.s32 	%r168, %r167, 1;
	// begin inline asm
	st.volatile.global.u32 [%rd1], %r168;
	// end inline asm
	// begin inline asm
	atom.global.add.u32 %r169, [%rd1], 0;
	// end inline asm
	add.s32 	%r170, %r169, 1;
	// begin inline asm
	st.volatile.global.u32 [%rd1], %r170;
	// end inline asm
	// begin inline asm
	atom.global.add.u32 %r171, [%rd1], 0;
	// end inline asm
	add.s32 	%r172, %r171, 1;
	// begin inline asm
	st.volatile.global.u32 [%rd1], %r172;
	// end inline asm
	// begin inline asm
	atom.global.add.u32 %r173, [%rd1], 0;
	// end inline asm
	add.s32 	%r174, %r173, 1;
	// begin inline asm
	st.volatile.global.u32 [%rd1], %r174;
	// end inline asm
	// begin inline asm
	atom.global.add.u32 %r175, [%rd1], 0;
	// end inline asm
	add.s32 	%r176, %r175, 1;
	// begin inline asm
	st.volatile.global.u32 [%rd1], %r176;
	// end inline asm
	// begin inline asm
	atom.global.add.u32 %r177, [%rd1], 0;
	// end inline asm
	add.s32 	%r178, %r177, 1;
	// begin inline asm
	st.volatile.global.u32 [%rd1], %r178;
	// end inline asm
	// begin inline asm
	atom.global.add.u32 %r179, [%rd1], 0;
	// end inline asm
	add.s32 	%r180, %r179, 1;
	// begin inline asm
	st.volatile.global.u32 [%rd1], %r180;
	// end inline asm
	// begin inline asm
	atom.global.add.u32 %r181, [%rd1], 0;
	// end inline asm
	add.s32 	%r182, %r181, 1;
	// begin inline asm
	st.volatile.global.u32 [%rd1], %r182;
	// end inline asm
	// begin inline asm
	atom.global.add.u32 %r183, [%rd1], 0;
	// end inline asm
	add.s32 	%r184, %r183, 1;
	// begin inline asm
	st.volatile.global.u32 [%rd1], %r184;
	// end inline asm
	// begin inline asm
	atom.global.add.u32 %r185, [%rd1], 0;
	// end inline asm
	add.s32 	%r186, %r185, 1;
	// begin inline asm
	st.volatile.global.u32 [%rd1], %r186;
	// end inline asm
	// begin inline asm
	atom.global.add.u32 %r187, [%rd1], 0;
	// end inline asm
	add.s32 	%r188, %r187, 1;
	// begin inline asm
	st.volatile.global.u32 [%rd1], %r188;
	// end inline asm
	// begin inline asm
	atom.global.add.u32 %r189, [%rd1], 0;
	// end inline asm
	add.s32 	%r190, %r189, 1;
	// begin inline asm
	st.volatile.global.u32 [%rd1], %r190;
	// end inline asm
	// begin inline asm
	atom.global.add.u32 %r191, [%rd1], 0;
	// end inline asm
	add.s32 	%r192, %r191, 1;
	// begin inline asm
	st.volatile.global.u32 [%rd1], %r192;
	// end inline asm
	// begin inline asm
	atom.global.add.u32 %r193, [%rd1], 0;
	// end inline asm
	add.s32 	%r194, %r193, 1;
	// begin inline asm
	st.volatile.global.u32 [%rd1], %r194;
	// end inline asm
	// begin inline asm
	atom.global.add.u32 %r195, [%rd1], 0;
	// end inline asm
	add.s32 	%r196, %r195, 1;
	// begin inline asm
	st.volatile.global.u32 [%rd1], %r196;
	// end inline asm
	// begin inline asm
	atom.global.add.u32 %r197, [%rd1], 0;
	// end inline asm
	add.s32 	%r198, %r197, 1;
	// begin inline asm
	st.volatile.global.u32 [%rd1], %r198;
	// end inline asm
	// begin inline asm
	atom.global.add.u32 %r199, [%rd1], 0;
	// end inline asm
	add.s32 	%r200, %r199, 1;
	// begin inline asm
	st.volatile.global.u32 [%rd1], %r200;
	// end inline asm
	// begin inline asm
	atom.global.add.u32 %r201, [%rd1], 0;
	// end inline asm
	add.s32 	%r202, %r201, 1;
	// begin inline asm
	st.volatile.global.u32 [%rd1], %r202;
	// end inline asm
	// begin inline asm
	atom.global.add.u32 %r203, [%rd1], 0;
	// end inline asm
	add.s32 	%r204, %r203, 1;
	// begin inline asm
	st.volatile.global.u32 [%rd1], %r204;
	// end inline asm
	// begin inline asm
	atom.global.add.u32 %r205, [%rd1], 0;
	// end inline asm
	add.s32 	%r206, %r205, 1;
	// begin inline asm
	st.volatile.global.u32 [%rd1], %r206;
	// end inline asm
	// begin inline asm
	atom.global.add.u32 %r207, [%rd1], 0;
	// end inline asm
	add.s32 	%r208, %r207, 1;
	// begin inline asm
	st.volatile.global.u32 [%rd1], %r208;
	// end inline asm
	// begin inline asm
	atom.global.add.u32 %r209, [%rd1], 0;
	// end inline asm
	add.s32 	%r210, %r209, 1;
	// begin inline asm
	st.volatile.global.u32 [%rd1], %r210;
	// end inline asm
	// begin inline asm
	atom.global.add.u32 %r211, [%rd1], 0;
	// end inline asm
	add.s32 	%r212, %r211, 1;
	// begin inline asm
	st.volatile.global.u32 [%rd1], %r212;
	// end inline asm
	// begin inline asm
	atom.global.add.u32 %r213, [%rd1], 0;
	// end inline asm
	add.s32 	%r214, %r213, 1;
	// begin inline asm
	st.volatile.global.u32 [%rd1], %r214;
	// end inline asm
	// begin inline asm
	atom.global.add.u32 %r215, [%rd1], 0;
	// end inline asm
	add.s32 	%r216, %r215, 1;
	// begin inline asm
	st.volatile.global.u32 [%rd1], %r216;
	// end inline asm
	// begin inline asm
	atom.global.add.u32 %r217, [%rd1], 0;
	// end inline asm
	add.s32 	%r218, %r217, 1;
	// begin inline asm
	st.volatile.global.u32 [%rd1], %r218;
	// end inline asm
	// begin inline asm
	atom.global.add.u32 %r219, [%rd1], 0;
	// end inline asm
	add.s32 	%r220, %r219, 1;
	// begin inline asm
	st.volatile.global.u32 [%rd1], %r220;
	// end inline asm
	// begin inline asm
	atom.global.add.u32 %r221, [%rd1], 0;
	// end inline asm
	add.s32 	%r222, %r221, 1;
	// begin inline asm
	st.volatile.global.u32 [%rd1], %r222;
	// end inline asm
	// begin inline asm
	atom.global.add.u32 %r223, [%rd1], 0;
	// end inline asm
	add.s32 	%r224, %r223, 1;
	// begin inline asm
	st.volatile.global.u32 [%rd1], %r224;
	// end inline asm
	// begin inline asm
	atom.global.add.u32 %r225, [%rd1], 0;
	// end inline asm
	add.s32 	%r226, %r225, 1;
	// begin inline asm
	st.volatile.global.u32 [%rd1], %r226;
	// end inline asm
	// begin inline asm
	atom.global.add.u32 %r227, [%rd1], 0;
	// end inline asm
	add.s32 	%r228, %r227, 1;
	// begin inline asm
	st.volatile.global.u32 [%rd1], %r228;
	// end inline asm
	// begin inline asm
	atom.global.add.u32 %r229, [%rd1], 0;
	// end inline asm
	add.s32 	%r230, %r229, 1;
	// begin inline asm
	st.volatile.global.u32 [%rd1], %r230;
	// end inline asm
	// begin inline asm
	atom.global.add.u32 %r231, [%rd1], 0;
	// end inline asm
	add.s32 	%r232, %r231, 1;
	// begin inline asm
	st.volatile.global.u32 [%rd1], %r232;
	// end inline asm
	// begin inline asm
	atom.global.add.u32 %r233, [%rd1], 0;
	// end inline asm
	add.s32 	%r234, %r233, 1;
	// begin inline asm
	st.volatile.global.u32 [%rd1], %r234;
	// end inline asm
	// begin inline asm
	atom.global.add.u32 %r235, [%rd1], 0;
	// end inline asm
	add.s32 	%r236, %r235, 1;
	// begin inline asm
	st.volatile.global.u32 [%rd1], %r236;
	// end inline asm
	// begin inline asm
	atom.global.add.u32 %r237, [%rd1], 0;
	// end inline asm
	add.s32 	%r238, %r237, 1;
	// begin inline asm
	st.volatile.global.u32 [%rd1], %r238;
	// end inline asm
	// begin inline asm
	atom.global.add.u32 %r239, [%rd1], 0;
	// end inline asm
	add.s32 	%r240, %r239, 1;
	// begin inline asm
	st.volatile.global.u32 [%rd1], %r240;
	// end inline asm
	// begin inline asm
	atom.global.add.u32 %r241, [%rd1], 0;
	// end inline asm
	add.s32 	%r242, %r241, 1;
	// begin inline asm
	st.volatile.global.u32 [%rd1], %r242;
	// end inline asm
	// begin inline asm
	atom.global.add.u32 %r243, [%rd1], 0;
	// end inline asm
	add.s32 	%r244, %r243, 1;
	// begin inline asm
	st.volatile.global.u32 [%rd1], %r244;
	// end inline asm
	// begin inline asm
	atom.global.add.u32 %r245, [%rd1], 0;
	// end inline asm
	add.s32 	%r246, %r245, 1;
	// begin inline asm
	st.volatile.global.u32 [%rd1], %r246;
	// end inline asm
	// begin inline asm
	atom.global.add.u32 %r247, [%rd1], 0;
	// end inline asm
	add.s32 	%r248, %r247, 1;
	// begin inline asm
	st.volatile.global.u32 [%rd1], %r248;
	// end inline asm
	// begin inline asm
	atom.global.add.u32 %r249, [%rd1], 0;
	// end inline asm
	add.s32 	%r250, %r249, 1;
	// begin inline asm
	st.volatile.global.u32 [%rd1], %r250;
	// end inline asm
	// begin inline asm
	atom.global.add.u32 %r251, [%rd1], 0;
	// end inline asm
	add.s32 	%r252, %r251, 1;
	// begin inline asm
	st.volatile.global.u32 [%rd1], %r252;
	// end inline asm
	// begin inline asm
	atom.global.add.u32 %r253, [%rd1], 0;
	// end inline asm
	add.s32 	%r254, %r253, 1;
	// begin inline asm
	st.volatile.global.u32 [%rd1], %r254;
	// end inline asm
	// begin inline asm
	atom.global.add.u32 %r255, [%rd1], 0;
	// end inline asm
	add.s32 	%r256, %r255, 1;
	// begin inline asm
	st.volatile.global.u32 [%rd1], %r256;
	// end inline asm
	// begin inline asm
	atom.global.add.u32 %r257, [%rd1], 0;
	// end inline asm
	add.s32 	%r258, %r257, 1;
	// begin inline asm
	st.volatile.global.u32 [%rd1], %r258;
	// end inline asm
	// begin inline asm
	atom.global.add.u32 %r259, [%rd1], 0;
	// end inline asm
	add.s32 	%r260, %r259, 1;
	// begin inline asm
	st.volatile.global.u32 [%rd1], %r260;
	// end inline asm
	// begin inline asm
	atom.global.add.u32 %r261, [%rd1], 0;
	// end inline asm
	add.s32 	%r262, %r261, 1;
	// begin inline asm
	st.volatile.global.u32 [%rd1], %r262;
	// end inline asm
	// begin inline asm
	atom.global.add.u32 %r263, [%rd1], 0;
	// end inline asm
	add.s32 	%r264, %r263, 1;
	// begin inline asm
	st.volatile.global.u32 [%rd1], %r264;
	// end inline asm
	// begin inline asm
	atom.global.add.u32 %r265, [%rd1], 0;
	// end inline asm
	add.s32 	%r266, %r265, 1;
	// begin inline asm
	st.volatile.global.u32 [%rd1], %r266;
	// end inline asm
	// begin inline asm
	atom.global.add.u32 %r267, [%rd1], 0;
	// end inline asm
	add.s32 	%r268, %r267, 1;
	// begin inline asm
	st.volatile.global.u32 [%rd1], %r268;
	// end inline asm
	// begin inline asm
	atom.global.add.u32 %r269, [%rd1], 0;
	// end inline asm
	add.s32 	%r270, %r269, 1;
	// begin inline asm
	st.volatile.global.u32 [%rd1], %r270;
	// end inline asm
	// begin inline asm
	atom.global.add.u32 %r271, [%rd1], 0;
	// end inline asm
	add.s32 	%r272, %r271, 1;
	// begin inline asm
	st.volatile.global.u32 [%rd1], %r272;
	// end inline asm
	// begin inline asm
	atom.global.add.u32 %r273, [%rd1], 0;
	// end inline asm
	add.s32 	%r274, %r273, 1;
	// begin inline asm
	st.volatile.global.u32 [%rd1], %r274;
	// end inline asm
	// begin inline asm
	atom.global.add.u32 %r275, [%rd1], 0;
	// end inline asm
	add.s32 	%r276, %r275, 1;
	// begin inline asm
	st.volatile.global.u32 [%rd1], %r276;
	// end inline asm
	// begin inline asm
	atom.global.add.u32 %r277, [%rd1], 0;
	// end inline asm
	add.s32 	%r278, %r277, 1;
	// begin inline asm
	st.volatile.global.u32 [%rd1], %r278;
	// end inline asm
	// begin inline asm
	atom.global.add.u32 %r279, [%rd1], 0;
	// end inline asm
	add.s32 	%r280, %r279, 1;
	// begin inline asm
	st.volatile.global.u32 [%rd1], %r280;
	// end inline asm
	// begin inline asm
	atom.global.add.u32 %r281, [%rd1], 0;
	// end inline asm
	add.s32 	%r282, %r281, 1;
	// begin inline asm
	st.volatile.global.u32 [%rd1], %r282;
	// end inline asm
	// begin inline asm
	atom.global.add.u32 %r283, [%rd1], 0;
	// end inline asm
	add.s32 	%r284, %r283, 1;
	// begin inline asm
	st.volatile.global.u32 [%rd1], %r284;
	// end inline asm
	// begin inline asm
	atom.global.add.u32 %r285, [%rd1], 0;
	// end inline asm
	add.s32 	%r286, %r285, 1;
	// begin inline asm
	st.volatile.global.u32 [%rd1], %r286;
	// end inline asm
	// begin inline asm
	atom.global.add.u32 %r287, [%rd1], 0;
	// end inline asm
	add.s32 	%r288, %r287, 1;
	// begin inline asm
	st.volatile.global.u32 [%rd1], %r288;
	// end inline asm
	// begin inline asm
	atom.global.add.u32 %r289, [%rd1], 0;
	// end inline asm
	add.s32 	%r290, %r289, 1;
	// begin inline asm
	st.volatile.global.u32 [%rd1], %r290;
	// end inline asm
	// begin inline asm
	atom.global.add.u32 %r291, [%rd1], 0;
	// end inline asm
	add.s32 	%r292, %r291, 1;
	// begin inline asm
	st.volatile.global.u32 [%rd1], %r292;
	// end inline asm
	// begin inline asm
	atom.global.add.u32 %r293, [%rd1], 0;
	// end inline asm
	add.s32 	%r294, %r293, 1;
	// begin inline asm
	st.volatile.global.u32 [%rd1], %r294;
	// end inline asm
	// begin inline asm
	atom.global.add.u32 %r295, [%rd1], 0;
	// end inline asm
	add.s32 	%r296, %r295, 1;
	// begin inline asm
	st.volatile.global.u32 [%rd1], %r296;
	// end inline asm
	// begin inline asm
	atom.global.add.u32 %r297, [%rd1], 0;
	// end inline asm
	add.s32 	%r298, %r297, 1;
	// begin inline asm
	st.volatile.global.u32 [%rd1], %r298;
	// end inline asm
	// begin inline asm
	atom.global.add.u32 %r299, [%rd1], 0;
	// end inline asm
	add.s32 	%r300, %r299, 1;
	// begin inline asm
	st.volatile.global.u32 [%rd1], %r300;
	// end inline asm
	// begin inline asm
	atom.global.add.u32 %r301, [%rd1], 0;
	// end inline asm
	add.s32 	%r302, %r301, 1;
	// begin inline asm
	st.volatile.global.u32 [%rd1], %r302;
	// end inline asm
	// begin inline asm
	atom.global.add.u32 %r303, [%rd1], 0;
	// end inline asm
	add.s32 	%r304, %r303, 1;
	// begin inline asm
	st.volatile.global.u32 [%rd1], %r304;
	// end inline asm
	// begin inline asm
	atom.global.add.u32 %r305, [%rd1], 0;
	// end inline asm
	add.s32 	%r306, %r305, 1;
	// begin inline asm
	st.volatile.global.u32 [%rd1], %r306;
	// end inline asm
	// begin inline asm
	atom.global.add.u32 %r307, [%rd1], 0;
	// end inline asm
	add.s32 	%r308, %r307, 1;
	// begin inline asm
	st.volatile.global.u32 [%rd1], %r308;
	// end inline asm
	// begin inline asm
	atom.global.add.u32 %r309, [%rd1], 0;
	// end inline asm
	add.s32 	%r310, %r309, 1;
	// begin inline asm
	st.volatile.global.u32 [%rd1], %r310;
	// end inline asm
	// begin inline asm
	atom.global.add.u32 %r311, [%rd1], 0;
	// end inline asm
	add.s32 	%r312, %r311, 1;
	// begin inline asm
	st.volatile.global.u32 [%rd1], %r312;
	// end inline asm
	// begin inline asm
	atom.global.add.u32 %r313, [%rd1], 0;
	// end inline asm
	add.s32 	%r314, %r313, 1;
	// begin inline asm
	st.volatile.global.u32 [%rd1], %r314;
	// end inline asm
	// begin inline asm
	atom.global.add.u32 %r315, [%rd1], 0;
	// end inline asm
	add.s32 	%r316, %r315, 1;
	// begin inline asm
	st.volatile.global.u32 [%rd1], %r316;
	// end inline asm
	// begin inline asm
	atom.global.add.u32 %r317, [%rd1], 0;
	// end inline asm
	add.s32 	%r318, %r317, 1;
	// begin inline asm
	st.volatile.global.u32 [%rd1], %r318;
	// end inline asm
	// begin inline asm
	atom.global.add.u32 %r319, [%rd1], 0;
	// end inline asm
	add.s32 	%r320, %r319, 1;
	// begin inline asm
	st.volatile.global.u32 [%rd1], %r320;
	// end inline asm
	// begin inline asm
	atom.global.add.u32 %r321, [%rd1], 0;
	// end inline asm
	add.s32 	%r322, %r321, 1;
	// begin inline asm
	st.volatile.global.u32 [%rd1], %r322;
	// end inline asm
	// begin inline asm
	atom.global.add.u32 %r323, [%rd1], 0;
	// end inline asm
	add.s32 	%r324, %r323, 1;
	// begin inline asm
	st.volatile.global.u32 [%rd1], %r324;
	// end inline asm
	// begin inline asm
	atom.global.add.u32 %r325, [%rd1], 0;
	// end inline asm
	add.s32 	%r326, %r325, 1;
	// begin inline asm
	st.volatile.global.u32 [%rd1], %r326;
	// end inline asm
	// begin inline asm
	atom.global.add.u32 %r327, [%rd1], 0;
	// end inline asm
	add.s32 	%r328, %r327, 1;
	// begin inline asm
	st.volatile.global.u32 [%rd1], %r328;
	// end inline asm
	// begin inline asm
	atom.global.add.u32 %r329, [%rd1], 0;
	// end inline asm
	add.s32 	%r330, %r329, 1;
	// begin inline asm
	st.volatile.global.u32 [%rd1], %r330;
	// end inline asm
	// begin inline asm
	atom.global.add.u32 %r331, [%rd1], 0;
	// end inline asm
	add.s32 	%r332, %r331, 1;
	// begin inline asm
	st.volatile.global.u32 [%rd1], %r332;
	// end inline asm
	// begin inline asm
	atom.global.add.u32 %r333, [%rd1], 0;
	// end inline asm
	add.s32 	%r334, %r333, 1;
	// begin inline asm
	st.volatile.global.u32 [%rd1], %r334;
	// end inline asm
	// begin inline asm
	atom.global.add.u32 %r335, [%rd1], 0;
	// end inline asm
	add.s32 	%r336, %r335, 1;
	// begin inline asm
	st.volatile.global.u32 [%rd1], %r336;
	// end inline asm
	// begin inline asm
	atom.global.add.u32 %r337, [%rd1], 0;
	// end inline asm
	add.s32 	%r338, %r337, 1;
	// begin inline asm
	st.volatile.global.u32 [%rd1], %r338;
	// end inline asm
	// begin inline asm
	atom.global.add.u32 %r339, [%rd1], 0;
	// end inline asm
	add.s32 	%r340, %r339, 1;
	// begin inline asm
	st.volatile.global.u32 [%rd1], %r340;
	// end inline asm
	// begin inline asm
	atom.global.add.u32 %r341, [%rd1], 0;
	// end inline asm
	add.s32 	%r342, %r341, 1;
	// begin inline asm
	st.volatile.global.u32 [%rd1], %r342;
	// end inline asm
	// begin inline asm
	atom.global.add.u32 %r343, [%rd1], 0;
	// end inline asm
	add.s32 	%r344, %r343, 1;
	// begin inline asm
	st.volatile.global.u32 [%rd1], %r344;
	// end inline asm
	// begin inline asm
	atom.global.add.u32 %r345, [%rd1], 0;
	// end inline asm
	add.s32 	%r346, %r345, 1;
	// begin inline asm
	st.volatile.global.u32 [%rd1], %r346;
	// end inline asm
	// begin inline asm
	atom.global.add.u32 %r347, [%rd1], 0;
	// end inline asm
	add.s32 	%r348, %r347, 1;
	// begin inline asm
	st.volatile.global.u32 [%rd1], %r348;
	// end inline asm
	// begin inline asm
	atom.global.add.u32 %r349, [%rd1], 0;
	// end inline asm
	add.s32 	%r350, %r349, 1;
	// begin inline asm
	st.volatile.global.u32 [%rd1], %r350;
	// end inline asm
	// begin inline asm
	atom.global.add.u32 %r351, [%rd1], 0;
	// end inline asm
	add.s32 	%r352, %r351, 1;
	// begin inline asm
	st.volatile.global.u32 [%rd1], %r352;
	// end inline asm
	// begin inline asm
	atom.global.add.u32 %r353, [%rd1], 0;
	// end inline asm
	add.s32 	%r354, %r353, 1;
	// begin inline asm
	st.volatile.global.u32 [%rd1], %r354;
	// end inline asm
	// begin inline asm
	atom.global.add.u32 %r355, [%rd1], 0;
	// end inline asm
	add.s32 	%r356, %r355, 1;
	// begin inline asm
	st.volatile.global.u32 [%rd1], %r356;
	// end inline asm
	// begin inline asm
	atom.global.add.u32 %r357, [%rd1], 0;
	// end inline asm
	add.s32 	%r358, %r357, 1;
	// begin inline asm
	st.volatile.global.u32 [%rd1], %r358;
	// end inline asm
	// begin inline asm
	atom.global.add.u32 %r359, [%rd1], 0;
	// end inline asm
	add.s32 	%r360, %r359, 1;
	// begin inline asm
	st.volatile.global.u32 [%rd1], %r360;
	// end inline asm
	// begin inline asm
	atom.global.add.u32 %r361, [%rd1], 0;
	// end inline asm
	add.s32 	%r362, %r361, 1;
	// begin inline asm
	st.volatile.global.u32 [%rd1], %r362;
	// end inline asm
	// begin inline asm
	atom.global.add.u32 %r363, [%rd1], 0;
	// end inline asm
	add.s32 	%r364, %r363, 1;
	// begin inline asm
	st.volatile.global.u32 [%rd1], %r364;
	// end inline asm
	// begin inline asm
	atom.global.add.u32 %r365, [%rd1], 0;
	// end inline asm
	add.s32 	%r366, %r365, 1;
	// begin inline asm
	st.volatile.global.u32 [%rd1], %r366;
	// end inline asm
	// begin inline asm
	atom.global.add.u32 %r367, [%rd1], 0;
	// end inline asm
	add.s32 	%r368, %r367, 1;
	// begin inline asm
	st.volatile.global.u32 [%rd1], %r368;
	// end inline asm
	// begin inline asm
	atom.global.add.u32 %r369, [%rd1], 0;
	// end inline asm
	add.s32 	%r370, %r369, 1;
	// begin inline asm
	st.volatile.global.u32 [%rd1], %r370;
	// end inline asm
	// begin inline asm
	atom.global.add.u32 %r371, [%rd1], 0;
	// end inline asm
	add.s32 	%r372, %r371, 1;
	// begin inline asm
	st.volatile.global.u32 [%rd1], %r372;
	// end inline asm
	// begin inline asm
	atom.global.add.u32 %r373, [%rd1], 0;
	// end inline asm
	add.s32 	%r374, %r373, 1;
	// begin inline asm
	st.volatile.global.u32 [%rd1], %r374;
	// end inline asm
	// begin inline asm
	atom.global.add.u32 %r375, [%rd1], 0;
	// end inline asm
	add.s32 	%r376, %r375, 1;
	// begin inline asm
	st.volatile.global.u32 [%rd1], %r376;
	// end inline asm
	// begin inline asm
	atom.global.add.u32 %r377, [%rd1], 0;
	// end inline asm
	add.s32 	%r378, %r377, 1;
	// begin inline asm
	st.volatile.global.u32 [%rd1], %r378;
	// end inline asm
	// begin inline asm
	atom.global.add.u32 %r379, [%rd1], 0;
	// end inline asm
	add.s32 	%r380, %r379, 1;
	// begin inline asm
	st.volatile.global.u32 [%rd1], %r380;
	// end inline asm
	// begin inline asm
	atom.global.add.u32 %r381, [%rd1], 0;
	// end inline asm
	add.s32 	%r382, %r381, 1;
	// begin inline asm
	st.volatile.global.u32 [%rd1], %r382;
	// end inline asm
	// begin inline asm
	atom.global.add.u32 %r383, [%rd1], 0;
	// end inline asm
	add.s32 	%r384, %r383, 1;
	// begin inline asm
	st.volatile.global.u32 [%rd1], %r384;
	// end inline asm
	// begin inline asm
	atom.global.add.u32 %r385, [%rd1], 0;
	// end inline asm
	add.s32 	%r386, %r385, 1;
	// begin inline asm
	st.volatile.global.u32 [%rd1], %r386;
	// end inline asm
	// begin inline asm
	atom.global.add.u32 %r387, [%rd1], 0;
	// end inline asm
	add.s32 	%r388, %r387, 1;
	// begin inline asm
	st.volatile.global.u32 [%rd1], %r388;
	// end inline asm
	// begin inline asm
	atom.global.add.u32 %r389, [%rd1], 0;
	// end inline asm
	add.s32 	%r390, %r389, 1;
	// begin inline asm
	st.volatile.global.u32 [%rd1], %r390;
	// end inline asm
	// begin inline asm
	atom.global.add.u32 %r391, [%rd1], 0;
	// end inline asm
	add.s32 	%r392, %r391, 1;
	// begin inline asm
	st.volatile.global.u32 [%rd1], %r392;
	// end inline asm
	// begin inline asm
	atom.global.add.u32 %r393, [%rd1], 0;
	// end inline asm
	add.s32 	%r394, %r393, 1;
	// begin inline asm
	st.volatile.global.u32 [%rd1], %r394;
	// end inline asm
	// begin inline asm
	atom.global.add.u32 %r395, [%rd1], 0;
	// end inline asm
	add.s32 	%r396, %r395, 1;
	// begin inline asm
	st.volatile.global.u32 [%rd1], %r396;
	// end inline asm
	// begin inline asm
	atom.global.add.u32 %r397, [%rd1], 0;
	// end inline asm
	add.s32 	%r398, %r397, 1;
	// begin inline asm
	st.volatile.global.u32 [%rd1], %r398;
	// end inline asm
	// begin inline asm
	atom.global.add.u32 %r399, [%rd1], 0;
	// end inline asm
	add.s32 	%r400, %r399, 1;
	// begin inline asm
	st.volatile.global.u32 [%rd1], %r400;
	// end inline asm
	// begin inline asm
	atom.global.add.u32 %r401, [%rd1], 0;
	// end inline asm
	add.s32 	%r402, %r401, 1;
	// begin inline asm
	st.volatile.global.u32 [%rd1], %r402;
	// end inline asm
	// begin inline asm
	atom.global.add.u32 %r403, [%rd1], 0;
	// end inline asm
	add.s32 	%r404, %r403, 1;
	// begin inline asm
	st.volatile.global.u32 [%rd1], %r404;
	// end inline asm
	// begin inline asm
	atom.global.add.u32 %r405, [%rd1], 0;
	// end inline asm
	add.s32 	%r406, %r405, 1;
	// begin inline asm
	st.volatile.global.u32 [%rd1], %r406;
	// end inline asm
	// begin inline asm
	atom.global.add.u32 %r407, [%rd1], 0;
	// end inline asm
	add.s32 	%r408, %r407, 1;
	// begin inline asm
	st.volatile.global.u32 [%rd1], %r408;
	// end inline asm
	// begin inline asm
	atom.global.add.u32 %r409, [%rd1], 0;
	// end inline asm
	add.s32 	%r410, %r409, 1;
	// begin inline asm
	st.volatile.global.u32 [%rd1], %r410;
	// end inline asm
	// begin inline asm
	atom.global.add.u32 %r411, [%rd1], 0;
	// end inline asm
	add.s32 	%r412, %r411, 1;
	// begin inline asm
	st.volatile.global.u32 [%rd1], %r412;
	// end inline asm
	// begin inline asm
	atom.global.add.u32 %r413, [%rd1], 0;
	// end inline asm
	add.s32 	%r414, %r413, 1;
	// begin inline asm
	st.volatile.global.u32 [%rd1], %r414;
	// end inline asm
	// begin inline asm
	atom.global.add.u32 %r415, [%rd1], 0;
	// end inline asm
	add.s32 	%r416, %r415, 1;
	// begin inline asm
	st.volatile.global.u32 [%rd1], %r416;
	// end inline asm
	// begin inline asm
	atom.global.add.u32 %r417, [%rd1], 0;
	// end inline asm
	add.s32 	%r418, %r417, 1;
	// begin inline asm
	st.volatile.global.u32 [%rd1], %r418;
	// end inline asm
	// begin inline asm
	atom.global.add.u32 %r419, [%rd1], 0;
	// end inline asm
	add.s32 	%r420, %r419, 1;
	// begin inline asm
	st.volatile.global.u32 [%rd1], %r420;
	// end inline asm
	// begin inline asm
	atom.global.add.u32 %r421, [%rd1], 0;
	// end inline asm
	add.s32 	%r422, %r421, 1;
	// begin inline asm
	st.volatile.global.u32 [%rd1], %r422;
	// end inline asm
	// begin inline asm
	atom.global.add.u32 %r423, [%rd1], 0;
	// end inline asm
	add.s32 	%r424, %r423, 1;
	// begin inline asm
	st.volatile.global.u32 [%rd1], %r424;
	// end inline asm
	// begin inline asm
	atom.global.add.u32 %r425, [%rd1], 0;
	// end inline asm
	add.s32 	%r426, %r425, 1;
	// begin inline asm
	st.volatile.global.u32 [%rd1], %r426;
	// end inline asm
	// begin inline asm
	atom.global.add.u32 %r427, [%rd1], 0;
	// end inline asm
	add.s32 	%r428, %r427, 1;
	// begin inline asm
	st.volatile.global.u32 [%rd1], %r428;
	// end inline asm
	// begin inline asm
	atom.global.add.u32 %r429, [%rd1], 0;
	// end inline asm
	add.s32 	%r430, %r429, 1;
	// begin inline asm
	st.volatile.global.u32 [%rd1], %r430;
	// end inline asm
	// begin inline asm
	atom.global.add.u32 %r431, [%rd1], 0;
	// end inline asm
	add.s32 	%r432, %r431, 1;
	// begin inline asm
	st.volatile.global.u32 [%rd1], %r432;
	// end inline asm
	// begin inline asm
	atom.global.add.u32 %r433, [%rd1], 0;
	// end inline asm
	add.s32 	%r434, %r433, 1;
	// begin inline asm
	st.volatile.global.u32 [%rd1], %r434;
	// end inline asm
	// begin inline asm
	atom.global.add.u32 %r435, [%rd1], 0;
	// end inline asm
	add.s32 	%r436, %r435, 1;
	// begin inline asm
	st.volatile.global.u32 [%rd1], %r436;
	// end inline asm
	// begin inline asm
	atom.global.add.u32 %r437, [%rd1], 0;
	// end inline asm
	add.s32 	%r438, %r437, 1;
	// begin inline asm
	st.volatile.global.u32 [%rd1], %r438;
	// end inline asm
	// begin inline asm
	atom.global.add.u32 %r439, [%rd1], 0;
	// end inline asm
	add.s32 	%r440, %r439, 1;
	// begin inline asm
	st.volatile.global.u32 [%rd1], %r440;
	// end inline asm
	// begin inline asm
	atom.global.add.u32 %r441, [%rd1], 0;
	// end inline asm
	add.s32 	%r442, %r441, 1;
	// begin inline asm
	st.volatile.global.u32 [%rd1], %r442;
	// end inline asm
	// begin inline asm
	atom.global.add.u32 %r443, [%rd1], 0;
	// end inline asm
	add.s32 	%r444, %r443, 1;
	// begin inline asm
	st.volatile.global.u32 [%rd1], %r444;
	// end inline asm
	// begin inline asm
	atom.global.add.u32 %r445, [%rd1], 0;
	// end inline asm
	add.s32 	%r446, %r445, 1;
	// begin inline asm
	st.volatile.global.u32 [%rd1], %r446;
	// end inline asm
	// begin inline asm
	atom.global.add.u32 %r447, [%rd1], 0;
	// end inline asm
	add.s32 	%r448, %r447, 1;
	// begin inline asm
	st.volatile.global.u32 [%rd1], %r448;
	// end inline asm
	// begin inline asm
	atom.global.add.u32 %r449, [%rd1], 0;
	// end inline asm
	add.s32 	%r450, %r449, 1;
	// begin inline asm
	st.volatile.global.u32 [%rd1], %r450;
	// end inline asm
	// begin inline asm
	atom.global.add.u32 %r451, [%rd1], 0;
	// end inline asm
	add.s32 	%r452, %r451, 1;
	// begin inline asm
	st.volatile.global.u32 [%rd1], %r452;
	// end inline asm
	// begin inline asm
	atom.global.add.u32 %r453, [%rd1], 0;
	// end inline asm
	add.s32 	%r454, %r453, 1;
	// begin inline asm
	st.volatile.global.u32 [%rd1], %r454;
	// end inline asm
	// begin inline asm
	atom.global.add.u32 %r455, [%rd1], 0;
	// end inline asm
	add.s32 	%r456, %r455, 1;
	// begin inline asm
	st.volatile.global.u32 [%rd1], %r456;
	// end inline asm
	// begin inline asm
	atom.global.add.u32 %r457, [%rd1], 0;
	// end inline asm
	add.s32 	%r458, %r457, 1;
	// begin inline asm
	st.volatile.global.u32 [%rd1], %r458;
	// end inline asm
	// begin inline asm
	atom.global.add.u32 %r459, [%rd1], 0;
	// end inline asm
	add.s32 	%r460, %r459, 1;
	// begin inline asm
	st.volatile.global.u32 [%rd1], %r460;
	// end inline asm
	// begin inline asm
	atom.global.add.u32 %r461, [%rd1], 0;
	// end inline asm
	add.s32 	%r462, %r461, 1;
	// begin inline asm
	st.volatile.global.u32 [%rd1], %r462;
	// end inline asm
	// begin inline asm
	atom.global.add.u32 %r463, [%rd1], 0;
	// end inline asm
	add.s32 	%r464, %r463, 1;
	// begin inline asm
	st.volatile.global.u32 [%rd1], %r464;
	// end inline asm
	// begin inline asm
	atom.global.add.u32 %r465, [%rd1], 0;
	// end inline asm
	add.s32 	%r466, %r465, 1;
	// begin inline asm
	st.volatile.global.u32 [%rd1], %r466;
	// end inline asm
	// begin inline asm
	atom.global.add.u32 %r467, [%rd1], 0;
	// end inline asm
	add.s32 	%r468, %r467, 1;
	// begin inline asm
	st.volatile.global.u32 [%rd1], %r468;
	// end inline asm
	// begin inline asm
	atom.global.add.u32 %r469, [%rd1], 0;
	// end inline asm
	add.s32 	%r470, %r469, 1;
	// begin inline asm
	st.volatile.global.u32 [%rd1], %r470;
	// end inline asm
	// begin inline asm
	atom.global.add.u32 %r471, [%rd1], 0;
	// end inline asm
	add.s32 	%r472, %r471, 1;
	// begin inline asm
	st.volatile.global.u32 [%rd1], %r472;
	// end inline asm
	// begin inline asm
	atom.global.add.u32 %r473, [%rd1], 0;
	// end inline asm
	add.s32 	%r474, %r473, 1;
	// begin inline asm
	st.volatile.global.u32 [%rd1], %r474;
	// end inline asm
	// begin inline asm
	atom.global.add.u32 %r475, [%rd1], 0;
	// end inline asm
	add.s32 	%r476, %r475, 1;
	// begin inline asm
	st.volatile.global.u32 [%rd1], %r476;
	// end inline asm
	// begin inline asm
	atom.global.add.u32 %r477, [%rd1], 0;
	// end inline asm
	add.s32 	%r478, %r477, 1;
	// begin inline asm
	st.volatile.global.u32 [%rd1], %r478;
	// end inline asm
	// begin inline asm
	atom.global.add.u32 %r479, [%rd1], 0;
	// end inline asm
	add.s32 	%r480, %r479, 1;
	// begin inline asm
	st.volatile.global.u32 [%rd1], %r480;
	// end inline asm
	// begin inline asm
	atom.global.add.u32 %r481, [%rd1], 0;
	// end inline asm
	add.s32 	%r482, %r481, 1;
	// begin inline asm
	st.volatile.global.u32 [%rd1], %r482;
	// end inline asm
	// begin inline asm
	atom.global.add.u32 %r483, [%rd1], 0;
	// end inline asm
	add.s32 	%r484, %r483, 1;
	// begin inline asm
	st.volatile.global.u32 [%rd1], %r484;
	// end inline asm
	// begin inline asm
	atom.global.add.u32 %r485, [%rd1], 0;
	// end inline asm
	add.s32 	%r486, %r485, 1;
	// begin inline asm
	st.volatile.global.u32 [%rd1], %r486;
	// end inline asm
	// begin inline asm
	atom.global.add.u32 %r487, [%rd1], 0;
	// end inline asm
	add.s32 	%r488, %r487, 1;
	// begin inline asm
	st.volatile.global.u32 [%rd1], %r488;
	// end inline asm
	// begin inline asm
	atom.global.add.u32 %r489, [%rd1], 0;
	// end inline asm
	add.s32 	%r490, %r489, 1;
	// begin inline asm
	st.volatile.global.u32 [%rd1], %r490;
	// end inline asm
	// begin inline asm
	atom.global.add.u32 %r491, [%rd1], 0;
	// end inline asm
	add.s32 	%r492, %r491, 1;
	// begin inline asm
	st.volatile.global.u32 [%rd1], %r492;
	// end inline asm
	// begin inline asm
	atom.global.add.u32 %r493, [%rd1], 0;
	// end inline asm
	add.s32 	%r494, %r493, 1;
	// begin inline asm
	st.volatile.global.u32 [%rd1], %r494;
	// end inline asm
	// begin inline asm
	atom.global.add.u32 %r495, [%rd1], 0;
	// end inline asm
	add.s32 	%r496, %r495, 1;
	// begin inline asm
	st.volatile.global.u32 [%rd1], %r496;
	// end inline asm
	// begin inline asm
	atom.global.add.u32 %r497, [%rd1], 0;
	// end inline asm
	add.s32 	%r498, %r497, 1;
	// begin inline asm
	st.volatile.global.u32 [%rd1], %r498;
	// end inline asm
	// begin inline asm
	atom.global.add.u32 %r499, [%rd1], 0;
	// end inline asm
	add.s32 	%r500, %r499, 1;
	// begin inline asm
	st.volatile.global.u32 [%rd1], %r500;
	// end inline asm
	// begin inline asm
	atom.global.add.u32 %r501, [%rd1], 0;
	// end inline asm
	add.s32 	%r502, %r501, 1;
	// begin inline asm
	st.volatile.global.u32 [%rd1], %r502;
	// end inline asm
	// begin inline asm
	atom.global.add.u32 %r503, [%rd1], 0;
	// end inline asm
	add.s32 	%r504, %r503, 1;
	// begin inline asm
	st.volatile.global.u32 [%rd1], %r504;
	// end inline asm
	// begin inline asm
	atom.global.add.u32 %r505, [%rd1], 0;
	// end inline asm
	add.s32 	%r506, %r505, 1;
	// begin inline asm
	st.volatile.global.u32 [%rd1], %r506;
	// end inline asm
	// begin inline asm
	atom.global.add.u32 %r507, [%rd1], 0;
	// end inline asm
	add.s32 	%r508, %r507, 1;
	// begin inline asm
	st.volatile.global.u32 [%rd1], %r508;
	// end inline asm
	// begin inline asm
	atom.global.add.u32 %r509, [%rd1], 0;
	// end inline asm
	add.s32 	%r510, %r509, 1;
	// begin inline asm
	st.volatile.global.u32 [%rd1], %r510;
	// end inline asm
	// begin inline asm
	atom.global.add.u32 %r511, [%rd1], 0;
	// end inline asm
	add.s32 	%r512, %r511, 1;
	// begin inline asm
	st.volatile.global.u32 [%rd1], %r512;
	// end inline asm
	// begin inline asm
	atom.global.add.u32 %r513, [%rd1], 0;
	// end inline asm
	add.s32 	%r514, %r513, 1;
	// begin inline asm
	st.volatile.global.u32 [%rd1], %r514;
	// end inline asm
$L__BB47_2:
	ret;

}
	// .globl	_Z4testIL_Z15load_atomic_addPKjEL_Z17store_atomic_exchPjjELi256E14single_element10skip_lanesILj4EEEvv
.visible .entry _Z4testIL_Z15load_atomic_addPKjEL_Z17store_atomic_exchPjjELi256E14single_element10skip_lanesILj4EEEvv()
{
	.reg .pred 	%p<2>;
	.reg .b32 	%r<771>;
	.reg .b64 	%rd<514>;

	// begin inline asm
	mov.u32 %r1, %laneid;
	// end inline asm
	and.b32  	%r2, %r1, 3;
	setp.ne.s32 	%p1, %r2, 0;
	@%p1 bra 	$L__BB48_2;
	mov.u64 	%rd513, buffer;
	cvta.global.u64 	%rd1, %rd513;
	// begin inline asm
	atom.global.add.u32 %r3, [%rd1], 0;
	// end inline asm
	add.s32 	%r5, %r3, 1;
	// begin inline asm
	atom.global.exch.b32 %r4, [%rd1], %r5;
	// end inline asm
	// begin inline asm
	atom.global.add.u32 %r6, [%rd1], 0;
	// end inline asm
	add.s32 	%r8, %r6, 1;
	// begin inline asm
	atom.global.exch.b32 %r7, [%rd1], %r8;
	// end inline asm
	// begin inline asm
	atom.global.add.u32 %r9, [%rd1], 0;
	// end inline asm
	add.s32 	%r11, %r9, 1;
	// begin inline asm
	atom.global.exch.b32 %r10, [%rd1], %r11;
	// end inline asm
	// begin inline asm
	atom.global.add.u32 %r12, [%rd1], 0;
	// end inline asm
	add.s32 	%r14, %r12, 1;
	// begin inline asm
	atom.global.exch.b32 %r13, [%rd1], %r14;
	// end inline asm
	// begin inline asm
	atom.global.add.u32 %r15, [%rd1], 0;
	// end inline asm
	add.s32 	%r17, %r15, 1;
	// begin inline asm
	atom.global.exch.b32 %r16, [%rd1], %r17;
	// end inline asm
	// begin inline asm
	atom.global.add.u32 %r18, [%rd1], 0;
	// end inline asm
	add.s32 	%r20, %r18, 1;
	// begin inline asm
	atom.global.exch.b32 %r19, [%rd1], %r20;
	// end inline asm
	// begin inline asm
	atom.global.add.u32 %r21, [%rd1], 0;
	// end inline asm
	add.s32 	%r23, %r21, 1;
	// begin inline asm
	atom.global.exch.b32 %r22, [%rd1], %r23;
	// end inline asm
	// begin inline asm
	atom.global.add.u32 %r24, [%rd1], 0;
	// end inline asm
	add.s32 	%r26, %r24, 1;
	// begin inline asm
	atom.global.exch.b32 %r25, [%rd1], %r26;
	// end inline asm
	// begin inline asm
	atom.global.add.u32 %r27, [%rd1], 0;
	// end inline asm
	add.s32 	%r29, %r27, 1;
	// begin inline asm
	atom.global.exch.b32 %r28, [%rd1], %r29;
	// end inline asm
	// begin inline asm
	atom.global.add.u32 %r30, [%rd1], 0;
	// end inline asm
	add.s32 	%r32, %r30, 1;
	// begin inline asm
	atom.global.exch.b32 %r31, [%rd1], %r32;
	// end inline asm
	// begin inline asm
	atom.global.add.u32 %r33, [%rd1], 0;
	// end inline asm
	add.s32 	%r35, %r33, 1;
	// begin inline asm
	atom.global.exch.b32 %r34, [%rd1], %r35;
	// end inline asm
	// begin inline asm
	atom.global.add.u32 %r36, [%rd1], 0;
	// end inline asm
	add.s32 	%r38, %r36, 1;
	// begin inline asm
	atom.global.exch.b32 %r37, [%rd1], %r38;
	// end inline asm
	// begin inline asm
	atom.global.add.u32 %r39, [%rd1], 0;
	// end inline asm
	add.s32 	%r41, %r39, 1;
	// begin inline asm
	atom.global.exch.b32 %r40, [%rd1], %r41;
	// end inline asm
	// begin inline asm
	atom.global.add.u32 %r42, [%rd1], 0;
	// end inline asm
	add.s32 	%r44, %r42, 1;
	// begin inline asm
	atom.global.exch.b32 %r43, [%rd1], %r44;
	// end inline asm
	// begin inline asm
	atom.global.add.u32 %r45, [%rd1], 0;
	// end inline asm
	add.s32 	%r47, %r45, 1;
	// begin inline asm
	atom.global.exch.b32 %r46, [%rd1], %r47;
	// end inline asm
	// begin inline asm
	atom.global.add.u32 %r48, [%rd1], 0;
	// end inline asm
	add.s32 	%r50, %r48, 1;
	// begin inline asm
	atom.global.exch.b32 %r49, [%rd1], %r50;
	// end inline asm
	// begin inline asm
	atom.global.add.u32 %r51, [%rd1], 0;
	// end inline asm
	add.s32 	%r53, %r51, 1;
	// begin inline asm
	atom.global.exch.b32 %r52, [%rd1], %r53;
	// end inline asm
	// begin inline asm
	atom.global.add.u32 %r54, [%rd1], 0;
	// end inline asm
	add.s32 	%r56, %r54, 1;
	// begin inline asm
	atom.global.exch.b32 %r55, [%rd1], %r56;
	// end inline asm
	// begin inline asm
	atom.global.add.u32 %r57, [%rd1], 0;
	// end inline asm
	add.s32 	%r59, %r57, 1;
	// begin inline asm
	atom.global.exch.b32 %r58, [%rd1], %r59;
	// end inline asm
	// begin inline asm
	atom.global.add.u32 %r60, [%rd1], 0;
	// end inline asm
	add.s32 	%r62, %r60, 1;
	// begin inline asm
	atom.global.exch.b32 %r61, [%rd1], %r62;
	// end inline asm
	// begin inline asm
	atom.global.add.u32 %r63, [%rd1], 0;
	// end inline asm
	add.s32 	%r65, %r63, 1;
	// begin inline asm
	atom.global.exch.b32 %r64, [%rd1], %r65;
	// end inline asm
	// begin inline asm
	atom.global.add.u32 %r66, [%rd1], 0;
	// end inline asm
	add.s32 	%r68, %r66, 1;
	// begin inline asm
	atom.global.exch.b32 %r67, [%rd1], %r68;
	// end inline asm
	// begin inline asm
	atom.global.add.u32 %r69, [%rd1], 0;
	// end inline asm
	add.s32 	%r71, %r69, 1;
	// begin inline asm
	atom.global.exch.b32 %r70, [%rd1], %r71;
	// end inline asm
	// begin inline asm
	atom.global.add.u32 %r72, [%rd1], 0;
	// end inline asm
	add.s32 	%r74, %r72, 1;
	// begin inline asm
	atom.global.exch.b32 %r73, [%rd1], %r74;
	// end inline asm
	// begin inline asm
	atom.global.add.u32 %r75, [%rd1], 0;
	// end inline asm
	add.s32 	%r77, %r75, 1;
	// begin inline asm
	atom.global.exch.b32 %r76, [%rd1], %r77;
	// end inline asm
	// begin inline asm
	atom.global.add.u32 %r78, [%rd1], 0;
	// end inline asm
	add.s32 	%r80, %r78, 1;
	// begin inline asm
	atom.global.exch.b32 %r79, [%rd1], %r80;
	// end inline asm
	// begin inline asm
	atom.global.add.u32 %r81, [%rd1], 0;
	// end inline asm
	add.s32 	%r83, %r81, 1;
	// begin inline asm
	atom.global.exch.b32 %r82, [%rd1], %r83;
	// end inline asm
	// begin inline asm
	atom.global.add.u32 %r84, [%rd1], 0;
	// end inline asm
	add.s32 	%r86, %r84, 1;
	// begin inline asm
	atom.global.exch.b32 %r85, [%rd1], %r86;
	// end inline asm
	// begin inline asm
	atom.global.add.u32 %r87, [%rd1], 0;
	// end inline asm
	add.s32 	%r89, %r87, 1;
	// begin inline asm
	atom.global.exch.b32 %r88, [%rd1], %r89;
	// end inline asm
	// begin inline asm
	atom.global.add.u32 %r90, [%rd1], 0;
	// end inline asm
	add.s32 	%r92, %r90, 1;
	// begin inline asm
	atom.global.exch.b32 %r91, [%rd1], %r92;
	// end inline asm
	// begin inline asm
	atom.global.add.u32 %r93, [%rd1], 0;
	// end inline asm
	add.s32 	%r95, %r93, 1;
	// begin inline asm
	atom.global.exch.b32 %r94, [%rd1], %r95;
	// end inline asm
	// begin inline asm
	atom.global.add.u32 %r96, [%rd1], 0;
	// end inline asm
	add.s32 	%r98, %r96, 1;
	// begin inline asm
	atom.global.exch.b32 %r97, [%rd1], %r98;
	// end inline asm
	// begin inline asm
	atom.global.add.u32 %r99, [%rd1], 0;
	// end inline asm
	add.s32 	%r101, %r99, 1;
	// begin inline asm
	atom.global.exch.b32 %r100, [%rd1], %r101;
	// end inline asm
	// begin inline asm
	atom.global.add.u32 %r102, [%rd1], 0;
	// end inline asm
	add.s32 	%r104, %r102, 1;
	// begin inline asm
	atom.global.exch.b32 %r103, [%rd1], %r104;
	// end inline asm
	// begin inline asm
	atom.global.add.u32 %r105, [%rd1], 0;
	// end inline asm
	add.s32 	%r107, %r105, 1;
	// begin inline asm
	atom.global.exch.b32 %r106, [%rd1], %r107;
	// end inline asm
	// begin inline asm
	atom.global.add.u32 %r108, [%rd1], 0;
	// end inline asm
	add.s32 	%r110, %r108, 1;
	// begin inline asm
	atom.global.exch.b32 %r109, [%rd1], %r110;
	// end inline asm
	// begin inline asm
	atom.global.add.u32 %r111, [%rd1], 0;
	// end inline asm
	add.s32 	%r113, %r111, 1;
	// begin inline asm
	atom.global.exch.b32 %r112, [%rd1], %r113;
	// end inline asm
	// begin inline asm
	atom.global.add.u32 %r114, [%rd1], 0;
	// end inline asm
	add.s32 	%r116, %r114, 1;
	// begin inline asm
	atom.global.exch.b32 %r115, [%rd1], %r116;
	// end inline asm
	// begin inline asm
	atom.global.add.u32 %r117, [%rd1], 0;
	// end inline asm
	add.s32 	%r119, %r117, 1;
	// begin inline asm
	atom.global.exch.b32 %r118, [%rd1], %r119;
	// end inline asm
	// begin inline asm
	atom.global.add.u32 %r120, [%rd1], 0;
	// end inline asm
	add.s32 	%r122, %r120, 1;
	// begin inline asm
	atom.global.exch.b32 %r121, [%rd1], %r122;
	// end inline asm
	// begin inline asm
	atom.global.add.u32 %r123, [%rd1], 0;
	// end inline asm
	add.s32 	%r125, %r123, 1;
	// begin inline asm
	atom.global.exch.b32 %r124, [%rd1], %r125;
	// end inline asm
	// begin inline asm
	atom.global.add.u32 %r126, [%rd1], 0;
	// end inline asm
	add.s32 	%r128, %r126, 1;
	// begin inline asm
	atom.global.exch.b32 %r127, [%rd1], %r128;
	// end inline asm
	// begin inline asm
	atom.global.add.u32 %r129, [%rd1], 0;
	// end inline asm
	add.s32 	%r131, %r129, 1;
	// begin inline asm
	atom.global.exch.b32 %r130, [%rd1], %r131;
	// end inline asm
	// begin inline asm
	atom.global.add.u32 %r132, [%rd1], 0;
	// end inline asm
	add.s32 	%r134, %r132, 1;
	// begin inline asm
	atom.global.exch.b32 %r133, [%rd1], %r134;
	// end inline asm
	// begin inline asm
	atom.global.add.u32 %r135, [%rd1], 0;
	// end inline asm
	add.s32 	%r137, %r135, 1;
	// begin inline asm
	atom.global.exch.b32 %r136, [%rd1], %r137;
	// end inline asm
	// begin inline asm
	atom.global.add.u32 %r138, [%rd1], 0;
	// end inline asm
	add.s32 	%r140, %r138, 1;
	// begin inline asm
	atom.global.exch.b32 %r139, [%rd1], %r140;
	// end inline asm
	// begin inline asm
	atom.global.add.u32 %r141, [%rd1], 0;
	// end inline asm
	add.s32 	%r143, %r141, 1;
	// begin inline asm
	atom.global.exch.b32 %r142, [%rd1], %r143;
	// end inline asm
	// begin inline asm
	atom.global.add.u32 %r144, [%rd1], 0;
	// end inline asm
	add.s32 	%r146, %r144, 1;
	// begin inline asm
	atom.global.exch.b32 %r145, [%rd1], %r146;
	// end inline asm
	// begin inline asm
	atom.global.add.u32 %r147, [%rd1], 0;
	// end inline asm
	add.s32 	%r149, %r147, 1;
	// begin inline asm
	atom.global.exch.b32 %r148, [%rd1], %r149;
	// end inline asm
	// begin inline asm
	atom.global.add.u32 %r150, [%rd1], 0;
	// end inline asm
	add.s32 	%r152, %r150, 1;
	// begin inline asm
	atom.global.exch.b32 %r151, [%rd1], %r152;
	// end inline asm
	// begin inline asm
	atom.global.add.u32 %r153, [%rd1], 0;
	// end inline asm
	add.s32 	%r155, %r153, 1;
	// begin inline asm
	atom.global.exch.b32 %r154, [%rd1], %r155;
	// end inline asm
	// begin inline asm
	atom.global.add.u32 %r156, [%rd1], 0;
	// end inline asm
	add.s32 	%r158, %r156, 1;
	// begin inline asm
	atom.global.exch.b32 %r157, [%rd1], %r158;
	// end inline asm
	// begin inline asm
	atom.global.add.u32 %r159, [%rd1], 0;
	// end inline asm
	add.s32 	%r161, %r159, 1;
	// begin inline asm
	atom.global.exch.b32 %r160, [%rd1], %r161;
	// end inline asm
	// begin inline asm
	atom.global.add.u32 %r162, [%rd1], 0;
	// end inline asm
	add.s32 	%r164, %r162, 1;
	// begin inline asm
	atom.global.exch.b32 %r163, [%rd1], %r164;
	// end inline asm
	// begin inline asm
	atom.global.add.u32 %r165, [%rd1], 0;
	// end inline asm
	add.s32 	%r167, %r165, 1;
	// begin inline asm
	atom.global.exch.b32 %r166, [%rd1], %r167;
	// end inline asm
	// begin inline asm
	atom.global.add.u32 %r168, [%rd1], 0;
	// end inline asm
	add.s32 	%r170, %r168, 1;
	// begin inline asm
	atom.global.exch.b32 %r169, [%rd1], %r170;
	// end inline asm
	// begin inline asm
	atom.global.add.u32 %r171, [%rd1], 0;
	// end inline asm
	add.s32 	%r173, %r171, 1;
	// begin inline asm
	atom.global.exch.b32 %r172, [%rd1], %r173;
	// end inline asm
	// begin inline asm
	atom.global.add.u32 %r174, [%rd1], 0;
	// end inline asm
	add.s32 	%r176, %r174, 1;
	// begin inline asm
	atom.global.exch.b32 %r175, [%rd1], %r176;
	// end inline asm
	// begin inline asm
	atom.global.add.u32 %r177, [%rd1], 0;
	// end inline asm
	add.s32 	%r179, %r177, 1;
	// begin inline asm
	atom.global.exch.b32 %r178, [%rd1], %r179;
	// end inline asm
	// begin inline asm
	atom.global.add.u32 %r180, [%rd1], 0;
	// end inline asm
	add.s32 	%r182, %r180, 1;
	// begin inline asm
	atom.global.exch.b32 %r181, [%rd1], %r182;
	// end inline asm
	// begin inline asm
	atom.global.add.u32 %r183, [%rd1], 0;
	// end inline asm
	add.s32 	%r185, %r183, 1;
	// begin inline asm
	atom.global.exch.b32 %r184, [%rd1], %r185;
	// end inline asm
	// begin inline asm
	atom.global.add.u32 %r186, [%rd1], 0;
	// end inline asm
	add.s32 	%r188, %r186, 1;
	// begin inline asm
	atom.global.exch.b32 %r187, [%rd1], %r188;
	// end inline asm
	// begin inline asm
	atom.global.add.u32 %r189, [%rd1], 0;
	// end inline asm
	add.s32 	%r191, %r189, 1;
	// begin inline asm
	atom.global.exch.b32 %r190, [%rd1], %r191;
	// end inline asm
	// begin inline asm
	atom.global.add.u32 %r192, [%rd1], 0;
	// end inline asm
	add.s32 	%r194, %r192, 1;
	// begin inline asm
	atom.global.exch.b32 %r193, [%rd1], %r194;
	// end inline asm
	// begin inline asm
	atom.global.add.u32 %r195, [%rd1], 0;
	// end inline asm
	add.s32 	%r197, %r195, 1;
	// begin inline asm
	atom.global.exch.b32 %r196, [%rd1], %r197;
	// end inline asm
	// begin inline asm
	atom.global.add.u32 %r198, [%rd1], 0;
	// end inline asm
	add.s32 	%r200, %r198, 1;
	// begin inline asm
	atom.global.exch.b32 %r199, [%rd1], %r200;
	// end inline asm
	// begin inline asm
	atom.global.add.u32 %r201, [%rd1], 0;
	// end inline asm
	add.s32 	%r203, %r201, 1;
	// begin inline asm
	atom.global.exch.b32 %r202, [%rd1], %r203;
	// end inline asm
	// begin inline asm
	atom.global.add.u32 %r204, [%rd1], 0;
	// end inline asm
	add.s32 	%r206, %r204, 1;
	// begin inline asm
	atom.global.exch.b32 %r205, [%rd1], %r206;
	// end inline asm
	// begin inline asm
	atom.global.add.u32 %r207, [%rd1], 0;
	// end inline asm
	add.s32 	%r209, %r207, 1;
	// begin inline asm
	atom.global.exch.b32 %r208, [%rd1], %r209;
	// end inline asm
	// begin inline asm
	atom.global.add.u32 %r210, [%rd1], 0;
	// end inline asm
	add.s32 	%r212, %r210, 1;
	// begin inline asm
	atom.global.exch.b32 %r211, [%rd1], %r212;
	// end inline asm
	// begin inline asm
	atom.global.add.u32 %r213, [%rd1], 0;
	// end inline asm
	add.s32 	%r215, %r213, 1;
	// begin inline asm
	atom.global.exch.b32 %r214, [%rd1], %r215;
	// end inline asm
	// begin inline asm
	atom.global.add.u32 %r216, [%rd1], 0;
	// end inline asm
	add.s32 	%r218, %r216, 1;
	// begin inline asm
	atom.global.exch.b32 %r217, [%rd1], %r218;
	// end inline asm
	// begin inline asm
	atom.global.add.u32 %r219, [%rd1], 0;
	// end inline asm
	add.s32 	%r221, %r219, 1;
	// begin inline asm
	atom.global.exch.b32 %r220, [%rd1], %r221;
	// end inline asm
	// begin inline asm
	atom.global.add.u32 %r222, [%rd1], 0;
	// end inline asm
	add.s32 	%r224, %r222, 1;
	// begin inline asm
	atom.global.exch.b32 %r223, [%rd1], %r224;
	// end inline asm
	// begin inline asm
	atom.global.add.u32 %r225, [%rd1], 0;
	// end inline asm
	add.s32 	%r227, %r225, 1;
	// begin inline asm
	atom.global.exch.b32 %r226, [%rd1], %r227;
	// end inline asm
	// begin inline asm
	atom.global.add.u32 %r228, [%rd1], 0;
	// end inline asm
	add.s32 	%r230, %r228, 1;
	// begin inline asm
	atom.global.exch.b32 %r229, [%rd1], %r230;
	// end inline asm
	// begin inline asm
	atom.global.add.u32 %r231, [%rd1], 0;
	// end inline asm
	add.s32 	%r233, %r231, 1;
	// begin inline asm
	atom.global.exch.b32 %r232, [%rd1], %r233;
	// end inline asm
	// begin inline asm
	atom.global.add.u32 %r234, [%rd1], 0;
	// end inline asm
	add.s32 	%r236, %r234, 1;
	// begin inline asm
	atom.global.exch.b32 %r235, [%rd1], %r236;
	// end inline asm
	// begin inline asm
	atom.global.add.u32 %r237, [%rd1], 0;
	// end inline asm
	add.s32 	%r239, %r237, 1;
	// begin inline asm
	atom.global.exch.b32 %r238, [%rd1], %r239;
	// end inline asm
	// begin inline asm
	atom.global.add.u32 %r240, [%rd1], 0;
	// end inline asm
	add.s32 	%r242, %r240, 1;
	// begin inline asm
	atom.global.exch.b32 %r241, [%rd1], %r242;
	// end inline asm
	// begin inline asm
	atom.global.add.u32 %r243, [%rd1], 0;
	// end inline asm
	add.s32 	%r245, %r243, 1;
	// begin inline asm
	atom.global.exch.b32 %r244, [%rd1], %r245;
	// end inline asm
	// begin inline asm
	atom.global.add.u32 %r246, [%rd1], 0;
	// end inline asm
	add.s32 	%r248, %r246, 1;
	// begin inline asm
	atom.global.exch.b32 %r247, [%rd1], %r248;
	// end inline asm
	// begin inline asm
	atom.global.add.u32 %r249, [%rd1], 0;
	// end inline asm
	add.s32 	%r251, %r249, 1;
	// begin inline asm
	atom.global.exch.b32 %r250, [%rd1], %r251;
	// end inline asm
	// begin inline asm
	atom.global.add.u32 %r252, [%rd1], 0;
	// end inline asm
	add.s32 	%r254, %r252, 1;
	// begin inline asm
	atom.global.exch.b32 %r253, [%rd1], %r254;
	// end inline asm
	// begin inline asm
	atom.global.add.u32 %r255, [%rd1], 0;
	// end inline asm
	add.s32 	%r257, %r255, 1;
	// begin inline asm
	atom.global.exch.b32 %r256, [%rd1], %r257;
	// end inline asm
	// begin inline asm
	atom.global.add.u32 %r258, [%rd1], 0;
	// end inline asm
	add.s32 	%r260, %r258, 1;
	// begin inline asm
	atom.global.exch.b32 %r259, [%rd1], %r260;
	// end inline asm
	// begin inline asm
	atom.global.add.u32 %r261, [%rd1], 0;
	// end inline asm
	add.s32 	%r263, %r261, 1;
	// begin inline asm
	atom.global.exch.b32 %r262, [%rd1], %r263;
	// end inline asm
	// begin inline asm
	atom.global.add.u32 %r264, [%rd1], 0;
	// end inline asm
	add.s32 	%r266, %r264, 1;
	// begin inline asm
	atom.global.exch.b32 %r265, [%rd1], %r266;
	// end inline asm
	// begin inline asm
	atom.global.add.u32 %r267, [%rd1], 0;
	// end inline asm
	add.s32 	%r269, %r267, 1;
	// begin inline asm
	atom.global.exch.b32 %r268, [%rd1], %r269;
	// end inline asm
	// begin inline asm
	atom.global.add.u32 %r270, [%rd1], 0;
	// end inline asm
	add.s32 	%r272, %r270, 1;
	// begin inline asm
	atom.global.exch.b32 %r271, [%rd1], %r272;
	// end inline asm
	// begin inline asm
	atom.global.add.u32 %r273, [%rd1], 0;
	// end inline asm
	add.s32 	%r275, %r273, 1;
	// begin inline asm
	atom.global.exch.b32 %r274, [%rd1], %r275;
	// end inline asm
	// begin inline asm
	atom.global.add.u32 %r276, [%rd1], 0;
	// end inline asm
	add.s32 	%r278, %r276, 1;
	// begin inline asm
	atom.global.exch.b32 %r277, [%rd1], %r278;
	// end inline asm
	// begin inline asm
	atom.global.add.u32 %r279, [%rd1], 0;
	// end inline asm
	add.s32 	%r281, %r279, 1;
	// begin inline asm
	atom.global.exch.b32 %r280, [%rd1], %r281;
	// end inline asm
	// begin inline asm
	atom.global.add.u32 %r282, [%rd1], 0;
	// end inline asm
	add.s32 	%r284, %r282, 1;
	// begin inline asm
	atom.global.exch.b32 %r283, [%rd1], %r284;
	// end inline asm
	// begin inline asm
	atom.global.add.u32 %r285, [%rd1], 0;
	// end inline asm
	add.s32 	%r287, %r285, 1;
	// begin inline asm
	atom.global.exch.b32 %r286, [%rd1], %r287;
	// end inline asm
	// begin inline asm
	atom.global.add.u32 %r288, [%rd1], 0;
	// end inline asm
	add.s32 	%r290, %r288, 1;
	// begin inline asm
	atom.global.exch.b32 %r289, [%rd1], %r290;
	// end inline asm
	// begin inline asm
	atom.global.add.u32 %r291, [%rd1], 0;
	// end inline asm
	add.s32 	%r293, %r291, 1;
	// begin inline asm
	atom.global.exch.b32 %r292, [%rd1], %r293;
	// end inline asm
	// begin inline asm
	atom.global.add.u32 %r294, [%rd1], 0;
	// end inline asm
	add.s32 	%r296, %r294, 1;
	// begin inline asm
	atom.global.exch.b32 %r295, [%rd1], %r296;
	// end inline asm
	// begin inline asm
	atom.global.add.u32 %r297, [%rd1], 0;
	// end inline asm
	add.s32 	%r299, %r297, 1;
	// begin inline asm
	atom.global.exch.b32 %r298, [%rd1], %r299;
	// end inline asm
	// begin inline asm
	atom.global.add.u32 %r300, [%rd1], 0;
	// end inline asm
	add.s32 	%r302, %r300, 1;
	// begin inline asm
	atom.global.exch.b32 %r301, [%rd1], %r302;
	// end inline asm
	// begin inline asm
	atom.global.add.u32 %r303, [%rd1], 0;
	// end inline asm
	add.s32 	%r305, %r303, 1;
	// begin inline asm
	atom.global.exch.b32 %r304, [%rd1], %r305;
	// end inline asm
	// begin inline asm
	atom.global.add.u32 %r306, [%rd1], 0;
	// end inline asm
	add.s32 	%r308, %r306, 1;
	// begin inline asm
	atom.global.exch.b32 %r307, [%rd1], %r308;
	// end inline asm
	// begin inline asm
	atom.global.add.u32 %r309, [%rd1], 0;
	// end inline asm
	add.s32 	%r311, %r309, 1;
	// begin inline asm
	atom.global.exch.b32 %r310, [%rd1], %r311;
	// end inline asm
	// begin inline asm
	atom.global.add.u32 %r312, [%rd1], 0;
	// end inline asm
	add.s32 	%r314, %r312, 1;
	// begin inline asm
	atom.global.exch.b32 %r313, [%rd1], %r314;
	// end inline asm
	// begin inline asm
	atom.global.add.u32 %r315, [%rd1], 0;
	// end inline asm
	add.s32 	%r317, %r315, 1;
	// begin inline asm
	atom.global.exch.b32 %r316, [%rd1], %r317;
	// end inline asm
	// begin inline asm
	atom.global.add.u32 %r318, [%rd1], 0;
	// end inline asm
	add.s32 	%r320, %r318, 1;
	// begin inline asm
	atom.global.exch.b32 %r319, [%rd1], %r320;
	// end inline asm
	// begin inline asm
	atom.global.add.u32 %r321, [%rd1], 0;
	// end inline asm
	add.s32 	%r323, %r321, 1;
	// begin inline asm
	atom.global.exch.b32 %r322, [%rd1], %r323;
	// end inline asm
	// begin inline asm
	atom.global.add.u32 %r324, [%rd1], 0;
	// end inline asm
	add.s32 	%r326, %r324, 1;
	// begin inline asm
	atom.global.exch.b32 %r325, [%rd1], %r326;
	// end inline asm
	// begin inline asm
	atom.global.add.u32 %r327, [%rd1], 0;
	// end inline asm
	add.s32 	%r329, %r327, 1;
	// begin inline asm
	atom.global.exch.b32 %r328, [%rd1], %r329;
	// end inline asm
	// begin inline asm
	atom.global.add.u32 %r330, [%rd1], 0;
	// end inline asm
	add.s32 	%r332, %r330, 1;
	// begin inline asm
	atom.global.exch.b32 %r331, [%rd1], %r332;
	// end inline asm
	// begin inline asm
	atom.global.add.u32 %r333, [%rd1], 0;
	// end inline asm
	add.s32 	%r335, %r333, 1;
	// begin inline asm
	atom.global.exch.b32 %r334, [%rd1], %r335;
	// end inline asm
	// begin inline asm
	atom.global.add.u32 %r336, [%rd1], 0;
	// end inline asm
	add.s32 	%r338, %r336, 1;
	// begin inline asm
	atom.global.exch.b32 %r337, [%rd1], %r338;
	// end inline asm
	// begin inline asm
	atom.global.add.u32 %r339, [%rd1], 0;
	// end inline asm
	add.s32 	%r341, %r339, 1;
	// begin inline asm
	atom.global.exch.b32 %r340, [%rd1], %r341;
	// end inline asm
	// begin inline asm
	atom.global.add.u32 %r342, [%rd1], 0;
	// end inline asm
	add.s32 	%r344, %r342, 1;
	// begin inline asm
	atom.global.exch.b32 %r343, [%rd1], %r344;
	// end inline asm
	// begin inline asm
	atom.global.add.u32 %r345, [%rd1], 0;
	// end inline asm
	add.s32 	%r347, %r345, 1;
	// begin inline asm
	atom.global.exch.b32 %r346, [%rd1], %r347;
	// end inline asm
	// begin inline asm
	atom.global.add.u32 %r348, [%rd1], 0;
	// end inline asm
	add.s32 	%r350, %r348, 1;
	// begin inline asm
	atom.global.exch.b32 %r349, [%rd1], %r350;
	// end inline asm
	// begin inline asm
	atom.global.add.u32 %r351, [%rd1], 0;
	// end inline asm
	add.s32 	%r353, %r351, 1;
	// begin inline asm
	atom.global.exch.b32 %r352, [%rd1], %r353;
	// end inline asm
	// begin inline asm
	atom.global.add.u32 %r354, [%rd1], 0;
	// end inline asm
	add.s32 	%r356, %r354, 1;
	// begin inline asm
	atom.global.exch.b32 %r355, [%rd1], %r356;
	// end inline asm
	// begin inline asm
	atom.global.add.u32 %r357, [%rd1], 0;
	// end inline asm
	add.s32 	%r359, %r357, 1;
	// begin inline asm
	atom.global.exch.b32 %r358, [%rd1], %r359;
	// end inline asm
	// begin inline asm
	atom.global.add.u32 %r360, [%rd1], 0;
	// end inline asm
	add.s32 	%r362, %r360, 1;
	// begin inline asm
	atom.global.exch.b32 %r361, [%rd1], %r362;
	// end inline asm
	// begin inline asm
	atom.global.add.u32 %r363, [%rd1], 0;
	// end inline asm
	add.s32 	%r365, %r363, 1;
	// begin inline asm
	atom.global.exch.b32 %r364, [%rd1], %r365;
	// end inline asm
	// begin inline asm
	atom.global.add.u32 %r366, [%rd1], 0;
	// end inline asm
	add.s32 	%r368, %r366, 1;
	// begin inline asm
	atom.global.exch.b32 %r367, [%rd1], %r368;
	// end inline asm
	// begin inline asm
	atom.global.add.u32 %r369, [%rd1], 0;
	// end inline asm
	add.s32 	%r371, %r369, 1;
	// begin inline asm
	atom.global.exch.b32 %r370, [%rd1], %r371;
	// end inline asm
	// begin inline asm
	atom.global.add.u32 %r372, [%rd1], 0;
	// end inline asm
	add.s32 	%r374, %r372, 1;
	// begin inline asm
	atom.global.exch.b32 %r373, [%rd1], %r374;
	// end inline asm
	// begin inline asm
	atom.global.add.u32 %r375, [%rd1], 0;
	// end inline asm
	add.s32 	%r377, %r375, 1;
	// begin inline asm
	atom.global.exch.b32 %r376, [%rd1], %r377;
	// end inline asm
	// begin inline asm
	atom.global.add.u32 %r378, [%rd1], 0;
	// end inline asm
	add.s32 	%r380, %r378, 1;
	// begin inline asm
	atom.global.exch.b32 %r379, [%rd1], %r380;
	// end inline asm
	// begin inline asm
	atom.global.add.u32 %r381, [%rd1], 0;
	// end inline asm
	add.s32 	%r383, %r381, 1;
	// begin inline asm
	atom.global.exch.b32 %r382, [%rd1], %r383;
	// end inline asm
	// begin inline asm
	atom.global.add.u32 %r384, [%rd1], 0;
	// end inline asm
	add.s32 	%r386, %r384, 1;
	// begin inline asm
	atom.global.exch.b32 %r385, [%rd1], %r386;
	// end inline asm
	// begin inline asm
	atom.global.add.u32 %r387, [%rd1], 0;
	// end inline asm
	add.s32 	%r389, %r387, 1;
	// begin inline asm
	atom.global.exch.b32 %r388, [%rd1], %r389;
	// end inline asm
	// begin inline asm
	atom.global.add.u32 %r390, [%rd1], 0;
	// end inline asm
	add.s32 	%r392, %r390, 1;
	// begin inline asm
	atom.global.exch.b32 %r391, [%rd1], %r392;
	// end inline asm
	// begin inline asm
	atom.global.add.u32 %r393, [%rd1], 0;
	// end inline asm
	add.s32 	%r395, %r393, 1;
	// begin inline asm
	atom.global.exch.b32 %r394, [%rd1], %r395;
	// end inline asm
	// begin inline asm
	atom.global.add.u32 %r396, [%rd1], 0;
	// end inline asm
	add.s32 	%r398, %r396, 1;
	// begin inline asm
	atom.global.exch.b32 %r397, [%rd1], %r398;
	// end inline asm
	// begin inline asm
	atom.global.add.u32 %r399, [%rd1], 0;
	// end inline asm
	add.s32 	%r401, %r399, 1;
	// begin inline asm
	atom.global.exch.b32 %r400, [%rd1], %r401;
	// end inline asm
	// begin inline asm
	atom.global.add.u32 %r402, [%rd1], 0;
	// end inline asm
	add.s32 	%r404, %r402, 1;
	// begin inline asm
	atom.global.exch.b32 %r403, [%rd1], %r404;
	// end inline asm
	// begin inline asm
	atom.global.add.u32 %r405, [%rd1], 0;
	// end inline asm
	add.s32 	%r407, %r405, 1;
	// begin inline asm
	atom.global.exch.b32 %r406, [%rd1], %r407;
	// end inline asm
	// begin inline asm
	atom.global.add.u32 %r408, [%rd1], 0;
	// end inline asm
	add.s32 	%r410, %r408, 1;
	// begin inline asm
	atom.global.exch.b32 %r409, [%rd1], %r410;
	// end inline asm
	// begin inline asm
	atom.global.add.u32 %r411, [%rd1], 0;
	// end inline asm
	add.s32 	%r413, %r411, 1;
	// begin inline asm
	atom.global.exch.b32 %r412, [%rd1], %r413;
	// end inline asm
	// begin inline asm
	atom.global.add.u32 %r414, [%rd1], 0;
	// end inline asm
	add.s32 	%r416, %r414, 1;
	// begin inline asm
	atom.global.exch.b32 %r415, [%rd1], %r416;
	// end inline asm
	// begin inline asm
	atom.global.add.u32 %r417, [%rd1], 0;
	// end inline asm
	add.s32 	%r419, %r417, 1;
	// begin inline asm
	atom.global.exch.b32 %r418, [%rd1], %r419;
	// end inline asm
	// begin inline asm
	atom.global.add.u32 %r420, [%rd1], 0;
	// end inline asm
	add.s32 	%r422, %r420, 1;
	// begin inline asm
	atom.global.exch.b32 %r421, [%rd1], %r422;
	// end inline asm
	// begin inline asm
	atom.global.add.u32 %r423, [%rd1], 0;
	// end inline asm
	add.s32 	%r425, %r423, 1;
	// begin inline asm
	atom.global.exch.b32 %r424, [%rd1], %r425;
	// end inline asm
	// begin inline asm
	atom.global.add.u32 %r426, [%rd1], 0;
	// end inline asm
	add.s32 	%r428, %r426, 1;
	// begin inline asm
	atom.global.exch.b32 %r427, [%rd1], %r428;
	// end inline asm
	// begin inline asm
	atom.global.add.u32 %r429, [%rd1], 0;
	// end inline asm
	add.s32 	%r431, %r429, 1;
	// begin inline asm
	atom.global.exch.b32 %r430, [%rd1], %r431;
	// end inline asm
	// begin inline asm
	atom.global.add.u32 %r432, [%rd1], 0;
	// end inline asm
	add.s32 	%r434, %r432, 1;
	// begin inline asm
	atom.global.exch.b32 %r433, [%rd1], %r434;
	// end inline asm
	// begin inline asm
	atom.global.add.u32 %r435, [%rd1], 0;
	// end inline asm
	add.s32 	%r437, %r435, 1;
	// begin inline asm
	atom.global.exch.b32 %r436, [%rd1], %r437;
	// end inline asm
	// begin inline asm
	atom.global.add.u32 %r438, [%rd1], 0;
	// end inline asm
	add.s32 	%r440, %r438, 1;
	// begin inline asm
	atom.global.exch.b32 %r439, [%rd1], %r440;
	// end inline asm
	// begin inline asm
	atom.global.add.u32 %r441, [%rd1], 0;
	// end inline asm
	add.s32 	%r443, %r441, 1;
	// begin inline asm
	atom.global.exch.b32 %r442, [%rd1], %r443;
	// end inline asm
	// begin inline asm
	atom.global.add.u32 %r444, [%rd1], 0;
	// end inline asm
	add.s32 	%r446, %r444, 1;
	// begin inline asm
	atom.global.exch.b32 %r445, [%rd1], %r446;
	// end inline asm
	// begin inline asm
	atom.global.add.u32 %r447, [%rd1], 0;
	// end inline asm
	add.s32 	%r449, %r447, 1;
	// begin inline asm
	atom.global.exch.b32 %r448, [%rd1], %r449;
	// end inline asm
	// begin inline asm
	atom.global.add.u32 %r450, [%rd1], 0;
	// end inline asm
	add.s32 	%r452, %r450, 1;
	// begin inline asm
	atom.global.exch.b32 %r451, [%rd1], %r452;
	// end inline asm
	// begin inline asm
	atom.global.add.u32 %r453, [%rd1], 0;
	// end inline asm
	add.s32 	%r455, %r453, 1;
	// begin inline asm
	atom.global.exch.b32 %r454, [%rd1], %r455;
	// end inline asm
	// begin inline asm
	atom.global.add.u32 %r456, [%rd1], 0;
	// end inline asm
	add.s32 	%r458, %r456, 1;
	// begin inline asm
	atom.global.exch.b32 %r457, [%rd1], %r458;
	// end inline asm
	// begin inline asm
	atom.global.add.u32 %r459, [%rd1], 0;
	// end inline asm
	add.s32 	%r461, %r459, 1;
	// begin inline asm
	atom.global.exch.b32 %r460, [%rd1], %r461;
	// end inline asm
	// begin inline asm
	atom.global.add.u32 %r462, [%rd1], 0;
	// end inline asm
	add.s32 	%r464, %r462, 1;
	// begin inline asm
	atom.global.exch.b32 %r463, [%rd1], %r464;
	// end inline asm
	// begin inline asm
	atom.global.add.u32 %r465, [%rd1], 0;
	// end inline asm
	add.s32 	%r467, %r465, 1;
	// begin inline asm
	atom.global.exch.b32 %r466, [%rd1], %r467;
	// end inline asm
	// begin inline asm
	atom.global.add.u32 %r468, [%rd1], 0;
	// end inline asm
	add.s32 	%r470, %r468, 1;
	// begin inline asm
	atom.global.exch.b32 %r469, [%rd1], %r470;
	// end inline asm
	// begin inline asm
	atom.global.add.u32 %r471, [%rd1], 0;
	// end inline asm
	add.s32 	%r473, %r471, 1;
	// begin inline asm
	atom.global.exch.b32 %r472, [%rd1], %r473;
	// end inline asm
	// begin inline asm
	atom.global.add.u32 %r474, [%rd1], 0;
	// end inline asm
	add.s32 	%r476, %r474, 1;
	// begin inline asm
	atom.global.exch.b32 %r475, [%rd1], %r476;
	// end inline asm
	// begin inline asm
	atom.global.add.u32 %r477, [%rd1], 0;
	// end inline asm
	add.s32 	%r479, %r477, 1;
	// begin inline asm
	atom.global.exch.b32 %r478, [%rd1], %r479;
	// end inline asm
	// begin inline asm
	atom.global.add.u32 %r480, [%rd1], 0;
	// end inline asm
	add.s32 	%r482, %r480, 1;
	// begin inline asm
	atom.global.exch.b32 %r481, [%rd1], %r482;
	// end inline asm
	// begin inline asm
	atom.global.add.u32 %r483, [%rd1], 0;
	// end inline asm
	add.s32 	%r485, %r483, 1;
	// begin inline asm
	atom.global.exch.b32 %r484, [%rd1], %r485;
	// end inline asm
	// begin inline asm
	atom.global.add.u32 %r486, [%rd1], 0;
	// end inline asm
	add.s32 	%r488, %r486, 1;
	// begin inline asm
	atom.global.exch.b32 %r487, [%rd1], %r488;
	// end inline asm
	// begin inline asm
	atom.global.add.u32 %r489, [%rd1], 0;
	// end inline asm
	add.s32 	%r491, %r489, 1;
	// begin inline asm
	atom.global.exch.b32 %r490, [%rd1], %r491;
	// end inline asm
	// begin inline asm
	atom.global.add.u32 %r492, [%rd1], 0;
	// end inline asm
	add.s32 	%r494, %r492, 1;
	// begin inline asm
	atom.global.exch.b32 %r493, [%rd1], %r494;
	// end inline asm
	// begin inline asm
	atom.global.add.u32 %r495, [%rd1], 0;
	// end inline asm
	add.s32 	%r497, %r495, 1;
	// begin inline asm
	atom.global.exch.b32 %r496, [%rd1], %r497;
	// end inline asm
	// begin inline asm
	atom.global.add.u32 %r498, [%rd1], 0;
	// end inline asm
	add.s32 	%r500, %r498, 1;
	// begin inline asm
	atom.global.exch.b32 %r499, [%rd1], %r500;
	// end inline asm
	// begin inline asm
	atom.global.add.u32 %r501, [%rd1], 0;
	// end inline asm
	add.s32 	%r503, %r501, 1;
	// begin inline asm
	atom.global.exch.b32 %r502, [%rd1], %r503;
	// end inline asm
	// begin inline asm
	atom.global.add.u32 %r504, [%rd1], 0;
	// end inline asm
	add.s32 	%r506, %r504, 1;
	// begin inline asm
	atom.global.exch.b32 %r505, [%rd1], %r506;
	// end inline asm
	// begin inline asm
	atom.global.add.u32 %r507, [%rd1], 0;
	// end inline asm
	add.s32 	%r509, %r507, 1;
	// begin inline asm
	atom.global.exch.b32 %r508, [%rd1], %r509;
	// end inline asm
	// begin inline asm
	atom.global.add.u32 %r510, [%rd1], 0;
	// end inline asm
	add.s32 	%r512, %r510, 1;
	// begin inline asm
	atom.global.exch.b32 %r511, [%rd1], %r512;
	// end inline asm
	// begin inline asm
	atom.global.add.u32 %r513, [%rd1], 0;
	// end inline asm
	add.s32 	%r515, %r513, 1;
	// begin inline asm
	atom.global.exch.b32 %r514, [%rd1], %r515;
	// end inline asm
	// begin inline asm
	atom.global.add.u32 %r516, [%rd1], 0;
	// end inline asm
	add.s32 	%r518, %r516, 1;
	// begin inline asm
	atom.global.exch.b32 %r517, [%rd1], %r518;
	// end inline asm
	// begin inline asm
	atom.global.add.u32 %r519, [%rd1], 0;
	// end inline asm
	add.s32 	%r521, %r519, 1;
	// begin inline asm
	atom.global.exch.b32 %r520, [%rd1], %r521;
	// end inline asm
	// begin inline asm
	atom.global.add.u32 %r522, [%rd1], 0;
	// end inline asm
	add.s32 	%r524, %r522, 1;
	// begin inline asm
	atom.global.exch.b32 %r523, [%rd1], %r524;
	// end inline asm
	// begin inline asm
	atom.global.add.u32 %r525, [%rd1], 0;
	// end inline asm
	add.s32 	%r527, %r525, 1;
	// begin inline asm
	atom.global.exch.b32 %r526, [%rd1], %r527;
	// end inline asm
	// begin inline asm
	atom.global.add.u32 %r528, [%rd1], 0;
	// end inline asm
	add.s32 	%r530, %r528, 1;
	// begin inline asm
	atom.global.exch.b32 %r529, [%rd1], %r530;
	// end inline asm
	// begin inline asm
	atom.global.add.u32 %r531, [%rd1], 0;
	// end inline asm
	add.s32 	%r533, %r531, 1;
	// begin inline asm
	atom.global.exch.b32 %r532, [%rd1], %r533;
	// end inline asm
	// begin inline asm
	atom.global.add.u32 %r534, [%rd1], 0;
	// end inline asm
	add.s32 	%r536, %r534, 1;
	// begin inline asm
	atom.global.exch.b32 %r535, [%rd1], %r536;
	// end inline asm
	// begin inline asm
	atom.global.add.u32 %r537, [%rd1], 0;
	// end inline asm
	add.s32 	%r539, %r537, 1;
	// begin inline asm
	atom.global.exch.b32 %r538, [%rd1], %r539;
	// end inline asm
	// begin inline asm
	atom.global.add.u32 %r540, [%rd1], 0;
	// end inline asm
	add.s32 	%r542, %r540, 1;
	// begin inline asm
	atom.global.exch.b32 %r541, [%rd1], %r542;
	// end inline asm
	// begin inline asm
	atom.global.add.u32 %r543, [%rd1], 0;
	// end inline asm
	add.s32 	%r545, %r543, 1;
	// begin inline asm
	atom.global.exch.b32 %r544, [%rd1], %r545;
	// end inline asm
	// begin inline asm
	atom.global.add.u32 %r546, [%rd1], 0;
	// end inline asm
	add.s32 	%r548, %r546, 1;
	// begin inline asm
	atom.global.exch.b32 %r547, [%rd1], %r548;
	// end inline asm
	// begin inline asm
	atom.global.add.u32 %r549, [%rd1], 0;
	// end inline asm
	add.s32 	%r551, %r549, 1;
	// begin inline asm
	atom.global.exch.b32 %r550, [%rd1], %r551;
	// end inline asm
	// begin inline asm
	atom.global.add.u32 %r552, [%rd1], 0;
	// end inline asm
	add.s32 	%r554, %r552, 1;
	// begin inline asm
	atom.global.exch.b32 %r553, [%rd1], %r554;
	// end inline asm
	// begin inline asm
	atom.global.add.u32 %r555, [%rd1], 0;
	// end inline asm
	add.s32 	%r557, %r555, 1;
	// begin inline asm
	atom.global.exch.b32 %r556, [%rd1], %r557;
	// end inline asm
	// begin inline asm
	atom.global.add.u32 %r558, [%rd1], 0;
	// end inline asm
	add.s32 	%r560, %r558, 1;
	// begin inline asm
	atom.global.exch.b32 %r559, [%rd1], %r560;
	// end inline asm
	// begin inline asm
	atom.global.add.u32 %r561, [%rd1], 0;
	// end inline asm
	add.s32 	%r563, %r561, 1;
	// begin inline asm
	atom.global.exch.b32 %r562, [%rd1], %r563;
	// end inline asm
	// begin inline asm
	atom.global.add.u32 %r564, [%rd1], 0;
	// end inline asm
	add.s32 	%r566, %r564, 1;
	// begin inline asm
	atom.global.exch.b32 %r565, [%rd1], %r566;
	// end inline asm
	// begin inline asm
	atom.global.add.u32 %r567, [%rd1], 0;
	// end inline asm
	add.s32 	%r569, %r567, 1;
	// begin inline asm
	atom.global.exch.b32 %r568, [%rd1], %r569;
	// end inline asm
	// begin inline asm
	atom.global.add.u32 %r570, [%rd1], 0;
	// end inline asm
	add.s32 	%r572, %r570, 1;
	// begin inline asm
	atom.global.exch.b32 %r571, [%rd1], %r572;
	// end inline asm
	// begin inline asm
	atom.global.add.u32 %r573, [%rd1], 0;
	// end inline asm
	add.s32 	%r575, %r573, 1;
	// begin inline asm
	atom.global.exch.b32 %r574, [%rd1], %r575;
	// end inline asm
	// begin inline asm
	atom.global.add.u32 %r576, [%rd1], 0;
	// end inline asm
	add.s32 	%r578, %r576, 1;
	// begin inline asm
	atom.global.exch.b32 %r577, [%rd1], %r578;
	// end inline asm
	// begin inline asm
	atom.global.add.u32 %r579, [%rd1], 0;
	// end inline asm
	add.s32 	%r581, %r579, 1;
	// begin inline asm
	atom.global.exch.b32 %r580, [%rd1], %r581;
	// end inline asm
	// begin inline asm
	atom.global.add.u32 %r582, [%rd1], 0;
	// end inline asm
	add.s32 	%r584, %r582, 1;
	// begin inline asm
	atom.global.exch.b32 %r583, [%rd1], %r584;
	// end inline asm
	// begin inline asm
	atom.global.add.u32 %r585, [%rd1], 0;
	// end inline asm
	add.s32 	%r587, %r585, 1;
	// begin inline asm
	atom.global.exch.b32 %r586, [%rd1], %r587;
	// end inline asm
	// begin inline asm
	atom.global.add.u32 %r588, [%rd1], 0;
	// end inline asm
	add.s32 	%r590, %r588, 1;
	// begin inline asm
	atom.global.exch.b32 %r589, [%rd1], %r590;
	// end inline asm
	// begin inline asm
	atom.global.add.u32 %r591, [%rd1], 0;
	// end inline asm
	add.s32 	%r593, %r591, 1;
	// begin inline asm
	atom.global.exch.b32 %r592, [%rd1], %r593;
	// end inline asm
	// begin inline asm
	atom.global.add.u32 %r594, [%rd1], 0;
	// end inline asm
	add.s32 	%r596, %r594, 1;
	// begin inline asm
	atom.global.exch.b32 %r595, [%rd1], %r596;
	// end inline asm
	// begin inline asm
	atom.global.add.u32 %r597, [%rd1], 0;
	// end inline asm
	add.s32 	%r599, %r597, 1;
	// begin inline asm
	atom.global.exch.b32 %r598, [%rd1], %r599;
	// end inline asm
	// begin inline asm
	atom.global.add.u32 %r600, [%rd1], 0;
	// end inline asm
	add.s32 	%r602, %r600, 1;
	// begin inline asm
	atom.global.exch.b32 %r601, [%rd1], %r602;
	// end inline asm
	// begin inline asm
	atom.global.add.u32 %r603, [%rd1], 0;
	// end inline asm
	add.s32 	%r605, %r603, 1;
	// begin inline asm
	atom.global.exch.b32 %r604, [%rd1], %r605;
	// end inline asm
	// begin inline asm
	atom.global.add.u32 %r606, [%rd1], 0;
	// end inline asm
	add.s32 	%r608, %r606, 1;
	// begin inline asm
	atom.global.exch.b32 %r607, [%rd1], %r608;
	// end inline asm
	// begin inline asm
	atom.global.add.u32 %r609, [%rd1], 0;
	// end inline asm
	add.s32 	%r611, %r609, 1;
	// begin inline asm
	atom.global.exch.b32 %r610, [%rd1], %r611;
	// end inline asm
	// begin inline asm
	atom.global.add.u32 %r612, [%rd1], 0;
	// end inline asm
	add.s32 	%r614, %r612, 1;
	// begin inline asm
	atom.global.exch.b32 %r613, [%rd1], %r614;
	// end inline asm
	// begin inline asm
	atom.global.add.u32 %r615, [%rd1], 0;
	// end inline asm
	add.s32 	%r617, %r615, 1;
	// begin inline asm
	atom.global.exch.b32 %r616, [%rd1], %r617;
	// end inline asm
	// begin inline asm
	atom.global.add.u32 %r618, [%rd1], 0;
	// end inline asm
	add.s32 	%r620, %r618, 1;
	// begin inline asm
	atom.global.exch.b32 %r619, [%rd1], %r620;
	// end inline asm
	// begin inline asm
	atom.global.add.u32 %r621, [%rd1], 0;
	// end inline asm
	add.s32 	%r623, %r621, 1;
	// begin inline asm
	atom.global.exch.b32 %r622, [%rd1], %r623;
	// end inline asm
	// begin inline asm
	atom.global.add.u32 %r624, [%rd1], 0;
	// end inline asm
	add.s32 	%r626, %r624, 1;
	// begin inline asm
	atom.global.exch.b32 %r625, [%rd1], %r626;
	// end inline asm
	// begin inline asm
	atom.global.add.u32 %r627, [%rd1], 0;
	// end inline asm
	add.s32 	%r629, %r627, 1;
	// begin inline asm
	atom.global.exch.b32 %r628, [%rd1], %r629;
	// end inline asm
	// begin inline asm
	atom.global.add.u32 %r630, [%rd1], 0;
	// end inline asm
	add.s32 	%r632, %r630, 1;
	// begin inline asm
	atom.global.exch.b32 %r631, [%rd1], %r632;
	// end inline asm
	// begin inline asm
	atom.global.add.u32 %r633, [%rd1], 0;
	// end inline asm
	add.s32 	%r635, %r633, 1;
	// begin inline asm
	atom.global.exch.b32 %r634, [%rd1], %r635;
	// end inline asm
	// begin inline asm
	atom.global.add.u32 %r636, [%rd1], 0;
	// end inline asm
	add.s32 	%r638, %r636, 1;
	// begin inline asm
	atom.global.exch.b32 %r637, [%rd1], %r638;
	// end inline asm
	// begin inline asm
	atom.global.add.u32 %r639, [%rd1], 0;
	// end inline asm
	add.s32 	%r641, %r639, 1;
	// begin inline asm
	atom.global.exch.b32 %r640, [%rd1], %r641;
	// end inline asm
	// begin inline asm
	atom.global.add.u32 %r642, [%rd1], 0;
	// end inline asm
	add.s32 	%r644, %r642, 1;
	// begin inline asm
	atom.global.exch.b32 %r643, [%rd1], %r644;
	// end inline asm
	// begin inline asm
	atom.global.add.u32 %r645, [%rd1], 0;
	// end inline asm
	add.s32 	%r647, %r645, 1;
	// begin inline asm
	atom.global.exch.b32 %r646, [%rd1], %r647;
	// end inline asm
	// begin inline asm
	atom.global.add.u32 %r648, [%rd1], 0;
	// end inline asm
	add.s32 	%r650, %r648, 1;
	// begin inline asm
	atom.global.exch.b32 %r649, [%rd1], %r650;
	// end inline asm
	// begin inline asm
	atom.global.add.u32 %r651, [%rd1], 0;
	// end inline asm
	add.s32 	%r653, %r651, 1;
	// begin inline asm
	atom.global.exch.b32 %r652, [%rd1], %r653;
	// end inline asm
	// begin inline asm
	atom.global.add.u32 %r654, [%rd1], 0;
	// end inline asm
	add.s32 	%r656, %r654, 1;
	// begin inline asm
	atom.global.exch.b32 %r655, [%rd1], %r656;
	// end inline asm
	// begin inline asm
	atom.global.add.u32 %r657, [%rd1], 0;
	// end inline asm
	add.s32 	%r659, %r657, 1;
	// begin inline asm
	atom.global.exch.b32 %r658, [%rd1], %r659;
	// end inline asm
	// begin inline asm
	atom.global.add.u32 %r660, [%rd1], 0;
	// end inline asm
	add.s32 	%r662, %r660, 1;
	// begin inline asm
	atom.global.exch.b32 %r661, [%rd1], %r662;
	// end inline asm
	// begin inline asm
	atom.global.add.u32 %r663, [%rd1], 0;
	// end inline asm
	add.s32 	%r665, %r663, 1;
	// begin inline asm
	atom.global.exch.b32 %r664, [%rd1], %r665;
	// end inline asm
	// begin inline asm
	atom.global.add.u32 %r666, [%rd1], 0;
	// end inline asm
	add.s32 	%r668, %r666, 1;
	// begin inline asm
	atom.global.exch.b32 %r667, [%rd1], %r668;
	// end inline asm
	// begin inline asm
	atom.global.add.u32 %r669, [%rd1], 0;
	// end inline asm
	add.s32 	%r671, %r669, 1;
	// begin inline asm
	atom.global.exch.b32 %r670, [%rd1], %r671;
	// end inline asm
	// begin inline asm
	atom.global.add.u32 %r672, [%rd1], 0;
	// end inline asm
	add.s32 	%r674, %r672, 1;
	// begin inline asm
	atom.global.exch.b32 %r673, [%rd1], %r674;
	// end inline asm
	// begin inline asm
	atom.global.add.u32 %r675, [%rd1], 0;
	// end inline asm
	add.s32 	%r677, %r675, 1;
	// begin inline asm
	atom.global.exch.b32 %r676, [%rd1], %r677;
	// end inline asm
	// begin inline asm
	atom.global.add.u32 %r678, [%rd1], 0;
	// end inline asm
	add.s32 	%r680, %r678, 1;
	// begin inline asm
	atom.global.exch.b32 %r679, [%rd1], %r680;
	// end inline asm
	// begin inline asm
	atom.global.add.u32 %r681, [%rd1], 0;
	// end inline asm
	add.s32 	%r683, %r681, 1;
	// begin inline asm
	atom.global.exch.b32 %r682, [%rd1], %r683;
	// end inline asm
	// begin inline asm
	atom.global.add.u32 %r684, [%rd1], 0;
	// end inline asm
	add.s32 	%r686, %r684, 1;
	// begin inline asm
	atom.global.exch.b32 %r685, [%rd1], %r686;
	// end inline asm
	// begin inline asm
	atom.global.add.u32 %r687, [%rd1], 0;
	// end inline asm
	add.s32 	%r689, %r687, 1;
	// begin inline asm
	atom.global.exch.b32 %r688, [%rd1], %r689;
	// end inline asm
	// begin inline asm
	atom.global.add.u32 %r690, [%rd1], 0;
	// end inline asm
	add.s32 	%r692, %r690, 1;
	// begin inline asm
	atom.global.exch.b32 %r691, [%rd1], %r692;
	// end inline asm
	// begin inline asm
	atom.global.add.u32 %r693, [%rd1], 0;
	// end inline asm
	add.s32 	%r695, %r693, 1;
	// begin inline asm
	atom.global.exch.b32 %r694, [%rd1], %r695;
	// end inline asm
	// begin inline asm
	atom.global.add.u32 %r696, [%rd1], 0;
	// end inline asm
	add.s32 	%r698, %r696, 1;
	// begin inline asm
	atom.global.exch.b32 %r697, [%rd1], %r698;
	// end inline asm
	// begin inline asm
	atom.global.add.u32 %r699, [%rd1], 0;
	// end inline asm
	add.s32 	%r701, %r699, 1;
	// begin inline asm
	atom.global.exch.b32 %r700, [%rd1], %r701;
	// end inline asm
	// begin inline asm
	atom.global.add.u32 %r702, [%rd1], 0;
	// end inline asm
	add.s32 	%r704, %r702, 1;
	// begin inline asm
	atom.global.exch.b32 %r703, [%rd1], %r704;
	// end inline asm
	// begin inline asm
	atom.global.add.u32 %r705, [%rd1], 0;
	// end inline asm
	add.s32 	%r707, %r705, 1;
	// begin inline asm
	atom.global.exch.b32 %r706, [%rd1], %r707;
	// end inline asm
	// begin inline asm
	atom.global.add.u32 %r708, [%rd1], 0;
	// end inline asm
	add.s32 	%r710, %r708, 1;
	// begin inline asm
	atom.global.exch.b32 %r709, [%rd1], %r710;
	// end inline asm
	// begin inline asm
	atom.global.add.u32 %r711, [%rd1], 0;
	// end inline asm
	add.s32 	%r713, %r711, 1;
	// begin inline asm
	atom.global.exch.b32 %r712, [%rd1], %r713;
	// end inline asm
	// begin inline asm
	atom.global.add.u32 %r714, [%rd1], 0;
	// end inline asm
	add.s32 	%r716, %r714, 1;
	// begin inline asm
	atom.global.exch.b32 %r715, [%rd1], %r716;
	// end inline asm
	// begin inline asm
	atom.global.add.u32 %r717, [%rd1], 0;
	// end inline asm
	add.s32 	%r719, %r717, 1;
	// begin inline asm
	atom.global.exch.b32 %r718, [%rd1], %r719;
	// end inline asm
	// begin inline asm
	atom.global.add.u32 %r720, [%rd1], 0;
	// end inline asm
	add.s32 	%r722, %r720, 1;
	// begin inline asm
	atom.global.exch.b32 %r721, [%rd1], %r722;
	// end inline asm
	// begin inline asm
	atom.global.add.u32 %r723, [%rd1], 0;
	// end inline asm
	add.s32 	%r725, %r723, 1;
	// begin inline asm
	atom.global.exch.b32 %r724, [%rd1], %r725;
	// end inline asm
	// begin inline asm
	atom.global.add.u32 %r726, [%rd1], 0;
	// end inline asm
	add.s32 	%r728, %r726, 1;
	// begin inline asm
	atom.global.exch.b32 %r727, [%rd1], %r728;
	// end inline asm
	// begin inline asm
	atom.global.add.u32 %r729, [%rd1], 0;
	// end inline asm
	add.s32 	%r731, %r729, 1;
	// begin inline asm
	atom.global.exch.b32 %r730, [%rd1], %r731;
	// end inline asm
	// begin inline asm
	atom.global.add.u32 %r732, [%rd1], 0;
	// end inline asm
	add.s32 	%r734, %r732, 1;
	// begin inline asm
	atom.global.exch.b32 %r733, [%rd1], %r734;
	// end inline asm
	// begin inline asm
	atom.global.add.u32 %r735, [%rd1], 0;
	// end inline asm
	add.s32 	%r737, %r735, 1;
	// begin inline asm
	atom.global.exch.b32 %r736, [%rd1], %r737;
	// end inline asm
	// begin inline asm
	atom.global.add.u32 %r738, [%rd1], 0;
	// end inline asm
	add.s32 	%r740, %r738, 1;
	// begin inline asm
	atom.global.exch.b32 %r739, [%rd1], %r740;
	// end inline asm
	// begin inline asm
	atom.global.add.u32 %r741, [%rd1], 0;
	// end inline asm
	add.s32 	%r743, %r741, 1;
	// begin inline asm
	atom.global.exch.b32 %r742, [%rd1], %r743;
	// end inline asm
	// begin inline asm
	atom.global.add.u32 %r744, [%rd1], 0;
	// end inline asm
	add.s32 	%r746, %r744, 1;
	// begin inline asm
	atom.global.exch.b32 %r745, [%rd1], %r746;
	// end inline asm
	// begin inline asm
	atom.global.add.u32 %r747, [%rd1], 0;
	// end inline asm
	add.s32 	%r749, %r747, 1;
	// begin inline asm
	atom.global.exch.b32 %r748, [%rd1], %r749;
	// end inline asm
	// begin inline asm
	atom.global.add.u32 %r750, [%rd1], 0;
	// end inline asm
	add.s32 	%r752, %r750, 1;
	// begin inline asm
	atom.global.exch.b32 %r751, [%rd1], %r752;
	// end inline asm
	// begin inline asm
	atom.global.add.u32 %r753, [%rd1], 0;
	// end inline asm
	add.s32 	%r755, %r753, 1;
	// begin inline asm
	atom.global.exch.b32 %r754, [%rd1], %r755;
	// end inline asm
	// begin inline asm
	atom.global.add.u32 %r756, [%rd1], 0;
	// end inline asm
	add.s32 	%r758, %r756, 1;
	// begin inline asm
	atom.global.exch.b32 %r757, [%rd1], %r758;
	// end inline asm
	// begin inline asm
	atom.global.add.u32 %r759, [%rd1], 0;
	// end inline asm
	add.s32 	%r761, %r759, 1;
	// begin inline asm
	atom.global.exch.b32 %r760, [%rd1], %r761;
	// end inline asm
	// begin inline asm
	atom.global.add.u32 %r762, [%rd1], 0;
	// end inline asm
	add.s32 	%r764, %r762, 1;
	// begin inline asm
	atom.global.exch.b32 %r763, [%rd1], %r764;
	// end inline asm
	// begin inline asm
	atom.global.add.u32 %r765, [%rd1], 0;
	// end inline asm
	add.s32 	%r767, %r765, 1;
	// begin inline asm
	atom.global.exch.b32 %r766, [%rd1], %r767;
	// end inline asm
	// begin inline asm
	atom.global.add.u32 %r768, [%rd1], 0;
	// end inline asm
	add.s32 	%r770, %r768, 1;
	// begin inline asm
	atom.global.exch.b32 %r769, [%rd1], %r770;
	// end inline asm
$L__BB48_2:
	ret;

}
	// .globl	_Z4testIL_Z12load_relaxedPKjEL_Z13store_relaxedPjjELi256E14single_element10skip_lanesILj4EEEvv
.visible .entry _Z4testIL_Z12load_relaxedPKjEL_Z13store_relaxedPjjELi256E14single_element10skip_lanesILj4EEEvv()
{
	.reg .pred 	%p<2>;
	.reg .b32 	%r<515>;
	.reg .b64 	%rd<514>;

	// begin inline asm
	mov.u32 %r1, %laneid;
	// end inline asm
	and.b32  	%r2, %r1, 3;
	setp.ne.s32 	%p1, %r2, 0;
	@%p1 bra 	$L__BB49_2;
	mov.u64 	%rd513, buffer;
	cvta.global.u64 	%rd1, %rd513;
	// begin inline asm
	ld.relaxed.gpu.u32 %r3, [%rd1];
	// end inline asm
	add.s32 	%r4, %r3, 1;
	// begin inline asm
	st.relaxed.gpu.u32 [%rd1], %r4;
	// end inline asm
	// begin inline asm
	ld.relaxed.gpu.u32 %r5, [%rd1];
	// end inline asm
	add.s32 	%r6, %r5, 1;
	// begin inline asm
	st.relaxed.gpu.u32 [%rd1], %r6;
	// end inline asm
	// begin inline asm
	ld.relaxed.gpu.u32 %r7, [%rd1];
	// end inline asm
	add.s32 	%r8, %r7, 1;
	// begin inline asm
	st.relaxed.gpu.u32 [%rd1], %r8;
	// end inline asm
	// begin inline asm
	ld.relaxed.gpu.u32 %r9, [%rd1];
	// end inline asm
	add.s32 	%r10, %r9, 1;
	// begin inline asm
	st.relaxed.gpu.u32 [%rd1], %r10;
	// end inline asm
	// begin inline asm
	ld.relaxed.gpu.u32 %r11, [%rd1];
	// end inline asm
	add.s32 	%r12, %r11, 1;
	// begin inline asm
	st.relaxed.gpu.u32 [%rd1], %r12;
	// end inline asm
	// begin inline asm
	ld.relaxed.gpu.u32 %r13, [%rd1];
	// end inline asm
	add.s32 	%r14, %r13, 1;
	// begin inline asm
	st.relaxed.gpu.u32 [%rd1], %r14;
	// end inline asm
	// begin inline asm
	ld.relaxed.gpu.u32 %r15, [%rd1];
	// end inline asm
	add.s32 	%r16, %r15, 1;
	// begin inline asm
	st.relaxed.gpu.u32 [%rd1], %r16;
	// end inline asm
	// begin inline asm
	ld.relaxed.gpu.u32 %r17, [%rd1];
	// end inline asm
	add.s32 	%r18, %r17, 1;
	// begin inline asm
	st.relaxed.gpu.u32 [%rd1], %r18;
	// end inline asm
	// begin inline asm
	ld.relaxed.gpu.u32 %r19, [%rd1];
	// end inline asm
	add.s32 	%r20, %r19, 1;
	// begin inline asm
	st.relaxed.gpu.u32 [%rd1], %r20;
	// end inline asm
	// begin inline asm
	ld.relaxed.gpu.u32 %r21, [%rd1];
	// end inline asm
	add.s32 	%r22, %r21, 1;
	// begin inline asm
	st.relaxed.gpu.u32 [%rd1], %r22;
	// end inline asm
	// begin inline asm
	ld.relaxed.gpu.u32 %r23, [%rd1];
	// end inline asm
	add.s32 	%r24, %r23, 1;
	// begin inline asm
	st.relaxed.gpu.u32 [%rd1], %r24;
	// end inline asm
	// begin inline asm
	ld.relaxed.gpu.u32 %r25, [%rd1];
	// end inline asm
	add.s32 	%r26, %r25, 1;
	// begin inline asm
	st.relaxed.gpu.u32 [%rd1], %r26;
	// end inline asm
	// begin inline asm
	ld.relaxed.gpu.u32 %r27, [%rd1];
	// end inline asm
	add.s32 	%r28, %r27, 1;
	// begin inline asm
	st.relaxed.gpu.u32 [%rd1], %r28;
	// end inline asm
	// begin inline asm
	ld.relaxed.gpu.u32 %r29, [%rd1];
	// end inline asm
	add.s32 	%r30, %r29, 1;
	// begin inline asm
	st.relaxed.gpu.u32 [%rd1], %r30;
	// end inline asm
	// begin inline asm
	ld.relaxed.gpu.u32 %r31, [%rd1];
	// end inline asm
	add.s32 	%r32, %r31, 1;
	// begin inline asm
	st.relaxed.gpu.u32 [%rd1], %r32;
	// end inline asm
	// begin inline asm
	ld.relaxed.gpu.u32 %r33, [%rd1];
	// end inline asm
	add.s32 	%r34, %r33, 1;
	// begin inline asm
	st.relaxed.gpu.u32 [%rd1], %r34;
	// end inline asm
	// begin inline asm
	ld.relaxed.gpu.u32 %r35, [%rd1];
	// end inline asm
	add.s32 	%r36, %r35, 1;
	// begin inline asm
	st.relaxed.gpu.u32 [%rd1], %r36;
	// end inline asm
	// begin inline asm
	ld.relaxed.gpu.u32 %r37, [%rd1];
	// end inline asm
	add.s32 	%r38, %r37, 1;
	// begin inline asm
	st.relaxed.gpu.u32 [%rd1], %r38;
	// end inline asm
	// begin inline asm
	ld.relaxed.gpu.u32 %r39, [%rd1];
	// end inline asm
	add.s32 	%r40, %r39, 1;
	// begin inline asm
	st.relaxed.gpu.u32 [%rd1], %r40;
	// end inline asm
	// begin inline asm
	ld.relaxed.gpu.u32 %r41, [%rd1];
	// end inline asm
	add.s32 	%r42, %r41, 1;
	// begin inline asm
	st.relaxed.gpu.u32 [%rd1], %r42;
	// end inline asm
	// begin inline asm
	ld.relaxed.gpu.u32 %r43, [%rd1];
	// end inline asm
	add.s32 	%r44, %r43, 1;
	// begin inline asm
	st.relaxed.gpu.u32 [%rd1], %r44;
	// end inline asm
	// begin inline asm
	ld.relaxed.gpu.u32 %r45, [%rd1];
	// end inline asm
	add.s32 	%r46, %r45, 1;
	// begin inline asm
	st.relaxed.gpu.u32 [%rd1], %r46;
	// end inline asm
	// begin inline asm
	ld.relaxed.gpu.u32 %r47, [%rd1];
	// end inline asm
	add.s32 	%r48, %r47, 1;
	// begin inline asm
	st.relaxed.gpu.u32 [%rd1], %r48;
	// end inline asm
	// begin inline asm
	ld.relaxed.gpu.u32 %r49, [%rd1];
	// end inline asm
	add.s32 	%r50, %r49, 1;
	// begin inline asm
	st.relaxed.gpu.u32 [%rd1], %r50;
	// end inline asm
	// begin inline asm
	ld.relaxed.gpu.u32 %r51, [%rd1];
	// end inline asm
	add.s32 	%r52, %r51, 1;
	// begin inline asm
	st.relaxed.gpu.u32 [%rd1], %r52;
	// end inline asm
	// begin inline asm
	ld.relaxed.gpu.u32 %r53, [%rd1];
	// end inline asm
	add.s32 	%r54, %r53, 1;
	// begin inline asm
	st.relaxed.gpu.u32 [%rd1], %r54;
	// end inline asm
	// begin inline asm
	ld.relaxed.gpu.u32 %r55, [%rd1];
	// end inline asm
	add.s32 	%r56, %r55, 1;
	// begin inline asm
	st.relaxed.gpu.u32 [%rd1], %r56;
	// end inline asm
	// begin inline asm
	ld.relaxed.gpu.u32 %r57, [%rd1];
	// end inline asm
	add.s32 	%r58, %r57, 1;
	// begin inline asm
	st.relaxed.gpu.u32 [%rd1], %r58;
	// end inline asm
	// begin inline asm
	ld.relaxed.gpu.u32 %r59, [%rd1];
	// end inline asm
	add.s32 	%r60, %r59, 1;
	// begin inline asm
	st.relaxed.gpu.u32 [%rd1], %r60;
	// end inline asm
	// begin inline asm
	ld.relaxed.gpu.u32 %r61, [%rd1];
	// end inline asm
	add.s32 	%r62, %r61, 1;
	// begin inline asm
	st.relaxed.gpu.u32 [%rd1], %r62;
	// end inline asm
	// begin inline asm
	ld.relaxed.gpu.u32 %r63, [%rd1];
	// end inline asm
	add.s32 	%r64, %r63, 1;
	// begin inline asm
	st.relaxed.gpu.u32 [%rd1], %r64;
	// end inline asm
	// begin inline asm
	ld.relaxed.gpu.u32 %r65, [%rd1];
	// end inline asm
	add.s32 	%r66, %r65, 1;
	// begin inline asm
	st.relaxed.gpu.u32 [%rd1], %r66;
	// end inline asm
	// begin inline asm
	ld.relaxed.gpu.u32 %r67, [%rd1];
	// end inline asm
	add.s32 	%r68, %r67, 1;
	// begin inline asm
	st.relaxed.gpu.u32 [%rd1], %r68;
	// end inline asm
	// begin inline asm
	ld.relaxed.gpu.u32 %r69, [%rd1];
	// end inline asm
	add.s32 	%r70, %r69, 1;
	// begin inline asm
	st.relaxed.gpu.u32 [%rd1], %r70;
	// end inline asm
	// begin inline asm
	ld.relaxed.gpu.u32 %r71, [%rd1];
	// end inline asm
	add.s32 	%r72, %r71, 1;
	// begin inline asm
	st.relaxed.gpu.u32 [%rd1], %r72;
	// end inline asm
	// begin inline asm
	ld.relaxed.gpu.u32 %r73, [%rd1];
	// end inline asm
	add.s32 	%r74, %r73, 1;
	// begin inline asm
	st.relaxed.gpu.u32 [%rd1], %r74;
	// end inline asm
	// begin inline asm
	ld.relaxed.gpu.u32 %r75, [%rd1];
	// end inline asm
	add.s32 	%r76, %r75, 1;
	// begin inline asm
	st.relaxed.gpu.u32 [%rd1], %r76;
	// end inline asm
	// begin inline asm
	ld.relaxed.gpu.u32 %r77, [%rd1];
	// end inline asm
	add.s32 	%r78, %r77, 1;
	// begin inline asm
	st.relaxed.gpu.u32 [%rd1], %r78;
	// end inline asm
	// begin inline asm
	ld.relaxed.gpu.u32 %r79, [%rd1];
	// end inline asm
	add.s32 	%r80, %r79, 1;
	// begin inline asm
	st.relaxed.gpu.u32 [%rd1], %r80;
	// end inline asm
	// begin inline asm
	ld.relaxed.gpu.u32 %r81, [%rd1];
	// end inline asm
	add.s32 	%r82, %r81, 1;
	// begin inline asm
	st.relaxed.gpu.u32 [%rd1], %r82;
	// end inline asm
	// begin inline asm
	ld.relaxed.gpu.u32 %r83, [%rd1];
	// end inline asm
	add.s32 	%r84, %r83, 1;
	// begin inline asm
	st.relaxed.gpu.u32 [%rd1], %r84;
	// end inline asm
	// begin inline asm
	ld.relaxed.gpu.u32 %r85, [%rd1];
	// end inline asm
	add.s32 	%r86, %r85, 1;
	// begin inline asm
	st.relaxed.gpu.u32 [%rd1], %r86;
	// end inline asm
	// begin inline asm
	ld.relaxed.gpu.u32 %r87, [%rd1];
	// end inline asm
	add.s32 	%r88, %r87, 1;
	// begin inline asm
	st.relaxed.gpu.u32 [%rd1], %r88;
	// end inline asm
	// begin inline asm
	ld.relaxed.gpu.u32 %r89, [%rd1];
	// end inline asm
	add.s32 	%r90, %r89, 1;
	// begin inline asm
	st.relaxed.gpu.u32 [%rd1], %r90;
	// end inline asm
	// begin inline asm
	ld.relaxed.gpu.u32 %r91, [%rd1];
	// end inline asm
	add.s32 	%r92, %r91, 1;
	// begin inline asm
	st.relaxed.gpu.u32 [%rd1], %r92;
	// end inline asm
	// begin inline asm
	ld.relaxed.gpu.u32 %r93, [%rd1];
	// end inline asm
	add.s32 	%r94, %r93, 1;
	// begin inline asm
	st.relaxed.gpu.u32 [%rd1], %r94;
	// end inline asm
	// begin inline asm
	ld.relaxed.gpu.u32 %r95, [%rd1];
	// end inline asm
	add.s32 	%r96, %r95, 1;
	// begin inline asm
	st.relaxed.gpu.u32 [%rd1], %r96;
	// end inline asm
	// begin inline asm
	ld.relaxed.gpu.u32 %r97, [%rd1];
	// end inline asm
	add.s32 	%r98, %r97, 1;
	// begin inline asm
	st.relaxed.gpu.u32 [%rd1], %r98;
	// end inline asm
	// begin inline asm
	ld.relaxed.gpu.u32 %r99, [%rd1];
	// end inline asm
	add.s32 	%r100, %r99, 1;
	// begin inline asm
	st.relaxed.gpu.u32 [%rd1], %r100;
	// end inline asm
	// begin inline asm
	ld.relaxed.gpu.u32 %r101, [%rd1];
	// end inline asm
	add.s32 	%r102, %r101, 1;
	// begin inline asm
	st.relaxed.gpu.u32 [%rd1], %r102;
	// end inline asm
	// begin inline asm
	ld.relaxed.gpu.u32 %r103, [%rd1];
	// end inline asm
	add.s32 	%r104, %r103, 1;
	// begin inline asm
	st.relaxed.gpu.u32 [%rd1], %r104;
	// end inline asm
	// begin inline asm
	ld.relaxed.gpu.u32 %r105, [%rd1];
	// end inline asm
	add.s32 	%r106, %r105, 1;
	// begin inline asm
	st.relaxed.gpu.u32 [%rd1], %r106;
	// end inline asm
	// begin inline asm
	ld.relaxed.gpu.u32 %r107, [%rd1];
	// end inline asm
	add.s32 	%r108, %r107, 1;
	// begin inline asm
	st.relaxed.gpu.u32 [%rd1], %r108;
	// end inline asm
	// begin inline asm
	ld.relaxed.gpu.u32 %r109, [%rd1];
	// end inline asm
	add.s32 	%r110, %r109, 1;
	// begin inline asm
	st.relaxed.gpu.u32 [%rd1], %r110;
	// end inline asm
	// begin inline asm
	ld.relaxed.gpu.u32 %r111, [%rd1];
	// end inline asm
	add.s32 	%r112, %r111, 1;
	// begin inline asm
	st.relaxed.gpu.u32 [%rd1], %r112;
	// end inline asm
	// begin inline asm
	ld.relaxed.gpu.u32 %r113, [%rd1];
	// end inline asm
	add.s32 	%r114, %r113, 1;
	// begin inline asm
	st.relaxed.gpu.u32 [%rd1], %r114;
	// end inline asm
	// begin inline asm
	ld.relaxed.gpu.u32 %r115, [%rd1];
	// end inline asm
	add.s32 	%r116, %r115, 1;
	// begin inline asm
	st.relaxed.gpu.u32 [%rd1], %r116;
	// end inline asm
	// begin inline asm
	ld.relaxed.gpu.u32 %r117, [%rd1];
	// end inline asm
	add.s32 	%r118, %r117, 1;
	// begin inline asm
	st.relaxed.gpu.u32 [%rd1], %r118;
	// end inline asm
	// begin inline asm
	ld.relaxed.gpu.u32 %r119, [%rd1];
	// end inline asm
	add.s32 	%r120, %r119, 1;
	// begin inline asm
	st.relaxed.gpu.u32 [%rd1], %r120;
	// end inline asm
	// begin inline asm
	ld.relaxed.gpu.u32 %r121, [%rd1];
	// end inline asm
	add.s32 	%r122, %r121, 1;
	// begin inline asm
	st.relaxed.gpu.u32 [%rd1], %r122;
	// end inline asm
	// begin inline asm
	ld.relaxed.gpu.u32 %r123, [%rd1];
	// end inline asm
	add.s32 	%r124, %r123, 1;
	// begin inline asm
	st.relaxed.gpu.u32 [%rd1], %r124;
	// end inline asm
	// begin inline asm
	ld.relaxed.gpu.u32 %r125, [%rd1];
	// end inline asm
	add.s32 	%r126, %r125, 1;
	// begin inline asm
	st.relaxed.gpu.u32 [%rd1], %r126;
	// end inline asm
	// begin inline asm
	ld.relaxed.gpu.u32 %r127, [%rd1];
	// end inline asm
	add.s32 	%r128, %r127, 1;
	// begin inline asm
	st.relaxed.gpu.u32 [%rd1], %r128;
	// end inline asm
	// begin inline asm
	ld.relaxed.gpu.u32 %r129, [%rd1];
	// end inline asm
	add.s32 	%r130, %r129, 1;
	// begin inline asm
	st.relaxed.gpu.u32 [%rd1], %r130;
	// end inline asm
	// begin inline asm
	ld.relaxed.gpu.u32 %r131, [%rd1];
	// end inline asm
	add.s32 	%r132, %r131, 1;
	// begin inline asm
	st.relaxed.gpu.u32 [%rd1], %r132;
	// end inline asm
	// begin inline asm
	ld.relaxed.gpu.u32 %r133, [%rd1];
	// end inline asm
	add.s32 	%r134, %r133, 1;
	// begin inline asm
	st.relaxed.gpu.u32 [%rd1], %r134;
	// end inline asm
	// begin inline asm
	ld.relaxed.gpu.u32 %r135, [%rd1];
	// end inline asm
	add.s32 	%r136, %r135, 1;
	// begin inline asm
	st.relaxed.gpu.u32 [%rd1], %r136;
	// end inline asm
	// begin inline asm
	ld.relaxed.gpu.u32 %r137, [%rd1];
	// end inline asm
	add.s32 	%r138, %r137, 1;
	// begin inline asm
	st.relaxed.gpu.u32 [%rd1], %r138;
	// end inline asm
	// begin inline asm
	ld.relaxed.gpu.u32 %r139, [%rd1];
	// end inline asm
	add.s32 	%r140, %r139, 1;
	// begin inline asm
	st.relaxed.gpu.u32 [%rd1], %r140;
	// end inline asm
	// begin inline asm
	ld.relaxed.gpu.u32 %r141, [%rd1];
	// end inline asm
	add.s32 	%r142, %r141, 1;
	// begin inline asm
	st.relaxed.gpu.u32 [%rd1], %r142;
	// end inline asm
	// begin inline asm
	ld.relaxed.gpu.u32 %r143, [%rd1];
	// end inline asm
	add.s32 	%r144, %r143, 1;
	// begin inline asm
	st.relaxed.gpu.u32 [%rd1], %r144;
	// end inline asm
	// begin inline asm
	ld.relaxed.gpu.u32 %r145, [%rd1];
	// end inline asm
	add.s32 	%r146, %r145, 1;
	// begin inline asm
	st.relaxed.gpu.u32 [%rd1], %r146;
	// end inline asm
	// begin inline asm
	ld.relaxed.gpu.u32 %r147, [%rd1];
	// end inline asm
	add.s32 	%r148, %r147, 1;
	// begin inline asm
	st.relaxed.gpu.u32 [%rd1], %r148;
	// end inline asm
	// begin inline asm
	ld.relaxed.gpu.u32 %r149, [%rd1];
	// end inline asm
	add.s32 	%r150, %r149, 1;
	// begin inline asm
	st.relaxed.gpu.u32 [%rd1], %r150;
	// end inline asm
	// begin inline asm
	ld.relaxed.gpu.u32 %r151, [%rd1];
	// end inline asm
	add.s32 	%r152, %r151, 1;
	// begin inline asm
	st.relaxed.gpu.u32 [%rd1], %r152;
	// end inline asm
	// begin inline asm
	ld.relaxed.gpu.u32 %r153, [%rd1];
	// end inline asm
	add.s32 	%r154, %r153, 1;
	// begin inline asm
	st.relaxed.gpu.u32 [%rd1], %r154;
	// end inline asm
	// begin inline asm
	ld.relaxed.gpu.u32 %r155, [%rd1];
	// end inline asm
	add.s32 	%r156, %r155, 1;
	// begin inline asm
	st.relaxed.gpu.u32 [%rd1], %r156;
	// end inline asm
	// begin inline asm
	ld.relaxed.gpu.u32 %r157, [%rd1];
	// end inline asm
	add.s32 	%r158, %r157, 1;
	// begin inline asm
	st.relaxed.gpu.u32 [%rd1], %r158;
	// end inline asm
	// begin inline asm
	ld.relaxed.gpu.u32 %r159, [%rd1];
	// end inline asm
	add.s32 	%r160, %r159, 1;
	// begin inline asm
	st.relaxed.gpu.u32 [%rd1], %r160;
	// end inline asm
	// begin inline asm
	ld.relaxed.gpu.u32 %r161, [%rd1];
	// end inline asm
	add.s32 	%r162, %r161, 1;
	// begin inline asm
	st.relaxed.gpu.u32 [%rd1], %r162;
	// end inline asm
	// begin inline asm
	ld.relaxed.gpu.u32 %r163, [%rd1];
	// end inline asm
	add.s32 	%r164, %r163, 1;
	// begin inline asm
	st.relaxed.gpu.u32 [%rd1], %r164;
	// end inline asm
	// begin inline asm
	ld.relaxed.gpu.u32 %r165, [%rd1];
	// end inline asm
	add.s32 	%r166, %r165, 1;
	// begin inline asm
	st.relaxed.gpu.u32 [%rd1], %r166;
	// end inline asm
	// begin inline asm
	ld.relaxed.gpu.u32 %r167, [%rd1];
	// end inline asm
	add.s32 	%r168, %r167, 1;
	// begin inline asm
	st.relaxed.gpu.u32 [%rd1], %r168;
	// end inline asm
	// begin inline asm
	ld.relaxed.gpu.u32 %r169, [%rd1];
	// end inline asm
	add.s32 	%r170, %r169, 1;
	// begin inline asm
	st.relaxed.gpu.u32 [%rd1], %r170;
	// end inline asm
	// begin inline asm
	ld.relaxed.gpu.u32 %r171, [%rd1];
	// end inline asm
	add.s32 	%r172, %r171, 1;
	// begin inline asm
	st.relaxed.gpu.u32 [%rd1], %r172;
	// end inline asm
	// begin inline asm
	ld.relaxed.gpu.u32 %r173, [%rd1];
	// end inline asm
	add.s32 	%r174, %r173, 1;
	// begin inline asm
	st.relaxed.gpu.u32 [%rd1], %r174;
	// end inline asm
	// begin inline asm
	ld.relaxed.gpu.u32 %r175, [%rd1];
	// end inline asm
	add.s32 	%r176, %r175, 1;
	// begin inline asm
	st.relaxed.gpu.u32 [%rd1], %r176;
	// end inline asm
	// begin inline asm
	ld.relaxed.gpu.u32 %r177, [%rd1];
	// end inline asm
	add.s32 	%r178, %r177, 1;
	// begin inline asm
	st.relaxed.gpu.u32 [%rd1], %r178;
	// end inline asm
	// begin inline asm
	ld.relaxed.gpu.u32 %r179, [%rd1];
	// end inline asm
	add.s32 	%r180, %r179, 1;
	// begin inline asm
	st.relaxed.gpu.u32 [%rd1], %r180;
	// end inline asm
	// begin inline asm
	ld.relaxed.gpu.u32 %r181, [%rd1];
	// end inline asm
	add.s32 	%r182, %r181, 1;
	// begin inline asm
	st.relaxed.gpu.u32 [%rd1], %r182;
	// end inline asm
	// begin inline asm
	ld.relaxed.gpu.u32 %r183, [%rd1];
	// end inline asm
	add.s32 	%r184, %r183, 1;
	// begin inline asm
	st.relaxed.gpu.u32 [%rd1], %r184;
	// end inline asm
	// begin inline asm
	ld.relaxed.gpu.u32 %r185, [%rd1];
	// end inline asm
	add.s32 	%r186, %r185, 1;
	// begin inline asm
	st.relaxed.gpu.u32 [%rd1], %r186;
	// end inline asm
	// begin inline asm
	ld.relaxed.gpu.u32 %r187, [%rd1];
	// end inline asm
	add.s32 	%r188, %r187, 1;
	// begin inline asm
	st.relaxed.gpu.u32 [%rd1], %r188;
	// end inline asm
	// begin inline asm
	ld.relaxed.gpu.u32 %r189, [%rd1];
	// end inline asm
	add.s32 	%r190, %r189, 1;
	// begin inline asm
	st.relaxed.gpu.u32 [%rd1], %r190;
	// end inline asm
	// begin inline asm
	ld.relaxed.gpu.u32 %r191, [%rd1];
	// end inline asm
	add.s32 	%r192, %r191, 1;
	// begin inline asm
	st.relaxed.gpu.u32 [%rd1], %r192;
	// end inline asm
	// begin inline asm
	ld.relaxed.gpu.u32 %r193, [%rd1];
	// end inline asm
	add.s32 	%r194, %r193, 1;
	// begin inline asm
	st.relaxed.gpu.u32 [%rd1], %r194;
	// end inline asm
	// begin inline asm
	ld.relaxed.gpu.u32 %r195, [%rd1];
	// end inline asm
	add.s32 	%r196, %r195, 1;
	// begin inline asm
	st.relaxed.gpu.u32 [%rd1], %r196;
	// end inline asm
	// begin inline asm
	ld.relaxed.gpu.u32 %r197, [%rd1];
	// end inline asm
	add.s32 	%r198, %r197, 1;
	// begin inline asm
	st.relaxed.gpu.u32 [%rd1], %r198;
	// end inline asm
	// begin inline asm
	ld.relaxed.gpu.u32 %r199, [%rd1];
	// end inline asm
	add.s32 	%r200, %r199, 1;
	// begin inline asm
	st.relaxed.gpu.u32 [%rd1], %r200;
	// end inline asm
	// begin inline asm
	ld.relaxed.gpu.u32 %r201, [%rd1];
	// end inline asm
	add.s32 	%r202, %r201, 1;
	// begin inline asm
	st.relaxed.gpu.u32 [%rd1], %r202;
	// end inline asm
	// begin inline asm
	ld.relaxed.gpu.u32 %r203, [%rd1];
	// end inline asm
	add.s32 	%r204, %r203, 1;
	// begin inline asm
	st.relaxed.gpu.u32 [%rd1], %r204;
	// end inline asm
	// begin inline asm
	ld.relaxed.gpu.u32 %r205, [%rd1];
	// end inline asm
	add.s32 	%r206, %r205, 1;
	// begin inline asm
	st.relaxed.gpu.u32 [%rd1], %r206;
	// end inline asm
	// begin inline asm
	ld.relaxed.gpu.u32 %r207, [%rd1];
	// end inline asm
	add.s32 	%r208, %r207, 1;
	// begin inline asm
	st.relaxed.gpu.u32 [%rd1], %r208;
	// end inline asm
	// begin inline asm
	ld.relaxed.gpu.u32 %r209, [%rd1];
	// end inline asm
	add.s32 	%r210, %r209, 1;
	// begin inline asm
	st.relaxed.gpu.u32 [%rd1], %r210;
	// end inline asm
	// begin inline asm
	ld.relaxed.gpu.u32 %r211, [%rd1];
	// end inline asm
	add.s32 	%r212, %r211, 1;
	// begin inline asm
	st.relaxed.gpu.u32 [%rd1], %r212;
	// end inline asm
	// begin inline asm
	ld.relaxed.gpu.u32 %r213, [%rd1];
	// end inline asm
	add.s32 	%r214, %r213, 1;
	// begin inline asm
	st.relaxed.gpu.u32 [%rd1], %r214;
	// end inline asm
	// begin inline asm
	ld.relaxed.gpu.u32 %r215, [%rd1];
	// end inline asm
	add.s32 	%r216, %r215, 1;
	// begin inline asm
	st.relaxed.gpu.u32 [%rd1], %r216;
	// end inline asm
	// begin inline asm
	ld.relaxed.gpu.u32 %r217, [%rd1];
	// end inline asm
	add.s32 	%r218, %r217, 1;
	// begin inline asm
	st.relaxed.gpu.u32 [%rd1], %r218;
	// end inline asm
	// begin inline asm
	ld.relaxed.gpu.u32 %r219, [%rd1];
	// end inline asm
	add.s32 	%r220, %r219, 1;
	// begin inline asm
	st.relaxed.gpu.u32 [%rd1], %r220;
	// end inline asm
	// begin inline asm
	ld.relaxed.gpu.u32 %r221, [%rd1];
	// end inline asm
	add.s32 	%r222, %r221, 1;
	// begin inline asm
	st.relaxed.gpu.u32 [%rd1], %r222;
	// end inline asm
	// begin inline asm
	ld.relaxed.gpu.u32 %r223, [%rd1];
	// end inline asm
	add.s32 	%r224, %r223, 1;
	// begin inline asm
	st.relaxed.gpu.u32 [%rd1], %r224;
	// end inline asm
	// begin inline asm
	ld.relaxed.gpu.u32 %r225, [%rd1];
	// end inline asm
	add.s32 	%r226, %r225, 1;
	// begin inline asm
	st.relaxed.gpu.u32 [%rd1], %r226;
	// end inline asm
	// begin inline asm
	ld.relaxed.gpu.u32 %r227, [%rd1];
	// end inline asm
	add.s32 	%r228, %r227, 1;
	// begin inline asm
	st.relaxed.gpu.u32 [%rd1], %r228;
	// end inline asm
	// begin inline asm
	ld.relaxed.gpu.u32 %r229, [%rd1];
	// end inline asm
	add.s32 	%r230, %r229, 1;
	// begin inline asm
	st.relaxed.gpu.u32 [%rd1], %r230;
	// end inline asm
	// begin inline asm
	ld.relaxed.gpu.u32 %r231, [%rd1];
	// end inline asm
	add.s32 	%r232, %r231, 1;
	// begin inline asm
	st.relaxed.gpu.u32 [%rd1], %r232;
	// end inline asm
	// begin inline asm
	ld.relaxed.gpu.u32 %r233, [%rd1];
	// end inline asm
	add.s32 	%r234, %r233, 1;
	// begin inline asm
	st.relaxed.gpu.u32 [%rd1], %r234;
	// end inline asm
	// begin inline asm
	ld.relaxed.gpu.u32 %r235, [%rd1];
	// end inline asm
	add.s32 	%r236, %r235, 1;
	// begin inline asm
	st.relaxed.gpu.u32 [%rd1], %r236;
	// end inline asm
	// begin inline asm
	ld.relaxed.gpu.u32 %r237, [%rd1];
	// end inline asm
	add.s32 	%r238, %r237, 1;
	// begin inline asm
	st.relaxed.gpu.u32 [%rd1], %r238;
	// end inline asm
	// begin inline asm
	ld.relaxed.gpu.u32 %r239, [%rd1];
	// end inline asm
	add.s32 	%r240, %r239, 1;
	// begin inline asm
	st.relaxed.gpu.u32 [%rd1], %r240;
	// end inline asm
	// begin inline asm
	ld.relaxed.gpu.u32 %r241, [%rd1];
	// end inline asm
	add.s32 	%r242, %r241, 1;
	// begin inline asm
	st.relaxed.gpu.u32 [%rd1], %r242;
	// end inline asm
	// begin inline asm
	ld.relaxed.gpu.u32 %r243, [%rd1];
	// end inline asm
	add.s32 	%r244, %r243, 1;
	// begin inline asm
	st.relaxed.gpu.u32 [%rd1], %r244;
	// end inline asm
	// begin inline asm
	ld.relaxed.gpu.u32 %r245, [%rd1];
	// end inline asm
	add.s32 	%r246, %r245, 1;
	// begin inline asm
	st.relaxed.gpu.u32 [%rd1], %r246;
	// end inline asm
	// begin inline asm
	ld.relaxed.gpu.u32 %r247, [%rd1];
	// end inline asm
	add.s32 	%r248, %r247, 1;
	// begin inline asm
	st.relaxed.gpu.u32 [%rd1], %r248;
	// end inline asm
	// begin inline asm
	ld.relaxed.gpu.u32 %r249, [%rd1];
	// end inline asm
	add.s32 	%r250, %r249, 1;
	// begin inline asm
	st.relaxed.gpu.u32 [%rd1], %r250;
	// end inline asm
	// begin inline asm
	ld.relaxed.gpu.u32 %r251, [%rd1];
	// end inline asm
	add.s32 	%r252, %r251, 1;
	// begin inline asm
	st.relaxed.gpu.u32 [%rd1], %r252;
	// end inline asm
	// begin inline asm
	ld.relaxed.gpu.u32 %r253, [%rd1];
	// end inline asm
	add.s32 	%r254, %r253, 1;
	// begin inline asm
	st.relaxed.gpu.u32 [%rd1], %r254;
	// end inline asm
	// begin inline asm
	ld.relaxed.gpu.u32 %r255, [%rd1];
	// end inline asm
	add.s32 	%r256, %r255, 1;
	// begin inline asm
	st.relaxed.gpu.u32 [%rd1], %r256;
	// end inline asm
	// begin inline asm
	ld.relaxed.gpu.u32 %r257, [%rd1];
	// end inline asm
	add.s32 	%r258, %r257, 1;
	// begin inline asm
	st.relaxed.gpu.u32 [%rd1], %r258;
	// end inline asm
	// begin inline asm
	ld.relaxed.gpu.u32 %r259, [%rd1];
	// end inline asm
	add.s32 	%r260, %r259, 1;
	// begin inline asm
	st.relaxed.gpu.u32 [%rd1], %r260;
	// end inline asm
	// begin inline asm
	ld.relaxed.gpu.u32 %r261, [%rd1];
	// end inline asm
	add.s32 	%r262, %r261, 1;
	// begin inline asm
	st.relaxed.gpu.u32 [%rd1], %r262;
	// end inline asm
	// begin inline asm
	ld.relaxed.gpu.u32 %r263, [%rd1];
	// end inline asm
	add.s32 	%r264, %r263, 1;
	// begin inline asm
	st.relaxed.gpu.u32 [%rd1], %r264;
	// end inline asm
	// begin inline asm
	ld.relaxed.gpu.u32 %r265, [%rd1];
	// end inline asm
	add.s32 	%r266, %r265, 1;
	// begin inline asm
	st.relaxed.gpu.u32 [%rd1], %r266;
	// end inline asm
	// begin inline asm
	ld.relaxed.gpu.u32 %r267, [%rd1];
	// end inline asm
	add.s32 	%r268, %r267, 1;
	// begin inline asm
	st.relaxed.gpu.u32 [%rd1], %r268;
	// end inline asm
	// begin inline asm
	ld.relaxed.gpu.u32 %r269, [%rd1];
	// end inline asm
	add.s32 	%r270, %r269, 1;
	// begin inline asm
	st.relaxed.gpu.u32 [%rd1], %r270;
	// end inline asm
	// begin inline asm
	ld.relaxed.gpu.u32 %r271, [%rd1];
	// end inline asm
	add.s32 	%r272, %r271, 1;
	// begin inline asm
	st.relaxed.gpu.u32 [%rd1], %r272;
	// end inline asm
	// begin inline asm
	ld.relaxed.gpu.u32 %r273, [%rd1];
	// end inline asm
	add.s32 	%r274, %r273, 1;
	// begin inline asm
	st.relaxed.gpu.u32 [%rd1], %r274;
	// end inline asm
	// begin inline asm
	ld.relaxed.gpu.u32 %r275, [%rd1];
	// end inline asm
	add.s32 	%r276, %r275, 1;
	// begin inline asm
	st.relaxed.gpu.u32 [%rd1], %r276;
	// end inline asm
	// begin inline asm
	ld.relaxed.gpu.u32 %r277, [%rd1];
	// end inline asm
	add.s32 	%r278, %r277, 1;
	// begin inline asm
	st.relaxed.gpu.u32 [%rd1], %r278;
	// end inline asm
	// begin inline asm
	ld.relaxed.gpu.u32 %r279, [%rd1];
	// end inline asm
	add.s32 	%r280, %r279, 1;
	// begin inline asm
	st.relaxed.gpu.u32 [%rd1], %r280;
	// end inline asm
	// begin inline asm
	ld.relaxed.gpu.u32 %r281, [%rd1];
	// end inline asm
	add.s32 	%r282, %r281, 1;
	// begin inline asm
	st.relaxed.gpu.u32 [%rd1], %r282;
	// end inline asm
	// begin inline asm
	ld.relaxed.gpu.u32 %r283, [%rd1];
	// end inline asm
	add.s32 	%r284, %r283, 1;
	// begin inline asm
	st.relaxed.gpu.u32 [%rd1], %r284;
	// end inline asm
	// begin inline asm
	ld.relaxed.gpu.u32 %r285, [%rd1];
	// end inline asm
	add.s32 	%r286, %r285, 1;
	// begin inline asm
	st.relaxed.gpu.u32 [%rd1], %r286;
	// end inline asm
	// begin inline asm
	ld.relaxed.gpu.u32 %r287, [%rd1];
	// end inline asm
	add.s32 	%r288, %r287, 1;
	// begin inline asm
	st.relaxed.gpu.u32 [%rd1], %r288;
	// end inline asm
	// begin inline asm
	ld.relaxed.gpu.u32 %r289, [%rd1];
	// end inline asm
	add.s32 	%r290, %r289, 1;
	// begin inline asm
	st.relaxed.gpu.u32 [%rd1], %r290;
	// end inline asm
	// begin inline asm
	ld.relaxed.gpu.u32 %r291, [%rd1];
	// end inline asm
	add.s32 	%r292, %r291, 1;
	// begin inline asm
	st.relaxed.gpu.u32 [%rd1], %r292;
	// end inline asm
	// begin inline asm
	ld.relaxed.gpu.u32 %r293, [%rd1];
	// end inline asm
	add.s32 	%r294, %r293, 1;
	// begin inline asm
	st.relaxed.gpu.u32 [%rd1], %r294;
	// end inline asm
	// begin inline asm
	ld.relaxed.gpu.u32 %r295, [%rd1];
	// end inline asm
	add.s32 	%r296, %r295, 1;
	// begin inline asm
	st.relaxed.gpu.u32 [%rd1], %r296;
	// end inline asm
	// begin inline asm
	ld.relaxed.gpu.u32 %r297, [%rd1];
	// end inline asm
	add.s32 	%r298, %r297, 1;
	// begin inline asm
	st.relaxed.gpu.u32 [%rd1], %r298;
	// end inline asm
	// begin inline asm
	ld.relaxed.gpu.u32 %r299, [%rd1];
	// end inline asm
	add.s32 	%r300, %r299, 1;
	// begin inline asm
	st.relaxed.gpu.u32 [%rd1], %r300;
	// end inline asm
	// begin inline asm
	ld.relaxed.gpu.u32 %r301, [%rd1];
	// end inline asm
	add.s32 	%r302, %r301, 1;
	// begin inline asm
	st.relaxed.gpu.u32 [%rd1], %r302;
	// end inline asm
	// begin inline asm
	ld.relaxed.gpu.u32 %r303, [%rd1];
	// end inline asm
	add.s32 	%r304, %r303, 1;
	// begin inline asm
	st.relaxed.gpu.u32 [%rd1], %r304;
	// end inline asm
	// begin inline asm
	ld.relaxed.gpu.u32 %r305, [%rd1];
	// end inline asm
	add.s32 	%r306, %r305, 1;
	// begin inline asm
	st.relaxed.gpu.u32 [%rd1], %r306;
	// end inline asm
	// begin inline asm
	ld.relaxed.gpu.u32 %r307, [%rd1];
	// end inline asm
	add.s32 	%r308, %r307, 1;
	// begin inline asm
	st.relaxed.gpu.u32 [%rd1], %r308;
	// end inline asm
	// begin inline asm
	ld.relaxed.gpu.u32 %r309, [%rd1];
	// end inline asm
	add.s32 	%r310, %r309, 1;
	// begin inline asm
	st.relaxed.gpu.u32 [%rd1], %r310;
	// end inline asm
	// begin inline asm
	ld.relaxed.gpu.u32 %r311, [%rd1];
	// end inline asm
	add.s32 	%r312, %r311, 1;
	// begin inline asm
	st.relaxed.gpu.u32 [%rd1], %r312;
	// end inline asm
	// begin inline asm
	ld.relaxed.gpu.u32 %r313, [%rd1];
	// end inline asm
	add.s32 	%r314, %r313, 1;
	// begin inline asm
	st.relaxed.gpu.u32 [%rd1], %r314;
	// end inline asm
	// begin inline asm
	ld.relaxed.gpu.u32 %r315, [%rd1];
	// end inline asm
	add.s32 	%r316, %r315, 1;
	// begin inline asm
	st.relaxed.gpu.u32 [%rd1], %r316;
	// end inline asm
	// begin inline asm
	ld.relaxed.gpu.u32 %r317, [%rd1];
	// end inline asm
	add.s32 	%r318, %r317, 1;
	// begin inline asm
	st.relaxed.gpu.u32 [%rd1], %r318;
	// end inline asm
	// begin inline asm
	ld.relaxed.gpu.u32 %r319, [%rd1];
	// end inline asm
	add.s32 	%r320, %r319, 1;
	// begin inline asm
	st.relaxed.gpu.u32 [%rd1], %r320;
	// end inline asm
	// begin inline asm
	ld.relaxed.gpu.u32 %r321, [%rd1];
	// end inline asm
	add.s32 	%r322, %r321, 1;
	// begin inline asm
	st.relaxed.gpu.u32 [%rd1], %r322;
	// end inline asm
	// begin inline asm
	ld.relaxed.gpu.u32 %r323, [%rd1];
	// end inline asm
	add.s32 	%r324, %r323, 1;
	// begin inline asm
	st.relaxed.gpu.u32 [%rd1], %r324;
	// end inline asm
	// begin inline asm
	ld.relaxed.gpu.u32 %r325, [%rd1];
	// end inline asm
	add.s32 	%r326, %r325, 1;
	// begin inline asm
	st.relaxed.gpu.u32 [%rd1], %r326;
	// end inline asm
	// begin inline asm
	ld.relaxed.gpu.u32 %r327, [%rd1];
	// end inline asm
	add.s32 	%r328, %r327, 1;
	// begin inline asm
	st.relaxed.gpu.u32 [%rd1], %r328;
	// end inline asm
	// begin inline asm
	ld.relaxed.gpu.u32 %r329, [%rd1];
	// end inline asm
	add.s32 	%r330, %r329, 1;
	// begin inline asm
	st.relaxed.gpu.u32 [%rd1], %r330;
	// end inline asm
	// begin inline asm
	ld.relaxed.gpu.u32 %r331, [%rd1];
	// end inline asm
	add.s32 	%r332, %r331, 1;
	// begin inline asm
	st.relaxed.gpu.u32 [%rd1], %r332;
	// end inline asm
	// begin inline asm
	ld.relaxed.gpu.u32 %r333, [%rd1];
	// end inline asm
	add.s32 	%r334, %r333, 1;
	// begin inline asm
	st.relaxed.gpu.u32 [%rd1], %r334;
	// end inline asm
	// begin inline asm
	ld.relaxed.gpu.u32 %r335, [%rd1];
	// end inline asm
	add.s32 	%r336, %r335, 1;
	// begin inline asm
	st.relaxed.gpu.u32 [%rd1], %r336;
	// end inline asm
	// begin inline asm
	ld.relaxed.gpu.u32 %r337, [%rd1];
	// end inline asm
	add.s32 	%r338, %r337, 1;
	// begin inline asm
	st.relaxed.gpu.u32 [%rd1], %r338;
	// end inline asm
	// begin inline asm
	ld.relaxed.gpu.u32 %r339, [%rd1];
	// end inline asm
	add.s32 	%r340, %r339, 1;
	// begin inline asm
	st.relaxed.gpu.u32 [%rd1], %r340;
	// end inline asm
	// begin inline asm
	ld.relaxed.gpu.u32 %r341, [%rd1];
	// end inline asm
	add.s32 	%r342, %r341, 1;
	// begin inline asm
	st.relaxed.gpu.u32 [%rd1], %r342;
	// end inline asm
	// begin inline asm
	ld.relaxed.gpu.u32 %r343, [%rd1];
	// end inline asm
	add.s32 	%r344, %r343, 1;
	// begin inline asm
	st.relaxed.gpu.u32 [%rd1], %r344;
	// end inline asm
	// begin inline asm
	ld.relaxed.gpu.u32 %r345, [%rd1];
	// end inline asm
	add.s32 	%r346, %r345, 1;
	// begin inline asm
	st.relaxed.gpu.u32 [%rd1], %r346;
	// end inline asm
	// begin inline asm
	ld.relaxed.gpu.u32 %r347, [%rd1];
	// end inline asm
	add.s32 	%r348, %r347, 1;
	// begin inline asm
	st.relaxed.gpu.u32 [%rd1], %r348;
	// end inline asm
	// begin inline asm
	ld.relaxed.gpu.u32 %r349, [%rd1];
	// end inline asm
	add.s32 	%r350, %r349, 1;
	// begin inline asm
	st.relaxed.gpu.u32 [%rd1], %r350;
	// end inline asm
	// begin inline asm
	ld.relaxed.gpu.u32 %r351, [%rd1];
	// end inline asm
	add.s32 	%r352, %r351, 1;
	// begin inline asm
	st.relaxed.gpu.u32 [%rd1], %r352;
	// end inline asm
	// begin inline asm
	ld.relaxed.gpu.u32 %r353, [%rd1];
	// end inline asm
	add.s32 	%r354, %r353, 1;
	// begin inline asm
	st.relaxed.gpu.u32 [%rd1], %r354;
	// end inline asm
	// begin inline asm
	ld.relaxed.gpu.u32 %r355, [%rd1];
	// end inline asm
	add.s32 	%r356, %r355, 1;
	// begin inline asm
	st.relaxed.gpu.u32 [%rd1], %r356;
	// end inline asm
	// begin inline asm
	ld.relaxed.gpu.u32 %r357, [%rd1];
	// end inline asm
	add.s32 	%r358, %r357, 1;
	// begin inline asm
	st.relaxed.gpu.u32 [%rd1], %r358;
	// end inline asm
	// begin inline asm
	ld.relaxed.gpu.u32 %r359, [%rd1];
	// end inline asm
	add.s32 	%r360, %r359, 1;
	// begin inline asm
	st.relaxed.gpu.u32 [%rd1], %r360;
	// end inline asm
	// begin inline asm
	ld.relaxed.gpu.u32 %r361, [%rd1];
	// end inline asm
	add.s32 	%r362, %r361, 1;
	// begin inline asm
	st.relaxed.gpu.u32 [%rd1], %r362;
	// end inline asm
	// begin inline asm
	ld.relaxed.gpu.u32 %r363, [%rd1];
	// end inline asm
	add.s32 	%r364, %r363, 1;
	// begin inline asm
	st.relaxed.gpu.u32 [%rd1], %r364;
	// end inline asm
	// begin inline asm
	ld.relaxed.gpu.u32 %r365, [%rd1];
	// end inline asm
	add.s32 	%r366, %r365, 1;
	// begin inline asm
	st.relaxed.gpu.u32 [%rd1], %r366;
	// end inline asm
	// begin inline asm
	ld.relaxed.gpu.u32 %r367, [%rd1];
	// end inline asm
	add.s32 	%r368, %r367, 1;
	// begin inline asm
	st.relaxed.gpu.u32 [%rd1], %r368;
	// end inline asm
	// begin inline asm
	ld.relaxed.gpu.u32 %r369, [%rd1];
	// end inline asm
	add.s32 	%r370, %r369, 1;
	// begin inline asm
	st.relaxed.gpu.u32 [%rd1], %r370;
	// end inline asm
	// begin inline asm
	ld.relaxed.gpu.u32 %r371, [%rd1];
	// end inline asm
	add.s32 	%r372, %r371, 1;
	// begin inline asm
	st.relaxed.gpu.u32 [%rd1], %r372;
	// end inline asm
	// begin inline asm
	ld.relaxed.gpu.u32 %r373, [%rd1];
	// end inline asm
	add.s32 	%r374, %r373, 1;
	// begin inline asm
	st.relaxed.gpu.u32 [%rd1], %r374;
	// end inline asm
	// begin inline asm
	ld.relaxed.gpu.u32 %r375, [%rd1];
	// end inline asm
	add.s32 	%r376, %r375, 1;
	// begin inline asm
	st.relaxed.gpu.u32 [%rd1], %r376;
	// end inline asm
	// begin inline asm
	ld.relaxed.gpu.u32 %r377, [%rd1];
	// end inline asm
	add.s32 	%r378, %r377, 1;
	// begin inline asm
	st.relaxed.gpu.u32 [%rd1], %r378;
	// end inline asm
	// begin inline asm
	ld.relaxed.gpu.u32 %r379, [%rd1];
	// end inline asm
	add.s32 	%r380, %r379, 1;
	// begin inline asm
	st.relaxed.gpu.u32 [%rd1], %r380;
	// end inline asm
	// begin inline asm
	ld.relaxed.gpu.u32 %r381, [%rd1];
	// end inline asm
	add.s32 	%r382, %r381, 1;
	// begin inline asm
	st.relaxed.gpu.u32 [%rd1], %r382;
	// end inline asm
	// begin inline asm
	ld.relaxed.gpu.u32 %r383, [%rd1];
	// end inline asm
	add.s32 	%r384, %r383, 1;
	// begin inline asm
	st.relaxed.gpu.u32 [%rd1], %r384;
	// end inline asm
	// begin inline asm
	ld.relaxed.gpu.u32 %r385, [%rd1];
	// end inline asm
	add.s32 	%r386, %r385, 1;
	// begin inline asm
	st.relaxed.gpu.u32 [%rd1], %r386;
	// end inline asm
	// begin inline asm
	ld.relaxed.gpu.u32 %r387, [%rd1];
	// end inline asm
	add.s32 	%r388, %r387, 1;
	// begin inline asm
	st.relaxed.gpu.u32 [%rd1], %r388;
	// end inline asm
	// begin inline asm
	ld.relaxed.gpu.u32 %r389, [%rd1];
	// end inline asm
	add.s32 	%r390, %r389, 1;
	// begin inline asm
	st.relaxed.gpu.u32 [%rd1], %r390;
	// end inline asm
	// begin inline asm
	ld.relaxed.gpu.u32 %r391, [%rd1];
	// end inline asm
	add.s32 	%r392, %r391, 1;
	// begin inline asm
	st.relaxed.gpu.u32 [%rd1], %r392;
	// end inline asm
	// begin inline asm
	ld.relaxed.gpu.u32 %r393, [%rd1];
	// end inline asm
	add.s32 	%r394, %r393, 1;
	// begin inline asm
	st.relaxed.gpu.u32 [%rd1], %r394;
	// end inline asm
	// begin inline asm
	ld.relaxed.gpu.u32 %r395, [%rd1];
	// end inline asm
	add.s32 	%r396, %r395, 1;
	// begin inline asm
	st.relaxed.gpu.u32 [%rd1], %r396;
	// end inline asm
	// begin inline asm
	ld.relaxed.gpu.u32 %r397, [%rd1];
	// end inline asm
	add.s32 	%r398, %r397, 1;
	// begin inline asm
	st.relaxed.gpu.u32 [%rd1], %r398;
	// end inline asm
	// begin inline asm
	ld.relaxed.gpu.u32 %r399, [%rd1];
	// end inline asm
	add.s32 	%r400, %r399, 1;
	// begin inline asm
	st.relaxed.gpu.u32 [%rd1], %r400;
	// end inline asm
	// begin inline asm
	ld.relaxed.gpu.u32 %r401, [%rd1];
	// end inline asm
	add.s32 	%r402, %r401, 1;
	// begin inline asm
	st.relaxed.gpu.u32 [%rd1], %r402;
	// end inline asm
	// begin inline asm
	ld.relaxed.gpu.u32 %r403, [%rd1];
	// end inline asm
	add.s32 	%r404, %r403, 1;
	// begin inline asm
	st.relaxed.gpu.u32 [%rd1], %r404;
	// end inline asm
	// begin inline asm
	ld.relaxed.gpu.u32 %r405, [%rd1];
	// end inline asm
	add.s32 	%r406, %r405, 1;
	// begin inline asm
	st.relaxed.gpu.u32 [%rd1], %r406;
	// end inline asm
	// begin inline asm
	ld.relaxed.gpu.u32 %r407, [%rd1];
	// end inline asm
	add.s32 	%r408, %r407, 1;
	// begin inline asm
	st.relaxed.gpu.u32 [%rd1], %r408;
	// end inline asm
	// begin inline asm
	ld.relaxed.gpu.u32 %r409, [%rd1];
	// end inline asm
	add.s32 	%r410, %r409, 1;
	// begin inline asm
	st.relaxed.gpu.u32 [%rd1], %r410;
	// end inline asm
	// begin inline asm
	ld.relaxed.gpu.u32 %r411, [%rd1];
	// end inline asm
	add.s32 	%r412, %r411, 1;
	// begin inline asm
	st.relaxed.gpu.u32 [%rd1], %r412;
	// end inline asm
	// begin inline asm
	ld.relaxed.gpu.u32 %r413, [%rd1];
	// end inline asm
	add.s32 	%r414, %r413, 1;
	// begin inline asm
	st.relaxed.gpu.u32 [%rd1], %r414;
	// end inline asm
	// begin inline asm
	ld.relaxed.gpu.u32 %r415, [%rd1];
	// end inline asm
	add.s32 	%r416, %r415, 1;
	// begin inline asm
	st.relaxed.gpu.u32 [%rd1], %r416;
	// end inline asm
	// begin inline asm
	ld.relaxed.gpu.u32 %r417, [%rd1];
	// end inline asm
	add.s32 	%r418, %r417, 1;
	// begin inline asm
	st.relaxed.gpu.u32 [%rd1], %r418;
	// end inline asm
	// begin inline asm
	ld.relaxed.gpu.u32 %r419, [%rd1];
	// end inline asm
	add.s32 	%r420, %r419, 1;
	// begin inline asm
	st.relaxed.gpu.u32 [%rd1], %r420;
	// end inline asm
	// begin inline asm
	ld.relaxed.gpu.u32 %r421, [%rd1];
	// end inline asm
	add.s32 	%r422, %r421, 1;
	// begin inline asm
	st.relaxed.gpu.u32 [%rd1], %r422;
	// end inline asm
	// begin inline asm
	ld.relaxed.gpu.u32 %r423, [%rd1];
	// end inline asm
	add.s32 	%r424, %r423, 1;
	// begin inline asm
	st.relaxed.gpu.u32 [%rd1], %r424;
	// end inline asm
	// begin inline asm
	ld.relaxed.gpu.u32 %r425, [%rd1];
	// end inline asm
	add.s32 	%r426, %r425, 1;
	// begin inline asm
	st.relaxed.gpu.u32 [%rd1], %r426;
	// end inline asm
	// begin inline asm
	ld.relaxed.gpu.u32 %r427, [%rd1];
	// end inline asm
	add.s32 	%r428, %r427, 1;
	// begin inline asm
	st.relaxed.gpu.u32 [%rd1], %r428;
	// end inline asm
	// begin inline asm
	ld.relaxed.gpu.u32 %r429, [%rd1];
	// end inline asm
	add.s32 	%r430, %r429, 1;
	// begin inline asm
	st.relaxed.gpu.u32 [%rd1], %r430;
	// end inline asm
	// begin inline asm
	ld.relaxed.gpu.u32 %r431, [%rd1];
	// end inline asm
	add.s32 	%r432, %r431, 1;
	// begin inline asm
	st.relaxed.gpu.u32 [%rd1], %r432;
	// end inline asm
	// begin inline asm
	ld.relaxed.gpu.u32 %r433, [%rd1];
	// end inline asm
	add.s32 	%r434, %r433, 1;
	// begin inline asm
	st.relaxed.gpu.u32 [%rd1], %r434;
	// end inline asm
	// begin inline asm
	ld.relaxed.gpu.u32 %r435, [%rd1];
	// end inline asm
	add.s32 	%r436, %r435, 1;
	// begin inline asm
	st.relaxed.gpu.u32 [%rd1], %r436;
	// end inline asm
	// begin inline asm
	ld.relaxed.gpu.u32 %r437, [%rd1];
	// end inline asm
	add.s32 	%r438, %r437, 1;
	// begin inline asm
	st.relaxed.gpu.u32 [%rd1], %r438;
	// end inline asm
	// begin inline asm
	ld.relaxed.gpu.u32 %r439, [%rd1];
	// end inline asm
	add.s32 	%r440, %r439, 1;
	// begin inline asm
	st.relaxed.gpu.u32 [%rd1], %r440;
	// end inline asm
	// begin inline asm
	ld.relaxed.gpu.u32 %r441, [%rd1];
	// end inline asm
	add.s32 	%r442, %r441, 1;
	// begin inline asm
	st.relaxed.gpu.u32 [%rd1], %r442;
	// end inline asm
	// begin inline asm
	ld.relaxed.gpu.u32 %r443, [%rd1];
	// end inline asm
	add.s32 	%r444, %r443, 1;
	// begin inline asm
	st.relaxed.gpu.u32 [%rd1], %r444;
	// end inline asm
	// begin inline asm
	ld.relaxed.gpu.u32 %r445, [%rd1];
	// end inline asm
	add.s32 	%r446, %r445, 1;
	// begin inline asm
	st.relaxed.gpu.u32 [%rd1], %r446;
	// end inline asm
	// begin inline asm
	ld.relaxed.gpu.u32 %r447, [%rd1];
	// end inline asm
	add.s32 	%r448, %r447, 1;
	// begin inline asm
	st.relaxed.gpu.u32 [%rd1], %r448;
	// end inline asm
	// begin inline asm
	ld.relaxed.gpu.u32 %r449, [%rd1];
	// end inline asm
	add.s32 	%r450, %r449, 1;
	// begin inline asm
	st.relaxed.gpu.u32 [%rd1], %r450;
	// end inline asm
	// begin inline asm
	ld.relaxed.gpu.u32 %r451, [%rd1];
	// end inline asm
	add.s32 	%r452, %r451, 1;
	// begin inline asm
	st.relaxed.gpu.u32 [%rd1], %r452;
	// end inline asm
	// begin inline asm
	ld.relaxed.gpu.u32 %r453, [%rd1];
	// end inline asm
	add.s32 	%r454, %r453, 1;
	// begin inline asm
	st.relaxed.gpu.u32 [%rd1], %r454;
	// end inline asm
	// begin inline asm
	ld.relaxed.gpu.u32 %r455, [%rd1];
	// end inline asm
	add.s32 	%r456, %r455, 1;
	// begin inline asm
	st.relaxed.gpu.u32 [%rd1], %r456;
	// end inline asm
	// begin inline asm
	ld.relaxed.gpu.u32 %r457, [%rd1];
	// end inline asm
	add.s32 	%r458, %r457, 1;
	// begin inline asm
	st.relaxed.gpu.u32 [%rd1], %r458;
	// end inline asm
	// begin inline asm
	ld.relaxed.gpu.u32 %r459, [%rd1];
	// end inline asm
	add.s32 	%r460, %r459, 1;
	// begin inline asm
	st.relaxed.gpu.u32 [%rd1], %r460;
	// end inline asm
	// begin inline asm
	ld.relaxed.gpu.u32 %r461, [%rd1];
	// end inline asm
	add.s32 	%r462, %r461, 1;
	// begin inline asm
	st.relaxed.gpu.u32 [%rd1], %r462;
	// end inline asm
	// begin inline asm
	ld.relaxed.gpu.u32 %r463, [%rd1];
	// end inline asm
	add.s32 	%r464, %r463, 1;
	// begin inline asm
	st.relaxed.gpu.u32 [%rd1], %r464;
	// end inline asm
	// begin inline asm
	ld.relaxed.gpu.u32 %r465, [%rd1];
	// end inline asm
	add.s32 	%r466, %r465, 1;
	// begin inline asm
	st.relaxed.gpu.u32 [%rd1], %r466;
	// end inline asm
	// begin inline asm
	ld.relaxed.gpu.u32 %r467, [%rd1];
	// end inline asm
	add.s32 	%r468, %r467, 1;
	// begin inline asm
	st.relaxed.gpu.u32 [%rd1], %r468;
	// end inline asm
	// begin inline asm
	ld.relaxed.gpu.u32 %r469, [%rd1];
	// end inline asm
	add.s32 	%r470, %r469, 1;
	// begin inline asm
	st.relaxed.gpu.u32 [%rd1], %r470;
	// end inline asm
	// begin inline asm
	ld.relaxed.gpu.u32 %r471, [%rd1];
	// end inline asm
	add.s32 	%r472, %r471, 1;
	// begin inline asm
	st.relaxed.gpu.u32 [%rd1], %r472;
	// end inline asm
	// begin inline asm
	ld.relaxed.gpu.u32 %r473, [%rd1];
	// end inline asm
	add.s32 	%r474, %r473, 1;
	// begin inline asm
	st.relaxed.gpu.u32 [%rd1], %r474;
	// end inline asm
	// begin inline asm
	ld.relaxed.gpu.u32 %r475, [%rd1];
	// end inline asm
	add.s32 	%r476, %r475, 1;
	// begin inline asm
	st.relaxed.gpu.u32 [%rd1], %r476;
	// end inline asm
	// begin inline asm
	ld.relaxed.gpu.u32 %r477, [%rd1];
	// end inline asm
	add.s32 	%r478, %r477, 1;
	// begin inline asm
	st.relaxed.gpu.u32 [%rd1], %r478;
	// end inline asm
	// begin inline asm
	ld.relaxed.gpu.u32 %r479, [%rd1];
	// end inline asm
	add.s32 	%r480, %r479, 1;
	// begin inline asm
	st.relaxed.gpu.u32 [%rd1], %r480;
	// end inline asm
	// begin inline asm
	ld.relaxed.gpu.u32 %r481, [%rd1];
	// end inline asm
	add.s32 	%r482, %r481, 1;
	// begin inline asm
	st.relaxed.gpu.u32 [%rd1], %r482;
	// end inline asm
	// begin inline asm
	ld.relaxed.gpu.u32 %r483, [%rd1];
	// end inline asm
	add.s32 	%r484, %r483, 1;
	// begin inline asm
	st.relaxed.gpu.u32 [%rd1], %r484;
	// end inline asm
	// begin inline asm
	ld.relaxed.gpu.u32 %r485, [%rd1];
	// end inline asm
	add.s32 	%r486, %r485, 1;
	// begin inline asm
	st.relaxed.gpu.u32 [%rd1], %r486;
	// end inline asm
	// begin inline asm
	ld.relaxed.gpu.u32 %r487, [%rd1];
	// end inline asm
	add.s32 	%r488, %r487, 1;
	// begin inline asm
	st.relaxed.gpu.u32 [%rd1], %r488;
	// end inline asm
	// begin inline asm
	ld.relaxed.gpu.u32 %r489, [%rd1];
	// end inline asm
	add.s32 	%r490, %r489, 1;
	// begin inline asm
	st.relaxed.gpu.u32 [%rd1], %r490;
	// end inline asm
	// begin inline asm
	ld.relaxed.gpu.u32 %r491, [%rd1];
	// end inline asm
	add.s32 	%r492, %r491, 1;
	// begin inline asm
	st.relaxed.gpu.u32 [%rd1], %r492;
	// end inline asm
	// begin inline asm
	ld.relaxed.gpu.u32 %r493, [%rd1];
	// end inline asm
	add.s32 	%r494, %r493, 1;
	// begin inline asm
	st.relaxed.gpu.u32 [%rd1], %r494;
	// end inline asm
	// begin inline asm
	ld.relaxed.gpu.u32 %r495, [%rd1];
	// end inline asm
	add.s32 	%r496, %r495, 1;
	// begin inline asm
	st.relaxed.gpu.u32 [%rd1], %r496;
	// end inline asm
	// begin inline asm
	ld.relaxed.gpu.u32 %r497, [%rd1];
	// end inline asm
	add.s32 	%r498, %r497, 1;
	// begin inline asm
	st.relaxed.gpu.u32 [%rd1], %r498;
	// end inline asm
	// begin inline asm
	ld.relaxed.gpu.u32 %r499, [%rd1];
	// end inline asm
	add.s32 	%r500, %r499, 1;
	// begin inline asm
	st.relaxed.gpu.u32 [%rd1], %r500;
	// end inline asm
	// begin inline asm
	ld.relaxed.gpu.u32 %r501, [%rd1];
	// end inline asm
	add.s32 	%r502, %r501, 1;
	// begin inline asm
	st.relaxed.gpu.u32 [%rd1], %r502;
	// end inline asm
	// begin inline asm
	ld.relaxed.gpu.u32 %r503, [%rd1];
	// end inline asm
	add.s32 	%r504, %r503, 1;
	// begin inline asm
	st.relaxed.gpu.u32 [%rd1], %r504;
	// end inline asm
	// begin inline asm
	ld.relaxed.gpu.u32 %r505, [%rd1];
	// end inline asm
	add.s32 	%r506, %r505, 1;
	// begin inline asm
	st.relaxed.gpu.u32 [%rd1], %r506;
	// end inline asm
	// begin inline asm
	ld.relaxed.gpu.u32 %r507, [%rd1];
	// end inline asm
	add.s32 	%r508, %r507, 1;
	// begin inline asm
	st.relaxed.gpu.u32 [%rd1], %r508;
	// end inline asm
	// begin inline asm
	ld.relaxed.gpu.u32 %r509, [%rd1];
	// end inline asm
	add.s32 	%r510, %r509, 1;
	// begin inline asm
	st.relaxed.gpu.u32 [%rd1], %r510;
	// end inline asm
	// begin inline asm
	ld.relaxed.gpu.u32 %r511, [%rd1];
	// end inline asm
	add.s32 	%r512, %r511, 1;
	// begin inline asm
	st.relaxed.gpu.u32 [%rd1], %r512;
	// end inline asm
	// begin inline asm
	ld.relaxed.gpu.u32 %r513, [%rd1];
	// end inline asm
	add.s32 	%r514, %r513, 1;
	// begin inline asm
	st.relaxed.gpu.u32 [%rd1], %r514;
	// end inline asm
$L__BB49_2:
	ret;

}
	// .globl	_Z4testIL_Z13load_volatilePKjEL_Z14store_volatilePjjELi256E14single_element10skip_lanesILj8EEEvv
.visible .entry _Z4testIL_Z13load_volatilePKjEL_Z14store_volatilePjjELi256E14single_element10skip_lanesILj8EEEvv()
{
	.reg .pred 	%p<2>;
	.reg .b32 	%r<515>;
	.reg .b64 	%rd<514>;

	// begin inline asm
	mov.u32 %r1, %laneid;
	// end inline asm
	and.b32  	%r2, %r1, 7;
	setp.ne.s32 	%p1, %r2, 0;
	@%p1 bra 	$L__BB50_2;
	mov.u64 	%rd513, buffer;
	cvta.global.u64 	%rd1, %rd513;
	// begin inline asm
	ld.volatile.global.u32 %r3, [%rd1];
	// end inline asm
	add.s32 	%r4, %r3, 1;
	// begin inline asm
	st.volatile.global.u32 [%rd1], %r4;
	// end inline asm
	// begin inline asm
	ld.volatile.global.u32 %r5, [%rd1];
	// end inline asm
	add.s32 	%r6, %r5, 1;
	// begin inline asm
	st.volatile.global.u32 [%rd1], %r6;
	// end inline asm
	// begin inline asm
	ld.volatile.global.u32 %r7, [%rd1];
	// end inline asm
	add.s32 	%r8, %r7, 1;
	// begin inline asm
	st.volatile.global.u32 [%rd1], %r8;
	// end inline asm
	// begin inline asm
	ld.volatile.global.u32 %r9, [%rd1];
	// end inline asm
	add.s32 	%r10, %r9, 1;
	// begin inline asm
	st.volatile.global.u32 [%rd1], %r10;
	// end inline asm
	// begin inline asm
	ld.volatile.global.u32 %r11, [%rd1];
	// end inline asm
	add.s32 	%r12, %r11, 1;
	// begin inline asm
	st.volatile.global.u32 [%rd1], %r12;
	// end inline asm
	// begin inline asm
	ld.volatile.global.u32 %r13, [%rd1];
	// end inline asm
	add.s32 	%r14, %r13, 1;
	// begin inline asm
	st.volatile.global.u32 [%rd1], %r14;
	// end inline asm
	// begin inline asm
	ld.volatile.global.u32 %r15, [%rd1];
	// end inline asm
	add.s32 	%r16, %r15, 1;
	// begin inline asm
	st.volatile.global.u32 [%rd1], %r16;
	// end inline asm
	// begin inline asm
	ld.volatile.global.u32 %r17, [%rd1];
	// end inline asm
	add.s32 	%r18, %r17, 1;
	// begin inline asm
	st.volatile.global.u32 [%rd1], %r18;
	// end inline asm
	// begin inline asm
	ld.volatile.global.u32 %r19, [%rd1];
	// end inline asm
	add.s32 	%r20, %r19, 1;
	// begin inline asm
	st.volatile.global.u32 [%rd1], %r20;
	// end inline asm
	// begin inline asm
	ld.volatile.global.u32 %r21, [%rd1];
	// end inline asm
	add.s32 	%r22, %r21, 1;
	// begin inline asm
	st.volatile.global.u32 [%rd1], %r22;
	// end inline asm
	// begin inline asm
	ld.volatile.global.u32 %r23, [%rd1];
	// end inline asm
	add.s32 	%r24, %r23, 1;
	// begin inline asm
	st.volatile.global.u32 [%rd1], %r24;
	// end inline asm
	// begin inline asm
	ld.volatile.global.u32 %r25, [%rd1];
	// end inline asm
	add.s32 	%r26, %r25, 1;
	// begin inline asm
	st.volatile.global.u32 [%rd1], %r26;
	// end inline asm
	// begin inline asm
	ld.volatile.global.u32 %r27, [%rd1];
	// end inline asm
	add.s32 	%r28, %r27, 1;
	// begin inline asm
	st.volatile.global.u32 [%rd1], %r28;
	// end inline asm
	// begin inline asm
	ld.volatile.global.u32 %r29, [%rd1];
	// end inline asm
	add.s32 	%r30, %r29, 1;
	// begin inline asm
	st.volatile.global.u32 [%rd1], %r30;
	// end inline asm
	// begin inline asm
	ld.volatile.global.u32 %r31, [%rd1];
	// end inline asm
	add.s32 	%r32, %r31, 1;
	// begin inline asm
	st.volatile.global.u32 [%rd1], %r32;
	// end inline asm
	// begin inline asm
	ld.volatile.global.u32 %r33, [%rd1];
	// end inline asm
	add.s32 	%r34, %r33, 1;
	// begin inline asm
	st.volatile.global.u32 [%rd1], %r34;
	// end inline asm
	// begin inline asm
	ld.volatile.global.u32 %r35, [%rd1];
	// end inline asm
	add.s32 	%r36, %r35, 1;
	// begin inline asm
	st.volatile.global.u32 [%rd1], %r36;
	// end inline asm
	// begin inline asm
	ld.volatile.global.u32 %r37, [%rd1];
	// end inline asm
	add.s32 	%r38, %r37, 1;
	// begin inline asm
	st.volatile.global.u32 [%rd1], %r38;
	// end inline asm
	// begin inline asm
	ld.volatile.global.u32 %r39, [%rd1];
	// end inline asm
	add.s32 	%r40, %r39, 1;
	// begin inline asm
	st.volatile.global.u32 [%rd1], %r40;
	// end inline asm
	// begin inline asm
	ld.volatile.global.u32 %r41, [%rd1];
	// end inline asm
	add.s32 	%r42, %r41, 1;
	// begin inline asm
	st.volatile.global.u32 [%rd1], %r42;
	// end inline asm
	// begin inline asm
	ld.volatile.global.u32 %r43, [%rd1];
	// end inline asm
	add.s32 	%r44, %r43, 1;
	// begin inline asm
	st.volatile.global.u32 [%rd1], %r44;
	// end inline asm
	// begin inline asm
	ld.volatile.global.u32 %r45, [%rd1];
	// end inline asm
	add.s32 	%r46, %r45, 1;
	// begin inline asm
	st.volatile.global.u32 [%rd1], %r46;
	// end inline asm
	// begin inline asm
	ld.volatile.global.u32 %r47, [%rd1];
	// end inline asm
	add.s32 	%r48, %r47, 1;
	// begin inline asm
	st.volatile.global.u32 [%rd1], %r48;
	// end inline asm
	// begin inline asm
	ld.volatile.global.u32 %r49, [%rd1];
	// end inline asm
	add.s32 	%r50, %r49, 1;
	// begin inline asm
	st.volatile.global.u32 [%rd1], %r50;
	// end inline asm
	// begin inline asm
	ld.volatile.global.u32 %r51, [%rd1];
	// end inline asm
	add.s32 	%r52, %r51, 1;
	// begin inline asm
	st.volatile.global.u32 [%rd1], %r52;
	// end inline asm
	// begin inline asm
	ld.volatile.global.u32 %r53, [%rd1];
	// end inline asm
	add.s32 	%r54, %r53, 1;
	// begin inline asm
	st.volatile.global.u32 [%rd1], %r54;
	// end inline asm
	// begin inline asm
	ld.volatile.global.u32 %r55, [%rd1];
	// end inline asm
	add.s32 	%r56, %r55, 1;
	// begin inline asm
	st.volatile.global.u32 [%rd1], %r56;
	// end inline asm
	// begin inline asm
	ld.volatile.global.u32 %r57, [%rd1];
	// end inline asm
	add.s32 	%r58, %r57, 1;
	// begin inline asm
	st.volatile.global.u32 [%rd1], %r58;
	// end inline asm
	// begin inline asm
	ld.volatile.global.u32 %r59, [%rd1];
	// end inline asm
	add.s32 	%r60, %r59, 1;
	// begin inline asm
	st.volatile.global.u32 [%rd1], %r60;
	// end inline asm
	// begin inline asm
	ld.volatile.global.u32 %r61, [%rd1];
	// end inline asm
	add.s32 	%r62, %r61, 1;
	// begin inline asm
	st.volatile.global.u32 [%rd1], %r62;
	// end inline asm
	// begin inline asm
	ld.volatile.global.u32 %r63, [%rd1];
	// end inline asm
	add.s32 	%r64, %r63, 1;
	// begin inline asm
	st.volatile.global.u32 [%rd1], %r64;
	// end inline asm
	// begin inline asm
	ld.volatile.global.u32 %r65, [%rd1];
	// end inline asm
	add.s32 	%r66, %r65, 1;
	// begin inline asm
	st.volatile.global.u32 [%rd1], %r66;
	// end inline asm
	// begin inline asm
	ld.volatile.global.u32 %r67, [%rd1];
	// end inline asm
	add.s32 	%r68, %r67, 1;
	// begin inline asm
	st.volatile.global.u32 [%rd1], %r68;
	// end inline asm
	// begin inline asm
	ld.volatile.global.u32 %r69, [%rd1];
	// end inline asm
	add.s32 	%r70, %r69, 1;
	// begin inline asm
	st.volatile.global.u32 [%rd1], %r70;
	// end inline asm
	// begin inline asm
	ld.volatile.global.u32 %r71, [%rd1];
	// end inline asm
	add.s32 	%r72, %r71, 1;
	// begin inline asm
	st.volatile.global.u32 [%rd1], %r72;
	// end inline asm
	// begin inline asm
	ld.volatile.global.u32 %r73, [%rd1];
	// end inline asm
	add.s32 	%r74, %r73, 1;
	// begin inline asm
	st.volatile.global.u32 [%rd1], %r74;
	// end inline asm
	// begin inline asm
	ld.volatile.global.u32 %r75, [%rd1];
	// end inline asm
	add.s32 	%r76, %r75, 1;
	// begin inline asm
	st.volatile.global.u32 [%rd1], %r76;
	// end inline asm
	// begin inline asm
	ld.volatile.global.u32 %r77, [%rd1];
	// end inline asm
	add.s32 	%r78, %r77, 1;
	// begin inline asm
	st.volatile.global.u32 [%rd1], %r78;
	// end inline asm
	// begin inline asm
	ld.volatile.global.u32 %r79, [%rd1];
	// end inline asm
	add.s32 	%r80, %r79, 1;
	// begin inline asm
	st.volatile.global.u32 [%rd1], %r80;
	// end inline asm
	// begin inline asm
	ld.volatile.global.u32 %r81, [%rd1];
	// end inline asm
	add.s32 	%r82, %r81, 1;
	// begin inline asm
	st.volatile.global.u32 [%rd1], %r82;
	// end inline asm
	// begin inline asm
	ld.volatile.global.u32 %r83, [%rd1];
	// end inline asm
	add.s32 	%r84, %r83, 1;
	// begin inline asm
	st.volatile.global.u32 [%rd1], %r84;
	// end inline asm
	// begin inline asm
	ld.volatile.global.u32 %r85, [%rd1];
	// end inline asm
	add.s32 	%r86, %r85, 1;
	// begin inline asm
	st.volatile.global.u32 [%rd1], %r86;
	// end inline asm
	// begin inline asm
	ld.volatile.global.u32 %r87, [%rd1];
	// end inline asm
	add.s32 	%r88, %r87, 1;
	// begin inline asm
	st.volatile.global.u32 [%rd1], %r88;
	// end inline asm
	// begin inline asm
	ld.volatile.global.u32 %r89, [%rd1];
	// end inline asm
	add.s32 	%r90, %r89, 1;
	// begin inline asm
	st.volatile.global.u32 [%rd1], %r90;
	// end inline asm
	// begin inline asm
	ld.volatile.global.u32 %r91, [%rd1];
	// end inline asm
	add.s32 	%r92, %r91, 1;
	// begin inline asm
	st.volatile.global.u32 [%rd1], %r92;
	// end inline asm
	// begin inline asm
	ld.volatile.global.u32 %r93, [%rd1];
	// end inline asm
	add.s32 	%r94, %r93, 1;
	// begin inline asm
	st.volatile.global.u32 [%rd1], %r94;
	// end inline asm
	// begin inline asm
	ld.volatile.global.u32 %r95, [%rd1];
	// end inline asm
	add.s32 	%r96, %r95, 1;
	// begin inline asm
	st.volatile.global.u32 [%rd1], %r96;
	// end inline asm
	// begin inline asm
	ld.volatile.global.u32 %r97, [%rd1];
	// end inline asm
	add.s32 	%r98, %r97, 1;
	// begin inline asm
	st.volatile.global.u32 [%rd1], %r98;
	// end inline asm
	// begin inline asm
	ld.volatile.global.u32 %r99, [%rd1];
	// end inline asm
	add.s32 	%r100, %r99, 1;
	// begin inline asm
	st.volatile.global.u32 [%rd1], %r100;
	// end inline asm
	// begin inline asm
	ld.volatile.global.u32 %r101, [%rd1];
	// end inline asm
	add.s32 	%r102, %r101, 1;
	// begin inline asm
	st.volatile.global.u32 [%rd1], %r102;
	// end inline asm
	// begin inline asm
	ld.volatile.global.u32 %r103, [%rd1];
	// end inline asm
	add.s32 	%r104, %r103, 1;
	// begin inline asm
	st.volatile.global.u32 [%rd1], %r104;
	// end inline asm
	// begin inline asm
	ld.volatile.global.u32 %r105, [%rd1];
	// end inline asm
	add.s32 	%r106, %r105, 1;
	// begin inline asm
	st.volatile.global.u32 [%rd1], %r106;
	// end inline asm
	// begin inline asm
	ld.volatile.global.u32 %r107, [%rd1];
	// end inline asm
	add.s32 	%r108, %r107, 1;
	// begin inline asm
	st.volatile.global.u32 [%rd1], %r108;
	// end inline asm
	// begin inline asm
	ld.volatile.global.u32 %r109, [%rd1];
	// end inline asm
	add.s32 	%r110, %r109, 1;
	// begin inline asm
	st.volatile.global.u32 [%rd1], %r110;
	// end inline asm
	// begin inline asm
	ld.volatile.global.u32 %r111, [%rd1];
	// end inline asm
	add.s32 	%r112, %r111, 1;
	// begin inline asm
	st.volatile.global.u32 [%rd1], %r112;
	// end inline asm
	// begin inline asm
	ld.volatile.global.u32 %r113, [%rd1];
	// end inline asm
	add.s32 	%r114, %r113, 1;
	// begin inline asm
	st.volatile.global.u32 [%rd1], %r114;
	// end inline asm
	// begin inline asm
	ld.volatile.global.u32 %r115, [%rd1];
	// end inline asm
	add.s32 	%r116, %r115, 1;
	// begin inline asm
	st.volatile.global.u32 [%rd1], %r116;
	// end inline asm
	// begin inline asm
	ld.volatile.global.u32 %r117, [%rd1];
	// end inline asm
	add.s32 	%r118, %r117, 1;
	// begin inline asm
	st.volatile.global.u32 [%rd1], %r118;
	// end inline asm
	// begin inline asm
	ld.volatile.global.u32 %r119, [%rd1];
	// end inline asm
	add.s32 	%r120, %r119, 1;
	// begin inline asm
	st.volatile.global.u32 [%rd1], %r120;
	// end inline asm
	// begin inline asm
	ld.volatile.global.u32 %r121, [%rd1];
	// end inline asm
	add.s32 	%r122, %r121, 1;
	// begin inline asm
	st.volatile.global.u32 [%rd1], %r122;
	// end inline asm
	// begin inline asm
	ld.volatile.global.u32 %r123, [%rd1];
	// end inline asm
	add.s32 	%r124, %r123, 1;
	// begin inline asm
	st.volatile.global.u32 [%rd1], %r124;
	// end inline asm
	// begin inline asm
	ld.volatile.global.u32 %r125, [%rd1];
	// end inline asm
	add.s32 	%r126, %r125, 1;
	// begin inline asm
	st.volatile.global.u32 [%rd1], %r126;
	// end inline asm
	// begin inline asm
	ld.volatile.global.u32 %r127, [%rd1];
	// end inline asm
	add.s32 	%r128, %r127, 1;
	// begin inline asm
	st.volatile.global.u32 [%rd1], %r128;
	// end inline asm
	// begin inline asm
	ld.volatile.global.u32 %r129, [%rd1];
	// end inline asm
	add.s32 	%r130, %r129, 1;
	// begin inline asm
	st.volatile.global.u32 [%rd1], %r130;
	// end inline asm
	// begin inline asm
	ld.volatile.global.u32 %r131, [%rd1];
	// end inline asm
	add.s32 	%r132, %r131, 1;
	// begin inline asm
	st.volatile.global.u32 [%rd1], %r132;
	// end inline asm
	// begin inline asm
	ld.volatile.global.u32 %r133, [%rd1];
	// end inline asm
	add.s32 	%r134, %r133, 1;
	// begin inline asm
	st.volatile.global.u32 [%rd1], %r134;
	// end inline asm
	// begin inline asm
	ld.volatile.global.u32 %r135, [%rd1];
	// end inline asm
	add.s32 	%r136, %r135, 1;
	// begin inline asm
	st.volatile.global.u32 [%rd1], %r136;
	// end inline asm
	// begin inline asm
	ld.volatile.global.u32 %r137, [%rd1];
	// end inline asm
	add.s32 	%r138, %r137, 1;
	// begin inline asm
	st.volatile.global.u32 [%rd1], %r138;
	// end inline asm
	// begin inline asm
	ld.volatile.global.u32 %r139, [%rd1];
	// end inline asm
	add.s32 	%r140, %r139, 1;
	// begin inline asm
	st.volatile.global.u32 [%rd1], %r140;
	// end inline asm
	// begin inline asm
	ld.volatile.global.u32 %r141, [%rd1];
	// end inline asm
	add.s32 	%r142, %r141, 1;
	// begin inline asm
	st.volatile.global.u32 [%rd1], %r142;
	// end inline asm
	// begin inline asm
	ld.volatile.global.u32 %r143, [%rd1];
	// end inline asm
	add.s32 	%r144, %r143, 1;
	// begin inline asm
	st.volatile.global.u32 [%rd1], %r144;
	// end inline asm
	// begin inline asm
	ld.volatile.global.u32 %r145, [%rd1];
	// end inline asm
	add.s32 	%r146, %r145, 1;
	// begin inline asm
	st.volatile.global.u32 [%rd1], %r146;
	// end inline asm
	// begin inline asm
	ld.volatile.global.u32 %r147, [%rd1];
	// end inline asm
	add.s32 	%r148, %r147, 1;
	// begin inline asm
	st.volatile.global.u32 [%rd1], %r148;
	// end inline asm
	// begin inline asm
	ld.volatile.global.u32 %r149, [%rd1];
	// end inline asm
	add.s32 	%r150, %r149, 1;
	// begin inline asm
	st.volatile.global.u32 [%rd1], %r150;
	// end inline asm
	// begin inline asm
	ld.volatile.global.u32 %r151, [%rd1];
	// end inline asm
	add.s32 	%r152, %r151, 1;
	// begin inline asm
	st.volatile.global.u32 [%rd1], %r152;
	// end inline asm
	// begin inline asm
	ld.volatile.global.u32 %r153, [%rd1];
	// end inline asm
	add.s32 	%r154, %r153, 1;
	// begin inline asm
	st.volatile.global.u32 [%rd1], %r154;
	// end inline asm
	// begin inline asm
	ld.volatile.global.u32 %r155, [%rd1];
	// end inline asm
	add.s32 	%r156, %r155, 1;
	// begin inline asm
	st.volatile.global.u32 [%rd1], %r156;
	// end inline asm
	// begin inline asm
	ld.volatile.global.u32 %r157, [%rd1];
	// end inline asm
	add.s32 	%r158, %r157, 1;
	// begin inline asm
	st.volatile.global.u32 [%rd1], %r158;
	// end inline asm
	// begin inline asm
	ld.volatile.global.u32 %r159, [%rd1];
	// end inline asm
	add.s32 	%r160, %r159, 1;
	// begin inline asm
	st.volatile.global.u32 [%rd1], %r160;
	// end inline asm
	// begin inline asm
	ld.volatile.global.u32 %r161, [%rd1];
	// end inline asm
	add.s32 	%r162, %r161, 1;
	// begin inline asm
	st.volatile.global.u32 [%rd1], %r162;
	// end inline asm
	// begin inline asm
	ld.volatile.global.u32 %r163, [%rd1];
	// end inline asm
	add.s32 	%r164, %r163, 1;
	// begin inline asm
	st.volatile.global.u32 [%rd1], %r164;
	// end inline asm
	// begin inline asm
	ld.volatile.global.u32 %r165, [%rd1];
	// end inline asm
	add.s32 	%r166, %r165, 1;
	// begin inline asm
	st.volatile.global.u32 [%rd1], %r166;
	// end inline asm
	// begin inline asm
	ld.volatile.global.u32 %r167, [%rd1];
	// end inline asm
	add.s32 	%r168, %r167, 1;
	// begin inline asm
	st.volatile.global.u32 [%rd1], %r168;
	// end inline asm
	// begin inline asm
	ld.volatile.global.u32 %r169, [%rd1];
	// end inline asm
	add.s32 	%r170, %r169, 1;
	// begin inline asm
	st.volatile.global.u32 [%rd1], %r170;
	// end inline asm
	// begin inline asm
	ld.volatile.global.u32 %r171, [%rd1];
	// end inline asm
	add.s32 	%r172, %r171, 1;
	// begin inline asm
	st.volatile.global.u32 [%rd1], %r172;
	// end inline asm
	// begin inline asm
	ld.volatile.global.u32 %r173, [%rd1];
	// end inline asm
	add.s32 	%r174, %r173, 1;
	// begin inline asm
	st.volatile.global.u32 [%rd1], %r174;
	// end inline asm
	// begin inline asm
	ld.volatile.global.u32 %r175, [%rd1];
	// end inline asm
	add.s32 	%r176, %r175, 1;
	// begin inline asm
	st.volatile.global.u32 [%rd1], %r176;
	// end inline asm
	// begin inline asm
	ld.volatile.global.u32 %r177, [%rd1];
	// end inline asm
	add.s32 	%r178, %r177, 1;
	// begin inline asm
	st.volatile.global.u32 [%rd1], %r178;
	// end inline asm
	// begin inline asm
	ld.volatile.global.u32 %r179, [%rd1];
	// end inline asm
	add.s32 	%r180, %r179, 1;
	// begin inline asm
	st.volatile.global.u32 [%rd1], %r180;
	// end inline asm
	// begin inline asm
	ld.volatile.global.u32 %r181, [%rd1];
	// end inline asm
	add.s32 	%r182, %r181, 1;
	// begin inline asm
	st.volatile.global.u32 [%rd1], %r182;
	// end inline asm
	// begin inline asm
	ld.volatile.global.u32 %r183, [%rd1];
	// end inline asm
	add.s32 	%r184, %r183, 1;
	// begin inline asm
	st.volatile.global.u32 [%rd1], %r184;
	// end inline asm
	// begin inline asm
	ld.volatile.global.u32 %r185, [%rd1];
	// end inline asm
	add.s32 	%r186, %r185, 1;
	// begin inline asm
	st.volatile.global.u32 [%rd1], %r186;
	// end inline asm
	// begin inline asm
	ld.volatile.global.u32 %r187, [%rd1];
	// end inline asm
	add.s32 	%r188, %r187, 1;
	// begin inline asm
	st.volatile.global.u32 [%rd1], %r188;
	// end inline asm
	// begin inline asm
	ld.volatile.global.u32 %r189, [%rd1];
	// end inline asm
	add.s32 	%r190, %r189, 1;
	// begin inline asm
	st.volatile.global.u32 [%rd1], %r190;
	// end inline asm
	// begin inline asm
	ld.volatile.global.u32 %r191, [%rd1];
	// end inline asm
	add.s32 	%r192, %r191, 1;
	// begin inline asm
	st.volatile.global.u32 [%rd1], %r192;
	// end inline asm
	// begin inline asm
	ld.volatile.global.u32 %r193, [%rd1];
	// end inline asm
	add.s32 	%r194, %r193, 1;
	// begin inline asm
	st.volatile.global.u32 [%rd1], %r194;
	// end inline asm
	// begin inline asm
	ld.volatile.global.u32 %r195, [%rd1];
	// end inline asm
	add.s32 	%r196, %r195, 1;
	// begin inline asm
	st.volatile.global.u32 [%rd1], %r196;
	// end inline asm
	// begin inline asm
	ld.volatile.global.u32 %r197, [%rd1];
	// end inline asm
	add.s32 	%r198, %r197, 1;
	// begin inline asm
	st.volatile.global.u32 [%rd1], %r198;
	// end inline asm
	// begin inline asm
	ld.volatile.global.u32 %r199, [%rd1];
	// end inline asm
	add.s32 	%r200, %r199, 1;
	// begin inline asm
	st.volatile.global.u32 [%rd1], %r200;
	// end inline asm
	// begin inline asm
	ld.volatile.global.u32 %r201, [%rd1];
	// end inline asm
	add.s32 	%r202, %r201, 1;
	// begin inline asm
	st.volatile.global.u32 [%rd1], %r202;
	// end inline asm
	// begin inline asm
	ld.volatile.global.u32 %r203, [%rd1];
	// end inline asm
	add.s32 	%r204, %r203, 1;
	// begin inline asm
	st.volatile.global.u32 [%rd1], %r204;
	// end inline asm
	// begin inline asm
	ld.volatile.global.u32 %r205, [%rd1];
	// end inline asm
	add.s32 	%r206, %r205, 1;
	// begin inline asm
	st.volatile.global.u32 [%rd1], %r206;
	// end inline asm
	// begin inline asm
	ld.volatile.global.u32 %r207, [%rd1];
	// end inline asm
	add.s32 	%r208, %r207, 1;
	// begin inline asm
	st.volatile.global.u32 [%rd1], %r208;
	// end inline asm
	// begin inline asm
	ld.volatile.global.u32 %r209, [%rd1];
	// end inline asm
	add.s32 	%r210, %r209, 1;
	// begin inline asm
	st.volatile.global.u32 [%rd1], %r210;
	// end inline asm
	// begin inline asm
	ld.volatile.global.u32 %r211, [%rd1];
	// end inline asm
	add.s32 	%r212, %r211, 1;
	// begin inline asm
	st.volatile.global.u32 [%rd1], %r212;
	// end inline asm
	// begin inline asm
	ld.volatile.global.u32 %r213, [%rd1];
	// end inline asm
	add.s32 	%r214, %r213, 1;
	// begin inline asm
	st.volatile.global.u32 [%rd1], %r214;
	// end inline asm
	// begin inline asm
	ld.volatile.global.u32 %r215, [%rd1];
	// end inline asm
	add.s32 	%r216, %r215, 1;
	// begin inline asm
	st.volatile.global.u32 [%rd1], %r216;
	// end inline asm
	// begin inline asm
	ld.volatile.global.u32 %r217, [%rd1];
	// end inline asm
	add.s32 	%r218, %r217, 1;
	// begin inline asm
	st.volatile.global.u32 [%rd1], %r218;
	// end inline asm
	// begin inline asm
	ld.volatile.global.u32 %r219, [%rd1];
	// end inline asm
	add.s32 	%r220, %r219, 1;
	// begin inline asm
	st.volatile.global.u32 [%rd1], %r220;
	// end inline asm
	// begin inline asm
	ld.volatile.global.u32 %r221, [%rd1];
	// end inline asm
	add.s32 	%r222, %r221, 1;
	// begin inline asm
	st.volatile.global.u32 [%rd1], %r222;
	// end inline asm
	// begin inline asm
	ld.volatile.global.u32 %r223, [%rd1];
	// end inline asm
	add.s32 	%r224, %r223, 1;
	// begin inline asm
	st.volatile.global.u32 [%rd1], %r224;
	// end inline asm
	// begin inline asm
	ld.volatile.global.u32 %r225, [%rd1];
	// end inline asm
	add.s32 	%r226, %r225, 1;
	// begin inline asm
	st.volatile.global.u32 [%rd1], %r226;
	// end inline asm
	// begin inline asm
	ld.volatile.global.u32 %r227, [%rd1];
	// end inline asm
	add.s32 	%r228, %r227, 1;
	// begin inline asm
	st.volatile.global.u32 [%rd1], %r228;
	// end inline asm
	// begin inline asm
	ld.volatile.global.u32 %r229, [%rd1];
	// end inline asm
	add.s32 	%r230, %r229, 1;
	// begin inline asm
	st.volatile.global.u32 [%rd1], %r230;
	// end inline asm
	// begin inline asm
	ld.volatile.global.u32 %r231, [%rd1];
	// end inline asm
	add.s32 	%r232, %r231, 1;
	// begin inline asm
	st.volatile.global.u32 [%rd1], %r232;
	// end inline asm
	// begin inline asm
	ld.volatile.global.u32 %r233, [%rd1];
	// end inline asm
	add.s32 	%r234, %r233, 1;
	// begin inline asm
	st.volatile.global.u32 [%rd1], %r234;
	// end inline asm
	// begin inline asm
	ld.volatile.global.u32 %r235, [%rd1];
	// end inline asm
	add.s32 	%r236, %r235, 1;
	// begin inline asm
	st.volatile.global.u32 [%rd1], %r236;
	// end inline asm
	// begin inline asm
	ld.volatile.global.u32 %r237, [%rd1];
	// end inline asm
	add.s32 	%r238, %r237, 1;
	// begin inline asm
	st.volatile.global.u32 [%rd1], %r238;
	// end inline asm
	// begin inline asm
	ld.volatile.global.u32 %r239, [%rd1];
	// end inline asm
	add.s32 	%r240, %r239, 1;
	// begin inline asm
	st.volatile.global.u32 [%rd1], %r240;
	// end inline asm
	// begin inline asm
	ld.volatile.global.u32 %r241, [%rd1];
	// end inline asm
	add.s32 	%r242, %r241, 1;
	// begin inline asm
	st.volatile.global.u32 [%rd1], %r242;
	// end inline asm
	// begin inline asm
	ld.volatile.global.u32 %r243, [%rd1];
	// end inline asm
	add.s32 	%r244, %r243, 1;
	// begin inline asm
	st.volatile.global.u32 [%rd1], %r244;
	// end inline asm
	// begin inline asm
	ld.volatile.global.u32 %r245, [%rd1];
	// end inline asm
	add.s32 	%r246, %r245, 1;
	// begin inline asm
	st.volatile.global.u32 [%rd1], %r246;
	// end inline asm
	// begin inline asm
	ld.volatile.global.u32 %r247, [%rd1];
	// end inline asm
	add.s32 	%r248, %r247, 1;
	// begin inline asm
	st.volatile.global.u32 [%rd1], %r248;
	// end inline asm
	// begin inline asm
	ld.volatile.global.u32 %r249, [%rd1];
	// end inline asm
	add.s32 	%r250, %r249, 1;
	// begin inline asm
	st.volatile.global.u32 [%rd1], %r250;
	// end inline asm
	// begin inline asm
	ld.volatile.global.u32 %r251, [%rd1];
	// end inline asm
	add.s32 	%r252, %r251, 1;
	// begin inline asm
	st.volatile.global.u32 [%rd1], %r252;
	// end inline asm
	// begin inline asm
	ld.volatile.global.u32 %r253, [%rd1];
	// end inline asm
	add.s32 	%r254, %r253, 1;
	// begin inline asm
	st.volatile.global.u32 [%rd1], %r254;
	// end inline asm
	// begin inline asm
	ld.volatile.global.u32 %r255, [%rd1];
	// end inline asm
	add.s32 	%r256, %r255, 1;
	// begin inline asm
	st.volatile.global.u32 [%rd1], %r256;
	// end inline asm
	// begin inline asm
	ld.volatile.global.u32 %r257, [%rd1];
	// end inline asm
	add.s32 	%r258, %r257, 1;
	// begin inline asm
	st.volatile.global.u32 [%rd1], %r258;
	// end inline asm
	// begin inline asm
	ld.volatile.global.u32 %r259, [%rd1];
	// end inline asm
	add.s32 	%r260, %r259, 1;
	// begin inline asm
	st.volatile.global.u32 [%rd1], %r260;
	// end inline asm
	// begin inline asm
	ld.volatile.global.u32 %r261, [%rd1];
	// end inline asm
	add.s32 	%r262, %r261, 1;
	// begin inline asm
	st.volatile.global.u32 [%rd1], %r262;
	// end inline asm
	// begin inline asm
	ld.volatile.global.u32 %r263, [%rd1];
	// end inline asm
	add.s32 	%r264, %r263, 1;
	// begin inline asm
	st.volatile.global.u32 [%rd1], %r264;
	// end inline asm
	// begin inline asm
	ld.volatile.global.u32 %r265, [%rd1];
	// end inline asm
	add.s32 	%r266, %r265, 1;
	// begin inline asm
	st.volatile.global.u32 [%rd1], %r266;
	// end inline asm
	// begin inline asm
	ld.volatile.global.u32 %r267, [%rd1];
	// end inline asm
	add.s32 	%r268, %r267, 1;
	// begin inline asm
	st.volatile.global.u32 [%rd1], %r268;
	// end inline asm
	// begin inline asm
	ld.volatile.global.u32 %r269, [%rd1];
	// end inline asm
	add.s32 	%r270, %r269, 1;
	// begin inline asm
	st.volatile.global.u32 [%rd1], %r270;
	// end inline asm
	// begin inline asm
	ld.volatile.global.u32 %r271, [%rd1];
	// end inline asm
	add.s32 	%r272, %r271, 1;
	// begin inline asm
	st.volatile.global.u32 [%rd1], %r272;
	// end inline asm
	// begin inline asm
	ld.volatile.global.u32 %r273, [%rd1];
	// end inline asm
	add.s32 	%r274, %r273, 1;
	// begin inline asm
	st.volatile.global.u32 [%rd1], %r274;
	// end inline asm
	// begin inline asm
	ld.volatile.global.u32 %r275, [%rd1];
	// end inline asm
	add.s32 	%r276, %r275, 1;
	// begin inline asm
	st.volatile.global.u32 [%rd1], %r276;
	// end inline asm
	// begin inline asm
	ld.volatile.global.u32 %r277, [%rd1];
	// end inline asm
	add.s32 	%r278, %r277, 1;
	// begin inline asm
	st.volatile.global.u32 [%rd1], %r278;
	// end inline asm
	// begin inline asm
	ld.volatile.global.u32 %r279, [%rd1];
	// end inline asm
	add.s32 	%r280, %r279, 1;
	// begin inline asm
	st.volatile.global.u32 [%rd1], %r280;
	// end inline asm
	// begin inline asm
	ld.volatile.global.u32 %r281, [%rd1];
	// end inline asm
	add.s32 	%r282, %r281, 1;
	// begin inline asm
	st.volatile.global.u32 [%rd1], %r282;
	// end inline asm
	// begin inline asm
	ld.volatile.global.u32 %r283, [%rd1];
	// end inline asm
	add.s32 	%r284, %r283, 1;
	// begin inline asm
	st.volatile.global.u32 [%rd1], %r284;
	// end inline asm
	// begin inline asm
	ld.volatile.global.u32 %r285, [%rd1];
	// end inline asm
	add.s32 	%r286, %r285, 1;
	// begin inline asm
	st.volatile.global.u32 [%rd1], %r286;
	// end inline asm
	// begin inline asm
	ld.volatile.global.u32 %r287, [%rd1];
	// end inline asm
	add.s32 	%r288, %r287, 1;
	// begin inline asm
	st.volatile.global.u32 [%rd1], %r288;
	// end inline asm
	// begin inline asm
	ld.volatile.global.u32 %r289, [%rd1];
	// end inline asm
	add.s32 	%r290, %r289, 1;
	// begin inline asm
	st.volatile.global.u32 [%rd1], %r290;
	// end inline asm
	// begin inline asm
	ld.volatile.global.u32 %r291, [%rd1];
	// end inline asm
	add.s32 	%r292, %r291, 1;
	// begin inline asm
	st.volatile.global.u32 [%rd1], %r292;
	// end inline asm
	// begin inline asm
	ld.volatile.global.u32 %r293, [%rd1];
	// end inline asm
	add.s32 	%r294, %r293, 1;
	// begin inline asm
	st.volatile.global.u32 [%rd1], %r294;
	// end inline asm
	// begin inline asm
	ld.volatile.global.u32 %r295, [%rd1];
	// end inline asm
	add.s32 	%r296, %r295, 1;
	// begin inline asm
	st.volatile.global.u32 [%rd1], %r296;
	// end inline asm
	// begin inline asm
	ld.volatile.global.u32 %r297, [%rd1];
	// end inline asm
	add.s32 	%r298, %r297, 1;
	// begin inline asm
	st.volatile.global.u32 [%rd1], %r298;
	// end inline asm
	// begin inline asm
	ld.volatile.global.u32 %r299, [%rd1];
	// end inline asm
	add.s32 	%r300, %r299, 1;
	// begin inline asm
	st.volatile.global.u32 [%rd1], %r300;
	// end inline asm
	// begin inline asm
	ld.volatile.global.u32 %r301, [%rd1];
	// end inline asm
	add.s32 	%r302, %r301, 1;
	// begin inline asm
	st.volatile.global.u32 [%rd1], %r302;
	// end inline asm
	// begin inline asm
	ld.volatile.global.u32 %r303, [%rd1];
	// end inline asm
	add.s32 	%r304, %r303, 1;
	// begin inline asm
	st.volatile.global.u32 [%rd1], %r304;
	// end inline asm
	// begin inline asm
	ld.volatile.global.u32 %r305, [%rd1];
	// end inline asm
	add.s32 	%r306, %r305, 1;
	// begin inline asm
	st.volatile.global.u32 [%rd1], %r306;
	// end inline asm
	// begin inline asm
	ld.volatile.global.u32 %r307, [%rd1];
	// end inline asm
	add.s32 	%r308, %r307, 1;
	// begin inline asm
	st.volatile.global.u32 [%rd1], %r308;
	// end inline asm
	// begin inline asm
	ld.volatile.global.u32 %r309, [%rd1];
	// end inline asm
	add.s32 	%r310, %r309, 1;
	// begin inline asm
	st.volatile.global.u32 [%rd1], %r310;
	// end inline asm
	// begin inline asm
	ld.volatile.global.u32 %r311, [%rd1];
	// end inline asm
	add.s32 	%r312, %r311, 1;
	// begin inline asm
	st.volatile.global.u32 [%rd1], %r312;
	// end inline asm
	// begin inline asm
	ld.volatile.global.u32 %r313, [%rd1];
	// end inline asm
	add.s32 	%r314, %r313, 1;
	// begin inline asm
	st.volatile.global.u32 [%rd1], %r314;
	// end inline asm
	// begin inline asm
	ld.volatile.global.u32 %r315, [%rd1];
	// end inline asm
	add.s32 	%r316, %r315, 1;
	// begin inline asm
	st.volatile.global.u32 [%rd1], %r316;
	// end inline asm
	// begin inline asm
	ld.volatile.global.u32 %r317, [%rd1];
	// end inline asm
	add.s32 	%r318, %r317, 1;
	// begin inline asm
	st.volatile.global.u32 [%rd1], %r318;
	// end inline asm
	// begin inline asm
	ld.volatile.global.u32 %r319, [%rd1];
	// end inline asm
	add.s32 	%r320, %r319, 1;
	// begin inline asm
	st.volatile.global.u32 [%rd1], %r320;
	// end inline asm
	// begin inline asm
	ld.volatile.global.u32 %r321, [%rd1];
	// end inline asm
	add.s32 	%r322, %r321, 1;
	// begin inline asm
	st.volatile.global.u32 [%rd1], %r322;
	// end inline asm
	// begin inline asm
	ld.volatile.global.u32 %r323, [%rd1];
	// end inline asm
	add.s32 	%r324, %r323, 1;
	// begin inline asm
	st.volatile.global.u32 [%rd1], %r324;
	// end inline asm
	// begin inline asm
	ld.volatile.global.u32 %r325, [%rd1];
	// end inline asm
	add.s32 	%r326, %r325, 1;
	// begin inline asm
	st.volatile.global.u32 [%rd1], %r326;
	// end inline asm
	// begin inline asm
	ld.volatile.global.u32 %r327, [%rd1];
	// end inline asm
	add.s32 	%r328, %r327, 1;
	// begin inline asm
	st.volatile.global.u32 [%rd1], %r328;
	// end inline asm
	// begin inline asm
	ld.volatile.global.u32 %r329, [%rd1];
	// end inline asm
	add.s32 	%r330, %r329, 1;
	// begin inline asm
	st.volatile.global.u32 [%rd1], %r330;
	// end inline asm
	// begin inline asm
	ld.volatile.global.u32 %r331, [%rd1];
	// end inline asm
	add.s32 	%r332, %r331, 1;
	// begin inline asm
	st.volatile.global.u32 [%rd1], %r332;
	// end inline asm
	// begin inline asm
	ld.volatile.global.u32 %r333, [%rd1];
	// end inline asm
	add.s32 	%r334, %r333, 1;
	// begin inline asm
	st.volatile.global.u32 [%rd1], %r334;
	// end inline asm
	// begin inline asm
	ld.volatile.global.u32 %r335, [%rd1];
	// end inline asm
	add.s32 	%r336, %r335, 1;
	// begin inline asm
	st.volatile.global.u32 [%rd1], %r336;
	// end inline asm
	// begin inline asm
	ld.volatile.global.u32 %r337, [%rd1];
	// end inline asm
	add.s32 	%r338, %r337, 1;
	// begin inline asm
	st.volatile.global.u32 [%rd1], %r338;
	// end inline asm
	// begin inline asm
	ld.volatile.global.u32 %r339, [%rd1];
	// end inline asm
	add.s32 	%r340, %r339, 1;
	// begin inline asm
	st.volatile.global.u32 [%rd1], %r340;
	// end inline asm
	// begin inline asm
	ld.volatile.global.u32 %r341, [%rd1];
	// end inline asm
	add.s32 	%r342, %r341, 1;
	// begin inline asm
	st.volatile.global.u32 [%rd1], %r342;
	// end inline asm
	// begin inline asm
	ld.volatile.global.u32 %r343, [%rd1];
	// end inline asm
	add.s32 	%r344, %r343, 1;
	// begin inline asm
	st.volatile.global.u32 [%rd1], %r344;
	// end inline asm
	// begin inline asm
	ld.volatile.global.u32 %r345, [%rd1];
	// end inline asm
	add.s32 	%r346, %r345, 1;
	// begin inline asm
	st.volatile.global.u32 [%rd1], %r346;
	// end inline asm
	// begin inline asm
	ld.volatile.global.u32 %r347, [%rd1];
	// end inline asm
	add.s32 	%r348, %r347, 1;
	// begin inline asm
	st.volatile.global.u32 [%rd1], %r348;
	// end inline asm
	// begin inline asm
	ld.volatile.global.u32 %r349, [%rd1];
	// end inline asm
	add.s32 	%r350, %r349, 1;
	// begin inline asm
	st.volatile.global.u32 [%rd1], %r350;
	// end inline asm
	// begin inline asm
	ld.volatile.global.u32 %r351, [%rd1];
	// end inline asm
	add.s32 	%r352, %r351, 1;
	// begin inline asm
	st.volatile.global.u32 [%rd1], %r352;
	// end inline asm
	// begin inline asm
	ld.volatile.global.u32 %r353, [%rd1];
	// end inline asm
	add.s32 	%r354, %r353, 1;
	// begin inline asm
	st.volatile.global.u32 [%rd1], %r354;
	// end inline asm
	// begin inline asm
	ld.volatile.global.u32 %r355, [%rd1];
	// end inline asm
	add.s32 	%r356, %r355, 1;
	// begin inline asm
	st.volatile.global.u32 [%rd1], %r356;
	// end inline asm
	// begin inline asm
	ld.volatile.global.u32 %r357, [%rd1];
	// end inline asm
	add.s32 	%r358, %r357, 1;
	// begin inline asm
	st.volatile.global.u32 [%rd1], %r358;
	// end inline asm
	// begin inline asm
	ld.volatile.global.u32 %r359, [%rd1];
	// end inline asm
	add.s32 	%r360, %r359, 1;
	// begin inline asm
	st.volatile.global.u32 [%rd1], %r360;
	// end inline asm
	// begin inline asm
	ld.volatile.global.u32 %r361, [%rd1];
	// end inline asm
	add.s32 	%r362, %r361, 1;
	// begin inline asm
	st.volatile.global.u32 [%rd1], %r362;
	// end inline asm
	// begin inline asm
	ld.volatile.global.u32 %r363, [%rd1];
	// end inline asm
	add.s32 	%r364, %r363, 1;
	// begin inline asm
	st.volatile.global.u32 [%rd1], %r364;
	// end inline asm
	// begin inline asm
	ld.volatile.global.u32 %r365, [%rd1];
	// end inline asm
	add.s32 	%r366, %r365, 1;
	// begin inline asm
	st.volatile.global.u32 [%rd1], %r366;
	// end inline asm
	// begin inline asm
	ld.volatile.global.u32 %r367, [%rd1];
	// end inline asm
	add.s32 	%r368, %r367, 1;
	// begin inline asm
	st.volatile.global.u32 [%rd1], %r368;
	// end inline asm
	// begin inline asm
	ld.volatile.global.u32 %r369, [%rd1];
	// end inline asm
	add.s32 	%r370, %r369, 1;
	// begin inline asm
	st.volatile.global.u32 [%rd1], %r370;
	// end inline asm
	// begin inline asm
	ld.volatile.global.u32 %r371, [%rd1];
	// end inline asm
	add.s32 	%r372, %r371, 1;
	// begin inline asm
	st.volatile.global.u32 [%rd1], %r372;
	// end inline asm
	// begin inline asm
	ld.volatile.global.u32 %r373, [%rd1];
	// end inline asm
	add.s32 	%r374, %r373, 1;
	// begin inline asm
	st.volatile.global.u32 [%rd1], %r374;
	// end inline asm
	// begin inline asm
	ld.volatile.global.u32 %r375, [%rd1];
	// end inline asm
	add.s32 	%r376, %r375, 1;
	// begin inline asm
	st.volatile.global.u32 [%rd1], %r376;
	// end inline asm
	// begin inline asm
	ld.volatile.global.u32 %r377, [%rd1];
	// end inline asm
	add.s32 	%r378, %r377, 1;
	// begin inline asm
	st.volatile.global.u32 [%rd1], %r378;
	// end inline asm
	// begin inline asm
	ld.volatile.global.u32 %r379, [%rd1];
	// end inline asm
	add.s32 	%r380, %r379, 1;
	// begin inline asm
	st.volatile.global.u32 [%rd1], %r380;
	// end inline asm
	// begin inline asm
	ld.volatile.global.u32 %r381, [%rd1];
	// end inline asm
	add.s32 	%r382, %r381, 1;
	// begin inline asm
	st.volatile.global.u32 [%rd1], %r382;
	// end inline asm
	// begin inline asm
	ld.volatile.global.u32 %r383, [%rd1];
	// end inline asm
	add.s32 	%r384, %r383, 1;
	// begin inline asm
	st.volatile.global.u32 [%rd1], %r384;
	// end inline asm
	// begin inline asm
	ld.volatile.global.u32 %r385, [%rd1];
	// end inline asm
	add.s32 	%r386, %r385, 1;
	// begin inline asm
	st.volatile.global.u32 [%rd1], %r386;
	// end inline asm
	// begin inline asm
	ld.volatile.global.u32 %r387, [%rd1];
	// end inline asm
	add.s32 	%r388, %r387, 1;
	// begin inline asm
	st.volatile.global.u32 [%rd1], %r388;
	// end inline asm
	// begin inline asm
	ld.volatile.global.u32 %r389, [%rd1];
	// end inline asm
	add.s32 	%r390, %r389, 1;
	// begin inline asm
	st.volatile.global.u32 [%rd1], %r390;
	// end inline asm
	// begin inline asm
	ld.volatile.global.u32 %r391, [%rd1];
	// end inline asm
	add.s32 	%r392, %r391, 1;
	// begin inline asm
	st.volatile.global.u32 [%rd1], %r392;
	// end inline asm
	// begin inline asm
	ld.volatile.global.u32 %r393, [%rd1];
	// end inline asm
	add.s32 	%r394, %r393, 1;
	// begin inline asm
	st.volatile.global.u32 [%rd1], %r394;
	// end inline asm
	// begin inline asm
	ld.volatile.global.u32 %r395, [%rd1];
	// end inline asm
	add.s32 	%r396, %r395, 1;
	// begin inline asm
	st.volatile.global.u32 [%rd1], %r396;
	// end inline asm
	// begin inline asm
	ld.volatile.global.u32 %r397, [%rd1];
	// end inline asm
	add.s32 	%r398, %r397, 1;
	// begin inline asm
	st.volatile.global.u32 [%rd1], %r398;
	// end inline asm
	// begin inline asm
	ld.volatile.global.u32 %r399, [%rd1];
	// end inline asm
	add.s32 	%r400, %r399, 1;
	// begin inline asm
	st.volatile.global.u32 [%rd1], %r400;
	// end inline asm
	// begin inline asm
	ld.volatile.global.u32 %r401, [%rd1];
	// end inline asm
	add.s32 	%r402, %r401, 1;
	// begin inline asm
	st.volatile.global.u32 [%rd1], %r402;
	// end inline asm
	// begin inline asm
	ld.volatile.global.u32 %r403, [%rd1];
	// end inline asm
	add.s32 	%r404, %r403, 1;
	// begin inline asm
	st.volatile.global.u32 [%rd1], %r404;
	// end inline asm
	// begin inline asm
	ld.volatile.global.u32 %r405, [%rd1];
	// end inline asm
	add.s32 	%r406, %r405, 1;
	// begin inline asm
	st.volatile.global.u32 [%rd1], %r406;
	// end inline asm
	// begin inline asm
	ld.volatile.global.u32 %r407, [%rd1];
	// end inline asm
	add.s32 	%r408, %r407, 1;
	// begin inline asm
	st.volatile.global.u32 [%rd1], %r408;
	// end inline asm
	// begin inline asm
	ld.volatile.global.u32 %r409, [%rd1];
	// end inline asm
	add.s32 	%r410, %r409, 1;
	// begin inline asm
	st.volatile.global.u32 [%rd1], %r410;
	// end inline asm
	// begin inline asm
	ld.volatile.global.u32 %r411, [%rd1];
	// end inline asm
	add.s32 	%r412, %r411, 1;
	// begin inline asm
	st.volatile.global.u32 [%rd1], %r412;
	// end inline asm
	// begin inline asm
	ld.volatile.global.u32 %r413, [%rd1];
	// end inline asm
	add.s32 	%r414, %r413, 1;
	// begin inline asm
	st.volatile.global.u32 [%rd1], %r414;
	// end inline asm
	// begin inline asm
	ld.volatile.global.u32 %r415, [%rd1];
	// end inline asm
	add.s32 	%r416, %r415, 1;
	// begin inline asm
	st.volatile.global.u32 [%rd1], %r416;
	// end inline asm
	// begin inline asm
	ld.volatile.global.u32 %r417, [%rd1];
	// end inline asm
	add.s32 	%r418, %r417, 1;
	// begin inline asm
	st.volatile.global.u32 [%rd1], %r418;
	// end inline asm
	// begin inline asm
	ld.volatile.global.u32 %r419, [%rd1];
	// end inline asm
	add.s32 	%r420, %r419, 1;
	// begin inline asm
	st.volatile.global.u32 [%rd1], %r420;
	// end inline asm
	// begin inline asm
	ld.volatile.global.u32 %r421, [%rd1];
	// end inline asm
	add.s32 	%r422, %r421, 1;
	// begin inline asm
	st.volatile.global.u32 [%rd1], %r422;
	// end inline asm
	// begin inline asm
	ld.volatile.global.u32 %r423, [%rd1];
	// end inline asm
	add.s32 	%r424, %r423, 1;
	// begin inline asm
	st.volatile.global.u32 [%rd1], %r424;
	// end inline asm
	// begin inline asm
	ld.volatile.global.u32 %r425, [%rd1];
	// end inline asm
	add.s32 	%r426, %r425, 1;
	// begin inline asm
	st.volatile.global.u32 [%rd1], %r426;
	// end inline asm
	// begin inline asm
	ld.volatile.global.u32 %r427, [%rd1];
	// end inline asm
	add.s32 	%r428, %r427, 1;
	// begin inline asm
	st.volatile.global.u32 [%rd1], %r428;
	// end inline asm
	// begin inline asm
	ld.volatile.global.u32 %r429, [%rd1];
	// end inline asm
	add.s32 	%r430, %r429, 1;
	// begin inline asm
	st.volatile.global.u32 [%rd1], %r430;
	// end inline asm
	// begin inline asm
	ld.volatile.global.u32 %r431, [%rd1];
	// end inline asm
	add.s32 	%r432, %r431, 1;
	// begin inline asm
	st.volatile.global.u32 [%rd1], %r432;
	// end inline asm
	// begin inline asm
	ld.volatile.global.u32 %r433, [%rd1];
	// end inline asm
	add.s32 	%r434, %r433, 1;
	// begin inline asm
	st.volatile.global.u32 [%rd1], %r434;
	// end inline asm
	// begin inline asm
	ld.volatile.global.u32 %r435, [%rd1];
	// end inline asm
	add.s32 	%r436, %r435, 1;
	// begin inline asm
	st.volatile.global.u32 [%rd1], %r436;
	// end inline asm
	// begin inline asm
	ld.volatile.global.u32 %r437, [%rd1];
	// end inline asm
	add.s32 	%r438, %r437, 1;
	// begin inline asm
	st.volatile.global.u32 [%rd1], %r438;
	// end inline asm
	// begin inline asm
	ld.volatile.global.u32 %r439, [%rd1];
	// end inline asm
	add.s32 	%r440, %r439, 1;
	// begin inline asm
	st.volatile.global.u32 [%rd1], %r440;
	// end inline asm
	// begin inline asm
	ld.volatile.global.u32 %r441, [%rd1];
	// end inline asm
	add.s32 	%r442, %r441, 1;
	// begin inline asm
	st.volatile.global.u32 [%rd1], %r442;
	// end inline asm
	// begin inline asm
	ld.volatile.global.u32 %r443, [%rd1];
	// end inline asm
	add.s32 	%r444, %r443, 1;
	// begin inline asm
	st.volatile.global.u32 [%rd1], %r444;
	// end inline asm
	// begin inline asm
	ld.volatile.global.u32 %r445, [%rd1];
	// end inline asm
	add.s32 	%r446, %r445, 1;
	// begin inline asm
	st.volatile.global.u32 [%rd1], %r446;
	// end inline asm
	// begin inline asm
	ld.volatile.global.u32 %r447, [%rd1];
	// end inline asm
	add.s32 	%r448, %r447, 1;
	// begin inline asm
	st.volatile.global.u32 [%rd1], %r448;
	// end inline asm
	// begin inline asm
	ld.volatile.global.u32 %r449, [%rd1];
	// end inline asm
	add.s32 	%r450, %r449, 1;
	// begin inline asm
	st.volatile.global.u32 [%rd1], %r450;
	// end inline asm
	// begin inline asm
	ld.volatile.global.u32 %r451, [%rd1];
	// end inline asm
	add.s32 	%r452, %r451, 1;
	// begin inline asm
	st.volatile.global.u32 [%rd1], %r452;
	// end inline asm
	// begin inline asm
	ld.volatile.global.u32 %r453, [%rd1];
	// end inline asm
	add.s32 	%r454, %r453, 1;
	// begin inline asm
	st.volatile.global.u32 [%rd1], %r454;
	// end inline asm
	// begin inline asm
	ld.volatile.global.u32 %r455, [%rd1];
	// end inline asm
	add.s32 	%r456, %r455, 1;
	// begin inline asm
	st.volatile.global.u32 [%rd1], %r456;
	// end inline asm
	// begin inline asm
	ld.volatile.global.u32 %r457, [%rd1];
	// end inline asm
	add.s32 	%r458, %r457, 1;
	// begin inline asm
	st.volatile.global.u32 [%rd1], %r458;
	// end inline asm
	// begin inline asm
	ld.volatile.global.u32 %r459, [%rd1];
	// end inline asm
	add.s32 	%r460, %r459, 1;
	// begin inline asm
	st.volatile.global.u32 [%rd1], %r460;
	// end inline asm
	// begin inline asm
	ld.volatile.global.u32 %r461, [%rd1];
	// end inline asm
	add.s32 	%r462, %r461, 1;
	// begin inline asm
	st.volatile.global.u32 [%rd1], %r462;
	// end inline asm
	// begin inline asm
	ld.volatile.global.u32 %r463, [%rd1];
	// end inline asm
	add.s32 	%r464, %r463, 1;
	// begin inline asm
	st.volatile.global.u32 [%rd1], %r464;
	// end inline asm
	// begin inline asm
	ld.volatile.global.u32 %r465, [%rd1];
	// end inline asm
	add.s32 	%r466, %r465, 1;
	// begin inline asm
	st.volatile.global.u32 [%rd1], %r466;
	// end inline asm
	// begin inline asm
	ld.volatile.global.u32 %r467, [%rd1];
	// end inline asm
	add.s32 	%r468, %r467, 1;
	// begin inline asm
	st.volatile.global.u32 [%rd1], %r468;
	// end inline asm
	// begin inline asm
	ld.volatile.global.u32 %r469, [%rd1];
	// end inline asm
	add.s32 	%r470, %r469, 1;
	// begin inline asm
	st.volatile.global.u32 [%rd1], %r470;
	// end inline asm
	// begin inline asm
	ld.volatile.global.u32 %r471, [%rd1];
	// end inline asm
	add.s32 	%r472, %r471, 1;
	// begin inline asm
	st.volatile.global.u32 [%rd1], %r472;
	// end inline asm
	// begin inline asm
	ld.volatile.global.u32 %r473, [%rd1];
	// end inline asm
	add.s32 	%r474, %r473, 1;
	// begin inline asm
	st.volatile.global.u32 [%rd1], %r474;
	// end inline asm
	// begin inline asm
	ld.volatile.global.u32 %r475, [%rd1];
	// end inline asm
	add.s32 	%r476, %r475, 1;
	// begin inline asm
	st.volatile.global.u32 [%rd1], %r476;
	// end inline asm
	// begin inline asm
	ld.volatile.global.u32 %r477, [%rd1];
	// end inline asm
	add.s32 	%r478, %r477, 1;
	// begin inline asm
	st.volatile.global.u32 [%rd1], %r478;
	// end inline asm
	// begin inline asm
	ld.volatile.global.u32 %r479, [%rd1];
	// end inline asm
	add.s32 	%r480, %r479, 1;
	// begin inline asm
	st.volatile.global.u32 [%rd1], %r480;
	// end inline asm
	// begin inline asm
	ld.volatile.global.u32 %r481, [%rd1];
	// end inline asm
	add.s32 	%r482, %r481, 1;
	// begin inline asm
	st.volatile.global.u32 [%rd1], %r482;
	// end inline asm
	// begin inline asm
	ld.volatile.global.u32 %r483, [%rd1];
	// end inline asm
	add.s32 	%r484, %r483, 1;
	// begin inline asm
	st.volatile.global.u32 [%rd1], %r484;
	// end inline asm
	// begin inline asm
	ld.volatile.global.u32 %r485, [%rd1];
	// end inline asm
	add.s32 	%r486, %r485, 1;
	// begin inline asm
	st.volatile.global.u32 [%rd1], %r486;
	// end inline asm
	// begin inline asm
	ld.volatile.global.u32 %r487, [%rd1];
	// end inline asm
	add.s32 	%r488, %r487, 1;
	// begin inline asm
	st.volatile.global.u32 [%rd1], %r488;
	// end inline asm
	// begin inline asm
	ld.volatile.global.u32 %r489, [%rd1];
	// end inline asm
	add.s32 	%r490, %r489, 1;
	// begin inline asm
	st.volatile.global.u32 [%rd1], %r490;
	// end inline asm
	// begin inline asm
	ld.volatile.global.u32 %r491, [%rd1];
	// end inline asm
	add.s32 	%r492, %r491, 1;
	// begin inline asm
	st.volatile.global.u32 [%rd1], %r492;
	// end inline asm
	// begin inline asm
	ld.volatile.global.u32 %r493, [%rd1];
	// end inline asm
	add.s32 	%r494, %r493, 1;
	// begin inline asm
	st.volatile.global.u32 [%rd1], %r494;
	// end inline asm
	// begin inline asm
	ld.volatile.global.u32 %r495, [%rd1];
	// end inline asm
	add.s32 	%r496, %r495, 1;
	// begin inline asm
	st.volatile.global.u32 [%rd1], %r496;
	// end inline asm
	// begin inline asm
	ld.volatile.global.u32 %r497, [%rd1];
	// end inline asm
	add.s32 	%r498, %r497, 1;
	// begin inline asm
	st.volatile.global.u32 [%rd1], %r498;
	// end inline asm
	// begin inline asm
	ld.volatile.global.u32 %r499, [%rd1];
	// end inline asm
	add.s32 	%r500, %r499, 1;
	// begin inline asm
	st.volatile.global.u32 [%rd1], %r500;
	// end inline asm
	// begin inline asm
	ld.volatile.global.u32 %r501, [%rd1];
	// end inline asm
	add.s32 	%r502, %r501, 1;
	// begin inline asm
	st.volatile.global.u32 [%rd1], %r502;
	// end inline asm
	// begin inline asm
	ld.volatile.global.u32 %r503, [%rd1];
	// end inline asm
	add.s32 	%r504, %r503, 1;
	// begin inline asm
	st.volatile.global.u32 [%rd1], %r504;
	// end inline asm
	// begin inline asm
	ld.volatile.global.u32 %r505, [%rd1];
	// end inline asm
	add.s32 	%r506, %r505, 1;
	// begin inline asm
	st.volatile.global.u32 [%rd1], %r506;
	// end inline asm
	// begin inline asm
	ld.volatile.global.u32 %r507, [%rd1];
	// end inline asm
	add.s32 	%r508, %r507, 1;
	// begin inline asm
	st.volatile.global.u32 [%rd1], %r508;
	// end inline asm
	// begin inline asm
	ld.volatile.global.u32 %r509, [%rd1];
	// end inline asm
	add.s32 	%r510, %r509, 1;
	// begin inline asm
	st.volatile.global.u32 [%rd1], %r510;
	// end inline asm
	// begin inline asm
	ld.volatile.global.u32 %r511, [%rd1];
	// end inline asm
	add.s32 	%r512, %r511, 1;
	// begin inline asm
	st.volatile.global.u32 [%rd1], %r512;
	// end inline asm
	// begin inline asm
	ld.volatile.global.u32 %r513, [%rd1];
	// end inline asm
	add.s32 	%r514, %r513, 1;
	// begin inline asm
	st.volatile.global.u32 [%rd1], %r514;
	// end inline asm
$L__BB50_2:
	ret;

}
	// .globl	_Z4testIL_Z13load_volatilePKjEL_Z17store_atomic_exchPjjELi256E14single_element10skip_lanesILj8EEEvv
.visible .entry _Z4testIL_Z13load_volatilePKjEL_Z17store_atomic_exchPjjELi256E14single_element10skip_lanesILj8EEEvv()
{
	.reg .pred 	%p<2>;
	.reg .b32 	%r<771>;
	.reg .b64 	%rd<514>;

	// begin inline asm
	mov.u32 %r1, %laneid;
	// end inline asm
	and.b32  	%r2, %r1, 7;
	setp.ne.s32 	%p1, %r2, 0;
	@%p1 bra 	$L__BB51_2;
	mov.u64 	%rd513, buffer;
	cvta.global.u64 	%rd1, %rd513;
	// begin inline asm
	ld.volatile.global.u32 %r3, [%rd1];
	// end inline asm
	add.s32 	%r5, %r3, 1;
	// begin inline asm
	atom.global.exch.b32 %r4, [%rd1], %r5;
	// end inline asm
	// begin inline asm
	ld.volatile.global.u32 %r6, [%rd1];
	// end inline asm
	add.s32 	%r8, %r6, 1;
	// begin inline asm
	atom.global.exch.b32 %r7, [%rd1], %r8;
	// end inline asm
	// begin inline asm
	ld.volatile.global.u32 %r9, [%rd1];
	// end inline asm
	add.s32 	%r11, %r9, 1;
	// begin inline asm
	atom.global.exch.b32 %r10, [%rd1], %r11;
	// end inline asm
	// begin inline asm
	ld.volatile.global.u32 %r12, [%rd1];
	// end inline asm
	add.s32 	%r14, %r12, 1;
	// begin inline asm
	atom.global.exch.b32 %r13, [%rd1], %r14;
	// end inline asm
	// begin inline asm
	ld.volatile.global.u32 %r15, [%rd1];
	// end inline asm
	add.s32 	%r17, %r15, 1;
	// begin inline asm
	atom.global.exch.b32 %r16, [%rd1], %r17;
	// end inline asm
	// begin inline asm
	ld.volatile.global.u32 %r18, [%rd1];
	// end inline asm
	add.s32 	%r20, %r18, 1;
	// begin inline asm
	atom.global.exch.b32 %r19, [%rd1], %r20;
	// end inline asm
	// begin inline asm
	ld.volatile.global.u32 %r21, [%rd1];
	// end inline asm
	add.s32 	%r23, %r21, 1;
	// begin inline asm
	atom.global.exch.b32 %r22, [%rd1], %r23;
	// end inline asm
	// begin inline asm
	ld.volatile.global.u32 %r24, [%rd1];
	// end inline asm
	add.s32 	%r26, %r24, 1;
	// begin inline asm
	atom.global.exch.b32 %r25, [%rd1], %r26;
	// end inline asm
	// begin inline asm
	ld.volatile.global.u32 %r27, [%rd1];
	// end inline asm
	add.s32 	%r29, %r27, 1;
	// begin inline asm
	atom.global.exch.b32 %r28, [%rd1], %r29;
	// end inline asm
	// begin inline asm
	ld.volatile.global.u32 %r30, [%rd1];
	// end inline asm
	add.s32 	%r32, %r30, 1;
	// begin inline asm
	atom.global.exch.b32 %r31, [%rd1], %r32;
	// end inline asm
	// begin inline asm
	ld.volatile.global.u32 %r33, [%rd1];
	// end inline asm
	add.s32 	%r35, %r33, 1;
	// begin inline asm
	atom.global.exch.b32 %r34, [%rd1], %r35;
	// end inline asm
	// begin inline asm
	ld.volatile.global.u32 %r36, [%rd1];
	// end inline asm
	add.s32 	%r38, %r36, 1;
	// begin inline asm
	atom.global.exch.b32 %r37, [%rd1], %r38;
	// end inline asm
	// begin inline asm
	ld.volatile.global.u32 %r39, [%rd1];
	// end inline asm
	add.s32 	%r41, %r39, 1;
	// begin inline asm
	atom.global.exch.b32 %r40, [%rd1], %r41;
	// end inline asm
	// begin inline asm
	ld.volatile.global.u32 %r42, [%rd1];
	// end inline asm
	add.s32 	%r44, %r42, 1;
	// begin inline asm
	atom.global.exch.b32 %r43, [%rd1], %r44;
	// end inline asm
	// begin inline asm
	ld.volatile.global.u32 %r45, [%rd1];
	// end inline asm
	add.s32 	%r47, %r45, 1;
	// begin inline asm
	atom.global.exch.b32 %r46, [%rd1], %r47;
	// end inline asm
	// begin inline asm
	ld.volatile.global.u32 %r48, [%rd1];
	// end inline asm
	add.s32 	%r50, %r48, 1;
	// begin inline asm
	atom.global.exch.b32 %r49, [%rd1], %r50;
	// end inline asm
	// begin inline asm
	ld.volatile.global.u32 %r51, [%rd1];
	// end inline asm
	add.s32 	%r53, %r51, 1;
	// begin inline asm
	atom.global.exch.b32 %r52, [%rd1], %r53;
	// end inline asm
	// begin inline asm
	ld.volatile.global.u32 %r54, [%rd1];
	// end inline asm
	add.s32 	%r56, %r54, 1;
	// begin inline asm
	atom.global.exch.b32 %r55, [%rd1], %r56;
	// end inline asm
	// begin inline asm
	ld.volatile.global.u32 %r57, [%rd1];
	// end inline asm
	add.s32 	%r59, %r57, 1;
	// begin inline asm
	atom.global.exch.b32 %r58, [%rd1], %r59;
	// end inline asm
	// begin inline asm
	ld.volatile.global.u32 %r60, [%rd1];
	// end inline asm
	add.s32 	%r62, %r60, 1;
	// begin inline asm
	atom.global.exch.b32 %r61, [%rd1], %r62;
	// end inline asm
	// begin inline asm
	ld.volatile.global.u32 %r63, [%rd1];
	// end inline asm
	add.s32 	%r65, %r63, 1;
	// begin inline asm
	atom.global.exch.b32 %r64, [%rd1], %r65;
	// end inline asm
	// begin inline asm
	ld.volatile.global.u32 %r66, [%rd1];
	// end inline asm
	add.s32 	%r68, %r66, 1;
	// begin inline asm
	atom.global.exch.b32 %r67, [%rd1], %r68;
	// end inline asm
	// begin inline asm
	ld.volatile.global.u32 %r69, [%rd1];
	// end inline asm
	add.s32 	%r71, %r69, 1;
	// begin inline asm
	atom.global.exch.b32 %r70, [%rd1], %r71;
	// end inline asm
	// begin inline asm
	ld.volatile.global.u32 %r72, [%rd1];
	// end inline asm
	add.s32 	%r74, %r72, 1;
	// begin inline asm
	atom.global.exch.b32 %r73, [%rd1], %r74;
	// end inline asm
	// begin inline asm
	ld.volatile.global.u32 %r75, [%rd1];
	// end inline asm
	add.s32 	%r77, %r75, 1;
	// begin inline asm
	atom.global.exch.b32 %r76, [%rd1], %r77;
	// end inline asm
	// begin inline asm
	ld.volatile.global.u32 %r78, [%rd1];
	// end inline asm
	add.s32 	%r80, %r78, 1;
	// begin inline asm
	atom.global.exch.b32 %r79, [%rd1], %r80;
	// end inline asm
	// begin inline asm
	ld.volatile.global.u32 %r81, [%rd1];
	// end inline asm
	add.s32 	%r83, %r81, 1;
	// begin inline asm
	atom.global.exch.b32 %r82, [%rd1], %r83;
	// end inline asm
	// begin inline asm
	ld.volatile.global.u32 %r84, [%rd1];
	// end inline asm
	add.s32 	%r86, %r84, 1;
	// begin inline asm
	atom.global.exch.b32 %r85, [%rd1], %r86;
	// end inline asm
	// begin inline asm
	ld.volatile.global.u32 %r87, [%rd1];
	// end inline asm
	add.s32 	%r89, %r87, 1;
	// begin inline asm
	atom.global.exch.b32 %r88, [%rd1], %r89;
	// end inline asm
	// begin inline asm
	ld.volatile.global.u32 %r90, [%rd1];
	// end inline asm
	add.s32 	%r92, %r90, 1;
	// begin inline asm
	atom.global.exch.b32 %r91, [%rd1], %r92;
	// end inline asm
	// begin inline asm
	ld.volatile.global.u32 %r93, [%rd1];
	// end inline asm
	add.s32 	%r95, %r93, 1;
	// begin inline asm
	atom.global.exch.b32 %r94, [%rd1], %r95;
	// end inline asm
	// begin inline asm
	ld.volatile.global.u32 %r96, [%rd1];
	// end inline asm
	add.s32 	%r98, %r96, 1;
	// begin inline asm
	atom.global.exch.b32 %r97, [%rd1], %r98;
	// end inline asm
	// begin inline asm
	ld.volatile.global.u32 %r99, [%rd1];
	// end inline asm
	add.s32 	%r101, %r99, 1;
	// begin inline asm
	atom.global.exch.b32 %r100, [%rd1], %r101;
	// end inline asm
	// begin inline asm
	ld.volatile.global.u32 %r102, [%rd1];
	// end inline asm
	add.s32 	%r104, %r102, 1;
	// begin inline asm
	atom.global.exch.b32 %r103, [%rd1], %r104;
	// end inline asm
	// begin inline asm
	ld.volatile.global.u32 %r105, [%rd1];
	// end inline asm
	add.s32 	%r107, %r105, 1;
	// begin inline asm
	atom.global.exch.b32 %r106, [%rd1], %r107;
	// end inline asm
	// begin inline asm
	ld.volatile.global.u32 %r108, [%rd1];
	// end inline asm
	add.s32 	%r110, %r108, 1;
	// begin inline asm
	atom.global.exch.b32 %r109, [%rd1], %r110;
	// end inline asm
	// begin inline asm
	ld.volatile.global.u32 %r111, [%rd1];
	// end inline asm
	add.s32 	%r113, %r111, 1;
	// begin inline asm
	atom.global.exch.b32 %r112, [%rd1], %r113;
	// end inline asm
	// begin inline asm
	ld.volatile.global.u32 %r114, [%rd1];
	// end inline asm
	add.s32 	%r116, %r114, 1;
	// begin inline asm
	atom.global.exch.b32 %r115, [%rd1], %r116;
	// end inline asm
	// begin inline asm
	ld.volatile.global.u32 %r117, [%rd1];
	// end inline asm
	add.s32 	%r119, %r117, 1;
	// begin inline asm
	atom.global.exch.b32 %r118, [%rd1], %r119;
	// end inline asm
	// begin inline asm
	ld.volatile.global.u32 %r120, [%rd1];
	// end inline asm
	add.s32 	%r122, %r120, 1;
	// begin inline asm
	atom.global.exch.b32 %r121, [%rd1], %r122;
	// end inline asm
	// begin inline asm
	ld.volatile.global.u32 %r123, [%rd1];
	// end inline asm
	add.s32 	%r125, %r123, 1;
	// begin inline asm
	atom.global.exch.b32 %r124, [%rd1], %r125;
	// end inline asm
	// begin inline asm
	ld.volatile.global.u32 %r126, [%rd1];
	// end inline asm
	add.s32 	%r128, %r126, 1;
	// begin inline asm
	atom.global.exch.b32 %r127, [%rd1], %r128;
	// end inline asm
	// begin inline asm
	ld.volatile.global.u32 %r129, [%rd1];
	// end inline asm
	add.s32 	%r131, %r129, 1;
	// begin inline asm
	atom.global.exch.b32 %r130, [%rd1], %r131;
	// end inline asm
	// begin inline asm
	ld.volatile.global.u32 %r132, [%rd1];
	// end inline asm
	add.s32 	%r134, %r132, 1;
	// begin inline asm
	atom.global.exch.b32 %r133, [%rd1], %r134;
	// end inline asm
	// begin inline asm
	ld.volatile.global.u32 %r135, [%rd1];
	// end inline asm
	add.s32 	%r137, %r135, 1;
	// begin inline asm
	atom.global.exch.b32 %r136, [%rd1], %r137;
	// end inline asm
	// begin inline asm
	ld.volatile.global.u32 %r138, [%rd1];
	// end inline asm
	add.s32 	%r140, %r138, 1;
	// begin inline asm
	atom.global.exch.b32 %r139, [%rd1], %r140;
	// end inline asm
	// begin inline asm
	ld.volatile.global.u32 %r141, [%rd1];
	// end inline asm
	add.s32 	%r143, %r141, 1;
	// begin inline asm
	atom.global.exch.b32 %r142, [%rd1], %r143;
	// end inline asm
	// begin inline asm
	ld.volatile.global.u32 %r144, [%rd1];
	// end inline asm
	add.s32 	%r146, %r144, 1;
	// begin inline asm
	atom.global.exch.b32 %r145, [%rd1], %r146;
	// end inline asm
	// begin inline asm
	ld.volatile.global.u32 %r147, [%rd1];
	// end inline asm
	add.s32 	%r149, %r147, 1;
	// begin inline asm
	atom.global.exch.b32 %r148, [%rd1], %r149;
	// end inline asm
	// begin inline asm
	ld.volatile.global.u32 %r150, [%rd1];
	// end inline asm
	add.s32 	%r152, %r150, 1;
	// begin inline asm
	atom.global.exch.b32 %r151, [%rd1], %r152;
	// end inline asm
	// begin inline asm
	ld.volatile.global.u32 %r153, [%rd1];
	// end inline asm
	add.s32 	%r155, %r153, 1;
	// begin inline asm
	atom.global.exch.b32 %r154, [%rd1], %r155;
	// end inline asm
	// begin inline asm
	ld.volatile.global.u32 %r156, [%rd1];
	// end inline asm
	add.s32 	%r158, %r156, 1;
	// begin inline asm
	atom.global.exch.b32 %r157, [%rd1], %r158;
	// end inline asm
	// begin inline asm
	ld.volatile.global.u32 %r159, [%rd1];
	// end inline asm
	add.s32 	%r161, %r159, 1;
	// begin inline asm
	atom.global.exch.b32 %r160, [%rd1], %r161;
	// end inline asm
	// begin inline asm
	ld.volatile.global.u32 %r162, [%rd1];
	// end inline asm
	add.s32 	%r164, %r162, 1;
	// begin inline asm
	atom.global.exch.b32 %r163, [%rd1], %r164;
	// end inline asm
	// begin inline asm
	ld.volatile.global.u32 %r165, [%rd1];
	// end inline asm
	add.s32 	%r167, %r165, 1;
	// begin inline asm
	atom.global.exch.b32 %r166, [%rd1], %r167;
	// end inline asm
	// begin inline asm
	ld.volatile.global.u32 %r168, [%rd1];
	// end inline asm
	add.s32 	%r170, %r168, 1;
	// begin inline asm
	atom.global.exch.b32 %r169, [%rd1], %r170;
	// end inline asm
	// begin inline asm
	ld.volatile.global.u32 %r171, [%rd1];
	// end inline asm
	add.s32 	%r173, %r171, 1;
	// begin inline asm
	atom.global.exch.b32 %r172, [%rd1], %r173;
	// end inline asm
	// begin inline asm
	ld.volatile.global.u32 %r174, [%rd1];
	// end inline asm
	add.s32 	%r176, %r174, 1;
	// begin inline asm
	atom.global.exch.b32 %r175, [%rd1], %r176;
	// end inline asm
	// begin inline asm
	ld.volatile.global.u32 %r177, [%rd1];
	// end inline asm
	add.s32 	%r179, %r177, 1;
	// begin inline asm
	atom.global.exch.b32 %r178, [%rd1], %r179;
	// end inline asm
	// begin inline asm
	ld.volatile.global.u32 %r180, [%rd1];
	// end inline asm
	add.s32 	%r182, %r180, 1;
	// begin inline asm
	atom.global.exch.b32 %r181, [%rd1], %r182;
	// end inline asm
	// begin inline asm
	ld.volatile.global.u32 %r183, [%rd1];
	// end inline asm
	add.s32 	%r185, %r183, 1;
	// begin inline asm
	atom.global.exch.b32 %r184, [%rd1], %r185;
	// end inline asm
	// begin inline asm
	ld.volatile.global.u32 %r186, [%rd1];
	// end inline asm
	add.s32 	%r188, %r186, 1;
	// begin inline asm
	atom.global.exch.b32 %r187, [%rd1], %r188;
	// end inline asm
	// begin inline asm
	ld.volatile.global.u32 %r189, [%rd1];
	// end inline asm
	add.s32 	%r191, %r189, 1;
	// begin inline asm
	atom.global.exch.b32 %r190, [%rd1], %r191;
	// end inline asm
	// begin inline asm
	ld.volatile.global.u32 %r192, [%rd1];
	// end inline asm
	add.s32 	%r194, %r192, 1;
	// begin inline asm
	atom.global.exch.b32 %r193, [%rd1], %r194;
	// end inline asm
	// begin inline asm
	ld.volatile.global.u32 %r195, [%rd1];
	// end inline asm
	add.s32 	%r197, %r195, 1;
	// begin inline asm
	atom.global.exch.b32 %r196, [%rd1], %r197;
	// end inline asm
	// begin inline asm
	ld.volatile.global.u32 %r198, [%rd1];
	// end inline asm
	add.s32 	%r200, %r198, 1;
	// begin inline asm
	atom.global.exch.b32 %r199, [%rd1], %r200;
	// end inline asm
	// begin inline asm
	ld.volatile.global.u32 %r201, [%rd1];
	// end inline asm
	add.s32 	%r203, %r201, 1;
	// begin inline asm
	atom.global.exch.b32 %r202, [%rd1], %r203;
	// end inline asm
	// begin inline asm
	ld.volatile.global.u32 %r204, [%rd1];
	// end inline asm
	add.s32 	%r206, %r204, 1;
	// begin inline asm
	atom.global.exch.b32 %r205, [%rd1], %r206;
	// end inline asm
	// begin inline asm
	ld.volatile.global.u32 %r207, [%rd1];
	// end inline asm
	add.s32 	%r209, %r207, 1;
	// begin inline asm
	atom.global.exch.b32 %r208, [%rd1], %r209;
	// end inline asm
	// begin inline asm
	ld.volatile.global.u32 %r210, [%rd1];
	// end inline asm
	add.s32 	%r212, %r210, 1;
	// begin inline asm
	atom.global.exch.b32 %r211, [%rd1], %r212;
	// end inline asm
	// begin inline asm
	ld.volatile.global.u32 %r213, [%rd1];
	// end inline asm
	add.s32 	%r215, %r213, 1;
	// begin inline asm
	atom.global.exch.b32 %r214, [%rd1], %r215;
	// end inline asm
	// begin inline asm
	ld.volatile.global.u32 %r216, [%rd1];
	// end inline asm
	add.s32 	%r218, %r216, 1;
	// begin inline asm
	atom.global.exch.b32 %r217, [%rd1], %r218;
	// end inline asm
	// begin inline asm
	ld.volatile.global.u32 %r219, [%rd1];
	// end inline asm
	add.s32 	%r221, %r219, 1;
	// begin inline asm
	atom.global.exch.b32 %r220, [%rd1], %r221;
	// end inline asm
	// begin inline asm
	ld.volatile.global.u32 %r222, [%rd1];
	// end inline asm
	add.s32 	%r224, %r222, 1;
	// begin inline asm
	atom.global.exch.b32 %r223, [%rd1], %r224;
	// end inline asm
	// begin inline asm
	ld.volatile.global.u32 %r225, [%rd1];
	// end inline asm
	add.s32 	%r227, %r225, 1;
	// begin inline asm
	atom.global.exch.b32 %r226, [%rd1], %r227;
	// end inline asm
	// begin inline asm
	ld.volatile.global.u32 %r228, [%rd1];
	// end inline asm
	add.s32 	%r230, %r228, 1;
	// begin inline asm
	atom.global.exch.b32 %r229, [%rd1], %r230;
	// end inline asm
	// begin inline asm
	ld.volatile.global.u32 %r231, [%rd1];
	// end inline asm
	add.s32 	%r233, %r231, 1;
	// begin inline asm
	atom.global.exch.b32 %r232, [%rd1], %r233;
	// end inline asm
	// begin inline asm
	ld.volatile.global.u32 %r234, [%rd1];
	// end inline asm
	add.s32 	%r236, %r234, 1;
	// begin inline asm
	atom.global.exch.b32 %r235, [%rd1], %r236;
	// end inline asm
	// begin inline asm
	ld.volatile.global.u32 %r237, [%rd1];
	// end inline asm
	add.s32 	%r239, %r237, 1;
	// begin inline asm
	atom.global.exch.b32 %r238, [%rd1], %r239;
	// end inline asm
	// begin inline asm
	ld.volatile.global.u32 %r240, [%rd1];
	// end inline asm
	add.s32 	%r242, %r240, 1;
	// begin inline asm
	atom.global.exch.b32 %r241, [%rd1], %r242;
	// end inline asm
	// begin inline asm
	ld.volatile.global.u32 %r243, [%rd1];
	// end inline asm
	add.s32 	%r245, %r243, 1;
	// begin inline asm
	atom.global.exch.b32 %r244, [%rd1], %r245;
	// end inline asm
	// begin inline asm
	ld.volatile.global.u32 %r246, [%rd1];
	// end inline asm
	add.s32 	%r248, %r246, 1;
	// begin inline asm
	atom.global.exch.b32 %r247, [%rd1], %r248;
	// end inline asm
	// begin inline asm
	ld.volatile.global.u32 %r249, [%rd1];
	// end inline asm
	add.s32 	%r251, %r249, 1;
	// begin inline asm
	atom.global.exch.b32 %r250, [%rd1], %r251;
	// end inline asm
	// begin inline asm
	ld.volatile.global.u32 %r252, [%rd1];
	// end inline asm
	add.s32 	%r254, %r252, 1;
	// begin inline asm
	atom.global.exch.b32 %r253, [%rd1], %r254;
	// end inline asm
	// begin inline asm
	ld.volatile.global.u32 %r255, [%rd1];
	// end inline asm
	add.s32 	%r257, %r255, 1;
	// begin inline asm
	atom.global.exch.b32 %r256, [%rd1], %r257;
	// end inline asm
	// begin inline asm
	ld.volatile.global.u32 %r258, [%rd1];
	// end inline asm
	add.s32 	%r260, %r258, 1;
	// begin inline asm
	atom.global.exch.b32 %r259, [%rd1], %r260;
	// end inline asm
	// begin inline asm
	ld.volatile.global.u32 %r261, [%rd1];
	// end inline asm
	add.s32 	%r263, %r261, 1;
	// begin inline asm
	atom.global.exch.b32 %r262, [%rd1], %r263;
	// end inline asm
	// begin inline asm
	ld.volatile.global.u32 %r264, [%rd1];
	// end inline asm
	add.s32 	%r266, %r264, 1;
	// begin inline asm
	atom.global.exch.b32 %r265, [%rd1], %r266;
	// end inline asm
	// begin inline asm
	ld.volatile.global.u32 %r267, [%rd1];
	// end inline asm
	add.s32 	%r269, %r267, 1;
	// begin inline asm
	atom.global.exch.b32 %r268, [%rd1], %r269;
	// end inline asm
	// begin inline asm
	ld.volatile.global.u32 %r270, [%rd1];
	// end inline asm
	add.s32 	%r272, %r270, 1;
	// begin inline asm
	atom.global.exch.b32 %r271, [%rd1], %r272;
	// end inline asm
	// begin inline asm
	ld.volatile.global.u32 %r273, [%rd1];
	// end inline asm
	add.s32 	%r275, %r273, 1;
	// begin inline asm
	atom.global.exch.b32 %r274, [%rd1], %r275;
	// end inline asm
	// begin inline asm
	ld.volatile.global.u32 %r276, [%rd1];
	// end inline asm
	add.s32 	%r278, %r276, 1;
	// begin inline asm
	atom.global.exch.b32 %r277, [%rd1], %r278;
	// end inline asm
	// begin inline asm
	ld.volatile.global.u32 %r279, [%rd1];
	// end inline asm
	add.s32 	%r281, %r279, 1;
	// begin inline asm
	atom.global.exch.b32 %r280, [%rd1], %r281;
	// end inline asm
	// begin inline asm
	ld.volatile.global.u32 %r282, [%rd1];
	// end inline asm
	add.s32 	%r284, %r282, 1;
	// begin inline asm
	atom.global.exch.b32 %r283, [%rd1], %r284;
	// end inline asm
	// begin inline asm
	ld.volatile.global.u32 %r285, [%rd1];
	// end inline asm
	add.s32 	%r287, %r285, 1;
	// begin inline asm
	atom.global.exch.b32 %r286, [%rd1], %r287;
	// end inline asm
	// begin inline asm
	ld.volatile.global.u32 %r288, [%rd1];
	// end inline asm
	add.s32 	%r290, %r288, 1;
	// begin inline asm
	atom.global.exch.b32 %r289, [%rd1], %r290;
	// end inline asm
	// begin inline asm
	ld.volatile.global.u32 %r291, [%rd1];
	// end inline asm
	add.s32 	%r293, %r291, 1;
	// begin inline asm
	atom.global.exch.b32 %r292, [%rd1], %r293;
	// end inline asm
	// begin inline asm
	ld.volatile.global.u32 %r294, [%rd1];
	// end inline asm
	add.s32 	%r296, %r294, 1;
	// begin inline asm
	atom.global.exch.b32 %r295, [%rd1], %r296;
	// end inline asm
	// begin inline asm
	ld.volatile.global.u32 %r297, [%rd1];
	// end inline asm
	add.s32 	%r299, %r297, 1;
	// begin inline asm
	atom.global.exch.b32 %r298, [%rd1], %r299;
	// end inline asm
	// begin inline asm
	ld.volatile.global.u32 %r300, [%rd1];
	// end inline asm
	add.s32 	%r302, %r300, 1;
	// begin inline asm
	atom.global.exch.b32 %r301, [%rd1], %r302;
	// end inline asm
	// begin inline asm
	ld.volatile.global.u32 %r303, [%rd1];
	// end inline asm
	add.s32 	%r305, %r303, 1;
	// begin inline asm
	atom.global.exch.b32 %r304, [%rd1], %r305;
	// end inline asm
	// begin inline asm
	ld.volatile.global.u32 %r306, [%rd1];
	// end inline asm
	add.s32 	%r308, %r306, 1;
	// begin inline asm
	atom.global.exch.b32 %r307, [%rd1], %r308;
	// end inline asm
	// begin inline asm
	ld.volatile.global.u32 %r309, [%rd1];
	// end inline asm
	add.s32 	%r311, %r309, 1;
	// begin inline asm
	atom.global.exch.b32 %r310, [%rd1], %r311;
	// end inline asm
	// begin inline asm
	ld.volatile.global.u32 %r312, [%rd1];
	// end inline asm
	add.s32 	%r314, %r312, 1;
	// begin inline asm
	atom.global.exch.b32 %r313, [%rd1], %r314;
	// end inline asm
	// begin inline asm
	ld.volatile.global.u32 %r315, [%rd1];
	// end inline asm
	add.s32 	%r317, %r315, 1;
	// begin inline asm
	atom.global.exch.b32 %r316, [%rd1], %r317;
	// end inline asm
	// begin inline asm
	ld.volatile.global.u32 %r318, [%rd1];
	// end inline asm
	add.s32 	%r320, %r318, 1;
	// begin inline asm
	atom.global.exch.b32 %r319, [%rd1], %r320;
	// end inline asm
	// begin inline asm
	ld.volatile.global.u32 %r321, [%rd1];
	// end inline asm
	add.s32 	%r323, %r321, 1;
	// begin inline asm
	atom.global.exch.b32 %r322, [%rd1], %r323;
	// end inline asm
	// begin inline asm
	ld.volatile.global.u32 %r324, [%rd1];
	// end inline asm
	add.s32 	%r326, %r324, 1;
	// begin inline asm
	atom.global.exch.b32 %r325, [%rd1], %r326;
	// end inline asm
	// begin inline asm
	ld.volatile.global.u32 %r327, [%rd1];
	// end inline asm
	add.s32 	%r329, %r327, 1;
	// begin inline asm
	atom.global.exch.b32 %r328, [%rd1], %r329;
	// end inline asm
	// begin inline asm
	ld.volatile.global.u32 %r330, [%rd1];
	// end inline asm
	add.s32 	%r332, %r330, 1;
	// begin inline asm
	atom.global.exch.b32 %r331, [%rd1], %r332;
	// end inline asm
	// begin inline asm
	ld.volatile.global.u32 %r333, [%rd1];
	// end inline asm
	add.s32 	%r335, %r333, 1;
	// begin inline asm
	atom.global.exch.b32 %r334, [%rd1], %r335;
	// end inline asm
	// begin inline asm
	ld.volatile.global.u32 %r336, [%rd1];
	// end inline asm
	add.s32 	%r338, %r336, 1;
	// begin inline asm
	atom.global.exch.b32 %r337, [%rd1], %r338;
	// end inline asm
	// begin inline asm
	ld.volatile.global.u32 %r339, [%rd1];
	// end inline asm
	add.s32 	%r341, %r339, 1;
	// begin inline asm
	atom.global.exch.b32 %r340, [%rd1], %r341;
	// end inline asm
	// begin inline asm
	ld.volatile.global.u32 %r342, [%rd1];
	// end inline asm
	add.s32 	%r344, %r342, 1;
	// begin inline asm
	atom.global.exch.b32 %r343, [%rd1], %r344;
	// end inline asm
	// begin inline asm
	ld.volatile.global.u32 %r345, [%rd1];
	// end inline asm
	add.s32 	%r347, %r345, 1;
	// begin inline asm
	atom.global.exch.b32 %r346, [%rd1], %r347;
	// end inline asm
	// begin inline asm
	ld.volatile.global.u32 %r348, [%rd1];
	// end inline asm
	add.s32 	%r350, %r348, 1;
	// begin inline asm
	atom.global.exch.b32 %r349, [%rd1], %r350;
	// end inline asm
	// begin inline asm
	ld.volatile.global.u32 %r351, [%rd1];
	// end inline asm
	add.s32 	%r353, %r351, 1;
	// begin inline asm
	atom.global.exch.b32 %r352, [%rd1], %r353;
	// end inline asm
	// begin inline asm
	ld.volatile.global.u32 %r354, [%rd1];
	// end inline asm
	add.s32 	%r356, %r354, 1;
	// begin inline asm
	atom.global.exch.b32 %r355, [%rd1], %r356;
	// end inline asm
	// begin inline asm
	ld.volatile.global.u32 %r357, [%rd1];
	// end inline asm
	add.s32 	%r359, %r357, 1;
	// begin inline asm
	atom.global.exch.b32 %r358, [%rd1], %r359;
	// end inline asm
	// begin inline asm
	ld.volatile.global.u32 %r360, [%rd1];
	// end inline asm
	add.s32 	%r362, %r360, 1;
	// begin inline asm
	atom.global.exch.b32 %r361, [%rd1], %r362;
	// end inline asm
	// begin inline asm
	ld.volatile.global.u32 %r363, [%rd1];
	// end inline asm
	add.s32 	%r365, %r363, 1;
	// begin inline asm
	atom.global.exch.b32 %r364, [%rd1], %r365;
	// end inline asm
	// begin inline asm
	ld.volatile.global.u32 %r366, [%rd1];
	// end inline asm
	add.s32 	%r368, %r366, 1;
	// begin inline asm
	atom.global.exch.b32 %r367, [%rd1], %r368;
	// end inline asm
	// begin inline asm
	ld.volatile.global.u32 %r369, [%rd1];
	// end inline asm
	add.s32 	%r371, %r369, 1;
	// begin inline asm
	atom.global.exch.b32 %r370, [%rd1], %r371;
	// end inline asm
	// begin inline asm
	ld.volatile.global.u32 %r372, [%rd1];
	// end inline asm
	add.s32 	%r374, %r372, 1;
	// begin inline asm
	atom.global.exch.b32 %r373, [%rd1], %r374;
	// end inline asm
	// begin inline asm
	ld.volatile.global.u32 %r375, [%rd1];
	// end inline asm
	add.s32 	%r377, %r375, 1;
	// begin inline asm
	atom.global.exch.b32 %r376, [%rd1], %r377;
	// end inline asm
	// begin inline asm
	ld.volatile.global.u32 %r378, [%rd1];
	// end inline asm
	add.s32 	%r380, %r378, 1;
	// begin inline asm
	atom.global.exch.b32 %r379, [%rd1], %r380;
	// end inline asm
	// begin inline asm
	ld.volatile.global.u32 %r381, [%rd1];
	// end inline asm
	add.s32 	%r383, %r381, 1;
	// begin inline asm
	atom.global.exch.b32 %r382, [%rd1], %r383;
	// end inline asm
	// begin inline asm
	ld.volatile.global.u32 %r384, [%rd1];
	// end inline asm
	add.s32 	%r386, %r384, 1;
	// begin inline asm
	atom.global.exch.b32 %r385, [%rd1], %r386;
	// end inline asm
	// begin inline asm
	ld.volatile.global.u32 %r387, [%rd1];
	// end inline asm
	add.s32 	%r389, %r387, 1;
	// begin inline asm
	atom.global.exch.b32 %r388, [%rd1], %r389;
	// end inline asm
	// begin inline asm
	ld.volatile.global.u32 %r390, [%rd1];
	// end inline asm
	add.s32 	%r392, %r390, 1;
	// begin inline asm
	atom.global.exch.b32 %r391, [%rd1], %r392;
	// end inline asm
	// begin inline asm
	ld.volatile.global.u32 %r393, [%rd1];
	// end inline asm
	add.s32 	%r395, %r393, 1;
	// begin inline asm
	atom.global.exch.b32 %r394, [%rd1], %r395;
	// end inline asm
	// begin inline asm
	ld.volatile.global.u32 %r396, [%rd1];
	// end inline asm
	add.s32 	%r398, %r396, 1;
	// begin inline asm
	atom.global.exch.b32 %r397, [%rd1], %r398;
	// end inline asm
	// begin inline asm
	ld.volatile.global.u32 %r399, [%rd1];
	// end inline asm
	add.s32 	%r401, %r399, 1;
	// begin inline asm
	atom.global.exch.b32 %r400, [%rd1], %r401;
	// end inline asm
	// begin inline asm
	ld.volatile.global.u32 %r402, [%rd1];
	// end inline asm
	add.s32 	%r404, %r402, 1;
	// begin inline asm
	atom.global.exch.b32 %r403, [%rd1], %r404;
	// end inline asm
	// begin inline asm
	ld.volatile.global.u32 %r405, [%rd1];
	// end inline asm
	add.s32 	%r407, %r405, 1;
	// begin inline asm
	atom.global.exch.b32 %r406, [%rd1], %r407;
	// end inline asm
	// begin inline asm
	ld.volatile.global.u32 %r408, [%rd1];
	// end inline asm
	add.s32 	%r410, %r408, 1;
	// begin inline asm
	atom.global.exch.b32 %r409, [%rd1], %r410;
	// end inline asm
	// begin inline asm
	ld.volatile.global.u32 %r411, [%rd1];
	// end inline asm
	add.s32 	%r413, %r411, 1;
	// begin inline asm
	atom.global.exch.b32 %r412, [%rd1], %r413;
	// end inline asm
	// begin inline asm
	ld.volatile.global.u32 %r414, [%rd1];
	// end inline asm
	add.s32 	%r416, %r414, 1;
	// begin inline asm
	atom.global.exch.b32 %r415, [%rd1], %r416;
	// end inline asm
	// begin inline asm
	ld.volatile.global.u32 %r417, [%rd1];
	// end inline asm
	add.s32 	%r419, %r417, 1;
	// begin inline asm
	atom.global.exch.b32 %r418, [%rd1], %r419;
	// end inline asm
	// begin inline asm
	ld.volatile.global.u32 %r420, [%rd1];
	// end inline asm
	add.s32 	%r422, %r420, 1;
	// begin inline asm
	atom.global.exch.b32 %r421, [%rd1], %r422;
	// end inline asm
	// begin inline asm
	ld.volatile.global.u32 %r423, [%rd1];
	// end inline asm
	add.s32 	%r425, %r423, 1;
	// begin inline asm
	atom.global.exch.b32 %r424, [%rd1], %r425;
	// end inline asm
	// begin inline asm
	ld.volatile.global.u32 %r426, [%rd1];
	// end inline asm
	add.s32 	%r428, %r426, 1;
	// begin inline asm
	atom.global.exch.b32 %r427, [%rd1], %r428;
	// end inline asm
	// begin inline asm
	ld.volatile.global.u32 %r429, [%rd1];
	// end inline asm
	add.s32 	%r431, %r429, 1;
	// begin inline asm
	atom.global.exch.b32 %r430, [%rd1], %r431;
	// end inline asm
	// begin inline asm
	ld.volatile.global.u32 %r432, [%rd1];
	// end inline asm
	add.s32 	%r434, %r432, 1;
	// begin inline asm
	atom.global.exch.b32 %r433, [%rd1], %r434;
	// end inline asm
	// begin inline asm
	ld.volatile.global.u32 %r435, [%rd1];
	// end inline asm
	add.s32 	%r437, %r435, 1;
	// begin inline asm
	atom.global.exch.b32 %r436, [%rd1], %r437;
	// end inline asm
	// begin inline asm
	ld.volatile.global.u32 %r438, [%rd1];
	// end inline asm
	add.s32 	%r440, %r438, 1;
	// begin inline asm
	atom.global.exch.b32 %r439, [%rd1], %r440;
	// end inline asm
	// begin inline asm
	ld.volatile.global.u32 %r441, [%rd1];
	// end inline asm
	add.s32 	%r443, %r441, 1;
	// begin inline asm
	atom.global.exch.b32 %r442, [%rd1], %r443;
	// end inline asm
	// begin inline asm
	ld.volatile.global.u32 %r444, [%rd1];
	// end inline asm
	add.s32 	%r446, %r444, 1;
	// begin inline asm
	atom.global.exch.b32 %r445, [%rd1], %r446;
	// end inline asm
	// begin inline asm
	ld.volatile.global.u32 %r447, [%rd1];
	// end inline asm
	add.s32 	%r449, %r447, 1;
	// begin inline asm
	atom.global.exch.b32 %r448, [%rd1], %r449;
	// end inline asm
	// begin inline asm
	ld.volatile.global.u32 %r450, [%rd1];
	// end inline asm
	add.s32 	%r452, %r450, 1;
	// begin inline asm
	atom.global.exch.b32 %r451, [%rd1], %r452;
	// end inline asm
	// begin inline asm
	ld.volatile.global.u32 %r453, [%rd1];
	// end inline asm
	add.s32 	%r455, %r453, 1;
	// begin inline asm
	atom.global.exch.b32 %r454, [%rd1], %r455;
	// end inline asm
	// begin inline asm
	ld.volatile.global.u32 %r456, [%rd1];
	// end inline asm
	add.s32 	%r458, %r456, 1;
	// begin inline asm
	atom.global.exch.b32 %r457, [%rd1], %r458;
	// end inline asm
	// begin inline asm
	ld.volatile.global.u32 %r459, [%rd1];
	// end inline asm
	add.s32 	%r461, %r459, 1;
	// begin inline asm
	atom.global.exch.b32 %r460, [%rd1], %r461;
	// end inline asm
	// begin inline asm
	ld.volatile.global.u32 %r462, [%rd1];
	// end inline asm
	add.s32 	%r464, %r462, 1;
	// begin inline asm
	atom.global.exch.b32 %r463, [%rd1], %r464;
	// end inline asm
	// begin inline asm
	ld.volatile.global.u32 %r465, [%rd1];
	// end inline asm
	add.s32 	%r467, %r465, 1;
	// begin inline asm
	atom.global.exch.b32 %r466, [%rd1], %r467;
	// end inline asm
	// begin inline asm
	ld.volatile.global.u32 %r468, [%rd1];
	// end inline asm
	add.s32 	%r470, %r468, 1;
	// begin inline asm
	atom.global.exch.b32 %r469, [%rd1], %r470;
	// end inline asm
	// begin inline asm
	ld.volatile.global.u32 %r471, [%rd1];
	// end inline asm
	add.s32 	%r473, %r471, 1;
	// begin inline asm
	atom.global.exch.b32 %r472, [%rd1], %r473;
	// end inline asm
	// begin inline asm
	ld.volatile.global.u32 %r474, [%rd1];
	// end inline asm
	add.s32 	%r476, %r474, 1;
	// begin inline asm
	atom.global.exch.b32 %r475, [%rd1], %r476;
	// end inline asm
	// begin inline asm
	ld.volatile.global.u32 %r477, [%rd1];
	// end inline asm
	add.s32 	%r479, %r477, 1;
	// begin inline asm
	atom.global.exch.b32 %r478, [%rd1], %r479;
	// end inline asm
	// begin inline asm
	ld.volatile.global.u32 %r480, [%rd1];
	// end inline asm
	add.s32 	%r482, %r480, 1;
	// begin inline asm
	atom.global.exch.b32 %r481, [%rd1], %r482;
	// end inline asm
	// begin inline asm
	ld.volatile.global.u32 %r483, [%rd1];
	// end inline asm
	add.s32 	%r485, %r483, 1;
	// begin inline asm
	atom.global.exch.b32 %r484, [%rd1], %r485;
	// end inline asm
	// begin inline asm
	ld.volatile.global.u32 %r486, [%rd1];
	// end inline asm
	add.s32 	%r488, %r486, 1;
	// begin inline asm
	atom.global.exch.b32 %r487, [%rd1], %r488;
	// end inline asm
	// begin inline asm
	ld.volatile.global.u32 %r489, [%rd1];
	// end inline asm
	add.s32 	%r491, %r489, 1;
	// begin inline asm
	atom.global.exch.b32 %r490, [%rd1], %r491;
	// end inline asm
	// begin inline asm
	ld.volatile.global.u32 %r492, [%rd1];
	// end inline asm
	add.s32 	%r494, %r492, 1;
	// begin inline asm
	atom.global.exch.b32 %r493, [%rd1], %r494;
	// end inline asm
	// begin inline asm
	ld.volatile.global.u32 %r495, [%rd1];
	// end inline asm
	add.s32 	%r497, %r495, 1;
	// begin inline asm
	atom.global.exch.b32 %r496, [%rd1], %r497;
	// end inline asm
	// begin inline asm
	ld.volatile.global.u32 %r498, [%rd1];
	// end inline asm
	add.s32 	%r500, %r498, 1;
	// begin inline asm
	atom.global.exch.b32 %r499, [%rd1], %r500;
	// end inline asm
	// begin inline asm
	ld.volatile.global.u32 %r501, [%rd1];
	// end inline asm
	add.s32 	%r503, %r501, 1;
	// begin inline asm
	atom.global.exch.b32 %r502, [%rd1], %r503;
	// end inline asm
	// begin inline asm
	ld.volatile.global.u32 %r504, [%rd1];
	// end inline asm
	add.s32 	%r506, %r504, 1;
	// begin inline asm
	atom.global.exch.b32 %r505, [%rd1], %r506;
	// end inline asm
	// begin inline asm
	ld.volatile.global.u32 %r507, [%rd1];
	// end inline asm
	add.s32 	%r509, %r507, 1;
	// begin inline asm
	atom.global.exch.b32 %r508, [%rd1], %r509;
	// end inline asm
	// begin inline asm
	ld.volatile.global.u32 %r510, [%rd1];
	// end inline asm
	add.s32 	%r512, %r510, 1;
	// begin inline asm
	atom.global.exch.b32 %r511, [%rd1], %r512;
	// end inline asm
	// begin inline asm
	ld.volatile.global.u32 %r513, [%rd1];
	// end inline asm
	add.s32 	%r515, %r513, 1;
	// begin inline asm
	atom.global.exch.b32 %r514, [%rd1], %r515;
	// end inline asm
	// begin inline asm
	ld.volatile.global.u32 %r516, [%rd1];
	// end inline asm
	add.s32 	%r518, %r516, 1;
	// begin inline asm
	atom.global.exch.b32 %r517, [%rd1], %r518;
	// end inline asm
	// begin inline asm
	ld.volatile.global.u32 %r519, [%rd1];
	// end inline asm
	add.s32 	%r521, %r519, 1;
	// begin inline asm
	atom.global.exch.b32 %r520, [%rd1], %r521;
	// end inline asm
	// begin inline asm
	ld.volatile.global.u32 %r522, [%rd1];
	// end inline asm
	add.s32 	%r524, %r522, 1;
	// begin inline asm
	atom.global.exch.b32 %r523, [%rd1], %r524;
	// end inline asm
	// begin inline asm
	ld.volatile.global.u32 %r525, [%rd1];
	// end inline asm
	add.s32 	%r527, %r525, 1;
	// begin inline asm
	atom.global.exch.b32 %r526, [%rd1], %r527;
	// end inline asm
	// begin inline asm
	ld.volatile.global.u32 %r528, [%rd1];
	// end inline asm
	add.s32 	%r530, %r528, 1;
	// begin inline asm
	atom.global.exch.b32 %r529, [%rd1], %r530;
	// end inline asm
	// begin inline asm
	ld.volatile.global.u32 %r531, [%rd1];
	// end inline asm
	add.s32 	%r533, %r531, 1;
	// begin inline asm
	atom.global.exch.b32 %r532, [%rd1], %r533;
	// end inline asm
	// begin inline asm
	ld.volatile.global.u32 %r534, [%rd1];
	// end inline asm
	add.s32 	%r536, %r534, 1;
	// begin inline asm
	atom.global.exch.b32 %r535, [%rd1], %r536;
	// end inline asm
	// begin inline asm
	ld.volatile.global.u32 %r537, [%rd1];
	// end inline asm
	add.s32 	%r539, %r537, 1;
	// begin inline asm
	atom.global.exch.b32 %r538, [%rd1], %r539;
	// end inline asm
	// begin inline asm
	ld.volatile.global.u32 %r540, [%rd1];
	// end inline asm
	add.s32 	%r542, %r540, 1;
	// begin inline asm
	atom.global.exch.b32 %r541, [%rd1], %r542;
	// end inline asm
	// begin inline asm
	ld.volatile.global.u32 %r543, [%rd1];
	// end inline asm
	add.s32 	%r545, %r543, 1;
	// begin inline asm
	atom.global.exch.b32 %r544, [%rd1], %r545;
	// end inline asm
	// begin inline asm
	ld.volatile.global.u32 %r546, [%rd1];
	// end inline asm
	add.s32 	%r548, %r546, 1;
	// begin inline asm
	atom.global.exch.b32 %r547, [%rd1], %r548;
	// end inline asm
	// begin inline asm
	ld.volatile.global.u32 %r549, [%rd1];
	// end inline asm
	add.s32 	%r551, %r549, 1;
	// begin inline asm
	atom.global.exch.b32 %r550, [%rd1], %r551;
	// end inline asm
	// begin inline asm
	ld.volatile.global.u32 %r552, [%rd1];
	// end inline asm
	add.s32 	%r554, %r552, 1;
	// begin inline asm
	atom.global.exch.b32 %r553, [%rd1], %r554;
	// end inline asm
	// begin inline asm
	ld.volatile.global.u32 %r555, [%rd1];
	// end inline asm
	add.s32 	%r557, %r555, 1;
	// begin inline asm
	atom.global.exch.b32 %r556, [%rd1], %r557;
	// end inline asm
	// begin inline asm
	ld.volatile.global.u32 %r558, [%rd1];
	// end inline asm
	add.s32 	%r560, %r558, 1;
	// begin inline asm
	atom.global.exch.b32 %r559, [%rd1], %r560;
	// end inline asm
	// begin inline asm
	ld.volatile.global.u32 %r561, [%rd1];
	// end inline asm
	add.s32 	%r563, %r561, 1;
	// begin inline asm
	atom.global.exch.b32 %r562, [%rd1], %r563;
	// end inline asm
	// begin inline asm
	ld.volatile.global.u32 %r564, [%rd1];
	// end inline asm
	add.s32 	%r566, %r564, 1;
	// begin inline asm
	atom.global.exch.b32 %r565, [%rd1], %r566;
	// end inline asm
	// begin inline asm
	ld.volatile.global.u32 %r567, [%rd1];
	// end inline asm
	add.s32 	%r569, %r567, 1;
	// begin inline asm
	atom.global.exch.b32 %r568, [%rd1], %r569;
	// end inline asm
	// begin inline asm
	ld.volatile.global.u32 %r570, [%rd1];
	// end inline asm
	add.s32 	%r572, %r570, 1;
	// begin inline asm
	atom.global.exch.b32 %r571, [%rd1], %r572;
	// end inline asm
	// begin inline asm
	ld.volatile.global.u32 %r573, [%rd1];
	// end inline asm
	add.s32 	%r575, %r573, 1;
	// begin inline asm
	atom.global.exch.b32 %r574, [%rd1], %r575;
	// end inline asm
	// begin inline asm
	ld.volatile.global.u32 %r576, [%rd1];
	// end inline asm
	add.s32 	%r578, %r576, 1;
	// begin inline asm
	atom.global.exch.b32 %r577, [%rd1], %r578;
	// end inline asm
	// begin inline asm
	ld.volatile.global.u32 %r579, [%rd1];
	// end inline asm
	add.s32 	%r581, %r579, 1;
	// begin inline asm
	atom.global.exch.b32 %r580, [%rd1], %r581;
	// end inline asm
	// begin inline asm
	ld.volatile.global.u32 %r582, [%rd1];
	// end inline asm
	add.s32 	%r584, %r582, 1;
	// begin inline asm
	atom.global.exch.b32 %r583, [%rd1], %r584;
	// end inline asm
	// begin inline asm
	ld.volatile.global.u32 %r585, [%rd1];
	// end inline asm
	add.s32 	%r587, %r585, 1;
	// begin inline asm
	atom.global.exch.b32 %r586, [%rd1], %r587;
	// end inline asm
	// begin inline asm
	ld.volatile.global.u32 %r588, [%rd1];
	// end inline asm
	add.s32 	%r590, %r588, 1;
	// begin inline asm
	atom.global.exch.b32 %r589, [%rd1], %r590;
	// end inline asm
	// begin inline asm
	ld.volatile.global.u32 %r591, [%rd1];
	// end inline asm
	add.s32 	%r593, %r591, 1;
	// begin inline asm
	atom.global.exch.b32 %r592, [%rd1], %r593;
	// end inline asm
	// begin inline asm
	ld.volatile.global.u32 %r594, [%rd1];
	// end inline asm
	add.s32 	%r596, %r594, 1;
	// begin inline asm
	atom.global.exch.b32 %r595, [%rd1], %r596;
	// end inline asm
	// begin inline asm
	ld.volatile.global.u32 %r597, [%rd1];
	// end inline asm
	add.s32 	%r599, %r597, 1;
	// begin inline asm
	atom.global.exch.b32 %r598, [%rd1], %r599;
	// end inline asm
	// begin inline asm
	ld.volatile.global.u32 %r600, [%rd1];
	// end inline asm
	add.s32 	%r602, %r600, 1;
	// begin inline asm
	atom.global.exch.b32 %r601, [%rd1], %r602;
	// end inline asm
	// begin inline asm
	ld.volatile.global.u32 %r603, [%rd1];
	// end inline asm
	add.s32 	%r605, %r603, 1;
	// begin inline asm
	atom.global.exch.b32 %r604, [%rd1], %r605;
	// end inline asm
	// begin inline asm
	ld.volatile.global.u32 %r606, [%rd1];
	// end inline asm
	add.s32 	%r608, %r606, 1;
	// begin inline asm
	atom.global.exch.b32 %r607, [%rd1], %r608;
	// end inline asm
	// begin inline asm
	ld.volatile.global.u32 %r609, [%rd1];
	// end inline asm
	add.s32 	%r611, %r609, 1;
	// begin inline asm
	atom.global.exch.b32 %r610, [%rd1], %r611;
	// end inline asm
	// begin inline asm
	ld.volatile.global.u32 %r612, [%rd1];
	// end inline asm
	add.s32 	%r614, %r612, 1;
	// begin inline asm
	atom.global.exch.b32 %r613, [%rd1], %r614;
	// end inline asm
	// begin inline asm
	ld.volatile.global.u32 %r615, [%rd1];
	// end inline asm
	add.s32 	%r617, %r615, 1;
	// begin inline asm
	atom.global.exch.b32 %r616, [%rd1], %r617;
	// end inline asm
	// begin inline asm
	ld.volatile.global.u32 %r618, [%rd1];
	// end inline asm
	add.s32 	%r620, %r618, 1;
	// begin inline asm
	atom.global.exch.b32 %r619, [%rd1], %r620;
	// end inline asm
	// begin inline asm
	ld.volatile.global.u32 %r621, [%rd1];
	// end inline asm
	add.s32 	%r623, %r621, 1;
	// begin inline asm
	atom.global.exch.b32 %r622, [%rd1], %r623;
	// end inline asm
	// begin inline asm
	ld.volatile.global.u32 %r624, [%rd1];
	// end inline asm
	add.s32 	%r626, %r624, 1;
	// begin inline asm
	atom.global.exch.b32 %r625, [%rd1], %r626;
	// end inline asm
	// begin inline asm
	ld.volatile.global.u32 %r627, [%rd1];
	// end inline asm
	add.s32 	%r629, %r627, 1;
	// begin inline asm
	atom.global.exch.b32 %r628, [%rd1], %r629;
	// end inline asm
	// begin inline asm
	ld.volatile.global.u32 %r630, [%rd1];
	// end inline asm
	add.s32 	%r632, %r630, 1;
	// begin inline asm
	atom.global.exch.b32 %r631, [%rd1], %r632;
	// end inline asm
	// begin inline asm
	ld.volatile.global.u32 %r633, [%rd1];
	// end inline asm
	add.s32 	%r635, %r633, 1;
	// begin inline asm
	atom.global.exch.b32 %r634, [%rd1], %r635;
	// end inline asm
	// begin inline asm
	ld.volatile.global.u32 %r636, [%rd1];
	// end inline asm
	add.s32 	%r638, %r636, 1;
	// begin inline asm
	atom.global.exch.b32 %r637, [%rd1], %r638;
	// end inline asm
	// begin inline asm
	ld.volatile.global.u32 %r639, [%rd1];
	// end inline asm
	add.s32 	%r641, %r639, 1;
	// begin inline asm
	atom.global.exch.b32 %r640, [%rd1], %r641;
	// end inline asm
	// begin inline asm
	ld.volatile.global.u32 %r642, [%rd1];
	// end inline asm
	add.s32 	%r644, %r642, 1;
	// begin inline asm
	atom.global.exch.b32 %r643, [%rd1], %r644;
	// end inline asm
	// begin inline asm
	ld.volatile.global.u32 %r645, [%rd1];
	// end inline asm
	add.s32 	%r647, %r645, 1;
	// begin inline asm
	atom.global.exch.b32 %r646, [%rd1], %r647;
	// end inline asm
	// begin inline asm
	ld.volatile.global.u32 %r648, [%rd1];
	// end inline asm
	add.s32 	%r650, %r648, 1;
	// begin inline asm
	atom.global.exch.b32 %r649, [%rd1], %r650;
	// end inline asm
	// begin inline asm
	ld.volatile.global.u32 %r651, [%rd1];
	// end inline asm
	add.s32 	%r653, %r651, 1;
	// begin inline asm
	atom.global.exch.b32 %r652, [%rd1], %r653;
	// end inline asm
	// begin inline asm
	ld.volatile.global.u32 %r654, [%rd1];
	// end inline asm
	add.s32 	%r656, %r654, 1;
	// begin inline asm
	atom.global.exch.b32 %r655, [%rd1], %r656;
	// end inline asm
	// begin inline asm
	ld.volatile.global.u32 %r657, [%rd1];
	// end inline asm
	add.s32 	%r659, %r657, 1;
	// begin inline asm
	atom.global.exch.b32 %r658, [%rd1], %r659;
	// end inline asm
	// begin inline asm
	ld.volatile.global.u32 %r660, [%rd1];
	// end inline asm
	add.s32 	%r662, %r660, 1;
	// begin inline asm
	atom.global.exch.b32 %r661, [%rd1], %r662;
	// end inline asm
	// begin inline asm
	ld.volatile.global.u32 %r663, [%rd1];
	// end inline asm
	add.s32 	%r665, %r663, 1;
	// begin inline asm
	atom.global.exch.b32 %r664, [%rd1], %r665;
	// end inline asm
	// begin inline asm
	ld.volatile.global.u32 %r666, [%rd1];
	// end inline asm
	add.s32 	%r668, %r666, 1;
	// begin inline asm
	atom.global.exch.b32 %r667, [%rd1], %r668;
	// end inline asm
	// begin inline asm
	ld.volatile.global.u32 %r669, [%rd1];
	// end inline asm
	add.s32 	%r671, %r669, 1;
	// begin inline asm
	atom.global.exch.b32 %r670, [%rd1], %r671;
	// end inline asm
	// begin inline asm
	ld.volatile.global.u32 %r672, [%rd1];
	// end inline asm
	add.s32 	%r674, %r672, 1;
	// begin inline asm
	atom.global.exch.b32 %r673, [%rd1], %r674;
	// end inline asm
	// begin inline asm
	ld.volatile.global.u32 %r675, [%rd1];
	// end inline asm
	add.s32 	%r677, %r675, 1;
	// begin inline asm
	atom.global.exch.b32 %r676, [%rd1], %r677;
	// end inline asm
	// begin inline asm
	ld.volatile.global.u32 %r678, [%rd1];
	// end inline asm
	add.s32 	%r680, %r678, 1;
	// begin inline asm
	atom.global.exch.b32 %r679, [%rd1], %r680;
	// end inline asm
	// begin inline asm
	ld.volatile.global.u32 %r681, [%rd1];
	// end inline asm
	add.s32 	%r683, %r681, 1;
	// begin inline asm
	atom.global.exch.b32 %r682, [%rd1], %r683;
	// end inline asm
	// begin inline asm
	ld.volatile.global.u32 %r684, [%rd1];
	// end inline asm
	add.s32 	%r686, %r684, 1;
	// begin inline asm
	atom.global.exch.b32 %r685, [%rd1], %r686;
	// end inline asm
	// begin inline asm
	ld.volatile.global.u32 %r687, [%rd1];
	// end inline asm
	add.s32 	%r689, %r687, 1;
	// begin inline asm
	atom.global.exch.b32 %r688, [%rd1], %r689;
	// end inline asm
	// begin inline asm
	ld.volatile.global.u32 %r690, [%rd1];
	// end inline asm
	add.s32 	%r692, %r690, 1;
	// begin inline asm
	atom.global.exch.b32 %r691, [%rd1], %r692;
	// end inline asm
	// begin inline asm
	ld.volatile.global.u32 %r693, [%rd1];
	// end inline asm
	add.s32 	%r695, %r693, 1;
	// begin inline asm
	atom.global.exch.b32 %r694, [%rd1], %r695;
	// end inline asm
	// begin inline asm
	ld.volatile.global.u32 %r696, [%rd1];
	// end inline asm
	add.s32 	%r698, %r696, 1;
	// begin inline asm
	atom.global.exch.b32 %r697, [%rd1], %r698;
	// end inline asm
	// begin inline asm
	ld.volatile.global.u32 %r699, [%rd1];
	// end inline asm
	add.s32 	%r701, %r699, 1;
	// begin inline asm
	atom.global.exch.b32 %r700, [%rd1], %r701;
	// end inline asm
	// begin inline asm
	ld.volatile.global.u32 %r702, [%rd1];
	// end inline asm
	add.s32 	%r704, %r702, 1;
	// begin inline asm
	atom.global.exch.b32 %r703, [%rd1], %r704;
	// end inline asm
	// begin inline asm
	ld.volatile.global.u32 %r705, [%rd1];
	// end inline asm
	add.s32 	%r707, %r705, 1;
	// begin inline asm
	atom.global.exch.b32 %r706, [%rd1], %r707;
	// end inline asm
	// begin inline asm
	ld.volatile.global.u32 %r708, [%rd1];
	// end inline asm
	add.s32 	%r710, %r708, 1;
	// begin inline asm
	atom.global.exch.b32 %r709, [%rd1], %r710;
	// end inline asm
	// begin inline asm
	ld.volatile.global.u32 %r711, [%rd1];
	// end inline asm
	add.s32 	%r713, %r711, 1;
	// begin inline asm
	atom.global.exch.b32 %r712, [%rd1], %r713;
	// end inline asm
	// begin inline asm
	ld.volatile.global.u32 %r714, [%rd1];
	// end inline asm
	add.s32 	%r716, %r714, 1;
	// begin inline asm
	atom.global.exch.b32 %r715, [%rd1], %r716;
	// end inline asm
	// begin inline asm
	ld.volatile.global.u32 %r717, [%rd1];
	// end inline asm
	add.s32 	%r719, %r717, 1;
	// begin inline asm
	atom.global.exch.b32 %r718, [%rd1], %r719;
	// end inline asm
	// begin inline asm
	ld.volatile.global.u32 %r720, [%rd1];
	// end inline asm
	add.s32 	%r722, %r720, 1;
	// begin inline asm
	atom.global.exch.b32 %r721, [%rd1], %r722;
	// end inline asm
	// begin inline asm
	ld.volatile.global.u32 %r723, [%rd1];
	// end inline asm
	add.s32 	%r725, %r723, 1;
	// begin inline asm
	atom.global.exch.b32 %r724, [%rd1], %r725;
	// end inline asm
	// begin inline asm
	ld.volatile.global.u32 %r726, [%rd1];
	// end inline asm
	add.s32 	%r728, %r726, 1;
	// begin inline asm
	atom.global.exch.b32 %r727, [%rd1], %r728;
	// end inline asm
	// begin inline asm
	ld.volatile.global.u32 %r729, [%rd1];
	// end inline asm
	add.s32 	%r731, %r729, 1;
	// begin inline asm
	atom.global.exch.b32 %r730, [%rd1], %r731;
	// end inline asm
	// begin inline asm
	ld.volatile.global.u32 %r732, [%rd1];
	// end inline asm
	add.s32 	%r734, %r732, 1;
	// begin inline asm
	atom.global.exch.b32 %r733, [%rd1], %r734;
	// end inline asm
	// begin inline asm
	ld.volatile.global.u32 %r735, [%rd1];
	// end inline asm
	add.s32 	%r737, %r735, 1;
	// begin inline asm
	atom.global.exch.b32 %r736, [%rd1], %r737;
	// end inline asm
	// begin inline asm
	ld.volatile.global.u32 %r738, [%rd1];
	// end inline asm
	add.s32 	%r740, %r738, 1;
	// begin inline asm
	atom.global.exch.b32 %r739, [%rd1], %r740;
	// end inline asm
	// begin inline asm
	ld.volatile.global.u32 %r741, [%rd1];
	// end inline asm
	add.s32 	%r743, %r741, 1;
	// begin inline asm
	atom.global.exch.b32 %r742, [%rd1], %r743;
	// end inline asm
	// begin inline asm
	ld.volatile.global.u32 %r744, [%rd1];
	// end inline asm
	add.s32 	%r746, %r744, 1;
	// begin inline asm
	atom.global.exch.b32 %r745, [%rd1], %r746;
	// end inline asm
	// begin inline asm
	ld.volatile.global.u32 %r747, [%rd1];
	// end inline asm
	add.s32 	%r749, %r747, 1;
	// begin inline asm
	atom.global.exch.b32 %r748, [%rd1], %r749;
	// end inline asm
	// begin inline asm
	ld.volatile.global.u32 %r750, [%rd1];
	// end inline asm
	add.s32 	%r752, %r750, 1;
	// begin inline asm
	atom.global.exch.b32 %r751, [%rd1], %r752;
	// end inline asm
	// begin inline asm
	ld.volatile.global.u32 %r753, [%rd1];
	// end inline asm
	add.s32 	%r755, %r753, 1;
	// begin inline asm
	atom.global.exch.b32 %r754, [%rd1], %r755;
	// end inline asm
	// begin inline asm
	ld.volatile.global.u32 %r756, [%rd1];
	// end inline asm
	add.s32 	%r758, %r756, 1;
	// begin inline asm
	atom.global.exch.b32 %r757, [%rd1], %r758;
	// end inline asm
	// begin inline asm
	ld.volatile.global.u32 %r759, [%rd1];
	// end inline asm
	add.s32 	%r761, %r759, 1;
	// begin inline asm
	atom.global.exch.b32 %r760, [%rd1], %r761;
	// end inline asm
	// begin inline asm
	ld.volatile.global.u32 %r762, [%rd1];
	// end inline asm
	add.s32 	%r764, %r762, 1;
	// begin inline asm
	atom.global.exch.b32 %r763, [%rd1], %r764;
	// end inline asm
	// begin inline asm
	ld.volatile.global.u32 %r765, [%rd1];
	// end inline asm
	add.s32 	%r767, %r765, 1;
	// begin inline asm
	atom.global.exch.b32 %r766, [%rd1], %r767;
	// end inline asm
	// begin inline asm
	ld.volatile.global.u32 %r768, [%rd1];
	// end inline asm
	add.s32 	%r770, %r768, 1;
	// begin inline asm
	atom.global.exch.b32 %r769, [%rd1], %r770;
	// end inline asm
$L__BB51_2:
	ret;

}
	// .globl	_Z4testIL_Z15load_atomic_addPKjEL_Z14store_volatilePjjELi256E14single_element10skip_lanesILj8EEEvv
.visible .entry _Z4testIL_Z15load_atomic_addPKjEL_Z14store_volatilePjjELi256E14single_element10skip_lanesILj8EEEvv()
{
	.reg .pred 	%p<2>;
	.reg .b32 	%r<515>;
	.reg .b64 	%rd<514>;

	// begin inline asm
	mov.u32 %r1, %laneid;
	// end inline asm
	and.b32  	%r2, %r1, 7;
	setp.ne.s32 	%p1, %r2, 0;
	@%p1 bra 	$L__BB52_2;
	mov.u64 	%rd513, buffer;
	cvta.global.u64 	%rd1, %rd513;
	// begin inline asm
	atom.global.add.u32 %r3, [%rd1], 0;
	// end inline asm
	add.s32 	%r4, %r3, 1;
	// begin inline asm
	st.volatile.global.u32 [%rd1], %r4;
	// end inline asm
	// begin inline asm
	atom.global.add.u32 %r5, [%rd1], 0;
	// end inline asm
	add.s32 	%r6, %r5, 1;
	// begin inline asm
	st.volatile.global.u32 [%rd1], %r6;
	// end inline asm
	// begin inline asm
	atom.global.add.u32 %r7, [%rd1], 0;
	// end inline asm
	add.s32 	%r8, %r7, 1;
	// begin inline asm
	st.volatile.global.u32 [%rd1], %r8;
	// end inline asm
	// begin inline asm
	atom.global.add.u32 %r9, [%rd1], 0;
	// end inline asm
	add.s32 	%r10, %r9, 1;
	// begin inline asm
	st.volatile.global.u32 [%rd1], %r10;
	// end inline asm
	// begin inline asm
	atom.global.add.u32 %r11, [%rd1], 0;
	// end inline asm
	add.s32 	%r12, %r11, 1;
	// begin inline asm
	st.volatile.global.u32 [%rd1], %r12;
	// end inline asm
	// begin inline asm
	atom.global.add.u32 %r13, [%rd1], 0;
	// end inline asm
	add.s32 	%r14, %r13, 1;
	// begin inline asm
	st.volatile.global.u32 [%rd1], %r14;
	// end inline asm
	// begin inline asm
	atom.global.add.u32 %r15, [%rd1], 0;
	// end inline asm
	add.s32 	%r16, %r15, 1;
	// begin inline asm
	st.volatile.global.u32 [%rd1], %r16;
	// end inline asm
	// begin inline asm
	atom.global.add.u32 %r17, [%rd1], 0;
	// end inline asm
	add.s32 	%r18, %r17, 1;
	// begin inline asm
	st.volatile.global.u32 [%rd1], %r18;
	// end inline asm
	// begin inline asm
	atom.global.add.u32 %r19, [%rd1], 0;
	// end inline asm
	add.s32 	%r20, %r19, 1;
	// begin inline asm
	st.volatile.global.u32 [%rd1], %r20;
	// end inline asm
	// begin inline asm
	atom.global.add.u32 %r21, [%rd1], 0;
	// end inline asm
	add.s32 	%r22, %r21, 1;
	// begin inline asm
	st.volatile.global.u32 [%rd1], %r22;
	// end inline asm
	// begin inline asm
	atom.global.add.u32 %r23, [%rd1], 0;
	// end inline asm
	add.s32 	%r24, %r23, 1;
	// begin inline asm
	st.volatile.global.u32 [%rd1], %r24;
	// end inline asm
	// begin inline asm
	atom.global.add.u32 %r25, [%rd1], 0;
	// end inline asm
	add.s32 	%r26, %r25, 1;
	// begin inline asm
	st.volatile.global.u32 [%rd1], %r26;
	// end inline asm
	// begin inline asm
	atom.global.add.u32 %r27, [%rd1], 0;
	// end inline asm
	add.s32 	%r28, %r27, 1;
	// begin inline asm
	st.volatile.global.u32 [%rd1], %r28;
	// end inline asm
	// begin inline asm
	atom.global.add.u32 %r29, [%rd1], 0;
	// end inline asm
	add.s32 	%r30, %r29, 1;
	// begin inline asm
	st.volatile.global.u32 [%rd1], %r30;
	// end inline asm
	// begin inline asm
	atom.global.add.u32 %r31, [%rd1], 0;
	// end inline asm
	add.s32 	%r32, %r31, 1;
	// begin inline asm
	st.volatile.global.u32 [%rd1], %r32;
	// end inline asm
	// begin inline asm
	atom.global.add.u32 %r33, [%rd1], 0;
	// end inline asm
	add.s32 	%r34, %r33, 1;
	// begin inline asm
	st.volatile.global.u32 [%rd1], %r34;
	// end inline asm
	// begin inline asm
	atom.global.add.u32 %r35, [%rd1], 0;
	// end inline asm
	add.s32 	%r36, %r35, 1;
	// begin inline asm
	st.volatile.global.u32 [%rd1], %r36;
	// end inline asm
	// begin inline asm
	atom.global.add.u32 %r37, [%rd1], 0;
	// end inline asm
	add.s32 	%r38, %r37, 1;
	// begin inline asm
	st.volatile.global.u32 [%rd1], %r38;
	// end inline asm
	// begin inline asm
	atom.global.add.u32 %r39, [%rd1], 0;
	// end inline asm
	add.s32 	%r40, %r39, 1;
	// begin inline asm
	st.volatile.global.u32 [%rd1], %r40;
	// end inline asm
	// begin inline asm
	atom.global.add.u32 %r41, [%rd1], 0;
	// end inline asm
	add.s32 	%r42, %r41, 1;
	// begin inline asm
	st.volatile.global.u32 [%rd1], %r42;
	// end inline asm
	// begin inline asm
	atom.global.add.u32 %r43, [%rd1], 0;
	// end inline asm
	add.s32 	%r44, %r43, 1;
	// begin inline asm
	st.volatile.global.u32 [%rd1], %r44;
	// end inline asm
	// begin inline asm
	atom.global.add.u32 %r45, [%rd1], 0;
	// end inline asm
	add.s32 	%r46, %r45, 1;
	// begin inline asm
	st.volatile.global.u32 [%rd1], %r46;
	// end inline asm
	// begin inline asm
	atom.global.add.u32 %r47, [%rd1], 0;
	// end inline asm
	add.s32 	%r48, %r47, 1;
	// begin inline asm
	st.volatile.global.u32 [%rd1], %r48;
	// end inline asm
	// begin inline asm
	atom.global.add.u32 %r49, [%rd1], 0;
	// end inline asm
	add.s32 	%r50, %r49, 1;
	// begin inline asm
	st.volatile.global.u32 [%rd1], %r50;
	// end inline asm
	// begin inline asm
	atom.global.add.u32 %r51, [%rd1], 0;
	// end inline asm
	add.s32 	%r52, %r51, 1;
	// begin inline asm
	st.volatile.global.u32 [%rd1], %r52;
	// end inline asm
	// begin inline asm
	atom.global.add.u32 %r53, [%rd1], 0;
	// end inline asm
	add.s32 	%r54, %r53, 1;
	// begin inline asm
	st.volatile.global.u32 [%rd1], %r54;
	// end inline asm
	// begin inline asm
	atom.global.add.u32 %r55, [%rd1], 0;
	// end inline asm
	add.s32 	%r56, %r55, 1;
	// begin inline asm
	st.volatile.global.u32 [%rd1], %r56;
	// end inline asm
	// begin inline asm
	atom.global.add.u32 %r57, [%rd1], 0;
	// end inline asm
	add.s32 	%r58, %r57, 1;
	// begin inline asm
	st.volatile.global.u32 [%rd1], %r58;
	// end inline asm
	// begin inline asm
	atom.global.add.u32 %r59, [%rd1], 0;
	// end inline asm
	add.s32 	%r60, %r59, 1;
	// begin inline asm
	st.volatile.global.u32 [%rd1], %r60;
	// end inline asm
	// begin inline asm
	atom.global.add.u32 %r61, [%rd1], 0;
	// end inline asm
	add.s32 	%r62, %r61, 1;
	// begin inline asm
	st.volatile.global.u32 [%rd1], %r62;
	// end inline asm
	// begin inline asm
	atom.global.add.u32 %r63, [%rd1], 0;
	// end inline asm
	add.s32 	%r64, %r63, 1;
	// begin inline asm
	st.volatile.global.u32 [%rd1], %r64;
	// end inline asm
	// begin inline asm
	atom.global.add.u32 %r65, [%rd1], 0;
	// end inline asm
	add.s32 	%r66, %r65, 1;
	// begin inline asm
	st.volatile.global.u32 [%rd1], %r66;
	// end inline asm
	// begin inline asm
	atom.global.add.u32 %r67, [%rd1], 0;
	// end inline asm
	add.s32 	%r68, %r67, 1;
	// begin inline asm
	st.volatile.global.u32 [%rd1], %r68;
	// end inline asm
	// begin inline asm
	atom.global.add.u32 %r69, [%rd1], 0;
	// end inline asm
	add.s32 	%r70, %r69, 1;
	// begin inline asm
	st.volatile.global.u32 [%rd1], %r70;
	// end inline asm
	// begin inline asm
	atom.global.add.u32 %r71, [%rd1], 0;
	// end inline asm
	add.s32 	%r72, %r71, 1;
	// begin inline asm
	st.volatile.global.u32 [%rd1], %r72;
	// end inline asm
	// begin inline asm
	atom.global.add.u32 %r73, [%rd1], 0;
	// end inline asm
	add.s32 	%r74, %r73, 1;
	// begin inline asm
	st.volatile.global.u32 [%rd1], %r74;
	// end inline asm
	// begin inline asm
	atom.global.add.u32 %r75, [%rd1], 0;
	// end inline asm
	add.s32 	%r76, %r75, 1;
	// begin inline asm
	st.volatile.global.u32 [%rd1], %r76;
	// end inline asm
	// begin inline asm
	atom.global.add.u32 %r77, [%rd1], 0;
	// end inline asm
	add.s32 	%r78, %r77, 1;
	// begin inline asm
	st.volatile.global.u32 [%rd1], %r78;
	// end inline asm
	// begin inline asm
	atom.global.add.u32 %r79, [%rd1], 0;
	// end inline asm
	add.s32 	%r80, %r79, 1;
	// begin inline asm
	st.volatile.global.u32 [%rd1], %r80;
	// end inline asm
	// begin inline asm
	atom.global.add.u32 %r81, [%rd1], 0;
	// end inline asm
	add.s32 	%r82, %r81, 1;
	// begin inline asm
	st.volatile.global.u32 [%rd1], %r82;
	// end inline asm
	// begin inline asm
	atom.global.add.u32 %r83, [%rd1], 0;
	// end inline asm
	add.s32 	%r84, %r83, 1;
	// begin inline asm
	st.volatile.global.u32 [%rd1], %r84;
	// end inline asm
	// begin inline asm
	atom.global.add.u32 %r85, [%rd1], 0;
	// end inline asm
	add.s32 	%r86, %r85, 1;
	// begin inline asm
	st.volatile.global.u32 [%rd1], %r86;
	// end inline asm
	// begin inline asm
	atom.global.add.u32 %r87, [%rd1], 0;
	// end inline asm
	add.s32 	%r88, %r87, 1;
	// begin inline asm
	st.volatile.global.u32 [%rd1], %r88;
	// end inline asm
	// begin inline asm
	atom.global.add.u32 %r89, [%rd1], 0;
	// end inline asm
	add.s32 	%r90, %r89, 1;
	// begin inline asm
	st.volatile.global.u32 [%rd1], %r90;
	// end inline asm
	// begin inline asm
	atom.global.add.u32 %r91, [%rd1], 0;
	// end inline asm
	add.s32 	%r92, %r91, 1;
	// begin inline asm
	st.volatile.global.u32 [%rd1], %r92;
	// end inline asm
	// begin inline asm
	atom.global.add.u32 %r93, [%rd1], 0;
	// end inline asm
	add.s32 	%r94, %r93, 1;
	// begin inline asm
	st.volatile.global.u32 [%rd1], %r94;
	// end inline asm
	// begin inline asm
	atom.global.add.u32 %r95, [%rd1], 0;
	// end inline asm
	add.s32 	%r96, %r95, 1;
	// begin inline asm
	st.volatile.global.u32 [%rd1], %r96;
	// end inline asm
	// begin inline asm
	atom.global.add.u32 %r97, [%rd1], 0;
	// end inline asm
	add.s32 	%r98, %r97, 1;
	// begin inline asm
	st.volatile.global.u32 [%rd1], %r98;
	// end inline asm
	// begin inline asm
	atom.global.add.u32 %r99, [%rd1], 0;
	// end inline asm
	add.s32 	%r100, %r99, 1;
	// begin inline asm
	st.volatile.global.u32 [%rd1], %r100;
	// end inline asm
	// begin inline asm
	atom.global.add.u32 %r101, [%rd1], 0;
	// end inline asm
	add.s32 	%r102, %r101, 1;
	// begin inline asm
	st.volatile.global.u32 [%rd1], %r102;
	// end inline asm
	// begin inline asm
	atom.global.add.u32 %r103, [%rd1], 0;
	// end inline asm
	add.s32 	%r104, %r103, 1;
	// begin inline asm
	st.volatile.global.u32 [%rd1], %r104;
	// end inline asm
	// begin inline asm
	atom.global.add.u32 %r105, [%rd1], 0;
	// end inline asm
	add.s32 	%r106, %r105, 1;
	// begin inline asm
	st.volatile.global.u32 [%rd1], %r106;
	// end inline asm
	// begin inline asm
	atom.global.add.u32 %r107, [%rd1], 0;
	// end inline asm
	add.s32 	%r108, %r107, 1;
	// begin inline asm
	st.volatile.global.u32 [%rd1], %r108;
	// end inline asm
	// begin inline asm
	atom.global.add.u32 %r109, [%rd1], 0;
	// end inline asm
	add.s32 	%r110, %r109, 1;
	// begin inline asm
	st.volatile.global.u32 [%rd1], %r110;
	// end inline asm
	// begin inline asm
	atom.global.add.u32 %r111, [%rd1], 0;
	// end inline asm
	add.s32 	%r112, %r111, 1;
	// begin inline asm
	st.volatile.global.u32 [%rd1], %r112;
	// end inline asm
	// begin inline asm
	atom.global.add.u32 %r113, [%rd1], 0;
	// end inline asm
	add.s32 	%r114, %r113, 1;
	// begin inline asm
	st.volatile.global.u32 [%rd1], %r114;
	// end inline asm
	// begin inline asm
	atom.global.add.u32 %r115, [%rd1], 0;
	// end inline asm
	add.s32 	%r116, %r115, 1;
	// begin inline asm
	st.volatile.global.u32 [%rd1], %r116;
	// end inline asm
	// begin inline asm
	atom.global.add.u32 %r117, [%rd1], 0;
	// end inline asm
	add.s32 	%r118, %r117, 1;
	// begin inline asm
	st.volatile.global.u32 [%rd1], %r118;
	// end inline asm
	// begin inline asm
	atom.global.add.u32 %r119, [%rd1], 0;
	// end inline asm
	add.s32 	%r120, %r119, 1;
	// begin inline asm
	st.volatile.global.u32 [%rd1], %r120;
	// end inline asm
	// begin inline asm
	atom.global.add.u32 %r121, [%rd1], 0;
	// end inline asm
	add.s32 	%r122, %r121, 1;
	// begin inline asm
	st.volatile.global.u32 [%rd1], %r122;
	// end inline asm
	// begin inline asm
	atom.global.add.u32 %r123, [%rd1], 0;
	// end inline asm
	add.s32 	%r124, %r123, 1;
	// begin inline asm
	st.volatile.global.u32 [%rd1], %r124;
	// end inline asm
	// begin inline asm
	atom.global.add.u32 %r125, [%rd1], 0;
	// end inline asm
	add.s32 	%r126, %r125, 1;
	// begin inline asm
	st.volatile.global.u32 [%rd1], %r126;
	// end inline asm
	// begin inline asm
	atom.global.add.u32 %r127, [%rd1], 0;
	// end inline asm
	add.s32 	%r128, %r127, 1;
	// begin inline asm
	st.volatile.global.u32 [%rd1], %r128;
	// end inline asm
	// begin inline asm
	atom.global.add.u32 %r129, [%rd1], 0;
	// end inline asm
	add.s32 	%r130, %r129, 1;
	// begin inline asm
	st.volatile.global.u32 [%rd1], %r130;
	// end inline asm
	// begin inline asm
	atom.global.add.u32 %r131, [%rd1], 0;
	// end inline asm
	add.s32 	%r132, %r131, 1;
	// begin inline asm
	st.volatile.global.u32 [%rd1], %r132;
	// end inline asm
	// begin inline asm
	atom.global.add.u32 %r133, [%rd1], 0;
	// end inline asm
	add.s32 	%r134, %r133, 1;
	// begin inline asm
	st.volatile.global.u32 [%rd1], %r134;
	// end inline asm
	// begin inline asm
	atom.global.add.u32 %r135, [%rd1], 0;
	// end inline asm
	add.s32 	%r136, %r135, 1;
	// begin inline asm
	st.volatile.global.u32 [%rd1], %r136;
	// end inline asm
	// begin inline asm
	atom.global.add.u32 %r137, [%rd1], 0;
	// end inline asm
	add.s32 	%r138, %r137, 1;
	// begin inline asm
	st.volatile.global.u32 [%rd1], %r138;
	// end inline asm
	// begin inline asm
	atom.global.add.u32 %r139, [%rd1], 0;
	// end inline asm
	add.s32 	%r140, %r139, 1;
	// begin inline asm
	st.volatile.global.u32 [%rd1], %r140;
	// end inline asm
	// begin inline asm
	atom.global.add.u32 %r141, [%rd1], 0;
	// end inline asm
	add.s32 	%r142, %r141, 1;
	// begin inline asm
	st.volatile.global.u32 [%rd1], %r142;
	// end inline asm
	// begin inline asm
	atom.global.add.u32 %r143, [%rd1], 0;
	// end inline asm
	add.s32 	%r144, %r143, 1;
	// begin inline asm
	st.volatile.global.u32 [%rd1], %r144;
	// end inline asm
	// begin inline asm
	atom.global.add.u32 %r145, [%rd1], 0;
	// end inline asm
	add.s32 	%r146, %r145, 1;
	// begin inline asm
	st.volatile.global.u32 [%rd1], %r146;
	// end inline asm
	// begin inline asm
	atom.global.add.u32 %r147, [%rd1], 0;
	// end inline asm
	add.s32 	%r148, %r147, 1;
	// begin inline asm
	st.volatile.global.u32 [%rd1], %r148;
	// end inline asm
	// begin inline asm
	atom.global.add.u32 %r149, [%rd1], 0;
	// end inline asm
	add.s32 	%r150, %r149, 1;
	// begin inline asm
	st.volatile.global.u32 [%rd1], %r150;
	// end inline asm
	// begin inline asm
	atom.global.add.u32 %r151, [%rd1], 0;
	// end inline asm
	add.s32 	%r152, %r151, 1;
	// begin inline asm
	st.volatile.global.u32 [%rd1], %r152;
	// end inline asm
	// begin inline asm
	atom.global.add.u32 %r153, [%rd1], 0;
	// end inline asm
	add.s32 	%r154, %r153, 1;
	// begin inline asm
	st.volatile.global.u32 [%rd1], %r154;
	// end inline asm
	// begin inline asm
	atom.global.add.u32 %r155, [%rd1], 0;
	// end inline asm
	add.s32 	%r156, %r155, 1;
	// begin inline asm
	st.volatile.global.u32 [%rd1], %r156;
	// end inline asm
	// begin inline asm
	atom.global.add.u32 %r157, [%rd1], 0;
	// end inline asm
	add.s32 	%r158, %r157, 1;
	// begin inline asm
	st.volatile.global.u32 [%rd1], %r158;
	// end inline asm
	// begin inline asm
	atom.global.add.u32 %r159, [%rd1], 0;
	// end inline asm
	add.s32 	%r160, %r159, 1;
	// begin inline asm
	st.volatile.global.u32 [%rd1], %r160;
	// end inline asm
	// begin inline asm
	atom.global.add.u32 %r161, [%rd1], 0;
	// end inline asm
	add.s32 	%r162, %r161, 1;
	// begin inline asm
	st.volatile.global.u32 [%rd1], %r162;
	// end inline asm
	// begin inline asm
	atom.global.add.u32 %r163, [%rd1], 0;
	// end inline asm
	add.s32 	%r164, %r163, 1;
	// begin inline asm
	st.volatile.global.u32 [%rd1], %r164;
	// end inline asm
	// begin inline asm
	atom.global.add.u32 %r165, [%rd1], 0;
	// end inline asm
	add.s32 	%r166, %r165, 1;
	// begin inline asm
	st.volatile.global.u32 [%rd1], %r166;
	// end inline asm
	// begin inline asm
	atom.global.add.u32 %r167, [%rd1], 0;
	// end inline asm
	add.s32 	%r168, %r167, 1;
	// begin inline asm
	st.volatile.global.u32 [%rd1], %r168;
	// end inline asm
	// begin inline asm
	atom.global.add.u32 %r169, [%rd1], 0;
	// end inline asm
	add.s32 	%r170, %r169, 1;
	// begin inline asm
	st.volatile.global.u32 [%rd1], %r170;
	// end inline asm
	// begin inline asm
	atom.global.add.u32 %r171, [%rd1], 0;
	// end inline asm
	add.s32 	%r172, %r171, 1;
	// begin inline asm
	st.volatile.global.u32 [%rd1], %r172;
	// end inline asm
	// begin inline asm
	atom.global.add.u32 %r173, [%rd1], 0;
	// end inline asm
	add.s32 	%r174, %r173, 1;
	// begin inline asm
	st.volatile.global.u32 [%rd1], %r174;
	// end inline asm
	// begin inline asm
	atom.global.add.u32 %r175, [%rd1], 0;
	// end inline asm
	add.s32 	%r176, %r175, 1;
	// begin inline asm
	st.volatile.global.u32 [%rd1], %r176;
	// end inline asm
	// begin inline asm
	atom.global.add.u32 %r177, [%rd1], 0;
	// end inline asm
	add.s32 	%r178, %r177, 1;
	// begin inline asm
	st.volatile.global.u32 [%rd1], %r178;
	// end inline asm
	// begin inline asm
	atom.global.add.u32 %r179, [%rd1], 0;
	// end inline asm
	add.s32 	%r180, %r179, 1;
	// begin inline asm
	st.volatile.global.u32 [%rd1], %r180;
	// end inline asm
	// begin inline asm
	atom.global.add.u32 %r181, [%rd1], 0;
	// end inline asm
	add.s32 	%r182, %r181, 1;
	// begin inline asm
	st.volatile.global.u32 [%rd1], %r182;
	// end inline asm
	// begin inline asm
	atom.global.add.u32 %r183, [%rd1], 0;
	// end inline asm
	add.s32 	%r184, %r183, 1;
	// begin inline asm
	st.volatile.global.u32 [%rd1], %r184;
	// end inline asm
	// begin inline asm
	atom.global.add.u32 %r185, [%rd1], 0;
	// end inline asm
	add.s32 	%r186, %r185, 1;
	// begin inline asm
	st.volatile.global.u32 [%rd1], %r186;
	// end inline asm
	// begin inline asm
	atom.global.add.u32 %r187, [%rd1], 0;
	// end inline asm
	add.s32 	%r188, %r187, 1;
	// begin inline asm
	st.volatile.global.u32 [%rd1], %r188;
	// end inline asm
	// begin inline asm
	atom.global.add.u32 %r189, [%rd1], 0;
	// end inline asm
	add.s32 	%r190, %r189, 1;
	// begin inline asm
	st.volatile.global.u32 [%rd1], %r190;
	// end inline asm
	// begin inline asm
	atom.global.add.u32 %r191, [%rd1], 0;
	// end inline asm
	add.s32 	%r192, %r191, 1;
	// begin inline asm
	st.volatile.global.u32 [%rd1], %r192;
	// end inline asm
	// begin inline asm
	atom.global.add.u32 %r193, [%rd1], 0;
	// end inline asm
	add.s32 	%r194, %r193, 1;
	// begin inline asm
	st.volatile.global.u32 [%rd1], %r194;
	// end inline asm
	// begin inline asm
	atom.global.add.u32 %r195, [%rd1], 0;
	// end inline asm
	add.s32 	%r196, %r195, 1;
	// begin inline asm
	st.volatile.global.u32 [%rd1], %r196;
	// end inline asm
	// begin inline asm
	atom.global.add.u32 %r197, [%rd1], 0;
	// end inline asm
	add.s32 	%r198, %r197, 1;
	// begin inline asm
	st.volatile.global.u32 [%rd1], %r198;
	// end inline asm
	// begin inline asm
	atom.global.add.u32 %r199, [%rd1], 0;
	// end inline asm
	add.s32 	%r200, %r199, 1;
	// begin inline asm
	st.volatile.global.u32 [%rd1], %r200;
	// end inline asm
	// begin inline asm
	atom.global.add.u32 %r201, [%rd1], 0;
	// end inline asm
	add.s32 	%r202, %r201, 1;
	// begin inline asm
	st.volatile.global.u32 [%rd1], %r202;
	// end inline asm
	// begin inline asm
	atom.global.add.u32 %r203, [%rd1], 0;
	// end inline asm
	add.s32 	%r204, %r203, 1;
	// begin inline asm
	st.volatile.global.u32 [%rd1], %r204;
	// end inline asm
	// begin inline asm
	atom.global.add.u32 %r205, [%rd1], 0;
	// end inline asm
	add.s32 	%r206, %r205, 1;
	// begin inline asm
	st.volatile.global.u32 [%rd1], %r206;
	// end inline asm
	// begin inline asm
	atom.global.add.u32 %r207, [%rd1], 0;
	// end inline asm
	add.s32 	%r208, %r207, 1;
	// begin inline asm
	st.volatile.global.u32 [%rd1], %r208;
	// end inline asm
	// begin inline asm
	atom.global.add.u32 %r209, [%rd1], 0;
	// end inline asm
	add.s32 	%r210, %r209, 1;
	// begin inline asm
	st.volatile.global.u32 [%rd1], %r210;
	// end inline asm
	// begin inline asm
	atom.global.add.u32 %r211, [%rd1], 0;
	// end inline asm
	add.s32 	%r212, %r211, 1;
	// begin inline asm
	st.volatile.global.u32 [%rd1], %r212;
	// end inline asm
	// begin inline asm
	atom.global.add.u32 %r213, [%rd1], 0;
	// end inline asm
	add.s32 	%r214, %r213, 1;
	// begin inline asm
	st.volatile.global.u32 [%rd1], %r214;
	// end inline asm
	// begin inline asm
	atom.global.add.u32 %r215, [%rd1], 0;
	// end inline asm
	add.s32 	%r216, %r215, 1;
	// begin inline asm
	st.volatile.global.u32 [%rd1], %r216;
	// end inline asm
	// begin inline asm
	atom.global.add.u32 %r217, [%rd1], 0;
	// end inline asm
	add.s32 	%r218, %r217, 1;
	// begin inline asm
	st.volatile.global.u32 [%rd1], %r218;
	// end inline asm
	// begin inline asm
	atom.global.add.u32 %r219, [%rd1], 0;
	// end inline asm
	add.s32 	%r220, %r219, 1;
	// begin inline asm
	st.volatile.global.u32 [%rd1], %r220;
	// end inline asm
	// begin inline asm
	atom.global.add.u32 %r221, [%rd1], 0;
	// end inline asm
	add.s32 	%r222, %r221, 1;
	// begin inline asm
	st.volatile.global.u32 [%rd1], %r222;
	// end inline asm
	// begin inline asm
	atom.global.add.u32 %r223, [%rd1], 0;
	// end inline asm
	add.s32 	%r224, %r223, 1;
	// begin inline asm
	st.volatile.global.u32 [%rd1], %r224;
	// end inline asm
	// begin inline asm
	atom.global.add.u32 %r225, [%rd1], 0;
	// end inline asm
	add.s32 	%r226, %r225, 1;
	// begin inline asm
	st.volatile.global.u32 [%rd1], %r226;
	// end inline asm
	// begin inline asm
	atom.global.add.u32 %r227, [%rd1], 0;
	// end inline asm
	add.s32 	%r228, %r227, 1;
	// begin inline asm
	st.volatile.global.u32 [%rd1], %r228;
	// end inline asm
	// begin inline asm
	atom.global.add.u32 %r229, [%rd1], 0;
	// end inline asm
	add.s32 	%r230, %r229, 1;
	// begin inline asm
	st.volatile.global.u32 [%rd1], %r230;
	// end inline asm
	// begin inline asm
	atom.global.add.u32 %r231, [%rd1], 0;
	// end inline asm
	add.s32 	%r232, %r231, 1;
	// begin inline asm
	st.volatile.global.u32 [%rd1], %r232;
	// end inline asm
	// begin inline asm
	atom.global.add.u32 %r233, [%rd1], 0;
	// end inline asm
	add.s32 	%r234, %r233, 1;
	// begin inline asm
	st.volatile.global.u32 [%rd1], %r234;
	// end inline asm
	// begin inline asm
	atom.global.add.u32 %r235, [%rd1], 0;
	// end inline asm
	add.s32 	%r236, %r235, 1;
	// begin inline asm
	st.volatile.global.u32 [%rd1], %r236;
	// end inline asm
	// begin inline asm
	atom.global.add.u32 %r237, [%rd1], 0;
	// end inline asm
	add.s32 	%r238, %r237, 1;
	// begin inline asm
	st.volatile.global.u32 [%rd1], %r238;
	// end inline asm
	// begin inline asm
	atom.global.add.u32 %r239, [%rd1], 0;
	// end inline asm
	add.s32 	%r240, %r239, 1;
	// begin inline asm
	st.volatile.global.u32 [%rd1], %r240;
	// end inline asm
	// begin inline asm
	atom.global.add.u32 %r241, [%rd1], 0;
	// end inline asm
	add.s32 	%r242, %r241, 1;
	// begin inline asm
	st.volatile.global.u32 [%rd1], %r242;
	// end inline asm
	// begin inline asm
	atom.global.add.u32 %r243, [%rd1], 0;
	// end inline asm
	add.s32 	%r244, %r243, 1;
	// begin inline asm
	st.volatile.global.u32 [%rd1], %r244;
	// end inline asm
	// begin inline asm
	atom.global.add.u32 %r245, [%rd1], 0;
	// end inline asm
	add.s32 	%r246, %r245, 1;
	// begin inline asm
	st.volatile.global.u32 [%rd1], %r246;
	// end inline asm
	// begin inline asm
	atom.global.add.u32 %r247, [%rd1], 0;
	// end inline asm
	add.s32 	%r248, %r247, 1;
	// begin inline asm
	st.volatile.global.u32 [%rd1], %r248;
	// end inline asm
	// begin inline asm
	atom.global.add.u32 %r249, [%rd1], 0;
	// end inline asm
	add.s32 	%r250, %r249, 1;
	// begin inline asm
	st.volatile.global.u32 [%rd1], %r250;
	// end inline asm
	// begin inline asm
	atom.global.add.u32 %r251, [%rd1], 0;
	// end inline asm
	add.s32 	%r252, %r251, 1;
	// begin inline asm
	st.volatile.global.u32 [%rd1], %r252;
	// end inline asm
	// begin inline asm
	atom.global.add.u32 %r253, [%rd1], 0;
	// end inline asm
	add.s32 	%r254, %r253, 1;
	// begin inline asm
	st.volatile.global.u32 [%rd1], %r254;
	// end inline asm
	// begin inline asm
	atom.global.add.u32 %r255, [%rd1], 0;
	// end inline asm
	add.s32 	%r256, %r255, 1;
	// begin inline asm
	st.volatile.global.u32 [%rd1], %r256;
	// end inline asm
	// begin inline asm
	atom.global.add.u32 %r257, [%rd1], 0;
	// end inline asm
	add.s32 	%r258, %r257, 1;
	// begin inline asm
	st.volatile.global.u32 [%rd1], %r258;
	// end inline asm
	// begin inline asm
	atom.global.add.u32 %r259, [%rd1], 0;
	// end inline asm
	add.s32 	%r260, %r259, 1;
	// begin inline asm
	st.volatile.global.u32 [%rd1], %r260;
	// end inline asm
	// begin inline asm
	atom.global.add.u32 %r261, [%rd1], 0;
	// end inline asm
	add.s32 	%r262, %r261, 1;
	// begin inline asm
	st.volatile.global.u32 [%rd1], %r262;
	// end inline asm
	// begin inline asm
	atom.global.add.u32 %r263, [%rd1], 0;
	// end inline asm
	add.s32 	%r264, %r263, 1;
	// begin inline asm
	st.volatile.global.u32 [%rd1], %r264;
	// end inline asm
	// begin inline asm
	atom.global.add.u32 %r265, [%rd1], 0;
	// end inline asm
	add.s32 	%r266, %r265, 1;
	// begin inline asm
	st.volatile.global.u32 [%rd1], %r266;
	// end inline asm
	// begin inline asm
	atom.global.add.u32 %r267, [%rd1], 0;
	// end inline asm
	add.s32 	%r268, %r267, 1;
	// begin inline asm
	st.volatile.global.u32 [%rd1], %r268;
	// end inline asm
	// begin inline asm
	atom.global.add.u32 %r269, [%rd1], 0;
	// end inline asm
	add.s32 	%r270, %r269, 1;
	// begin inline asm
	st.volatile.global.u32 [%rd1], %r270;
	// end inline asm
	// begin inline asm
	atom.global.add.u32 %r271, [%rd1], 0;
	// end inline asm
	add.s32 	%r272, %r271, 1;
	// begin inline asm
	st.volatile.global.u32 [%rd1], %r272;
	// end inline asm
	// begin inline asm
	atom.global.add.u32 %r273, [%rd1], 0;
	// end inline asm
	add.s32 	%r274, %r273, 1;
	// begin inline asm
	st.volatile.global.u32 [%rd1], %r274;
	// end inline asm
	// begin inline asm
	atom.global.add.u32 %r275, [%rd1], 0;
	// end inline asm
	add.s32 	%r276, %r275, 1;
	// begin inline asm
	st.volatile.global.u32 [%rd1], %r276;
	// end inline asm
	// begin inline asm
	atom.global.add.u32 %r277, [%rd1], 0;
	// end inline asm
	add.s32 	%r278, %r277, 1;
	// begin inline asm
	st.volatile.global.u32 [%rd1], %r278;
	// end inline asm
	// begin inline asm
	atom.global.add.u32 %r279, [%rd1], 0;
	// end inline asm
	add.s32 	%r280, %r279, 1;
	// begin inline asm
	st.volatile.global.u32 [%rd1], %r280;
	// end inline asm
	// begin inline asm
	atom.global.add.u32 %r281, [%rd1], 0;
	// end inline asm
	add.s32 	%r282, %r281, 1;
	// begin inline asm
	st.volatile.global.u32 [%rd1], %r282;
	// end inline asm
	// begin inline asm
	atom.global.add.u32 %r283, [%rd1], 0;
	// end inline asm
	add.s32 	%r284, %r283, 1;
	// begin inline asm
	st.volatile.global.u32 [%rd1], %r284;
	// end inline asm
	// begin inline asm
	atom.global.add.u32 %r285, [%rd1], 0;
	// end inline asm
	add.s32 	%r286, %r285, 1;
	// begin inline asm
	st.volatile.global.u32 [%rd1], %r286;
	// end inline asm
	// begin inline asm
	atom.global.add.u32 %r287, [%rd1], 0;
	// end inline asm
	add.s32 	%r288, %r287, 1;
	// begin inline asm
	st.volatile.global.u32 [%rd1], %r288;
	// end inline asm
	// begin inline asm
	atom.global.add.u32 %r289, [%rd1], 0;
	// end inline asm
	add.s32 	%r290, %r289, 1;
	// begin inline asm
	st.volatile.global.u32 [%rd1], %r290;
	// end inline asm
	// begin inline asm
	atom.global.add.u32 %r291, [%rd1], 0;
	// end inline asm
	add.s32 	%r292, %r291, 1;
	// begin inline asm
	st.volatile.global.u32 [%rd1], %r292;
	// end inline asm
	// begin inline asm
	atom.global.add.u32 %r293, [%rd1], 0;
	// end inline asm
	add.s32 	%r294, %r293, 1;
	// begin inline asm
	st.volatile.global.u32 [%rd1], %r294;
	// end inline asm
	// begin inline asm
	atom.global.add.u32 %r295, [%rd1], 0;
	// end inline asm
	add.s32 	%r296, %r295, 1;
	// begin inline asm
	st.volatile.global.u32 [%rd1], %r296;
	// end inline asm
	// begin inline asm
	atom.global.add.u32 %r297, [%rd1], 0;
	// end inline asm
	add.s32 	%r298, %r297, 1;
	// begin inline asm
	st.volatile.global.u32 [%rd1], %r298;
	// end inline asm
	// begin inline asm
	atom.global.add.u32 %r299, [%rd1], 0;
	// end inline asm
	add.s32 	%r300, %r299, 1;
	// begin inline asm
	st.volatile.global.u32 [%rd1], %r300;
	// end inline asm
	// begin inline asm
	atom.global.add.u32 %r301, [%rd1], 0;
	// end inline asm
	add.s32 	%r302, %r301, 1;
	// begin inline asm
	st.volatile.global.u32 [%rd1], %r302;
	// end inline asm
	// begin inline asm
	atom.global.add.u32 %r303, [%rd1], 0;
	// end inline asm
	add.s32 	%r304, %r303, 1;
	// begin inline asm
	st.volatile.global.u32 [%rd1], %r304;
	// end inline asm
	// begin inline asm
	atom.global.add.u32 %r305, [%rd1], 0;
	// end inline asm
	add.s32 	%r306, %r305, 1;
	// begin inline asm
	st.volatile.global.u32 [%rd1], %r306;
	// end inline asm
	// begin inline asm
	atom.global.add.u32 %r307, [%rd1], 0;
	// end inline asm
	add.s32 	%r308, %r307, 1;
	// begin inline asm
	st.volatile.global.u32 [%rd1], %r308;
	// end inline asm
	// begin inline asm
	atom.global.add.u32 %r309, [%rd1], 0;
	// end inline asm
	add.s32 	%r310, %r309, 1;
	// begin inline asm
	st.volatile.global.u32 [%rd1], %r310;
	// end inline asm
	// begin inline asm
	atom.global.add.u32 %r311, [%rd1], 0;
	// end inline asm
	add.s32 	%r312, %r311, 1;
	// begin inline asm
	st.volatile.global.u32 [%rd1], %r312;
	// end inline asm
	// begin inline asm
	atom.global.add.u32 %r313, [%rd1], 0;
	// end inline asm
	add.s32 	%r314, %r313, 1;
	// begin inline asm
	st.volatile.global.u32 [%rd1], %r314;
	// end inline asm
	// begin inline asm
	atom.global.add.u32 %r315, [%rd1], 0;
	// end inline asm
	add.s32 	%r316, %r315, 1;
	// begin inline asm
	st.volatile.global.u32 [%rd1], %r316;
	// end inline asm
	// begin inline asm
	atom.global.add.u32 %r317, [%rd1], 0;
	// end inline asm
	add.s32 	%r318, %r317, 1;
	// begin inline asm
	st.volatile.global.u32 [%rd1], %r318;
	// end inline asm
	// begin inline asm
	atom.global.add.u32 %r319, [%rd1], 0;
	// end inline asm
	add.s32 	%r320, %r319, 1;
	// begin inline asm
	st.volatile.global.u32 [%rd1], %r320;
	// end inline asm
	// begin inline asm
	atom.global.add.u32 %r321, [%rd1], 0;
	// end inline asm
	add.s32 	%r322, %r321, 1;
	// begin inline asm
	st.volatile.global.u32 [%rd1], %r322;
	// end inline asm
	// begin inline asm
	atom.global.add.u32 %r323, [%rd1], 0;
	// end inline asm
	add.s32 	%r324, %r323, 1;
	// begin inline asm
	st.volatile.global.u32 [%rd1], %r324;
	// end inline asm
	// begin inline asm
	atom.global.add.u32 %r325, [%rd1], 0;
	// end inline asm
	add.s32 	%r326, %r325, 1;
	// begin inline asm
	st.volatile.global.u32 [%rd1], %r326;
	// end inline asm
	// begin inline asm
	atom.global.add.u32 %r327, [%rd1], 0;
	// end inline asm
	add.s32 	%r328, %r327, 1;
	// begin inline asm
	st.volatile.global.u32 [%rd1], %r328;
	// end inline asm
	// begin inline asm
	atom.global.add.u32 %r329, [%rd1], 0;
	// end inline asm
	add.s32 	%r330, %r329, 1;
	// begin inline asm
	st.volatile.global.u32 [%rd1], %r330;
	// end inline asm
	// begin inline asm
	atom.global.add.u32 %r331, [%rd1], 0;
	// end inline asm
	add.s32 	%r332, %r331, 1;
	// begin inline asm
	st.volatile.global.u32 [%rd1], %r332;
	// end inline asm
	// begin inline asm
	atom.global.add.u32 %r333, [%rd1], 0;
	// end inline asm
	add.s32 	%r334, %r333, 1;
	// begin inline asm
	st.volatile.global.u32 [%rd1], %r334;
	// end inline asm
	// begin inline asm
	atom.global.add.u32 %r335, [%rd1], 0;
	// end inline asm
	add.s32 	%r336, %r335, 1;
	// begin inline asm
	st.volatile.global.u32 [%rd1], %r336;
	// end inline asm
	// begin inline asm
	atom.global.add.u32 %r337, [%rd1], 0;
	// end inline asm
	add.s32 	%r338, %r337, 1;
	// begin inline asm
	st.volatile.global.u32 [%rd1], %r338;
	// end inline asm
	// begin inline asm
	atom.global.add.u32 %r339, [%rd1], 0;
	// end inline asm
	add.s32 	%r340, %r339, 1;
	// begin inline asm
	st.volatile.global.u32 [%rd1], %r340;
	// end inline asm
	// begin inline asm
	atom.global.add.u32 %r341, [%rd1], 0;
	// end inline asm
	add.s32 	%r342, %r341, 1;
	// begin inline asm
	st.volatile.global.u32 [%rd1], %r342;
	// end inline asm
	// begin inline asm
	atom.global.add.u32 %r343, [%rd1], 0;
	// end inline asm
	add.s32 	%r344, %r343, 1;
	// begin inline asm
	st.volatile.global.u32 [%rd1], %r344;
	// end inline asm
	// begin inline asm
	atom.global.add.u32 %r345, [%rd1], 0;
	// end inline asm
	add.s32 	%r346, %r345, 1;
	// begin inline asm
	st.volatile.global.u32 [%rd1], %r346;
	// end inline asm
	// begin inline asm
	atom.global.add.u32 %r347, [%rd1], 0;
	// end inline asm
	add.s32 	%r348, %r347, 1;
	// begin inline asm
	st.volatile.global.u32 [%rd1], %r348;
	// end inline asm
	// begin inline asm
	atom.global.add.u32 %r349, [%rd1], 0;
	// end inline asm
	add.s32 	%r350, %r349, 1;
	// begin inline asm
	st.volatile.global.u32 [%rd1], %r350;
	// end inline asm
	// begin inline asm
	atom.global.add.u32 %r351, [%rd1], 0;
	// end inline asm
	add.s32 	%r352, %r351, 1;
	// begin inline asm
	st.volatile.global.u32 [%rd1], %r352;
	// end inline asm
	// begin inline asm
	atom.global.add.u32 %r353, [%rd1], 0;
	// end inline asm
	add.s32 	%r354, %r353, 1;
	// begin inline asm
	st.volatile.global.u32 [%rd1], %r354;
	// end inline asm
	// begin inline asm
	atom.global.add.u32 %r355, [%rd1], 0;
	// end inline asm
	add.s32 	%r356, %r355, 1;
	// begin inline asm
	st.volatile.global.u32 [%rd1], %r356;
	// end inline asm
	// begin inline asm
	atom.global.add.u32 %r357, [%rd1], 0;
	// end inline asm
	add.s32 	%r358, %r357, 1;
	// begin inline asm
	st.volatile.global.u32 [%rd1], %r358;
	// end inline asm
	// begin inline asm
	atom.global.add.u32 %r359, [%rd1], 0;
	// end inline asm
	add.s32 	%r360, %r359, 1;
	// begin inline asm
	st.volatile.global.u32 [%rd1], %r360;
	// end inline asm
	// begin inline asm
	atom.global.add.u32 %r361, [%rd1], 0;
	// end inline asm
	add.s32 	%r362, %r361, 1;
	// begin inline asm
	st.volatile.global.u32 [%rd1], %r362;
	// end inline asm
	// begin inline asm
	atom.global.add.u32 %r363, [%rd1], 0;
	// end inline asm
	add.s32 	%r364, %r363, 1;
	// begin inline asm
	st.volatile.global.u32 [%rd1], %r364;
	// end inline asm
	// begin inline asm
	atom.global.add.u32 %r365, [%rd1], 0;
	// end inline asm
	add.s32 	%r366, %r365, 1;
	// begin inline asm
	st.volatile.global.u32 [%rd1], %r366;
	// end inline asm
	// begin inline asm
	atom.global.add.u32 %r367, [%rd1], 0;
	// end inline asm
	add.s32 	%r368, %r367, 1;
	// begin inline asm
	st.volatile.global.u32 [%rd1], %r368;
	// end inline asm
	// begin inline asm
	atom.global.add.u32 %r369, [%rd1], 0;
	// end inline asm
	add.s32 	%r370, %r369, 1;
	// begin inline asm
	st.volatile.global.u32 [%rd1], %r370;
	// end inline asm
	// begin inline asm
	atom.global.add.u32 %r371, [%rd1], 0;
	// end inline asm
	add.s32 	%r372, %r371, 1;
	// begin inline asm
	st.volatile.global.u32 [%rd1], %r372;
	// end inline asm
	// begin inline asm
	atom.global.add.u32 %r373, [%rd1], 0;
	// end inline asm
	add.s32 	%r374, %r373, 1;
	// begin inline asm
	st.volatile.global.u32 [%rd1], %r374;
	// end inline asm
	// begin inline asm
	atom.global.add.u32 %r375, [%rd1], 0;
	// end inline asm
	add.s32 	%r376, %r375, 1;
	// begin inline asm
	st.volatile.global.u32 [%rd1], %r376;
	// end inline asm
	// begin inline asm
	atom.global.add.u32 %r377, [%rd1], 0;
	// end inline asm
	add.s32 	%r378, %r377, 1;
	// begin inline asm
	st.volatile.global.u32 [%rd1], %r378;
	// end inline asm
	// begin inline asm
	atom.global.add.u32 %r379, [%rd1], 0;
	// end inline asm
	add.s32 	%r380, %r379, 1;
	// begin inline asm
	st.volatile.global.u32 [%rd1], %r380;
	// end inline asm
	// begin inline asm
	atom.global.add.u32 %r381, [%rd1], 0;
	// end inline asm
	add.s32 	%r382, %r381, 1;
	// begin inline asm
	st.volatile.global.u32 [%rd1], %r382;
	// end inline asm
	// begin inline asm
	atom.global.add.u32 %r383, [%rd1], 0;
	// end inline asm
	add.s32 	%r384, %r383, 1;
	// begin inline asm
	st.volatile.global.u32 [%rd1], %r384;
	// end inline asm
	// begin inline asm
	atom.global.add.u32 %r385, [%rd1], 0;
	// end inline asm
	add.s32 	%r386, %r385, 1;
	// begin inline asm
	st.volatile.global.u32 [%rd1], %r386;
	// end inline asm
	// begin inline asm
	atom.global.add.u32 %r387, [%rd1], 0;
	// end inline asm
	add.s32 	%r388, %r387, 1;
	// begin inline asm
	st.volatile.global.u32 [%rd1], %r388;
	// end inline asm
	// begin inline asm
	atom.global.add.u32 %r389, [%rd1], 0;
	// end inline asm
	add.s32 	%r390, %r389, 1;
	// begin inline asm
	st.volatile.global.u32 [%rd1], %r390;
	// end inline asm
	// begin inline asm
	atom.global.add.u32 %r391, [%rd1], 0;
	// end inline asm
	add.s32 	%r392, %r391, 1;
	// begin inline asm
	st.volatile.global.u32 [%rd1], %r392;
	// end inline asm
	// begin inline asm
	atom.global.add.u32 %r393, [%rd1], 0;
	// end inline asm
	add.s32 	%r394, %r393, 1;
	// begin inline asm
	st.volatile.global.u32 [%rd1], %r394;
	// end inline asm
	// begin inline asm
	atom.global.add.u32 %r395, [%rd1], 0;
	// end inline asm
	add.s32 	%r396, %r395, 1;
	// begin inline asm
	st.volatile.global.u32 [%rd1], %r396;
	// end inline asm
	// begin inline asm
	atom.global.add.u32 %r397, [%rd1], 0;
	// end inline asm
	add.s32 	%r398, %r397, 1;
	// begin inline asm
	st.volatile.global.u32 [%rd1], %r398;
	// end inline asm
	// begin inline asm
	atom.global.add.u32 %r399, [%rd1], 0;
	// end inline asm
	add.s32 	%r400, %r399, 1;
	// begin inline asm
	st.volatile.global.u32 [%rd1], %r400;
	// end inline asm
	// begin inline asm
	atom.global.add.u32 %r401, [%rd1], 0;
	// end inline asm
	add.s32 	%r402, %r401, 1;
	// begin inline asm
	st.volatile.global.u32 [%rd1], %r402;
	// end inline asm
	// begin inline asm
	atom.global.add.u32 %r403, [%rd1], 0;
	// end inline asm
	add.s32 	%r404, %r403, 1;
	// begin inline asm
	st.volatile.global.u32 [%rd1], %r404;
	// end inline asm
	// begin inline asm
	atom.global.add.u32 %r405, [%rd1], 0;
	// end inline asm
	add.s32 	%r406, %r405, 1;
	// begin inline asm
	st.volatile.global.u32 [%rd1], %r406;
	// end inline asm
	// begin inline asm
	atom.global.add.u32 %r407, [%rd1], 0;
	// end inline asm
	add.s32 	%r408, %r407, 1;
	// begin inline asm
	st.volatile.global.u32 [%rd1], %r408;
	// end inline asm
	// begin inline asm
	atom.global.add.u32 %r409, [%rd1], 0;
	// end inline asm
	add.s32 	%r410, %r409, 1;
	// begin inline asm
	st.volatile.global.u32 [%rd1], %r410;
	// end inline asm
	// begin inline asm
	atom.global.add.u32 %r411, [%rd1], 0;
	// end inline asm
	add.s32 	%r412, %r411, 1;
	// begin inline asm
	st.volatile.global.u32 [%rd1], %r412;
	// end inline asm
	// begin inline asm
	atom.global.add.u32 %r413, [%rd1], 0;
	// end inline asm
	add.s32 	%r414, %r413, 1;
	// begin inline asm
	st.volatile.global.u32 [%rd1], %r414;
	// end inline asm
	// begin inline asm
	atom.global.add.u32 %r415, [%rd1], 0;
	// end inline asm
	add.s32 	%r416, %r415, 1;
	// begin inline asm
	st.volatile.global.u32 [%rd1], %r416;
	// end inline asm
	// begin inline asm
	atom.global.add.u32 %r417, [%rd1], 0;
	// end inline asm
	add.s32 	%r418, %r417, 1;
	// begin inline asm
	st.volatile.global.u32 [%rd1], %r418;
	// end inline asm
	// begin inline asm
	atom.global.add.u32 %r419, [%rd1], 0;
	// end inline asm
	add.s32 	%r420, %r419, 1;
	// begin inline asm
	st.volatile.global.u32 [%rd1], %r420;
	// end inline asm
	// begin inline asm
	atom.global.add.u32 %r421, [%rd1], 0;
	// end inline asm
	add.s32 	%r422, %r421, 1;
	// begin inline asm
	st.volatile.global.u32 [%rd1], %r422;
	// end inline asm
	// begin inline asm
	atom.global.add.u32 %r423, [%rd1], 0;
	// end inline asm
	add.s32 	%r424, %r423, 1;
	// begin inline asm
	st.volatile.global.u32 [%rd1], %r424;
	// end inline asm
	// begin inline asm
	atom.global.add.u32 %r425, [%rd1], 0;
	// end inline asm
	add.s32 	%r426, %r425, 1;
	// begin inline asm
	st.volatile.global.u32 [%rd1], %r426;
	// end inline asm
	// begin inline asm
	atom.global.add.u32 %r427, [%rd1], 0;
	// end inline asm
	add.s32 	%r428, %r427, 1;
	// begin inline asm
	st.volatile.global.u32 [%rd1], %r428;
	// end inline asm
	// begin inline asm
	atom.global.add.u32 %r429, [%rd1], 0;
	// end inline asm
	add.s32 	%r430, %r429, 1;
	// begin inline asm
	st.volatile.global.u32 [%rd1], %r430;
	// end inline asm
	// begin inline asm
	atom.global.add.u32 %r431, [%rd1], 0;
	// end inline asm
	add.s32 	%r432, %r431, 1;
	// begin inline asm
	st.volatile.global.u32 [%rd1], %r432;
	// end inline asm
	// begin inline asm
	atom.global.add.u32 %r433, [%rd1], 0;
	// end inline asm
	add.s32 	%r434, %r433, 1;
	// begin inline asm
	st.volatile.global.u32 [%rd1], %r434;
	// end inline asm
	// begin inline asm
	atom.global.add.u32 %r435, [%rd1], 0;
	// end inline asm
	add.s32 	%r436, %r435, 1;
	// begin inline asm
	st.volatile.global.u32 [%rd1], %r436;
	// end inline asm
	// begin inline asm
	atom.global.add.u32 %r437, [%rd1], 0;
	// end inline asm
	add.s32 	%r438, %r437, 1;
	// begin inline asm
	st.volatile.global.u32 [%rd1], %r438;
	// end inline asm
	// begin inline asm
	atom.global.add.u32 %r439, [%rd1], 0;
	// end inline asm
	add.s32 	%r440, %r439, 1;
	// begin inline asm
	st.volatile.global.u32 [%rd1], %r440;
	// end inline asm
	// begin inline asm
	atom.global.add.u32 %r441, [%rd1], 0;
	// end inline asm
	add.s32 	%r442, %r441, 1;
	// begin inline asm
	st.volatile.global.u32 [%rd1], %r442;
	// end inline asm
	// begin inline asm
	atom.global.add.u32 %r443, [%rd1], 0;
	// end inline asm
	add.s32 	%r444, %r443, 1;
	// begin inline asm
	st.volatile.global.u32 [%rd1], %r444;
	// end inline asm
	// begin inline asm
	atom.global.add.u32 %r445, [%rd1], 0;
	// end inline asm
	add.s32 	%r446, %r445, 1;
	// begin inline asm
	st.volatile.global.u32 [%rd1], %r446;
	// end inline asm
	// begin inline asm
	atom.global.add.u32 %r447, [%rd1], 0;
	// end inline asm
	add.s32 	%r448, %r447, 1;
	// begin inline asm
	st.volatile.global.u32 [%rd1], %r448;
	// end inline asm
	// begin inline asm
	atom.global.add.u32 %r449, [%rd1], 0;
	// end inline asm
	add.s32 	%r450, %r449, 1;
	// begin inline asm
	st.volatile.global.u32 [%rd1], %r450;
	// end inline asm
	// begin inline asm
	atom.global.add.u32 %r451, [%rd1], 0;
	// end inline asm
	add.s32 	%r452, %r451, 1;
	// begin inline asm
	st.volatile.global.u32 [%rd1], %r452;
	// end inline asm
	// begin inline asm
	atom.global.add.u32 %r453, [%rd1], 0;
	// end inline asm
	add.s32 	%r454, %r453, 1;
	// begin inline asm
	st.volatile.global.u32 [%rd1], %r454;
	// end inline asm
	// begin inline asm
	atom.global.add.u32 %r455, [%rd1], 0;
	// end inline asm
	add.s32 	%r456, %r455, 1;
	// begin inline asm
	st.volatile.global.u32 [%rd1], %r456;
	// end inline asm
	// begin inline asm
	atom.global.add.u32 %r457, [%rd1], 0;
	// end inline asm
	add.s32 	%r458, %r457, 1;
	// begin inline asm
	st.volatile.global.u32 [%rd1], %r458;
	// end inline asm
	// begin inline asm
	atom.global.add.u32 %r459, [%rd1], 0;
	// end inline asm
	add.s32 	%r460, %r459, 1;
	// begin inline asm
	st.volatile.global.u32 [%rd1], %r460;
	// end inline asm
	// begin inline asm
	atom.global.add.u32 %r461, [%rd1], 0;
	// end inline asm
	add.s32 	%r462, %r461, 1;
	// begin inline asm
	st.volatile.global.u32 [%rd1], %r462;
	// end inline asm
	// begin inline asm
	atom.global.add.u32 %r463, [%rd1], 0;
	// end inline asm
	add.s32 	%r464, %r463, 1;
	// begin inline asm
	st.volatile.global.u32 [%rd1], %r464;
	// end inline asm
	// begin inline asm
	atom.global.add.u32 %r465, [%rd1], 0;
	// end inline asm
	add.s32 	%r466, %r465, 1;
	// begin inline asm
	st.volatile.global.u32 [%rd1], %r466;
	// end inline asm
	// begin inline asm
	atom.global.add.u32 %r467, [%rd1], 0;
	// end inline asm
	add.s32 	%r468, %r467, 1;
	// begin inline asm
	st.volatile.global.u32 [%rd1], %r468;
	// end inline asm
	// begin inline asm
	atom.global.add.u32 %r469, [%rd1], 0;
	// end inline asm
	add.s32 	%r470, %r469, 1;
	// begin inline asm
	st.volatile.global.u32 [%rd1], %r470;
	// end inline asm
	// begin inline asm
	atom.global.add.u32 %r471, [%rd1], 0;
	// end inline asm
	add.s32 	%r472, %r471, 1;
	// begin inline asm
	st.volatile.global.u32 [%rd1], %r472;
	// end inline asm
	// begin inline asm
	atom.global.add.u32 %r473, [%rd1], 0;
	// end inline asm
	add.s32 	%r474, %r473, 1;
	// begin inline asm
	st.volatile.global.u32 [%rd1], %r474;
	// end inline asm
	// begin inline asm
	atom.global.add.u32 %r475, [%rd1], 0;
	// end inline asm
	add.s32 	%r476, %r475, 1;
	// begin inline asm
	st.volatile.global.u32 [%rd1], %r476;
	// end inline asm
	// begin inline asm
	atom.global.add.u32 %r477, [%rd1], 0;
	// end inline asm
	add.s32 	%r478, %r477, 1;
	// begin inline asm
	st.volatile.global.u32 [%rd1], %r478;
	// end inline asm
	// begin inline asm
	atom.global.add.u32 %r479, [%rd1], 0;
	// end inline asm
	add.s32 	%r480, %r479, 1;
	// begin inline asm
	st.volatile.global.u32 [%rd1], %r480;
	// end inline asm
	// begin inline asm
	atom.global.add.u32 %r481, [%rd1], 0;
	// end inline asm
	add.s32 	%r482, %r481, 1;
	// begin inline asm
	st.volatile.global.u32 [%rd1], %r482;
	// end inline asm
	// begin inline asm
	atom.global.add.u32 %r483, [%rd1], 0;
	// end inline asm
	add.s32 	%r484, %r483, 1;
	// begin inline asm
	st.volatile.global.u32 [%rd1], %r484;
	// end inline asm
	// begin inline asm
	atom.global.add.u32 %r485, [%rd1], 0;
	// end inline asm
	add.s32 	%r486, %r485, 1;
	// begin inline asm
	st.volatile.global.u32 [%rd1], %r486;
	// end inline asm
	// begin inline asm
	atom.global.add.u32 %r487, [%rd1], 0;
	// end inline asm
	add.s32 	%r488, %r487, 1;
	// begin inline asm
	st.volatile.global.u32 [%rd1], %r488;
	// end inline asm
	// begin inline asm
	atom.global.add.u32 %r489, [%rd1], 0;
	// end inline asm
	add.s32 	%r490, %r489, 1;
	// begin inline asm
	st.volatile.global.u32 [%rd1], %r490;
	// end inline asm
	// begin inline asm
	atom.global.add.u32 %r491, [%rd1], 0;
	// end inline asm
	add.s32 	%r492, %r491, 1;
	// begin inline asm
	st.volatile.global.u32 [%rd1], %r492;
	// end inline asm
	// begin inline asm
	atom.global.add.u32 %r493, [%rd1], 0;
	// end inline asm
	add.s32 	%r494, %r493, 1;
	// begin inline asm
	st.volatile.global.u32 [%rd1], %r494;
	// end inline asm
	// begin inline asm
	atom.global.add.u32 %r495, [%rd1], 0;
	// end inline asm
	add.s32 	%r496, %r495, 1;
	// begin inline asm
	st.volatile.global.u32 [%rd1], %r496;
	// end inline asm
	// begin inline asm
	atom.global.add.u32 %r497, [%rd1], 0;
	// end inline asm
	add.s32 	%r498, %r497, 1;
	// begin inline asm
	st.volatile.global.u32 [%rd1], %r498;
	// end inline asm
	// begin inline asm
	atom.global.add.u32 %r499, [%rd1], 0;
	// end inline asm
	add.s32 	%r500, %r499, 1;
	// begin inline asm
	st.volatile.global.u32 [%rd1], %r500;
	// end inline asm
	// begin inline asm
	atom.global.add.u32 %r501, [%rd1], 0;
	// end inline asm
	add.s32 	%r502, %r501, 1;
	// begin inline asm
	st.volatile.global.u32 [%rd1], %r502;
	// end inline asm
	// begin inline asm
	atom.global.add.u32 %r503, [%rd1], 0;
	// end inline asm
	add.s32 	%r504, %r503, 1;
	// begin inline asm
	st.volatile.global.u32 [%rd1], %r504;
	// end inline asm
	// begin inline asm
	atom.global.add.u32 %r505, [%rd1], 0;
	// end inline asm
	add.s32 	%r506, %r505, 1;
	// begin inline asm
	st.volatile.global.u32 [%rd1], %r506;
	// end inline asm
	// begin inline asm
	atom.global.add.u32 %r507, [%rd1], 0;
	// end inline asm
	add.s32 	%r508, %r507, 1;
	// begin inline asm
	st.volatile.global.u32 [%rd1], %r508;
	// end inline asm
	// begin inline asm
	atom.global.add.u32 %r509, [%rd1], 0;
	// end inline asm
	add.s32 	%r510, %r509, 1;
	// begin inline asm
	st.volatile.global.u32 [%rd1], %r510;
	// end inline asm
	// begin inline asm
	atom.global.add.u32 %r511, [%rd1], 0;
	// end inline asm
	add.s32 	%r512, %r511, 1;
	// begin inline asm
	st.volatile.global.u32 [%rd1], %r512;
	// end inline asm
	// begin inline asm
	atom.global.add.u32 %r513, [%rd1], 0;
	// end inline asm
	add.s32 	%r514, %r513, 1;
	// begin inline asm
	st.volatile.global.u32 [%rd1], %r514;
	// end inline asm
$L__BB52_2:
	ret;

}
	// .globl	_Z4testIL_Z15load_atomic_addPKjEL_Z17store_atomic_exchPjjELi256E14single_element10skip_lanesILj8EEEvv
.visible .entry _Z4testIL_Z15load_atomic_addPKjEL_Z17store_atomic_exchPjjELi256E14single_element10skip_lanesILj8EEEvv()
{
	.reg .pred 	%p<2>;
	.reg .b32 	%r<771>;
	.reg .b64 	%rd<514>;

	// begin inline asm
	mov.u32 %r1, %laneid;
	// end inline asm
	and.b32  	%r2, %r1, 7;
	setp.ne.s32 	%p1, %r2, 0;
	@%p1 bra 	$L__BB53_2;
	mov.u64 	%rd513, buffer;
	cvta.global.u64 	%rd1, %rd513;
	// begin inline asm
	atom.global.add.u32 %r3, [%rd1], 0;
	// end inline asm
	add.s32 	%r5, %r3, 1;
	// begin inline asm
	atom.global.exch.b32 %r4, [%rd1], %r5;
	// end inline asm
	// begin inline asm
	atom.global.add.u32 %r6, [%rd1], 0;
	// end inline asm
	add.s32 	%r8, %r6, 1;
	// begin inline asm
	atom.global.exch.b32 %r7, [%rd1], %r8;
	// end inline asm
	// begin inline asm
	atom.global.add.u32 %r9, [%rd1], 0;
	// end inline asm
	add.s32 	%r11, %r9, 1;
	// begin inline asm
	atom.global.exch.b32 %r10, [%rd1], %r11;
	// end inline asm
	// begin inline asm
	atom.global.add.u32 %r12, [%rd1], 0;
	// end inline asm
	add.s32 	%r14, %r12, 1;
	// begin inline asm
	atom.global.exch.b32 %r13, [%rd1], %r14;
	// end inline asm
	// begin inline asm
	atom.global.add.u32 %r15, [%rd1], 0;
	// end inline asm
	add.s32 	%r17, %r15, 1;
	// begin inline asm
	atom.global.exch.b32 %r16, [%rd1], %r17;
	// end inline asm
	// begin inline asm
	atom.global.add.u32 %r18, [%rd1], 0;
	// end inline asm
	add.s32 	%r20, %r18, 1;
	// begin inline asm
	atom.global.exch.b32 %r19, [%rd1], %r20;
	// end inline asm
	// begin inline asm
	atom.global.add.u32 %r21, [%rd1], 0;
	// end inline asm
	add.s32 	%r23, %r21, 1;
	// begin inline asm
	atom.global.exch.b32 %r22, [%rd1], %r23;
	// end inline asm
	// begin inline asm
	atom.global.add.u32 %r24, [%rd1], 0;
	// end inline asm
	add.s32 	%r26, %r24, 1;
	// begin inline asm
	atom.global.exch.b32 %r25, [%rd1], %r26;
	// end inline asm
	// begin inline asm
	atom.global.add.u32 %r27, [%rd1], 0;
	// end inline asm
	add.s32 	%r29, %r27, 1;
	// begin inline asm
	atom.global.exch.b32 %r28, [%rd1], %r29;
	// end inline asm
	// begin inline asm
	atom.global.add.u32 %r30, [%rd1], 0;
	// end inline asm
	add.s32 	%r32, %r30, 1;
	// begin inline asm
	atom.global.exch.b32 %r31, [%rd1], %r32;
	// end inline asm
	// begin inline asm
	atom.global.add.u32 %r33, [%rd1], 0;
	// end inline asm
	add.s32 	%r35, %r33, 1;
	// begin inline asm
	atom.global.exch.b32 %r34, [%rd1], %r35;
	// end inline asm
	// begin inline asm
	atom.global.add.u32 %r36, [%rd1], 0;
	// end inline asm
	add.s32 	%r38, %r36, 1;
	// begin inline asm
	atom.global.exch.b32 %r37, [%rd1], %r38;
	// end inline asm
	// begin inline asm
	atom.global.add.u32 %r39, [%rd1], 0;
	// end inline asm
	add.s32 	%r41, %r39, 1;
	// begin inline asm
	atom.global.exch.b32 %r40, [%rd1], %r41;
	// end inline asm
	// begin inline asm
	atom.global.add.u32 %r42, [%rd1], 0;
	// end inline asm
	add.s32 	%r44, %r42, 1;
	// begin inline asm
	atom.global.exch.b32 %r43, [%rd1], %r44;
	// end inline asm
	// begin inline asm
	atom.global.add.u32 %r45, [%rd1], 0;
	// end inline asm
	add.s32 	%r47, %r45, 1;
	// begin inline asm
	atom.global.exch.b32 %r46, [%rd1], %r47;
	// end inline asm
	// begin inline asm
	atom.global.add.u32 %r48, [%rd1], 0;
	// end inline asm
	add.s32 	%r50, %r48, 1;
	// begin inline asm
	atom.global.exch.b32 %r49, [%rd1], %r50;
	// end inline asm
	// begin inline asm
	atom.global.add.u32 %r51, [%rd1], 0;
	// end inline asm
	add.s32 	%r53, %r51, 1;
	// begin inline asm
	atom.global.exch.b32 %r52, [%rd1], %r53;
	// end inline asm
	// begin inline asm
	atom.global.add.u32 %r54, [%rd1], 0;
	// end inline asm
	add.s32 	%r56, %r54, 1;
	// begin inline asm
	atom.global.exch.b32 %r55, [%rd1], %r56;
	// end inline asm
	// begin inline asm
	atom.global.add.u32 %r57, [%rd1], 0;
	// end inline asm
	add.s32 	%r59, %r57, 1;
	// begin inline asm
	atom.global.exch.b32 %r58, [%rd1], %r59;
	// end inline asm
	// begin inline asm
	atom.global.add.u32 %r60, [%rd1], 0;
	// end inline asm
	add.s32 	%r62, %r60, 1;
	// begin inline asm
	atom.global.exch.b32 %r61, [%rd1], %r62;
	// end inline asm
	// begin inline asm
	atom.global.add.u32 %r63, [%rd1], 0;
	// end inline asm
	add.s32 	%r65, %r63, 1;
	// begin inline asm
	atom.global.exch.b32 %r64, [%rd1], %r65;
	// end inline asm
	// begin inline asm
	atom.global.add.u32 %r66, [%rd1], 0;
	// end inline asm
	add.s32 	%r68, %r66, 1;
	// begin inline asm
	atom.global.exch.b32 %r67, [%rd1], %r68;
	// end inline asm
	// begin inline asm
	atom.global.add.u32 %r69, [%rd1], 0;
	// end inline asm
	add.s32 	%r71, %r69, 1;
	// begin inline asm
	atom.global.exch.b32 %r70, [%rd1], %r71;
	// end inline asm
	// begin inline asm
	atom.global.add.u32 %r72, [%rd1], 0;
	// end inline asm
	add.s32 	%r74, %r72, 1;
	// begin inline asm
	atom.global.exch.b32 %r73, [%rd1], %r74;
	// end inline asm
	// begin inline asm
	atom.global.add.u32 %r75, [%rd1], 0;
	// end inline asm
	add.s32 	%r77, %r75, 1;
	// begin inline asm
	atom.global.exch.b32 %r76, [%rd1], %r77;
	// end inline asm
	// begin inline asm
	atom.global.add.u32 %r78, [%rd1], 0;
	// end inline asm
	add.s32 	%r80, %r78, 1;
	// begin inline asm
	atom.global.exch.b32 %r79, [%rd1], %r80;
	// end inline asm
	// begin inline asm
	atom.global.add.u32 %r81, [%rd1], 0;
	// end inline asm
	add.s32 	%r83, %r81, 1;
	// begin inline asm
	atom.global.exch.b32 %r82, [%rd1], %r83;
	// end inline asm
	// begin inline asm
	atom.global.add.u32 %r84, [%rd1], 0;
	// end inline asm
	add.s32 	%r86, %r84, 1;
	// begin inline asm
	atom.global.exch.b32 %r85, [%rd1], %r86;
	// end inline asm
	// begin inline asm
	atom.global.add.u32 %r87, [%rd1], 0;
	// end inline asm
	add.s32 	%r89, %r87, 1;
	// begin inline asm
	atom.global.exch.b32 %r88, [%rd1], %r89;
	// end inline asm
	// begin inline asm
	atom.global.add.u32 %r90, [%rd1], 0;
	// end inline asm
	add.s32 	%r92, %r90, 1;
	// begin inline asm
	atom.global.exch.b32 %r91, [%rd1], %r92;
	// end inline asm
	// begin inline asm
	atom.global.add.u32 %r93, [%rd1], 0;
	// end inline asm
	add.s32 	%r95, %r93, 1;
	// begin inline asm
	atom.global.exch.b32 %r94, [%rd1], %r95;
	// end inline asm
	// begin inline asm
	atom.global.add.u32 %r96, [%rd1], 0;
	// end inline asm
	add.s32 	%r98, %r96, 1;
	// begin inline asm
	atom.global.exch.b32 %r97, [%rd1], %r98;
	// end inline asm
	// begin inline asm
	atom.global.add.u32 %r99, [%rd1], 0;
	// end inline asm
	add.s32 	%r101, %r99, 1;
	// begin inline asm
	atom.global.exch.b32 %r100, [%rd1], %r101;
	// end inline asm
	// begin inline asm
	atom.global.add.u32 %r102, [%rd1], 0;
	// end inline asm
	add.s32 	%r104, %r102, 1;
	// begin inline asm
	atom.global.exch.b32 %r103, [%rd1], %r104;
	// end inline asm
	// begin inline asm
	atom.global.add.u32 %r105, [%rd1], 0;
	// end inline asm
	add.s32 	%r107, %r105, 1;
	// begin inline asm
	atom.global.exch.b32 %r106, [%rd1], %r107;
	// end inline asm
	// begin inline asm
	atom.global.add.u32 %r108, [%rd1], 0;
	// end inline asm
	add.s32 	%r110, %r108, 1;
	// begin inline asm
	atom.global.exch.b32 %r109, [%rd1], %r110;
	// end inline asm
	// begin inline asm
	atom.global.add.u32 %r111, [%rd1], 0;
	// end inline asm
	add.s32 	%r113, %r111, 1;
	// begin inline asm
	atom.global.exch.b32 %r112, [%rd1], %r113;
	// end inline asm
	// begin inline asm
	atom.global.add.u32 %r114, [%rd1], 0;
	// end inline asm
	add.s32 	%r116, %r114, 1;
	// begin inline asm
	atom.global.exch.b32 %r115, [%rd1], %r116;
	// end inline asm
	// begin inline asm
	atom.global.add.u32 %r117, [%rd1], 0;
	// end inline asm
	add.s32 	%r119, %r117, 1;
	// begin inline asm
	atom.global.exch.b32 %r118, [%rd1], %r119;
	// end inline asm
	// begin inline asm
	atom.global.add.u32 %r120, [%rd1], 0;
	// end inline asm
	add.s32 	%r122, %r120, 1;
	// begin inline asm
	atom.global.exch.b32 %r121, [%rd1], %r122;
	// end inline asm
	// begin inline asm
	atom.global.add.u32 %r123, [%rd1], 0;
	// end inline asm
	add.s32 	%r125, %r123, 1;
	// begin inline asm
	atom.global.exch.b32 %r124, [%rd1], %r125;
	// end inline asm
	// begin inline asm
	atom.global.add.u32 %r126, [%rd1], 0;
	// end inline asm
	add.s32 	%r128, %r126, 1;
	// begin inline asm
	atom.global.exch.b32 %r127, [%rd1], %r128;
	// end inline asm
	// begin inline asm
	atom.global.add.u32 %r129, [%rd1], 0;
	// end inline asm
	add.s32 	%r131, %r129, 1;
	// begin inline asm
	atom.global.exch.b32 %r130, [%rd1], %r131;
	// end inline asm
	// begin inline asm
	atom.global.add.u32 %r132, [%rd1], 0;
	// end inline asm
	add.s32 	%r134, %r132, 1;
	// begin inline asm
	atom.global.exch.b32 %r133, [%rd1], %r134;
	// end inline asm
	// begin inline asm
	atom.global.add.u32 %r135, [%rd1], 0;
	// end inline asm
	add.s32 	%r137, %r135, 1;
	// begin inline asm
	atom.global.exch.b32 %r136, [%rd1], %r137;
	// end inline asm
	// begin inline asm
	atom.global.add.u32 %r138, [%rd1], 0;
	// end inline asm
	add.s32 	%r140, %r138, 1;
	// begin inline asm
	atom.global.exch.b32 %r139, [%rd1], %r140;
	// end inline asm
	// begin inline asm
	atom.global.add.u32 %r141, [%rd1], 0;
	// end inline asm
	add.s32 	%r143, %r141, 1;
	// begin inline asm
	atom.global.exch.b32 %r142, [%rd1], %r143;
	// end inline asm
	// begin inline asm
	atom.global.add.u32 %r144, [%rd1], 0;
	// end inline asm
	add.s32 	%r146, %r144, 1;
	// begin inline asm
	atom.global.exch.b32 %r145, [%rd1], %r146;
	// end inline asm
	// begin inline asm
	atom.global.add.u32 %r147, [%rd1], 0;
	// end inline asm
	add.s32 	%r149, %r147, 1;
	// begin inline asm
	atom.global.exch.b32 %r148, [%rd1], %r149;
	// end inline asm
	// begin inline asm
	atom.global.add.u32 %r150, [%rd1], 0;
	// end inline asm
	add.s32 	%r152, %r150, 1;
	// begin inline asm
	atom.global.exch.b32 %r151, [%rd1], %r152;
	// end inline asm
	// begin inline asm
	atom.global.add.u32 %r153, [%rd1], 0;
	// end inline asm
	add.s32 	%r155, %r153, 1;
	// begin inline asm
	atom.global.exch.b32 %r154, [%rd1], %r155;
	// end inline asm
	// begin inline asm
	atom.global.add.u32 %r156, [%rd1], 0;
	// end inline asm
	add.s32 	%r158, %r156, 1;
	// begin inline asm
	atom.global.exch.b32 %r157, [%rd1], %r158;
	// end inline asm
	// begin inline asm
	atom.global.add.u32 %r159, [%rd1], 0;
	// end inline asm
	add.s32 	%r161, %r159, 1;
	// begin inline asm
	atom.global.exch.b32 %r160, [%rd1], %r161;
	// end inline asm
	// begin inline asm
	atom.global.add.u32 %r162, [%rd1], 0;
	// end inline asm
	add.s32 	%r164, %r162, 1;
	// begin inline asm
	atom.global.exch.b32 %r163, [%rd1], %r164;
	// end inline asm
	// begin inline asm
	atom.global.add.u32 %r165, [%rd1], 0;
	// end inline asm
	add.s32 	%r167, %r165, 1;
	// begin inline asm
	atom.global.exch.b32 %r166, [%rd1], %r167;
	// end inline asm
	// begin inline asm
	atom.global.add.u32 %r168, [%rd1], 0;
	// end inline asm
	add.s32 	%r170, %r168, 1;
	// begin inline asm
	atom.global.exch.b32 %r169, [%rd1], %r170;
	// end inline asm
	// begin inline asm
	atom.global.add.u32 %r171, [%rd1], 0;
	// end inline asm
	add.s32 	%r173, %r171, 1;
	// begin inline asm
	atom.global.exch.b32 %r172, [%rd1], %r173;
	// end inline asm
	// begin inline asm
	atom.global.add.u32 %r174, [%rd1], 0;
	// end inline asm
	add.s32 	%r176, %r174, 1;
	// begin inline asm
	atom.global.exch.b32 %r175, [%rd1], %r176;
	// end inline asm
	// begin inline asm
	atom.global.add.u32 %r177, [%rd1], 0;
	// end inline asm
	add.s32 	%r179, %r177, 1;
	// begin inline asm
	atom.global.exch.b32 %r178, [%rd1], %r179;
	// end inline asm
	// begin inline asm
	atom.global.add.u32 %r180, [%rd1], 0;
	// end inline asm
	add.s32 	%r182, %r180, 1;
	// begin inline asm
	atom.global.exch.b32 %r181, [%rd1], %r182;
	// end inline asm
	// begin inline asm
	atom.global.add.u32 %r183, [%rd1], 0;
	// end inline asm
	add.s32 	%r185, %r183, 1;
	// begin inline asm
	atom.global.exch.b32 %r184, [%rd1], %r185;
	// end inline asm
	// begin inline asm
	atom.global.add.u32 %r186, [%rd1], 0;
	// end inline asm
	add.s32 	%r188, %r186, 1;
	// begin inline asm
	atom.global.exch.b32 %r187, [%rd1], %r188;
	// end inline asm
	// begin inline asm
	atom.global.add.u32 %r189, [%rd1], 0;
	// end inline asm
	add.s32 	%r191, %r189, 1;
	// begin inline asm
	atom.global.exch.b32 %r190, [%rd1], %r191;
	// end inline asm
	// begin inline asm
	atom.global.add.u32 %r192, [%rd1], 0;
	// end inline asm
	add.s32 	%r194, %r192, 1;
	// begin inline asm
	atom.global.exch.b32 %r193, [%rd1], %r194;
	// end inline asm
	// begin inline asm
	atom.global.add.u32 %r195, [%rd1], 0;
	// end inline asm
	add.s32 	%r197, %r195, 1;
	// begin inline asm
	atom.global.exch.b32 %r196, [%rd1], %r197;
	// end inline asm
	// begin inline asm
	atom.global.add.u32 %r198, [%rd1], 0;
	// end inline asm
	add.s32 	%r200, %r198, 1;
	// begin inline asm
	atom.global.exch.b32 %r199, [%rd1], %r200;
	// end inline asm
	// begin inline asm
	atom.global.add.u32 %r201, [%rd1], 0;
	// end inline asm
	add.s32 	%r203, %r201, 1;
	// begin inline asm
	atom.global.exch.b32 %r202, [%rd1], %r203;
	// end inline asm
	// begin inline asm
	atom.global.add.u32 %r204, [%rd1], 0;
	// end inline asm
	add.s32 	%r206, %r204, 1;
	// begin inline asm
	atom.global.exch.b32 %r205, [%rd1], %r206;
	// end inline asm
	// begin inline asm
	atom.global.add.u32 %r207, [%rd1], 0;
	// end inline asm
	add.s32 	%r209, %r207, 1;
	// begin inline asm
	atom.global.exch.b32 %r208, [%rd1], %r209;
	// end inline asm
	// begin inline asm
	atom.global.add.u32 %r210, [%rd1], 0;
	// end inline asm
	add.s32 	%r212, %r210, 1;
	// begin inline asm
	atom.global.exch.b32 %r211, [%rd1], %r212;
	// end inline asm
	// begin inline asm
	atom.global.add.u32 %r213, [%rd1], 0;
	// end inline asm
	add.s32 	%r215, %r213, 1;
	// begin inline asm
	atom.global.exch.b32 %r214, [%rd1], %r215;
	// end inline asm
	// begin inline asm
	atom.global.add.u32 %r216, [%rd1], 0;
	// end inline asm
	add.s32 	%r218, %r216, 1;
	// begin inline asm
	atom.global.exch.b32 %r217, [%rd1], %r218;
	// end inline asm
	// begin inline asm
	atom.global.add.u32 %r219, [%rd1], 0;
	// end inline asm
	add.s32 	%r221, %r219, 1;
	// begin inline asm
	atom.global.exch.b32 %r220, [%rd1], %r221;
	// end inline asm
	// begin inline asm
	atom.global.add.u32 %r222, [%rd1], 0;
	// end inline asm
	add.s32 	%r224, %r222, 1;
	// begin inline asm
	atom.global.exch.b32 %r223, [%rd1], %r224;
	// end inline asm
	// begin inline asm
	atom.global.add.u32 %r225, [%rd1], 0;
	// end inline asm
	add.s32 	%r227, %r225, 1;
	// begin inline asm
	atom.global.exch.b32 %r226, [%rd1], %r227;
	// end inline asm
	// begin inline asm
	atom.global.add.u32 %r228, [%rd1], 0;
	// end inline asm
	add.s32 	%r230, %r228, 1;
	// begin inline asm
	atom.global.exch.b32 %r229, [%rd1], %r230;
	// end inline asm
	// begin inline asm
	atom.global.add.u32 %r231, [%rd1], 0;
	// end inline asm
	add.s32 	%r233, %r231, 1;
	// begin inline asm
	atom.global.exch.b32 %r232, [%rd1], %r233;
	// end inline asm
	// begin inline asm
	atom.global.add.u32 %r234, [%rd1], 0;
	// end inline asm
	add.s32 	%r236, %r234, 1;
	// begin inline asm
	atom.global.exch.b32 %r235, [%rd1], %r236;
	// end inline asm
	// begin inline asm
	atom.global.add.u32 %r237, [%rd1], 0;
	// end inline asm
	add.s32 	%r239, %r237, 1;
	// begin inline asm
	atom.global.exch.b32 %r238, [%rd1], %r239;
	// end inline asm
	// begin inline asm
	atom.global.add.u32 %r240, [%rd1], 0;
	// end inline asm
	add.s32 	%r242, %r240, 1;
	// begin inline asm
	atom.global.exch.b32 %r241, [%rd1], %r242;
	// end inline asm
	// begin inline asm
	atom.global.add.u32 %r243, [%rd1], 0;
	// end inline asm
	add.s32 	%r245, %r243, 1;
	// begin inline asm
	atom.global.exch.b32 %r244, [%rd1], %r245;
	// end inline asm
	// begin inline asm
	atom.global.add.u32 %r246, [%rd1], 0;
	// end inline asm
	add.s32 	%r248, %r246, 1;
	// begin inline asm
	atom.global.exch.b32 %r247, [%rd1], %r248;
	// end inline asm
	// begin inline asm
	atom.global.add.u32 %r249, [%rd1], 0;
	// end inline asm
	add.s32 	%r251, %r249, 1;
	// begin inline asm
	atom.global.exch.b32 %r250, [%rd1], %r251;
	// end inline asm
	// begin inline asm
	atom.global.add.u32 %r252, [%rd1], 0;
	// end inline asm
	add.s32 	%r254, %r252, 1;
	// begin inline asm
	atom.global.exch.b32 %r253, [%rd1], %r254;
	// end inline asm
	// begin inline asm
	atom.global.add.u32 %r255, [%rd1], 0;
	// end inline asm
	add.s32 	%r257, %r255, 1;
	// begin inline asm
	atom.global.exch.b32 %r256, [%rd1], %r257;
	// end inline asm
	// begin inline asm
	atom.global.add.u32 %r258, [%rd1], 0;
	// end inline asm
	add.s32 	%r260, %r258, 1;
	// begin inline asm
	atom.global.exch.b32 %r259, [%rd1], %r260;
	// end inline asm
	// begin inline asm
	atom.global.add.u32 %r261, [%rd1], 0;
	// end inline asm
	add.s32 	%r263, %r261, 1;
	// begin inline asm
	atom.global.exch.b32 %r262, [%rd1], %r263;
	// end inline asm
	// begin inline asm
	atom.global.add.u32 %r264, [%rd1], 0;
	// end inline asm
	add.s32 	%r266, %r264, 1;
	// begin inline asm
	atom.global.exch.b32 %r265, [%rd1], %r266;
	// end inline asm
	// begin inline asm
	atom.global.add.u32 %r267, [%rd1], 0;
	// end inline asm
	add.s32 	%r269, %r267, 1;
	// begin inline asm
	atom.global.exch.b32 %r268, [%rd1], %r269;
	// end inline asm
	// begin inline asm
	atom.global.add.u32 %r270, [%rd1], 0;
	// end inline asm
	add.s32 	%r272, %r270, 1;
	// begin inline asm
	atom.global.exch.b32 %r271, [%rd1], %r272;
	// end inline asm
	// begin inline asm
	atom.global.add.u32 %r273, [%rd1], 0;
	// end inline asm
	add.s32 	%r275, %r273, 1;
	// begin inline asm
	atom.global.exch.b32 %r274, [%rd1], %r275;
	// end inline asm
	// begin inline asm
	atom.global.add.u32 %r276, [%rd1], 0;
	// end inline asm
	add.s32 	%r278, %r276, 1;
	// begin inline asm
	atom.global.exch.b32 %r277, [%rd1], %r278;
	// end inline asm
	// begin inline asm
	atom.global.add.u32 %r279, [%rd1], 0;
	// end inline asm
	add.s32 	%r281, %r279, 1;
	// begin inline asm
	atom.global.exch.b32 %r280, [%rd1], %r281;
	// end inline asm
	// begin inline asm
	atom.global.add.u32 %r282, [%rd1], 0;
	// end inline asm
	add.s32 	%r284, %r282, 1;
	// begin inline asm
	atom.global.exch.b32 %r283, [%rd1], %r284;
	// end inline asm
	// begin inline asm
	atom.global.add.u32 %r285, [%rd1], 0;
	// end inline asm
	add.s32 	%r287, %r285, 1;
	// begin inline asm
	atom.global.exch.b32 %r286, [%rd1], %r287;
	// end inline asm
	// begin inline asm
	atom.global.add.u32 %r288, [%rd1], 0;
	// end inline asm
	add.s32 	%r290, %r288, 1;
	// begin inline asm
	atom.global.exch.b32 %r289, [%rd1], %r290;
	// end inline asm
	// begin inline asm
	atom.global.add.u32 %r291, [%rd1], 0;
	// end inline asm
	add.s32 	%r293, %r291, 1;
	// begin inline asm
	atom.global.exch.b32 %r292, [%rd1], %r293;
	// end inline asm
	// begin inline asm
	atom.global.add.u32 %r294, [%rd1], 0;
	// end inline asm
	add.s32 	%r296, %r294, 1;
	// begin inline asm
	atom.global.exch.b32 %r295, [%rd1], %r296;
	// end inline asm
	// begin inline asm
	atom.global.add.u32 %r297, [%rd1], 0;
	// end inline asm
	add.s32 	%r299, %r297, 1;
	// begin inline asm
	atom.global.exch.b32 %r298, [%rd1], %r299;
	// end inline asm
	// begin inline asm
	atom.global.add.u32 %r300, [%rd1], 0;
	// end inline asm
	add.s32 	%r302, %r300, 1;
	// begin inline asm
	atom.global.exch.b32 %r301, [%rd1], %r302;
	// end inline asm
	// begin inline asm
	atom.global.add.u32 %r303, [%rd1], 0;
	// end inline asm
	add.s32 	%r305, %r303, 1;
	// begin inline asm
	atom.global.exch.b32 %r304, [%rd1], %r305;
	// end inline asm
	// begin inline asm
	atom.global.add.u32 %r306, [%rd1], 0;
	// end inline asm
	add.s32 	%r308, %r306, 1;
	// begin inline asm
	atom.global.exch.b32 %r307, [%rd1], %r308;
	// end inline asm
	// begin inline asm
	atom.global.add.u32 %r309, [%rd1], 0;
	// end inline asm
	add.s32 	%r311, %r309, 1;
	// begin inline asm
	atom.global.exch.b32 %r310, [%rd1], %r311;
	// end inline asm
	// begin inline asm
	atom.global.add.u32 %r312, [%rd1], 0;
	// end inline asm
	add.s32 	%r314, %r312, 1;
	// begin inline asm
	atom.global.exch.b32 %r313, [%rd1], %r314;
	// end inline asm
	// begin inline asm
	atom.global.add.u32 %r315, [%rd1], 0;
	// end inline asm
	add.s32 	%r317, %r315, 1;
	// begin inline asm
	atom.global.exch.b32 %r316, [%rd1], %r317;
	// end inline asm
	// begin inline asm
	atom.global.add.u32 %r318, [%rd1], 0;
	// end inline asm
	add.s32 	%r320, %r318, 1;
	// begin inline asm
	atom.global.exch.b32 %r319, [%rd1], %r320;
	// end inline asm
	// begin inline asm
	atom.global.add.u32 %r321, [%rd1], 0;
	// end inline asm
	add.s32 	%r323, %r321, 1;
	// begin inline asm
	atom.global.exch.b32 %r322, [%rd1], %r323;
	// end inline asm
	// begin inline asm
	atom.global.add.u32 %r324, [%rd1], 0;
	// end inline asm
	add.s32 	%r326, %r324, 1;
	// begin inline asm
	atom.global.exch.b32 %r325, [%rd1], %r326;
	// end inline asm
	// begin inline asm
	atom.global.add.u32 %r327, [%rd1], 0;
	// end inline asm
	add.s32 	%r329, %r327, 1;
	// begin inline asm
	atom.global.exch.b32 %r328, [%rd1], %r329;
	// end inline asm
	// begin inline asm
	atom.global.add.u32 %r330, [%rd1], 0;
	// end inline asm
	add.s32 	%r332, %r330, 1;
	// begin inline asm
	atom.global.exch.b32 %r331, [%rd1], %r332;
	// end inline asm
	// begin inline asm
	atom.global.add.u32 %r333, [%rd1], 0;
	// end inline asm
	add.s32 	%r335, %r333, 1;
	// begin inline asm
	atom.global.exch.b32 %r334, [%rd1], %r335;
	// end inline asm
	// begin inline asm
	atom.global.add.u32 %r336, [%rd1], 0;
	// end inline asm
	add.s32 	%r338, %r336, 1;
	// begin inline asm
	atom.global.exch.b32 %r337, [%rd1], %r338;
	// end inline asm
	// begin inline asm
	atom.global.add.u32 %r339, [%rd1], 0;
	// end inline asm
	add.s32 	%r341, %r339, 1;
	// begin inline asm
	atom.global.exch.b32 %r340, [%rd1], %r341;
	// end inline asm
	// begin inline asm
	atom.global.add.u32 %r342, [%rd1], 0;
	// end inline asm
	add.s32 	%r344, %r342, 1;
	// begin inline asm
	atom.global.exch.b32 %r343, [%rd1], %r344;
	// end inline asm
	// begin inline asm
	atom.global.add.u32 %r345, [%rd1], 0;
	// end inline asm
	add.s32 	%r347, %r345, 1;
	// begin inline asm
	atom.global.exch.b32 %r346, [%rd1], %r347;
	// end inline asm
	// begin inline asm
	atom.global.add.u32 %r348, [%rd1], 0;
	// end inline asm
	add.s32 	%r350, %r348, 1;
	// begin inline asm
	atom.global.exch.b32 %r349, [%rd1], %r350;
	// end inline asm
	// begin inline asm
	atom.global.add.u32 %r351, [%rd1], 0;
	// end inline asm
	add.s32 	%r353, %r351, 1;
	// begin inline asm
	atom.global.exch.b32 %r352, [%rd1], %r353;
	// end inline asm
	// begin inline asm
	atom.global.add.u32 %r354, [%rd1], 0;
	// end inline asm
	add.s32 	%r356, %r354, 1;
	// begin inline asm
	atom.global.exch.b32 %r355, [%rd1], %r356;
	// end inline asm
	// begin inline asm
	atom.global.add.u32 %r357, [%rd1], 0;
	// end inline asm
	add.s32 	%r359, %r357, 1;
	// begin inline asm
	atom.global.exch.b32 %r358, [%rd1], %r359;
	// end inline asm
	// begin inline asm
	atom.global.add.u32 %r360, [%rd1], 0;
	// end inline asm
	add.s32 	%r362, %r360, 1;
	// begin inline asm
	atom.global.exch.b32 %r361, [%rd1], %r362;
	// end inline asm
	// begin inline asm
	atom.global.add.u32 %r363, [%rd1], 0;
	// end inline asm
	add.s32 	%r365, %r363, 1;
	// begin inline asm
	atom.global.exch.b32 %r364, [%rd1], %r365;
	// end inline asm
	// begin inline asm
	atom.global.add.u32 %r366, [%rd1], 0;
	// end inline asm
	add.s32 	%r368, %r366, 1;
	// begin inline asm
	atom.global.exch.b32 %r367, [%rd1], %r368;
	// end inline asm
	// begin inline asm
	atom.global.add.u32 %r369, [%rd1], 0;
	// end inline asm
	add.s32 	%r371, %r369, 1;
	// begin inline asm
	atom.global.exch.b32 %r370, [%rd1], %r371;
	// end inline asm
	// begin inline asm
	atom.global.add.u32 %r372, [%rd1], 0;
	// end inline asm
	add.s32 	%r374, %r372, 1;
	// begin inline asm
	atom.global.exch.b32 %r373, [%rd1], %r374;
	// end inline asm
	// begin inline asm
	atom.global.add.u32 %r375, [%rd1], 0;
	// end inline asm
	add.s32 	%r377, %r375, 1;
	// begin inline asm
	atom.global.exch.b32 %r376, [%rd1], %r377;
	// end inline asm
	// begin inline asm
	atom.global.add.u32 %r378, [%rd1], 0;
	// end inline asm
	add.s32 	%r380, %r378, 1;
	// begin inline asm
	atom.global.exch.b32 %r379, [%rd1], %r380;
	// end inline asm
	// begin inline asm
	atom.global.add.u32 %r381, [%rd1], 0;
	// end inline asm
	add.s32 	%r383, %r381, 1;
	// begin inline asm
	atom.global.exch.b32 %r382, [%rd1], %r383;
	// end inline asm
	// begin inline asm
	atom.global.add.u32 %r384, [%rd1], 0;
	// end inline asm
	add.s32 	%r386, %r384, 1;
	// begin inline asm
	atom.global.exch.b32 %r385, [%rd1], %r386;
	// end inline asm
	// begin inline asm
	atom.global.add.u32 %r387, [%rd1], 0;
	// end inline asm
	add.s32 	%r389, %r387, 1;
	// begin inline asm
	atom.global.exch.b32 %r388, [%rd1], %r389;
	// end inline asm
	// begin inline asm
	atom.global.add.u32 %r390, [%rd1], 0;
	// end inline asm
	add.s32 	%r392, %r390, 1;
	// begin inline asm
	atom.global.exch.b32 %r391, [%rd1], %r392;
	// end inline asm
	// begin inline asm
	atom.global.add.u32 %r393, [%rd1], 0;
	// end inline asm
	add.s32 	%r395, %r393, 1;
	// begin inline asm
	atom.global.exch.b32 %r394, [%rd1], %r395;
	// end inline asm
	// begin inline asm
	atom.global.add.u32 %r396, [%rd1], 0;
	// end inline asm
	add.s32 	%r398, %r396, 1;
	// begin inline asm
	atom.global.exch.b32 %r397, [%rd1], %r398;
	// end inline asm
	// begin inline asm
	atom.global.add.u32 %r399, [%rd1], 0;
	// end inline asm
	add.s32 	%r401, %r399, 1;
	// begin inline asm
	atom.global.exch.b32 %r400, [%rd1], %r401;
	// end inline asm
	// begin inline asm
	atom.global.add.u32 %r402, [%rd1], 0;
	// end inline asm
	add.s32 	%r404, %r402, 1;
	// begin inline asm
	atom.global.exch.b32 %r403, [%rd1], %r404;
	// end inline asm
	// begin inline asm
	atom.global.add.u32 %r405, [%rd1], 0;
	// end inline asm
	add.s32 	%r407, %r405, 1;
	// begin inline asm
	atom.global.exch.b32 %r406, [%rd1], %r407;
	// end inline asm
	// begin inline asm
	atom.global.add.u32 %r408, [%rd1], 0;
	// end inline asm
	add.s32 	%r410, %r408, 1;
	// begin inline asm
	atom.global.exch.b32 %r409, [%rd1], %r410;
	// end inline asm
	// begin inline asm
	atom.global.add.u32 %r411, [%rd1], 0;
	// end inline asm
	add.s32 	%r413, %r411, 1;
	// begin inline asm
	atom.global.exch.b32 %r412, [%rd1], %r413;
	// end inline asm
	// begin inline asm
	atom.global.add.u32 %r414, [%rd1], 0;
	// end inline asm
	add.s32 	%r416, %r414, 1;
	// begin inline asm
	atom.global.exch.b32 %r415, [%rd1], %r416;
	// end inline asm
	// begin inline asm
	atom.global.add.u32 %r417, [%rd1], 0;
	// end inline asm
	add.s32 	%r419, %r417, 1;
	// begin inline asm
	atom.global.exch.b32 %r418, [%rd1], %r419;
	// end inline asm
	// begin inline asm
	atom.global.add.u32 %r420, [%rd1], 0;
	// end inline asm
	add.s32 	%r422, %r420, 1;
	// begin inline asm
	atom.global.exch.b32 %r421, [%rd1], %r422;
	// end inline asm
	// begin inline asm
	atom.global.add.u32 %r423, [%rd1], 0;
	// end inline asm
	add.s32 	%r425, %r423, 1;
	// begin inline asm
	atom.global.exch.b32 %r424, [%rd1], %r425;
	// end inline asm
	// begin inline asm
	atom.global.add.u32 %r426, [%rd1], 0;
	// end inline asm
	add.s32 	%r428, %r426, 1;
	// begin inline asm
	atom.global.exch.b32 %r427, [%rd1], %r428;
	// end inline asm
	// begin inline asm
	atom.global.add.u32 %r429, [%rd1], 0;
	// end inline asm
	add.s32 	%r431, %r429, 1;
	// begin inline asm
	atom.global.exch.b32 %r430, [%rd1], %r431;
	// end inline asm
	// begin inline asm
	atom.global.add.u32 %r432, [%rd1], 0;
	// end inline asm
	add.s32 	%r434, %r432, 1;
	// begin inline asm
	atom.global.exch.b32 %r433, [%rd1], %r434;
	// end inline asm
	// begin inline asm
	atom.global.add.u32 %r435, [%rd1], 0;
	// end inline asm
	add.s32 	%r437, %r435, 1;
	// begin inline asm
	atom.global.exch.b32 %r436, [%rd1], %r437;
	// end inline asm
	// begin inline asm
	atom.global.add.u32 %r438, [%rd1], 0;
	// end inline asm
	add.s32 	%r440, %r438, 1;
	// begin inline asm
	atom.global.exch.b32 %r439, [%rd1], %r440;
	// end inline asm
	// begin inline asm
	atom.global.add.u32 %r441, [%rd1], 0;
	// end inline asm
	add.s32 	%r443, %r441, 1;
	// begin inline asm
	atom.global.exch.b32 %r442, [%rd1], %r443;
	// end inline asm
	// begin inline asm
	atom.global.add.u32 %r444, [%rd1], 0;
	// end inline asm
	add.s32 	%r446, %r444, 1;
	// begin inline asm
	atom.global.exch.b32 %r445, [%rd1], %r446;
	// end inline asm
	// begin inline asm
	atom.global.add.u32 %r447, [%rd1], 0;
	// end inline asm
	add.s32 	%r449, %r447, 1;
	// begin inline asm
	atom.global.exch.b32 %r448, [%rd1], %r449;
	// end inline asm
	// begin inline asm
	atom.global.add.u32 %r450, [%rd1], 0;
	// end inline asm
	add.s32 	%r452, %r450, 1;
	// begin inline asm
	atom.global.exch.b32 %r451, [%rd1], %r452;
	// end inline asm
	// begin inline asm
	atom.global.add.u32 %r453, [%rd1], 0;
	// end inline asm
	add.s32 	%r455, %r453, 1;
	// begin inline asm
	atom.global.exch.b32 %r454, [%rd1], %r455;
	// end inline asm
	// begin inline asm
	atom.global.add.u32 %r456, [%rd1], 0;
	// end inline asm
	add.s32 	%r458, %r456, 1;
	// begin inline asm
	atom.global.exch.b32 %r457, [%rd1], %r458;
	// end inline asm
	// begin inline asm
	atom.global.add.u32 %r459, [%rd1], 0;
	// end inline asm
	add.s32 	%r461, %r459, 1;
	// begin inline asm
	atom.global.exch.b32 %r460, [%rd1], %r461;
	// end inline asm
	// begin inline asm
	atom.global.add.u32 %r462, [%rd1], 0;
	// end inline asm
	add.s32 	%r464, %r462, 1;
	// begin inline asm
	atom.global.exch.b32 %r463, [%rd1], %r464;
	// end inline asm
	// begin inline asm
	atom.global.add.u32 %r465, [%rd1], 0;
	// end inline asm
	add.s32 	%r467, %r465, 1;
	// begin inline asm
	atom.global.exch.b32 %r466, [%rd1], %r467;
	// end inline asm
	// begin inline asm
	atom.global.add.u32 %r468, [%rd1], 0;
	// end inline asm
	add.s32 	%r470, %r468, 1;
	// begin inline asm
	atom.global.exch.b32 %r469, [%rd1], %r470;
	// end inline asm
	// begin inline asm
	atom.global.add.u32 %r471, [%rd1], 0;
	// end inline asm
	add.s32 	%r473, %r471, 1;
	// begin inline asm
	atom.global.exch.b32 %r472, [%rd1], %r473;
	// end inline asm
	// begin inline asm
	atom.global.add.u32 %r474, [%rd1], 0;
	// end inline asm
	add.s32 	%r476, %r474, 1;
	// begin inline asm
	atom.global.exch.b32 %r475, [%rd1], %r476;
	// end inline asm
	// begin inline asm
	atom.global.add.u32 %r477, [%rd1], 0;
	// end inline asm
	add.s32 	%r479, %r477, 1;
	// begin inline asm
	atom.global.exch.b32 %r478, [%rd1], %r479;
	// end inline asm
	// begin inline asm
	atom.global.add.u32 %r480, [%rd1], 0;
	// end inline asm
	add.s32 	%r482, %r480, 1;
	// begin inline asm
	atom.global.exch.b32 %r481, [%rd1], %r482;
	// end inline asm
	// begin inline asm
	atom.global.add.u32 %r483, [%rd1], 0;
	// end inline asm
	add.s32 	%r485, %r483, 1;
	// begin inline asm
	atom.global.exch.b32 %r484, [%rd1], %r485;
	// end inline asm
	// begin inline asm
	atom.global.add.u32 %r486, [%rd1], 0;
	// end inline asm
	add.s32 	%r488, %r486, 1;
	// begin inline asm
	atom.global.exch.b32 %r487, [%rd1], %r488;
	// end inline asm
	// begin inline asm
	atom.global.add.u32 %r489, [%rd1], 0;
	// end inline asm
	add.s32 	%r491, %r489, 1;
	// begin inline asm
	atom.global.exch.b32 %r490, [%rd1], %r491;
	// end inline asm
	// begin inline asm
	atom.global.add.u32 %r492, [%rd1], 0;
	// end inline asm
	add.s32 	%r494, %r492, 1;
	// begin inline asm
	atom.global.exch.b32 %r493, [%rd1], %r494;
	// end inline asm
	// begin inline asm
	atom.global.add.u32 %r495, [%rd1], 0;
	// end inline asm
	add.s32 	%r497, %r495, 1;
	// begin inline asm
	atom.global.exch.b32 %r496, [%rd1], %r497;
	// end inline asm
	// begin inline asm
	atom.global.add.u32 %r498, [%rd1], 0;
	// end inline asm
	add.s32 	%r500, %r498, 1;
	// begin inline asm
	atom.global.exch.b32 %r499, [%rd1], %r500;
	// end inline asm
	// begin inline asm
	atom.global.add.u32 %r501, [%rd1], 0;
	// end inline asm
	add.s32 	%r503, %r501, 1;
	// begin inline asm
	atom.global.exch.b32 %r502, [%rd1], %r503;
	// end inline asm
	// begin inline asm
	atom.global.add.u32 %r504, [%rd1], 0;
	// end inline asm
	add.s32 	%r506, %r504, 1;
	// begin inline asm
	atom.global.exch.b32 %r505, [%rd1], %r506;
	// end inline asm
	// begin inline asm
	atom.global.add.u32 %r507, [%rd1], 0;
	// end inline asm
	add.s32 	%r509, %r507, 1;
	// begin inline asm
	atom.global.exch.b32 %r508, [%rd1], %r509;
	// end inline asm
	// begin inline asm
	atom.global.add.u32 %r510, [%rd1], 0;
	// end inline asm
	add.s32 	%r512, %r510, 1;
	// begin inline asm
	atom.global.exch.b32 %r511, [%rd1], %r512;
	// end inline asm
	// begin inline asm
	atom.global.add.u32 %r513, [%rd1], 0;
	// end inline asm
	add.s32 	%r515, %r513, 1;
	// begin inline asm
	atom.global.exch.b32 %r514, [%rd1], %r515;
	// end inline asm
	// begin inline asm
	atom.global.add.u32 %r516, [%rd1], 0;
	// end inline asm
	add.s32 	%r518, %r516, 1;
	// begin inline asm
	atom.global.exch.b32 %r517, [%rd1], %r518;
	// end inline asm
	// begin inline asm
	atom.global.add.u32 %r519, [%rd1], 0;
	// end inline asm
	add.s32 	%r521, %r519, 1;
	// begin inline asm
	atom.global.exch.b32 %r520, [%rd1], %r521;
	// end inline asm
	// begin inline asm
	atom.global.add.u32 %r522, [%rd1], 0;
	// end inline asm
	add.s32 	%r524, %r522, 1;
	// begin inline asm
	atom.global.exch.b32 %r523, [%rd1], %r524;
	// end inline asm
	// begin inline asm
	atom.global.add.u32 %r525, [%rd1], 0;
	// end inline asm
	add.s32 	%r527, %r525, 1;
	// begin inline asm
	atom.global.exch.b32 %r526, [%rd1], %r527;
	// end inline asm
	// begin inline asm
	atom.global.add.u32 %r528, [%rd1], 0;
	// end inline asm
	add.s32 	%r530, %r528, 1;
	// begin inline asm
	atom.global.exch.b32 %r529, [%rd1], %r530;
	// end inline asm
	// begin inline asm
	atom.global.add.u32 %r531, [%rd1], 0;
	// end inline asm
	add.s32 	%r533, %r531, 1;
	// begin inline asm
	atom.global.exch.b32 %r532, [%rd1], %r533;
	// end inline asm
	// begin inline asm
	atom.global.add.u32 %r534, [%rd1], 0;
	// end inline asm
	add.s32 	%r536, %r534, 1;
	// begin inline asm
	atom.global.exch.b32 %r535, [%rd1], %r536;
	// end inline asm
	// begin inline asm
	atom.global.add.u32 %r537, [%rd1], 0;
	// end inline asm
	add.s32 	%r539, %r537, 1;
	// begin inline asm
	atom.global.exch.b32 %r538, [%rd1], %r539;
	// end inline asm
	// begin inline asm
	atom.global.add.u32 %r540, [%rd1], 0;
	// end inline asm
	add.s32 	%r542, %r540, 1;
	// begin inline asm
	atom.global.exch.b32 %r541, [%rd1], %r542;
	// end inline asm
	// begin inline asm
	atom.global.add.u32 %r543, [%rd1], 0;
	// end inline asm
	add.s32 	%r545, %r543, 1;
	// begin inline asm
	atom.global.exch.b32 %r544, [%rd1], %r545;
	// end inline asm
	// begin inline asm
	atom.global.add.u32 %r546, [%rd1], 0;
	// end inline asm
	add.s32 	%r548, %r546, 1;
	// begin inline asm
	atom.global.exch.b32 %r547, [%rd1], %r548;
	// end inline asm
	// begin inline asm
	atom.global.add.u32 %r549, [%rd1], 0;
	// end inline asm
	add.s32 	%r551, %r549, 1;
	// begin inline asm
	atom.global.exch.b32 %r550, [%rd1], %r551;
	// end inline asm
	// begin inline asm
	atom.global.add.u32 %r552, [%rd1], 0;
	// end inline asm
	add.s32 	%r554, %r552, 1;
	// begin inline asm
	atom.global.exch.b32 %r553, [%rd1], %r554;
	// end inline asm
	// begin inline asm
	atom.global.add.u32 %r555, [%rd1], 0;
	// end inline asm
	add.s32 	%r557, %r555, 1;
	// begin inline asm
	atom.global.exch.b32 %r556, [%rd1], %r557;
	// end inline asm
	// begin inline asm
	atom.global.add.u32 %r558, [%rd1], 0;
	// end inline asm
	add.s32 	%r560, %r558, 1;
	// begin inline asm
	atom.global.exch.b32 %r559, [%rd1], %r560;
	// end inline asm
	// begin inline asm
	atom.global.add.u32 %r561, [%rd1], 0;
	// end inline asm
	add.s32 	%r563, %r561, 1;
	// begin inline asm
	atom.global.exch.b32 %r562, [%rd1], %r563;
	// end inline asm
	// begin inline asm
	atom.global.add.u32 %r564, [%rd1], 0;
	// end inline asm
	add.s32 	%r566, %r564, 1;
	// begin inline asm
	atom.global.exch.b32 %r565, [%rd1], %r566;
	// end inline asm
	// begin inline asm
	atom.global.add.u32 %r567, [%rd1], 0;
	// end inline asm
	add.s32 	%r569, %r567, 1;
	// begin inline asm
	atom.global.exch.b32 %r568, [%rd1], %r569;
	// end inline asm
	// begin inline asm
	atom.global.add.u32 %r570, [%rd1], 0;
	// end inline asm
	add.s32 	%r572, %r570, 1;
	// begin inline asm
	atom.global.exch.b32 %r571, [%rd1], %r572;
	// end inline asm
	// begin inline asm
	atom.global.add.u32 %r573, [%rd1], 0;
	// end inline asm
	add.s32 	%r575, %r573, 1;
	// begin inline asm
	atom.global.exch.b32 %r574, [%rd1], %r575;
	// end inline asm
	// begin inline asm
	atom.global.add.u32 %r576, [%rd1], 0;
	// end inline asm
	add.s32 	%r578, %r576, 1;
	// begin inline asm
	atom.global.exch.b32 %r577, [%rd1], %r578;
	// end inline asm
	// begin inline asm
	atom.global.add.u32 %r579, [%rd1], 0;
	// end inline asm
	add.s32 	%r581, %r579, 1;
	// begin inline asm
	atom.global.exch.b32 %r580, [%rd1], %r581;
	// end inline asm
	// begin inline asm
	atom.global.add.u32 %r582, [%rd1], 0;
	// end inline asm
	add.s32 	%r584, %r582, 1;
	// begin inline asm
	atom.global.exch.b32 %r583, [%rd1], %r584;
	// end inline asm
	// begin inline asm
	atom.global.add.u32 %r585, [%rd1], 0;
	// end inline asm
	add.s32 	%r587, %r585, 1;
	// begin inline asm
	atom.global.exch.b32 %r586, [%rd1], %r587;
	// end inline asm
	// begin inline asm
	atom.global.add.u32 %r588, [%rd1], 0;
	// end inline asm
	add.s32 	%r590, %r588, 1;
	// begin inline asm
	atom.global.exch.b32 %r589, [%rd1], %r590;
	// end inline asm
	// begin inline asm
	atom.global.add.u32 %r591, [%rd1], 0;
	// end inline asm
	add.s32 	%r593, %r591, 1;
	// begin inline asm
	atom.global.exch.b32 %r592, [%rd1], %r593;
	// end inline asm
	// begin inline asm
	atom.global.add.u32 %r594, [%rd1], 0;
	// end inline asm
	add.s32 	%r596, %r594, 1;
	// begin inline asm
	atom.global.exch.b32 %r595, [%rd1], %r596;
	// end inline asm
	// begin inline asm
	atom.global.add.u32 %r597, [%rd1], 0;
	// end inline asm
	add.s32 	%r599, %r597, 1;
	// begin inline asm
	atom.global.exch.b32 %r598, [%rd1], %r599;
	// end inline asm
	// begin inline asm
	atom.global.add.u32 %r600, [%rd1], 0;
	// end inline asm
	add.s32 	%r602, %r600, 1;
	// begin inline asm
	atom.global.exch.b32 %r601, [%rd1], %r602;
	// end inline asm
	// begin inline asm
	atom.global.add.u32 %r603, [%rd1], 0;
	// end inline asm
	add.s32 	%r605, %r603, 1;
	// begin inline asm
	atom.global.exch.b32 %r604, [%rd1], %r605;
	// end inline asm
	// begin inline asm
	atom.global.add.u32 %r606, [%rd1], 0;
	// end inline asm
	add.s32 	%r608, %r606, 1;
	// begin inline asm
	atom.global.exch.b32 %r607, [%rd1], %r608;
	// end inline asm
	// begin inline asm
	atom.global.add.u32 %r609, [%rd1], 0;
	// end inline asm
	add.s32 	%r611, %r609, 1;
	// begin inline asm
	atom.global.exch.b32 %r610, [%rd1], %r611;
	// end inline asm
	// begin inline asm
	atom.global.add.u32 %r612, [%rd1], 0;
	// end inline asm
	add.s32 	%r614, %r612, 1;
	// begin inline asm
	atom.global.exch.b32 %r613, [%rd1], %r614;
	// end inline asm
	// begin inline asm
	atom.global.add.u32 %r615, [%rd1], 0;
	// end inline asm
	add.s32 	%r617, %r615, 1;
	// begin inline asm
	atom.global.exch.b32 %r616, [%rd1], %r617;
	// end inline asm
	// begin inline asm
	atom.global.add.u32 %r618, [%rd1], 0;
	// end inline asm
	add.s32 	%r620, %r618, 1;
	// begin inline asm
	atom.global.exch.b32 %r619, [%rd1], %r620;
	// end inline asm
	// begin inline asm
	atom.global.add.u32 %r621, [%rd1], 0;
	// end inline asm
	add.s32 	%r623, %r621, 1;
	// begin inline asm
	atom.global.exch.b32 %r622, [%rd1], %r623;
	// end inline asm
	// begin inline asm
	atom.global.add.u32 %r624, [%rd1], 0;
	// end inline asm
	add.s32 	%r626, %r624, 1;
	// begin inline asm
	atom.global.exch.b32 %r625, [%rd1], %r626;
	// end inline asm
	// begin inline asm
	atom.global.add.u32 %r627, [%rd1], 0;
	// end inline asm
	add.s32 	%r629, %r627, 1;
	// begin inline asm
	atom.global.exch.b32 %r628, [%rd1], %r629;
	// end inline asm
	// begin inline asm
	atom.global.add.u32 %r630, [%rd1], 0;
	// end inline asm
	add.s32 	%r632, %r630, 1;
	// begin inline asm
	atom.global.exch.b32 %r631, [%rd1], %r632;
	// end inline asm
	// begin inline asm
	atom.global.add.u32 %r633, [%rd1], 0;
	// end inline asm
	add.s32 	%r635, %r633, 1;
	// begin inline asm
	atom.global.exch.b32 %r634, [%rd1], %r635;
	// end inline asm
	// begin inline asm
	atom.global.add.u32 %r636, [%rd1], 0;
	// end inline asm
	add.s32 	%r638, %r636, 1;
	// begin inline asm
	atom.global.exch.b32 %r637, [%rd1], %r638;
	// end inline asm
	// begin inline asm
	atom.global.add.u32 %r639, [%rd1], 0;
	// end inline asm
	add.s32 	%r641, %r639, 1;
	// begin inline asm
	atom.global.exch.b32 %r640, [%rd1], %r641;
	// end inline asm
	// begin inline asm
	atom.global.add.u32 %r642, [%rd1], 0;
	// end inline asm
	add.s32 	%r644, %r642, 1;
	// begin inline asm
	atom.global.exch.b32 %r643, [%rd1], %r644;
	// end inline asm
	// begin inline asm
	atom.global.add.u32 %r645, [%rd1], 0;
	// end inline asm
	add.s32 	%r647, %r645, 1;
	// begin inline asm
	atom.global.exch.b32 %r646, [%rd1], %r647;
	// end inline asm
	// begin inline asm
	atom.global.add.u32 %r648, [%rd1], 0;
	// end inline asm
	add.s32 	%r650, %r648, 1;
	// begin inline asm
	atom.global.exch.b32 %r649, [%rd1], %r650;
	// end inline asm
	// begin inline asm
	atom.global.add.u32 %r651, [%rd1], 0;
	// end inline asm
	add.s32 	%r653, %r651, 1;
	// begin inline asm
	atom.global.exch.b32 %r652, [%rd1], %r653;
	// end inline asm
	// begin inline asm
	atom.global.add.u32 %r654, [%rd1], 0;
	// end inline asm
	add.s32 	%r656, %r654, 1;
	// begin inline asm
	atom.global.exch.b32 %r655, [%rd1], %r656;
	// end inline asm
	// begin inline asm
	atom.global.add.u32 %r657, [%rd1], 0;
	// end inline asm
	add.s32 	%r659, %r657, 1;
	// begin inline asm
	atom.global.exch.b32 %r658, [%rd1], %r659;
	// end inline asm
	// begin inline asm
	atom.global.add.u32 %r660, [%rd1], 0;
	// end inline asm
	add.s32 	%r662, %r660, 1;
	// begin inline asm
	atom.global.exch.b32 %r661, [%rd1], %r662;
	// end inline asm
	// begin inline asm
	atom.global.add.u32 %r663, [%rd1], 0;
	// end inline asm
	add.s32 	%r665, %r663, 1;
	// begin inline asm
	atom.global.exch.b32 %r664, [%rd1], %r665;
	// end inline asm
	// begin inline asm
	atom.global.add.u32 %r666, [%rd1], 0;
	// end inline asm
	add.s32 	%r668, %r666, 1;
	// begin inline asm
	atom.global.exch.b32 %r667, [%rd1], %r668;
	// end inline asm
	// begin inline asm
	atom.global.add.u32 %r669, [%rd1], 0;
	// end inline asm
	add.s32 	%r671, %r669, 1;
	// begin inline asm
	atom.global.exch.b32 %r670, [%rd1], %r671;
	// end inline asm
	// begin inline asm
	atom.global.add.u32 %r672, [%rd1], 0;
	// end inline asm
	add.s32 	%r674, %r672, 1;
	// begin inline asm
	atom.global.exch.b32 %r673, [%rd1], %r674;
	// end inline asm
	// begin inline asm
	atom.global.add.u32 %r675, [%rd1], 0;
	// end inline asm
	add.s32 	%r677, %r675, 1;
	// begin inline asm
	atom.global.exch.b32 %r676, [%rd1], %r677;
	// end inline asm
	// begin inline asm
	atom.global.add.u32 %r678, [%rd1], 0;
	// end inline asm
	add.s32 	%r680, %r678, 1;
	// begin inline asm
	atom.global.exch.b32 %r679, [%rd1], %r680;
	// end inline asm
	// begin inline asm
	atom.global.add.u32 %r681, [%rd1], 0;
	// end inline asm
	add.s32 	%r683, %r681, 1;
	// begin inline asm
	atom.global.exch.b32 %r682, [%rd1], %r683;
	// end inline asm
	// begin inline asm
	atom.global.add.u32 %r684, [%rd1], 0;
	// end inline asm
	add.s32 	%r686, %r684, 1;
	// begin inline asm
	atom.global.exch.b32 %r685, [%rd1], %r686;
	// end inline asm
	// begin inline asm
	atom.global.add.u32 %r687, [%rd1], 0;
	// end inline asm
	add.s32 	%r689, %r687, 1;
	// begin inline asm
	atom.global.exch.b32 %r688, [%rd1], %r689;
	// end inline asm
	// begin inline asm
	atom.global.add.u32 %r690, [%rd1], 0;
	// end inline asm
	add.s32 	%r692, %r690, 1;
	// begin inline asm
	atom.global.exch.b32 %r691, [%rd1], %r692;
	// end inline asm
	// begin inline asm
	atom.global.add.u32 %r693, [%rd1], 0;
	// end inline asm
	add.s32 	%r695, %r693, 1;
	// begin inline asm
	atom.global.exch.b32 %r694, [%rd1], %r695;
	// end inline asm
	// begin inline asm
	atom.global.add.u32 %r696, [%rd1], 0;
	// end inline asm
	add.s32 	%r698, %r696, 1;
	// begin inline asm
	atom.global.exch.b32 %r697, [%rd1], %r698;
	// end inline asm
	// begin inline asm
	atom.global.add.u32 %r699, [%rd1], 0;
	// end inline asm
	add.s32 	%r701, %r699, 1;
	// begin inline asm
	atom.global.exch.b32 %r700, [%rd1], %r701;
	// end inline asm
	// begin inline asm
	atom.global.add.u32 %r702, [%rd1], 0;
	// end inline asm
	add.s32 	%r704, %r702, 1;
	// begin inline asm
	atom.global.exch.b32 %r703, [%rd1], %r704;
	// end inline asm
	// begin inline asm
	atom.global.add.u32 %r705, [%rd1], 0;
	// end inline asm
	add.s32 	%r707, %r705, 1;
	// begin inline asm
	atom.global.exch.b32 %r706, [%rd1], %r707;
	// end inline asm
	// begin inline asm
	atom.global.add.u32 %r708, [%rd1], 0;
	// end inline asm
	add.s32 	%r710, %r708, 1;
	// begin inline asm
	atom.global.exch.b32 %r709, [%rd1], %r710;
	// end inline asm
	// begin inline asm
	atom.global.add.u32 %r711, [%rd1], 0;
	// end inline asm
	add.s32 	%r713, %r711, 1;
	// begin inline asm
	atom.global.exch.b32 %r712, [%rd1], %r713;
	// end inline asm
	// begin inline asm
	atom.global.add.u32 %r714, [%rd1], 0;
	// end inline asm
	add.s32 	%r716, %r714, 1;
	// begin inline asm
	atom.global.exch.b32 %r715, [%rd1], %r716;
	// end inline asm
	// begin inline asm
	atom.global.add.u32 %r717, [%rd1], 0;
	// end inline asm
	add.s32 	%r719, %r717, 1;
	// begin inline asm
	atom.global.exch.b32 %r718, [%rd1], %r719;
	// end inline asm
	// begin inline asm
	atom.global.add.u32 %r720, [%rd1], 0;
	// end inline asm
	add.s32 	%r722, %r720, 1;
	// begin inline asm
	atom.global.exch.b32 %r721, [%rd1], %r722;
	// end inline asm
	// begin inline asm
	atom.global.add.u32 %r723, [%rd1], 0;
	// end inline asm
	add.s32 	%r725, %r723, 1;
	// begin inline asm
	atom.global.exch.b32 %r724, [%rd1], %r725;
	// end inline asm
	// begin inline asm
	atom.global.add.u32 %r726, [%rd1], 0;
	// end inline asm
	add.s32 	%r728, %r726, 1;
	// begin inline asm
	atom.global.exch.b32 %r727, [%rd1], %r728;
	// end inline asm
	// begin inline asm
	atom.global.add.u32 %r729, [%rd1], 0;
	// end inline asm
	add.s32 	%r731, %r729, 1;
	// begin inline asm
	atom.global.exch.b32 %r730, [%rd1], %r731;
	// end inline asm
	// begin inline asm
	atom.global.add.u32 %r732, [%rd1], 0;
	// end inline asm
	add.s32 	%r734, %r732, 1;
	// begin inline asm
	atom.global.exch.b32 %r733, [%rd1], %r734;
	// end inline asm
	// begin inline asm
	atom.global.add.u32 %r735, [%rd1], 0;
	// end inline asm
	add.s32 	%r737, %r735, 1;
	// begin inline asm
	atom.global.exch.b32 %r736, [%rd1], %r737;
	// end inline asm
	// begin inline asm
	atom.global.add.u32 %r738, [%rd1], 0;
	// end inline asm
	add.s32 	%r740, %r738, 1;
	// begin inline asm
	atom.global.exch.b32 %r739, [%rd1], %r740;
	// end inline asm
	// begin inline asm
	atom.global.add.u32 %r741, [%rd1], 0;
	// end inline asm
	add.s32 	%r743, %r741, 1;
	// begin inline asm
	atom.global.exch.b32 %r742, [%rd1], %r743;
	// end inline asm
	// begin inline asm
	atom.global.add.u32 %r744, [%rd1], 0;
	// end inline asm
	add.s32 	%r746, %r744, 1;
	// begin inline asm
	atom.global.exch.b32 %r745, [%rd1], %r746;
	// end inline asm
	// begin inline asm
	atom.global.add.u32 %r747, [%rd1], 0;
	// end inline asm
	add.s32 	%r749, %r747, 1;
	// begin inline asm
	atom.global.exch.b32 %r748, [%rd1], %r749;
	// end inline asm
	// begin inline asm
	atom.global.add.u32 %r750, [%rd1], 0;
	// end inline asm
	add.s32 	%r752, %r750, 1;
	// begin inline asm
	atom.global.exch.b32 %r751, [%rd1], %r752;
	// end inline asm
	// begin inline asm
	atom.global.add.u32 %r753, [%rd1], 0;
	// end inline asm
	add.s32 	%r755, %r753, 1;
	// begin inline asm
	atom.global.exch.b32 %r754, [%rd1], %r755;
	// end inline asm
	// begin inline asm
	atom.global.add.u32 %r756, [%rd1], 0;
	// end inline asm
	add.s32 	%r758, %r756, 1;
	// begin inline asm
	atom.global.exch.b32 %r757, [%rd1], %r758;
	// end inline asm
	// begin inline asm
	atom.global.add.u32 %r759, [%rd1], 0;
	// end inline asm
	add.s32 	%r761, %r759, 1;
	// begin inline asm
	atom.global.exch.b32 %r760, [%rd1], %r761;
	// end inline asm
	// begin inline asm
	atom.global.add.u32 %r762, [%rd1], 0;
	// end inline asm
	add.s32 	%r764, %r762, 1;
	// begin inline asm
	atom.global.exch.b32 %r763, [%rd1], %r764;
	// end inline asm
	// begin inline asm
	atom.global.add.u32 %r765, [%rd1], 0;
	// end inline asm
	add.s32 	%r767, %r765, 1;
	// begin inline asm
	atom.global.exch.b32 %r766, [%rd1], %r767;
	// end inline asm
	// begin inline asm
	atom.global.add.u32 %r768, [%rd1], 0;
	// end inline asm
	add.s32 	%r770, %r768, 1;
	// begin inline asm
	atom.global.exch.b32 %r769, [%rd1], %r770;
	// end inline asm
$L__BB53_2:
	ret;

}
	// .globl	_Z4testIL_Z12load_relaxedPKjEL_Z13store_relaxedPjjELi256E14single_element10skip_lanesILj8EEEvv
.visible .entry _Z4testIL_Z12load_relaxedPKjEL_Z13store_relaxedPjjELi256E14single_element10skip_lanesILj8EEEvv()
{
	.reg .pred 	%p<2>;
	.reg .b32 	%r<515>;
	.reg .b64 	%rd<514>;

	// begin inline asm
	mov.u32 %r1, %laneid;
	// end inline asm
	and.b32  	%r2, %r1, 7;
	setp.ne.s32 	%p1, %r2, 0;
	@%p1 bra 	$L__BB54_2;
	mov.u64 	%rd513, buffer;
	cvta.global.u64 	%rd1, %rd513;
	// begin inline asm
	ld.relaxed.gpu.u32 %r3, [%rd1];
	// end inline asm
	add.s32 	%r4, %r3, 1;
	// begin inline asm
	st.relaxed.gpu.u32 [%rd1], %r4;
	// end inline asm
	// begin inline asm
	ld.relaxed.gpu.u32 %r5, [%rd1];
	// end inline asm
	add.s32 	%r6, %r5, 1;
	// begin inline asm
	st.relaxed.gpu.u32 [%rd1], %r6;
	// end inline asm
	// begin inline asm
	ld.relaxed.gpu.u32 %r7, [%rd1];
	// end inline asm
	add.s32 	%r8, %r7, 1;
	// begin inline asm
	st.relaxed.gpu.u32 [%rd1], %r8;
	// end inline asm
	// begin inline asm
	ld.relaxed.gpu.u32 %r9, [%rd1];
	// end inline asm
	add.s32 	%r10, %r9, 1;
	// begin inline asm
	st.relaxed.gpu.u32 [%rd1], %r10;
	// end inline asm
	// begin inline asm
	ld.relaxed.gpu.u32 %r11, [%rd1];
	// end inline asm
	add.s32 	%r12, %r11, 1;
	// begin inline asm
	st.relaxed.gpu.u32 [%rd1], %r12;
	// end inline asm
	// begin inline asm
	ld.relaxed.gpu.u32 %r13, [%rd1];
	// end inline asm
	add.s32 	%r14, %r13, 1;
	// begin inline asm
	st.relaxed.gpu.u32 [%rd1], %r14;
	// end inline asm
	// begin inline asm
	ld.relaxed.gpu.u32 %r15, [%rd1];
	// end inline asm
	add.s32 	%r16, %r15, 1;
	// begin inline asm
	st.relaxed.gpu.u32 [%rd1], %r16;
	// end inline asm
	// begin inline asm
	ld.relaxed.gpu.u32 %r17, [%rd1];
	// end inline asm
	add.s32 	%r18, %r17, 1;
	// begin inline asm
	st.relaxed.gpu.u32 [%rd1], %r18;
	// end inline asm
	// begin inline asm
	ld.relaxed.gpu.u32 %r19, [%rd1];
	// end inline asm
	add.s32 	%r20, %r19, 1;
	// begin inline asm
	st.relaxed.gpu.u32 [%rd1], %r20;
	// end inline asm
	// begin inline asm
	ld.relaxed.gpu.u32 %r21, [%rd1];
	// end inline asm
	add.s32 	%r22, %r21, 1;
	// begin inline asm
	st.relaxed.gpu.u32 [%rd1], %r22;
	// end inline asm
	// begin inline asm
	ld.relaxed.gpu.u32 %r23, [%rd1];
	// end inline asm
	add.s32 	%r24, %r23, 1;
	// begin inline asm
	st.relaxed.gpu.u32 [%rd1], %r24;
	// end inline asm
	// begin inline asm
	ld.relaxed.gpu.u32 %r25, [%rd1];
	// end inline asm
	add.s32 	%r26, %r25, 1;
	// begin inline asm
	st.relaxed.gpu.u32 [%rd1], %r26;
	// end inline asm
	// begin inline asm
	ld.relaxed.gpu.u32 %r27, [%rd1];
	// end inline asm
	add.s32 	%r28, %r27, 1;
	// begin inline asm
	st.relaxed.gpu.u32 [%rd1], %r28;
	// end inline asm
	// begin inline asm
	ld.relaxed.gpu.u32 %r29, [%rd1];
	// end inline asm
	add.s32 	%r30, %r29, 1;
	// begin inline asm
	st.relaxed.gpu.u32 [%rd1], %r30;
	// end inline asm
	// begin inline asm
	ld.relaxed.gpu.u32 %r31, [%rd1];
	// end inline asm
	add.s32 	%r32, %r31, 1;
	// begin inline asm
	st.relaxed.gpu.u32 [%rd1], %r32;
	// end inline asm
	// begin inline asm
	ld.relaxed.gpu.u32 %r33, [%rd1];
	// end inline asm
	add.s32 	%r34, %r33, 1;
	// begin inline asm
	st.relaxed.gpu.u32 [%rd1], %r34;
	// end inline asm
	// begin inline asm
	ld.relaxed.gpu.u32 %r35, [%rd1];
	// end inline asm
	add.s32 	%r36, %r35, 1;
	// begin inline asm
	st.relaxed.gpu.u32 [%rd1], %r36;
	// end inline asm
	// begin inline asm
	ld.relaxed.gpu.u32 %r37, [%rd1];
	// end inline asm
	add.s32 	%r38, %r37, 1;
	// begin inline asm
	st.relaxed.gpu.u32 [%rd1], %r38;
	// end inline asm
	// begin inline asm
	ld.relaxed.gpu.u32 %r39, [%rd1];
	// end inline asm
	add.s32 	%r40, %r39, 1;
	// begin inline asm
	st.relaxed.gpu.u32 [%rd1], %r40;
	// end inline asm
	// begin inline asm
	ld.relaxed.gpu.u32 %r41, [%rd1];
	// end inline asm
	add.s32 	%r42, %r41, 1;
	// begin inline asm
	st.relaxed.gpu.u32 [%rd1], %r42;
	// end inline asm
	// begin inline asm
	ld.relaxed.gpu.u32 %r43, [%rd1];
	// end inline asm
	add.s32 	%r44, %r43, 1;
	// begin inline asm
	st.relaxed.gpu.u32 [%rd1], %r44;
	// end inline asm
	// begin inline asm
	ld.relaxed.gpu.u32 %r45, [%rd1];
	// end inline asm
	add.s32 	%r46, %r45, 1;
	// begin inline asm
	st.relaxed.gpu.u32 [%rd1], %r46;
	// end inline asm
	// begin inline asm
	ld.relaxed.gpu.u32 %r47, [%rd1];
	// end inline asm
	add.s32 	%r48, %r47, 1;
	// begin inline asm
	st.relaxed.gpu.u32 [%rd1], %r48;
	// end inline asm
	// begin inline asm
	ld.relaxed.gpu.u32 %r49, [%rd1];
	// end inline asm
	add.s32 	%r50, %r49, 1;
	// begin inline asm
	st.relaxed.gpu.u32 [%rd1], %r50;
	// end inline asm
	// begin inline asm
	ld.relaxed.gpu.u32 %r51, [%rd1];
	// end inline asm
	add.s32 	%r52, %r51, 1;
	// begin inline asm
	st.relaxed.gpu.u32 [%rd1], %r52;
	// end inline asm
	// begin inline asm
	ld.relaxed.gpu.u32 %r53, [%rd1];
	// end inline asm
	add.s32 	%r54, %r53, 1;
	// begin inline asm
	st.relaxed.gpu.u32 [%rd1], %r54;
	// end inline asm
	// begin inline asm
	ld.relaxed.gpu.u32 %r55, [%rd1];
	// end inline asm
	add.s32 	%r56, %r55, 1;
	// begin inline asm
	st.relaxed.gpu.u32 [%rd1], %r56;
	// end inline asm
	// begin inline asm
	ld.relaxed.gpu.u32 %r57, [%rd1];
	// end inline asm
	add.s32 	%r58, %r57, 1;
	// begin inline asm
	st.relaxed.gpu.u32 [%rd1], %r58;
	// end inline asm
	// begin inline asm
	ld.relaxed.gpu.u32 %r59, [%rd1];
	// end inline asm
	add.s32 	%r60, %r59, 1;
	// begin inline asm
	st.relaxed.gpu.u32 [%rd1], %r60;
	// end inline asm
	// begin inline asm
	ld.relaxed.gpu.u32 %r61, [%rd1];
	// end inline asm
	add.s32 	%r62, %r61, 1;
	// begin inline asm
	st.relaxed.gpu.u32 [%rd1], %r62;
	// end inline asm
	// begin inline asm
	ld.relaxed.gpu.u32 %r63, [%rd1];
	// end inline asm
	add.s32 	%r64, %r63, 1;
	// begin inline asm
	st.relaxed.gpu.u32 [%rd1], %r64;
	// end inline asm
	// begin inline asm
	ld.relaxed.gpu.u32 %r65, [%rd1];
	// end inline asm
	add.s32 	%r66, %r65, 1;
	// begin inline asm
	st.relaxed.gpu.u32 [%rd1], %r66;
	// end inline asm
	// begin inline asm
	ld.relaxed.gpu.u32 %r67, [%rd1];
	// end inline asm
	add.s32 	%r68, %r67, 1;
	// begin inline asm
	st.relaxed.gpu.u32 [%rd1], %r68;
	// end inline asm
	// begin inline asm
	ld.relaxed.gpu.u32 %r69, [%rd1];
	// end inline asm
	add.s32 	%r70, %r69, 1;
	// begin inline asm
	st.relaxed.gpu.u32 [%rd1], %r70;
	// end inline asm
	// begin inline asm
	ld.relaxed.gpu.u32 %r71, [%rd1];
	// end inline asm
	add.s32 	%r72, %r71, 1;
	// begin inline asm
	st.relaxed.gpu.u32 [%rd1], %r72;
	// end inline asm
	// begin inline asm
	ld.relaxed.gpu.u32 %r73, [%rd1];
	// end inline asm
	add.s32 	%r74, %r73, 1;
	// begin inline asm
	st.relaxed.gpu.u32 [%rd1], %r74;
	// end inline asm
	// begin inline asm
	ld.relaxed.gpu.u32 %r75, [%rd1];
	// end inline asm
	add.s32 	%r76, %r75, 1;
	// begin inline asm
	st.relaxed.gpu.u32 [%rd1], %r76;
	// end inline asm
	// begin inline asm
	ld.relaxed.gpu.u32 %r77, [%rd1];
	// end inline asm
	add.s32 	%r78, %r77, 1;
	// begin inline asm
	st.relaxed.gpu.u32 [%rd1], %r78;
	// end inline asm
	// begin inline asm
	ld.relaxed.gpu.u32 %r79, [%rd1];
	// end inline asm
	add.s32 	%r80, %r79, 1;
	// begin inline asm
	st.relaxed.gpu.u32 [%rd1], %r80;
	// end inline asm
	// begin inline asm
	ld.relaxed.gpu.u32 %r81, [%rd1];
	// end inline asm
	add.s32 	%r82, %r81, 1;
	// begin inline asm
	st.relaxed.gpu.u32 [%rd1], %r82;
	// end inline asm
	// begin inline asm
	ld.relaxed.gpu.u32 %r83, [%rd1];
	// end inline asm
	add.s32 	%r84, %r83, 1;
	// begin inline asm
	st.relaxed.gpu.u32 [%rd1], %r84;
	// end inline asm
	// begin inline asm
	ld.relaxed.gpu.u32 %r85, [%rd1];
	// end inline asm
	add.s32 	%r86, %r85, 1;
	// begin inline asm
	st.relaxed.gpu.u32 [%rd1], %r86;
	// end inline asm
	// begin inline asm
	ld.relaxed.gpu.u32 %r87, [%rd1];
	// end inline asm
	add.s32 	%r88, %r87, 1;
	// begin inline asm
	st.relaxed.gpu.u32 [%rd1], %r88;
	// end inline asm
	// begin inline asm
	ld.relaxed.gpu.u32 %r89, [%rd1];
	// end inline asm
	add.s32 	%r90, %r89, 1;
	// begin inline asm
	st.relaxed.gpu.u32 [%rd1], %r90;
	// end inline asm
	// begin inline asm
	ld.relaxed.gpu.u32 %r91, [%rd1];
	// end inline asm
	add.s32 	%r92, %r91, 1;
	// begin inline asm
	st.relaxed.gpu.u32 [%rd1], %r92;
	// end inline asm
	// begin inline asm
	ld.relaxed.gpu.u32 %r93, [%rd1];
	// end inline asm
	add.s32 	%r94, %r93, 1;
	// begin inline asm
	st.relaxed.gpu.u32 [%rd1], %r94;
	// end inline asm
	// begin inline asm
	ld.relaxed.gpu.u32 %r95, [%rd1];
	// end inline asm
	add.s32 	%r96, %r95, 1;
	// begin inline asm
	st.relaxed.gpu.u32 [%rd1], %r96;
	// end inline asm
	// begin inline asm
	ld.relaxed.gpu.u32 %r97, [%rd1];
	// end inline asm
	add.s32 	%r98, %r97, 1;
	// begin inline asm
	st.relaxed.gpu.u32 [%rd1], %r98;
	// end inline asm
	// begin inline asm
	ld.relaxed.gpu.u32 %r99, [%rd1];
	// end inline asm
	add.s32 	%r100, %r99, 1;
	// begin inline asm
	st.relaxed.gpu.u32 [%rd1], %r100;
	// end inline asm
	// begin inline asm
	ld.relaxed.gpu.u32 %r101, [%rd1];
	// end inline asm
	add.s32 	%r102, %r101, 1;
	// begin inline asm
	st.relaxed.gpu.u32 [%rd1], %r102;
	// end inline asm
	// begin inline asm
	ld.relaxed.gpu.u32 %r103, [%rd1];
	// end inline asm
	add.s32 	%r104, %r103, 1;
	// begin inline asm
	st.relaxed.gpu.u32 [%rd1], %r104;
	// end inline asm
	// begin inline asm
	ld.relaxed.gpu.u32 %r105, [%rd1];
	// end inline asm
	add.s32 	%r106, %r105, 1;
	// begin inline asm
	st.relaxed.gpu.u32 [%rd1], %r106;
	// end inline asm
	// begin inline asm
	ld.relaxed.gpu.u32 %r107, [%rd1];
	// end inline asm
	add.s32 	%r108, %r107, 1;
	// begin inline asm
	st.relaxed.gpu.u32 [%rd1], %r108;
	// end inline asm
	// begin inline asm
	ld.relaxed.gpu.u32 %r109, [%rd1];
	// end inline asm
	add.s32 	%r110, %r109, 1;
	// begin inline asm
	st.relaxed.gpu.u32 [%rd1], %r110;
	// end inline asm
	// begin inline asm
	ld.relaxed.gpu.u32 %r111, [%rd1];
	// end inline asm
	add.s32 	%r112, %r111, 1;
	// begin inline asm
	st.relaxed.gpu.u32 [%rd1], %r112;
	// end inline asm
	// begin inline asm
	ld.relaxed.gpu.u32 %r113, [%rd1];
	// end inline asm
	add.s32 	%r114, %r113, 1;
	// begin inline asm
	st.relaxed.gpu.u32 [%rd1], %r114;
	// end inline asm
	// begin inline asm
	ld.relaxed.gpu.u32 %r115, [%rd1];
	// end inline asm
	add.s32 	%r116, %r115, 1;
	// begin inline asm
	st.relaxed.gpu.u32 [%rd1], %r116;
	// end inline asm
	// begin inline asm
	ld.relaxed.gpu.u32 %r117, [%rd1];
	// end inline asm
	add.s32 	%r118, %r117, 1;
	// begin inline asm
	st.relaxed.gpu.u32 [%rd1], %r118;
	// end inline asm
	// begin inline asm
	ld.relaxed.gpu.u32 %r119, [%rd1];
	// end inline asm
	add.s32 	%r120, %r119, 1;
	// begin inline asm
	st.relaxed.gpu.u32 [%rd1], %r120;
	// end inline asm
	// begin inline asm
	ld.relaxed.gpu.u32 %r121, [%rd1];
	// end inline asm
	add.s32 	%r122, %r121, 1;
	// begin inline asm
	st.relaxed.gpu.u32 [%rd1], %r122;
	// end inline asm
	// begin inline asm
	ld.relaxed.gpu.u32 %r123, [%rd1];
	// end inline asm
	add.s32 	%r124, %r123, 1;
	// begin inline asm
	st.relaxed.gpu.u32 [%rd1], %r124;
	// end inline asm
	// begin inline asm
	ld.relaxed.gpu.u32 %r125, [%rd1];
	// end inline asm
	add.s32 	%r126, %r125, 1;
	// begin inline asm
	st.relaxed.gpu.u32 [%rd1], %r126;
	// end inline asm
	// begin inline asm
	ld.relaxed.gpu.u32 %r127, [%rd1];
	// end inline asm
	add.s32 	%r128, %r127, 1;
	// begin inline asm
	st.relaxed.gpu.u32 [%rd1], %r128;
	// end inline asm
	// begin inline asm
	ld.relaxed.gpu.u32 %r129, [%rd1];
	// end inline asm
	add.s32 	%r130, %r129, 1;
	// begin inline asm
	st.relaxed.gpu.u32 [%rd1], %r130;
	// end inline asm
	// begin inline asm
	ld.relaxed.gpu.u32 %r131, [%rd1];
	// end inline asm
	add.s32 	%r132, %r131, 1;
	// begin inline asm
	st.relaxed.gpu.u32 [%rd1], %r132;
	// end inline asm
	// begin inline asm
	ld.relaxed.gpu.u32 %r133, [%rd1];
	// end inline asm
	add.s32 	%r134, %r133, 1;
	// begin inline asm
	st.relaxed.gpu.u32 [%rd1], %r134;
	// end inline asm
	// begin inline asm
	ld.relaxed.gpu.u32 %r135, [%rd1];
	// end inline asm
	add.s32 	%r136, %r135, 1;
	// begin inline asm
	st.relaxed.gpu.u32 [%rd1], %r136;
	// end inline asm
	// begin inline asm
	ld.relaxed.gpu.u32 %r137, [%rd1];
	// end inline asm
	add.s32 	%r138, %r137, 1;
	// begin inline asm
	st.relaxed.gpu.u32 [%rd1], %r138;
	// end inline asm
	// begin inline asm
	ld.relaxed.gpu.u32 %r139, [%rd1];
	// end inline asm
	add.s32 	%r140, %r139, 1;
	// begin inline asm
	st.relaxed.gpu.u32 [%rd1], %r140;
	// end inline asm
	// begin inline asm
	ld.relaxed.gpu.u32 %r141, [%rd1];
	// end inline asm
	add.s32 	%r142, %r141, 1;
	// begin inline asm
	st.relaxed.gpu.u32 [%rd1], %r142;
	// end inline asm
	// begin inline asm
	ld.relaxed.gpu.u32 %r143, [%rd1];
	// end inline asm
	add.s32 	%r144, %r143, 1;
	// begin inline asm
	st.relaxed.gpu.u32 [%rd1], %r144;
	// end inline asm
	// begin inline asm
	ld.relaxed.gpu.u32 %r145, [%rd1];
	// end inline asm
	add.s32 	%r146, %r145, 1;
	// begin inline asm
	st.relaxed.gpu.u32 [%rd1], %r146;
	// end inline asm
	// begin inline asm
	ld.relaxed.gpu.u32 %r147, [%rd1];
	// end inline asm
	add.s32 	%r148, %r147, 1;
	// begin inline asm
	st.relaxed.gpu.u32 [%rd1], %r148;
	// end inline asm
	// begin inline asm
	ld.relaxed.gpu.u32 %r149, [%rd1];
	// end inline asm
	add.s32 	%r150, %r149, 1;
	// begin inline asm
	st.relaxed.gpu.u32 [%rd1], %r150;
	// end inline asm
	// begin inline asm
	ld.relaxed.gpu.u32 %r151, [%rd1];
	// end inline asm
	add.s32 	%r152, %r151, 1;
	// begin inline asm
	st.relaxed.gpu.u32 [%rd1], %r152;
	// end inline asm
	// begin inline asm
	ld.relaxed.gpu.u32 %r153, [%rd1];
	// end inline asm
	add.s32 	%r154, %r153, 1;
	// begin inline asm
	st.relaxed.gpu.u32 [%rd1], %r154;
	// end inline asm
	// begin inline asm
	ld.relaxed.gpu.u32 %r155, [%rd1];
	// end inline asm
	add.s32 	%r156, %r155, 1;
	// begin inline asm
	st.relaxed.gpu.u32 [%rd1], %r156;
	// end inline asm
	// begin inline asm
	ld.relaxed.gpu.u32 %r157, [%rd1];
	// end inline asm
	add.s32 	%r158, %r157, 1;
	// begin inline asm
	st.relaxed.gpu.u32 [%rd1], %r158;
	// end inline asm
	// begin inline asm
	ld.relaxed.gpu.u32 %r159, [%rd1];
	// end inline asm
	add.s32 	%r160, %r159, 1;
	// begin inline asm
	st.relaxed.gpu.u32 [%rd1], %r160;
	// end inline asm
	// begin inline asm
	ld.relaxed.gpu.u32 %r161, [%rd1];
	// end inline asm
	add.s32 	%r162, %r161, 1;
	// begin inline asm
	st.relaxed.gpu.u32 [%rd1], %r162;
	// end inline asm
	// begin inline asm
	ld.relaxed.gpu.u32 %r163, [%rd1];
	// end inline asm
	add.s32 	%r164, %r163, 1;
	// begin inline asm
	st.relaxed.gpu.u32 [%rd1], %r164;
	// end inline asm
	// begin inline asm
	ld.relaxed.gpu.u32 %r165, [%rd1];
	// end inline asm
	add.s32 	%r166, %r165, 1;
	// begin inline asm
	st.relaxed.gpu.u32 [%rd1], %r166;
	// end inline asm
	// begin inline asm
	ld.relaxed.gpu.u32 %r167, [%rd1];
	// end inline asm
	add.s32 	%r168, %r167, 1;
	// begin inline asm
	st.relaxed.gpu.u32 [%rd1], %r168;
	// end inline asm
	// begin inline asm
	ld.relaxed.gpu.u32 %r169, [%rd1];
	// end inline asm
	add.s32 	%r170, %r169, 1;
	// begin inline asm
	st.relaxed.gpu.u32 [%rd1], %r170;
	// end inline asm
	// begin inline asm
	ld.relaxed.gpu.u32 %r171, [%rd1];
	// end inline asm
	add.s32 	%r172, %r171, 1;
	// begin inline asm
	st.relaxed.gpu.u32 [%rd1], %r172;
	// end inline asm
	// begin inline asm
	ld.relaxed.gpu.u32 %r173, [%rd1];
	// end inline asm
	add.s32 	%r174, %r173, 1;
	// begin inline asm
	st.relaxed.gpu.u32 [%rd1], %r174;
	// end inline asm
	// begin inline asm
	ld.relaxed.gpu.u32 %r175, [%rd1];
	// end inline asm
	add.s32 	%r176, %r175, 1;
	// begin inline asm
	st.relaxed.gpu.u32 [%rd1], %r176;
	// end inline asm
	// begin inline asm
	ld.relaxed.gpu.u32 %r177, [%rd1];
	// end inline asm
	add.s32 	%r178, %r177, 1;
	// begin inline asm
	st.relaxed.gpu.u32 [%rd1], %r178;
	// end inline asm
	// begin inline asm
	ld.relaxed.gpu.u32 %r179, [%rd1];
	// end inline asm
	add.s32 	%r180, %r179, 1;
	// begin inline asm
	st.relaxed.gpu.u32 [%rd1], %r180;
	// end inline asm
	// begin inline asm
	ld.relaxed.gpu.u32 %r181, [%rd1];
	// end inline asm
	add.s32 	%r182, %r181, 1;
	// begin inline asm
	st.relaxed.gpu.u32 [%rd1], %r182;
	// end inline asm
	// begin inline asm
	ld.relaxed.gpu.u32 %r183, [%rd1];
	// end inline asm
	add.s32 	%r184, %r183, 1;
	// begin inline asm
	st.relaxed.gpu.u32 [%rd1], %r184;
	// end inline asm
	// begin inline asm
	ld.relaxed.gpu.u32 %r185, [%rd1];
	// end inline asm
	add.s32 	%r186, %r185, 1;
	// begin inline asm
	st.relaxed.gpu.u32 [%rd1], %r186;
	// end inline asm
	// begin inline asm
	ld.relaxed.gpu.u32 %r187, [%rd1];
	// end inline asm
	add.s32 	%r188, %r187, 1;
	// begin inline asm
	st.relaxed.gpu.u32 [%rd1], %r188;
	// end inline asm
	// begin inline asm
	ld.relaxed.gpu.u32 %r189, [%rd1];
	// end inline asm
	add.s32 	%r190, %r189, 1;
	// begin inline asm
	st.relaxed.gpu.u32 [%rd1], %r190;
	// end inline asm
	// begin inline asm
	ld.relaxed.gpu.u32 %r191, [%rd1];
	// end inline asm
	add.s32 	%r192, %r191, 1;
	// begin inline asm
	st.relaxed.gpu.u32 [%rd1], %r192;
	// end inline asm
	// begin inline asm
	ld.relaxed.gpu.u32 %r193, [%rd1];
	// end inline asm
	add.s32 	%r194, %r193, 1;
	// begin inline asm
	st.relaxed.gpu.u32 [%rd1], %r194;
	// end inline asm
	// begin inline asm
	ld.relaxed.gpu.u32 %r195, [%rd1];
	// end inline asm
	add.s32 	%r196, %r195, 1;
	// begin inline asm
	st.relaxed.gpu.u32 [%rd1], %r196;
	// end inline asm
	// begin inline asm
	ld.relaxed.gpu.u32 %r197, [%rd1];
	// end inline asm
	add.s32 	%r198, %r197, 1;
	// begin inline asm
	st.relaxed.gpu.u32 [%rd1], %r198;
	// end inline asm
	// begin inline asm
	ld.relaxed.gpu.u32 %r199, [%rd1];
	// end inline asm
	add.s32 	%r200, %r199, 1;
	// begin inline asm
	st.relaxed.gpu.u32 [%rd1], %r200;
	// end inline asm
	// begin inline asm
	ld.relaxed.gpu.u32 %r201, [%rd1];
	// end inline asm
	add.s32 	%r202, %r201, 1;
	// begin inline asm
	st.relaxed.gpu.u32 [%rd1], %r202;
	// end inline asm
	// begin inline asm
	ld.relaxed.gpu.u32 %r203, [%rd1];
	// end inline asm
	add.s32 	%r204, %r203, 1;
	// begin inline asm
	st.relaxed.gpu.u32 [%rd1], %r204;
	// end inline asm
	// begin inline asm
	ld.relaxed.gpu.u32 %r205, [%rd1];
	// end inline asm
	add.s32 	%r206, %r205, 1;
	// begin inline asm
	st.relaxed.gpu.u32 [%rd1], %r206;
	// end inline asm
	// begin inline asm
	ld.relaxed.gpu.u32 %r207, [%rd1];
	// end inline asm
	add.s32 	%r208, %r207, 1;
	// begin inline asm
	st.relaxed.gpu.u32 [%rd1], %r208;
	// end inline asm
	// begin inline asm
	ld.relaxed.gpu.u32 %r209, [%rd1];
	// end inline asm
	add.s32 	%r210, %r209, 1;
	// begin inline asm
	st.relaxed.gpu.u32 [%rd1], %r210;
	// end inline asm
	// begin inline asm
	ld.relaxed.gpu.u32 %r211, [%rd1];
	// end inline asm
	add.s32 	%r212, %r211, 1;
	// begin inline asm
	st.relaxed.gpu.u32 [%rd1], %r212;
	// end inline asm
	// begin inline asm
	ld.relaxed.gpu.u32 %r213, [%rd1];
	// end inline asm
	add.s32 	%r214, %r213, 1;
	// begin inline asm
	st.relaxed.gpu.u32 [%rd1], %r214;
	// end inline asm
	// begin inline asm
	ld.relaxed.gpu.u32 %r215, [%rd1];
	// end inline asm
	add.s32 	%r216, %r215, 1;
	// begin inline asm
	st.relaxed.gpu.u32 [%rd1], %r216;
	// end inline asm
	// begin inline asm
	ld.relaxed.gpu.u32 %r217, [%rd1];
	// end inline asm
	add.s32 	%r218, %r217, 1;
	// begin inline asm
	st.relaxed.gpu.u32 [%rd1], %r218;
	// end inline asm
	// begin inline asm
	ld.relaxed.gpu.u32 %r219, [%rd1];
	// end inline asm
	add.s32 	%r220, %r219, 1;
	// begin inline asm
	st.relaxed.gpu.u32 [%rd1], %r220;
	// end inline asm
	// begin inline asm
	ld.relaxed.gpu.u32 %r221, [%rd1];
	// end inline asm
	add.s32 	%r222, %r221, 1;
	// begin inline asm
	st.relaxed.gpu.u32 [%rd1], %r222;
	// end inline asm
	// begin inline asm
	ld.relaxed.gpu.u32 %r223, [%rd1];
	// end inline asm
	add.s32 	%r224, %r223, 1;
	// begin inline asm
	st.relaxed.gpu.u32 [%rd1], %r224;
	// end inline asm
	// begin inline asm
	ld.relaxed.gpu.u32 %r225, [%rd1];
	// end inline asm
	add.s32 	%r226, %r225, 1;
	// begin inline asm
	st.relaxed.gpu.u32 [%rd1], %r226;
	// end inline asm
	// begin inline asm
	ld.relaxed.gpu.u32 %r227, [%rd1];
	// end inline asm
	add.s32 	%r228, %r227, 1;
	// begin inline asm
	st.relaxed.gpu.u32 [%rd1], %r228;
	// end inline asm
	// begin inline asm
	ld.relaxed.gpu.u32 %r229, [%rd1];
	// end inline asm
	add.s32 	%r230, %r229, 1;
	// begin inline asm
	st.relaxed.gpu.u32 [%rd1], %r230;
	// end inline asm
	// begin inline asm
	ld.relaxed.gpu.u32 %r231, [%rd1];
	// end inline asm
	add.s32 	%r232, %r231, 1;
	// begin inline asm
	st.relaxed.gpu.u32 [%rd1], %r232;
	// end inline asm
	// begin inline asm
	ld.relaxed.gpu.u32 %r233, [%rd1];
	// end inline asm
	add.s32 	%r234, %r233, 1;
	// begin inline asm
	st.relaxed.gpu.u32 [%rd1], %r234;
	// end inline asm
	// begin inline asm
	ld.relaxed.gpu.u32 %r235, [%rd1];
	// end inline asm
	add.s32 	%r236, %r235, 1;
	// begin inline asm
	st.relaxed.gpu.u32 [%rd1], %r236;
	// end inline asm
	// begin inline asm
	ld.relaxed.gpu.u32 %r237, [%rd1];
	// end inline asm
	add.s32 	%r238, %r237, 1;
	// begin inline asm
	st.relaxed.gpu.u32 [%rd1], %r238;
	// end inline asm
	// begin inline asm
	ld.relaxed.gpu.u32 %r239, [%rd1];
	// end inline asm
	add.s32 	%r240, %r239, 1;
	// begin inline asm
	st.relaxed.gpu.u32 [%rd1], %r240;
	// end inline asm
	// begin inline asm
	ld.relaxed.gpu.u32 %r241, [%rd1];
	// end inline asm
	add.s32 	%r242, %r241, 1;
	// begin inline asm
	st.relaxed.gpu.u32 [%rd1], %r242;
	// end inline asm
	// begin inline asm
	ld.relaxed.gpu.u32 %r243, [%rd1];
	// end inline asm
	add.s32 	%r244, %r243, 1;
	// begin inline asm
	st.relaxed.gpu.u32 [%rd1], %r244;
	// end inline asm
	// begin inline asm
	ld.relaxed.gpu.u32 %r245, [%rd1];
	// end inline asm
	add.s32 	%r246, %r245, 1;
	// begin inline asm
	st.relaxed.gpu.u32 [%rd1], %r246;
	// end inline asm
	// begin inline asm
	ld.relaxed.gpu.u32 %r247, [%rd1];
	// end inline asm
	add.s32 	%r248, %r247, 1;
	// begin inline asm
	st.relaxed.gpu.u32 [%rd1], %r248;
	// end inline asm
	// begin inline asm
	ld.relaxed.gpu.u32 %r249, [%rd1];
	// end inline asm
	add.s32 	%r250, %r249, 1;
	// begin inline asm
	st.relaxed.gpu.u32 [%rd1], %r250;
	// end inline asm
	// begin inline asm
	ld.relaxed.gpu.u32 %r251, [%rd1];
	// end inline asm
	add.s32 	%r252, %r251, 1;
	// begin inline asm
	st.relaxed.gpu.u32 [%rd1], %r252;
	// end inline asm
	// begin inline asm
	ld.relaxed.gpu.u32 %r253, [%rd1];
	// end inline asm
	add.s32 	%r254, %r253, 1;
	// begin inline asm
	st.relaxed.gpu.u32 [%rd1], %r254;
	// end inline asm
	// begin inline asm
	ld.relaxed.gpu.u32 %r255, [%rd1];
	// end inline asm
	add.s32 	%r256, %r255, 1;
	// begin inline asm
	st.relaxed.gpu.u32 [%rd1], %r256;
	// end inline asm
	// begin inline asm
	ld.relaxed.gpu.u32 %r257, [%rd1];
	// end inline asm
	add.s32 	%r258, %r257, 1;
	// begin inline asm
	st.relaxed.gpu.u32 [%rd1], %r258;
	// end inline asm
	// begin inline asm
	ld.relaxed.gpu.u32 %r259, [%rd1];
	// end inline asm
	add.s32 	%r260, %r259, 1;
	// begin inline asm
	st.relaxed.gpu.u32 [%rd1], %r260;
	// end inline asm
	// begin inline asm
	ld.relaxed.gpu.u32 %r261, [%rd1];
	// end inline asm
	add.s32 	%r262, %r261, 1;
	// begin inline asm
	st.relaxed.gpu.u32 [%rd1], %r262;
	// end inline asm
	// begin inline asm
	ld.relaxed.gpu.u32 %r263, [%rd1];
	// end inline asm
	add.s32 	%r264, %r263, 1;
	// begin inline asm
	st.relaxed.gpu.u32 [%rd1], %r264;
	// end inline asm
	// begin inline asm
	ld.relaxed.gpu.u32 %r265, [%rd1];
	// end inline asm
	add.s32 	%r266, %r265, 1;
	// begin inline asm
	st.relaxed.gpu.u32 [%rd1], %r266;
	// end inline asm
	// begin inline asm
	ld.relaxed.gpu.u32 %r267, [%rd1];
	// end inline asm
	add.s32 	%r268, %r267, 1;
	// begin inline asm
	st.relaxed.gpu.u32 [%rd1], %r268;
	// end inline asm
	// begin inline asm
	ld.relaxed.gpu.u32 %r269, [%rd1];
	// end inline asm
	add.s32 	%r270, %r269, 1;
	// begin inline asm
	st.relaxed.gpu.u32 [%rd1], %r270;
	// end inline asm
	// begin inline asm
	ld.relaxed.gpu.u32 %r271, [%rd1];
	// end inline asm
	add.s32 	%r272, %r271, 1;
	// begin inline asm
	st.relaxed.gpu.u32 [%rd1], %r272;
	// end inline asm
	// begin inline asm
	ld.relaxed.gpu.u32 %r273, [%rd1];
	// end inline asm
	add.s32 	%r274, %r273, 1;
	// begin inline asm
	st.relaxed.gpu.u32 [%rd1], %r274;
	// end inline asm
	// begin inline asm
	ld.relaxed.gpu.u32 %r275, [%rd1];
	// end inline asm
	add.s32 	%r276, %r275, 1;
	// begin inline asm
	st.relaxed.gpu.u32 [%rd1], %r276;
	// end inline asm
	// begin inline asm
	ld.relaxed.gpu.u32 %r277, [%rd1];
	// end inline asm
	add.s32 	%r278, %r277, 1;
	// begin inline asm
	st.relaxed.gpu.u32 [%rd1], %r278;
	// end inline asm
	// begin inline asm
	ld.relaxed.gpu.u32 %r279, [%rd1];
	// end inline asm
	add.s32 	%r280, %r279, 1;
	// begin inline asm
	st.relaxed.gpu.u32 [%rd1], %r280;
	// end inline asm
	// begin inline asm
	ld.relaxed.gpu.u32 %r281, [%rd1];
	// end inline asm
	add.s32 	%r282, %r281, 1;
	// begin inline asm
	st.relaxed.gpu.u32 [%rd1], %r282;
	// end inline asm
	// begin inline asm
	ld.relaxed.gpu.u32 %r283, [%rd1];
	// end inline asm
	add.s32 	%r284, %r283, 1;
	// begin inline asm
	st.relaxed.gpu.u32 [%rd1], %r284;
	// end inline asm
	// begin inline asm
	ld.relaxed.gpu.u32 %r285, [%rd1];
	// end inline asm
	add.s32 	%r286, %r285, 1;
	// begin inline asm
	st.relaxed.gpu.u32 [%rd1], %r286;
	// end inline asm
	// begin inline asm
	ld.relaxed.gpu.u32 %r287, [%rd1];
	// end inline asm
	add.s32 	%r288, %r287, 1;
	// begin inline asm
	st.relaxed.gpu.u32 [%rd1], %r288;
	// end inline asm
	// begin inline asm
	ld.relaxed.gpu.u32 %r289, [%rd1];
	// end inline asm
	add.s32 	%r290, %r289, 1;
	// begin inline asm
	st.relaxed.gpu.u32 [%rd1], %r290;
	// end inline asm
	// begin inline asm
	ld.relaxed.gpu.u32 %r291, [%rd1];
	// end inline asm
	add.s32 	%r292, %r291, 1;
	// begin inline asm
	st.relaxed.gpu.u32 [%rd1], %r292;
	// end inline asm
	// begin inline asm
	ld.relaxed.gpu.u32 %r293, [%rd1];
	// end inline asm
	add.s32 	%r294, %r293, 1;
	// begin inline asm
	st.relaxed.gpu.u32 [%rd1], %r294;
	// end inline asm
	// begin inline asm
	ld.relaxed.gpu.u32 %r295, [%rd1];
	// end inline asm
	add.s32 	%r296, %r295, 1;
	// begin inline asm
	st.relaxed.gpu.u32 [%rd1], %r296;
	// end inline asm
	// begin inline asm
	ld.relaxed.gpu.u32 %r297, [%rd1];
	// end inline asm
	add.s32 	%r298, %r297, 1;
	// begin inline asm
	st.relaxed.gpu.u32 [%rd1], %r298;
	// end inline asm
	// begin inline asm
	ld.relaxed.gpu.u32 %r299, [%rd1];
	// end inline asm
	add.s32 	%r300, %r299, 1;
	// begin inline asm
	st.relaxed.gpu.u32 [%rd1], %r300;
	// end inline asm
	// begin inline asm
	ld.relaxed.gpu.u32 %r301, [%rd1];
	// end inline asm
	add.s32 	%r302, %r301, 1;
	// begin inline asm
	st.relaxed.gpu.u32 [%rd1], %r302;
	// end inline asm
	// begin inline asm
	ld.relaxed.gpu.u32 %r303, [%rd1];
	// end inline asm
	add.s32 	%r304, %r303, 1;
	// begin inline asm
	st.relaxed.gpu.u32 [%rd1], %r304;
	// end inline asm
	// begin inline asm
	ld.relaxed.gpu.u32 %r305, [%rd1];
	// end inline asm
	add.s32 	%r306, %r305, 1;
	// begin inline asm
	st.relaxed.gpu.u32 [%rd1], %r306;
	// end inline asm
	// begin inline asm
	ld.relaxed.gpu.u32 %r307, [%rd1];
	// end inline asm
	add.s32 	%r308, %r307, 1;
	// begin inline asm
	st.relaxed.gpu.u32 [%rd1], %r308;
	// end inline asm
	// begin inline asm
	ld.relaxed.gpu.u32 %r309, [%rd1];
	// end inline asm
	add.s32 	%r310, %r309, 1;
	// begin inline asm
	st.relaxed.gpu.u32 [%rd1], %r310;
	// end inline asm
	// begin inline asm
	ld.relaxed.gpu.u32 %r311, [%rd1];
	// end inline asm
	add.s32 	%r312, %r311, 1;
	// begin inline asm
	st.relaxed.gpu.u32 [%rd1], %r312;
	// end inline asm
	// begin inline asm
	ld.relaxed.gpu.u32 %r313, [%rd1];
	// end inline asm
	add.s32 	%r314, %r313, 1;
	// begin inline asm
	st.relaxed.gpu.u32 [%rd1], %r314;
	// end inline asm
	// begin inline asm
	ld.relaxed.gpu.u32 %r315, [%rd1];
	// end inline asm
	add.s32 	%r316, %r315, 1;
	// begin inline asm
	st.relaxed.gpu.u32 [%rd1], %r316;
	// end inline asm
	// begin inline asm
	ld.relaxed.gpu.u32 %r317, [%rd1];
	// end inline asm
	add.s32 	%r318, %r317, 1;
	// begin inline asm
	st.relaxed.gpu.u32 [%rd1], %r318;
	// end inline asm
	// begin inline asm
	ld.relaxed.gpu.u32 %r319, [%rd1];
	// end inline asm
	add.s32 	%r320, %r319, 1;
	// begin inline asm
	st.relaxed.gpu.u32 [%rd1], %r320;
	// end inline asm
	// begin inline asm
	ld.relaxed.gpu.u32 %r321, [%rd1];
	// end inline asm
	add.s32 	%r322, %r321, 1;
	// begin inline asm
	st.relaxed.gpu.u32 [%rd1], %r322;
	// end inline asm
	// begin inline asm
	ld.relaxed.gpu.u32 %r323, [%rd1];
	// end inline asm
	add.s32 	%r324, %r323, 1;
	// begin inline asm
	st.relaxed.gpu.u32 [%rd1], %r324;
	// end inline asm
	// begin inline asm
	ld.relaxed.gpu.u32 %r325, [%rd1];
	// end inline asm
	add.s32 	%r326, %r325, 1;
	// begin inline asm
	st.relaxed.gpu.u32 [%rd1], %r326;
	// end inline asm
	// begin inline asm
	ld.relaxed.gpu.u32 %r327, [%rd1];
	// end inline asm
	add.s32 	%r328, %r327, 1;
	// begin inline asm
	st.relaxed.gpu.u32 [%rd1], %r328;
	// end inline asm
	// begin inline asm
	ld.relaxed.gpu.u32 %r329, [%rd1];
	// end inline asm
	add.s32 	%r330, %r329, 1;
	// begin inline asm
	st.relaxed.gpu.u32 [%rd1], %r330;
	// end inline asm
	// begin inline asm
	ld.relaxed.gpu.u32 %r331, [%rd1];
	// end inline asm
	add.s32 	%r332, %r331, 1;
	// begin inline asm
	st.relaxed.gpu.u32 [%rd1], %r332;
	// end inline asm
	// begin inline asm
	ld.relaxed.gpu.u32 %r333, [%rd1];
	// end inline asm
	add.s32 	%r334, %r333, 1;
	// begin inline asm
	st.relaxed.gpu.u32 [%rd1], %r334;
	// end inline asm
	// begin inline asm
	ld.relaxed.gpu.u32 %r335, [%rd1];
	// end inline asm
	add.s32 	%r336, %r335, 1;
	// begin inline asm
	st.relaxed.gpu.u32 [%rd1], %r336;
	// end inline asm
	// begin inline asm
	ld.relaxed.gpu.u32 %r337, [%rd1];
	// end inline asm
	add.s32 	%r338, %r337, 1;
	// begin inline asm
	st.relaxed.gpu.u32 [%rd1], %r338;
	// end inline asm
	// begin inline asm
	ld.relaxed.gpu.u32 %r339, [%rd1];
	// end inline asm
	add.s32 	%r340, %r339, 1;
	// begin inline asm
	st.relaxed.gpu.u32 [%rd1], %r340;
	// end inline asm
	// begin inline asm
	ld.relaxed.gpu.u32 %r341, [%rd1];
	// end inline asm
	add.s32 	%r342, %r341, 1;
	// begin inline asm
	st.relaxed.gpu.u32 [%rd1], %r342;
	// end inline asm
	// begin inline asm
	ld.relaxed.gpu.u32 %r343, [%rd1];
	// end inline asm
	add.s32 	%r344, %r343, 1;
	// begin inline asm
	st.relaxed.gpu.u32 [%rd1], %r344;
	// end inline asm
	// begin inline asm
	ld.relaxed.gpu.u32 %r345, [%rd1];
	// end inline asm
	add.s32 	%r346, %r345, 1;
	// begin inline asm
	st.relaxed.gpu.u32 [%rd1], %r346;
	// end inline asm
	// begin inline asm
	ld.relaxed.gpu.u32 %r347, [%rd1];
	// end inline asm
	add.s32 	%r348, %r347, 1;
	// begin inline asm
	st.relaxed.gpu.u32 [%rd1], %r348;
	// end inline asm
	// begin inline asm
	ld.relaxed.gpu.u32 %r349, [%rd1];
	// end inline asm
	add.s32 	%r350, %r349, 1;
	// begin inline asm
	st.relaxed.gpu.u32 [%rd1], %r350;
	// end inline asm
	// begin inline asm
	ld.relaxed.gpu.u32 %r351, [%rd1];
	// end inline asm
	add.s32 	%r352, %r351, 1;
	// begin inline asm
	st.relaxed.gpu.u32 [%rd1], %r352;
	// end inline asm
	// begin inline asm
	ld.relaxed.gpu.u32 %r353, [%rd1];
	// end inline asm
	add.s32 	%r354, %r353, 1;
	// begin inline asm
	st.relaxed.gpu.u32 [%rd1], %r354;
	// end inline asm
	// begin inline asm
	ld.relaxed.gpu.u32 %r355, [%rd1];
	// end inline asm
	add.s32 	%r356, %r355, 1;
	// begin inline asm
	st.relaxed.gpu.u32 [%rd1], %r356;
	// end inline asm
	// begin inline asm
	ld.relaxed.gpu.u32 %r357, [%rd1];
	// end inline asm
	add.s32 	%r358, %r357, 1;
	// begin inline asm
	st.relaxed.gpu.u32 [%rd1], %r358;
	// end inline asm
	// begin inline asm
	ld.relaxed.gpu.u32 %r359, [%rd1];
	// end inline asm
	add.s32 	%r360, %r359, 1;
	// begin inline asm
	st.relaxed.gpu.u32 [%rd1], %r360;
	// end inline asm
	// begin inline asm
	ld.relaxed.gpu.u32 %r361, [%rd1];
	// end inline asm
	add.s32 	%r362, %r361, 1;
	// begin inline asm
	st.relaxed.gpu.u32 [%rd1], %r362;
	// end inline asm
	// begin inline asm
	ld.relaxed.gpu.u32 %r363, [%rd1];
	// end inline asm
	add.s32 	%r364, %r363, 1;
	// begin inline asm
	st.relaxed.gpu.u32 [%rd1], %r364;
	// end inline asm
	// begin inline asm
	ld.relaxed.gpu.u32 %r365, [%rd1];
	// end inline asm
	add.s32 	%r366, %r365, 1;
	// begin inline asm
	st.relaxed.gpu.u32 [%rd1], %r366;
	// end inline asm
	// begin inline asm
	ld.relaxed.gpu.u32 %r367, [%rd1];
	// end inline asm
	add.s32 	%r368, %r367, 1;
	// begin inline asm
	st.relaxed.gpu.u32 [%rd1], %r368;
	// end inline asm
	// begin inline asm
	ld.relaxed.gpu.u32 %r369, [%rd1];
	// end inline asm
	add.s32 	%r370, %r369, 1;
	// begin inline asm
	st.relaxed.gpu.u32 [%rd1], %r370;
	// end inline asm
	// begin inline asm
	ld.relaxed.gpu.u32 %r371, [%rd1];
	// end inline asm
	add.s32 	%r372, %r371, 1;
	// begin inline asm
	st.relaxed.gpu.u32 [%rd1], %r372;
	// end inline asm
	// begin inline asm
	ld.relaxed.gpu.u32 %r373, [%rd1];
	// end inline asm
	add.s32 	%r374, %r373, 1;
	// begin inline asm
	st.relaxed.gpu.u32 [%rd1], %r374;
	// end inline asm
	// begin inline asm
	ld.relaxed.gpu.u32 %r375, [%rd1];
	// end inline asm
	add.s32 	%r376, %r375, 1;
	// begin inline asm
	st.relaxed.gpu.u32 [%rd1], %r376;
	// end inline asm
	// begin inline asm
	ld.relaxed.gpu.u32 %r377, [%rd1];
	// end inline asm
	add.s32 	%r378, %r377, 1;
	// begin inline asm
	st.relaxed.gpu.u32 [%rd1], %r378;
	// end inline asm
	// begin inline asm
	ld.relaxed.gpu.u32 %r379, [%rd1];
	// end inline asm
	add.s32 	%r380, %r379, 1;
	// begin inline asm
	st.relaxed.gpu.u32 [%rd1], %r380;
	// end inline asm
	// begin inline asm
	ld.relaxed.gpu.u32 %r381, [%rd1];
	// end inline asm
	add.s32 	%r382, %r381, 1;
	// begin inline asm
	st.relaxed.gpu.u32 [%rd1], %r382;
	// end inline asm
	// begin inline asm
	ld.relaxed.gpu.u32 %r383, [%rd1];
	// end inline asm
	add.s32 	%r384, %r383, 1;
	// begin inline asm
	st.relaxed.gpu.u32 [%rd1], %r384;
	// end inline asm
	// begin inline asm
	ld.relaxed.gpu.u32 %r385, [%rd1];
	// end inline asm
	add.s32 	%r386, %r385, 1;
	// begin inline asm
	st.relaxed.gpu.u32 [%rd1], %r386;
	// end inline asm
	// begin inline asm
	ld.relaxed.gpu.u32 %r387, [%rd1];
	// end inline asm
	add.s32 	%r388, %r387, 1;
	// begin inline asm
	st.relaxed.gpu.u32 [%rd1], %r388;
	// end inline asm
	// begin inline asm
	ld.relaxed.gpu.u32 %r389, [%rd1];
	// end inline asm
	add.s32 	%r390, %r389, 1;
	// begin inline asm
	st.relaxed.gpu.u32 [%rd1], %r390;
	// end inline asm
	// begin inline asm
	ld.relaxed.gpu.u32 %r391, [%rd1];
	// end inline asm
	add.s32 	%r392, %r391, 1;
	// begin inline asm
	st.relaxed.gpu.u32 [%rd1], %r392;
	// end inline asm
	// begin inline asm
	ld.relaxed.gpu.u32 %r393, [%rd1];
	// end inline asm
	add.s32 	%r394, %r393, 1;
	// begin inline asm
	st.relaxed.gpu.u32 [%rd1], %r394;
	// end inline asm
	// begin inline asm
	ld.relaxed.gpu.u32 %r395, [%rd1];
	// end inline asm
	add.s32 	%r396, %r395, 1;
	// begin inline asm
	st.relaxed.gpu.u32 [%rd1], %r396;
	// end inline asm
	// begin inline asm
	ld.relaxed.gpu.u32 %r397, [%rd1];
	// end inline asm
	add.s32 	%r398, %r397, 1;
	// begin inline asm
	st.relaxed.gpu.u32 [%rd1], %r398;
	// end inline asm
	// begin inline asm
	ld.relaxed.gpu.u32 %r399, [%rd1];
	// end inline asm
	add.s32 	%r400, %r399, 1;
	// begin inline asm
	st.relaxed.gpu.u32 [%rd1], %r400;
	// end inline asm
	// begin inline asm
	ld.relaxed.gpu.u32 %r401, [%rd1];
	// end inline asm
	add.s32 	%r402, %r401, 1;
	// begin inline asm
	st.relaxed.gpu.u32 [%rd1], %r402;
	// end inline asm
	// begin inline asm
	ld.relaxed.gpu.u32 %r403, [%rd1];
	// end inline asm
	add.s32 	%r404, %r403, 1;
	// begin inline asm
	st.relaxed.gpu.u32 [%rd1], %r404;
	// end inline asm
	// begin inline asm
	ld.relaxed.gpu.u32 %r405, [%rd1];
	// end inline asm
	add.s32 	%r406, %r405, 1;
	// begin inline asm
	st.relaxed.gpu.u32 [%rd1], %r406;
	// end inline asm
	// begin inline asm
	ld.relaxed.gpu.u32 %r407, [%rd1];
	// end inline asm
	add.s32 	%r408, %r407, 1;
	// begin inline asm
	st.relaxed.gpu.u32 [%rd1], %r408;
	// end inline asm
	// begin inline asm
	ld.relaxed.gpu.u32 %r409, [%rd1];
	// end inline asm
	add.s32 	%r410, %r409, 1;
	// begin inline asm
	st.relaxed.gpu.u32 [%rd1], %r410;
	// end inline asm
	// begin inline asm
	ld.relaxed.gpu.u32 %r411, [%rd1];
	// end inline asm
	add.s32 	%r412, %r411, 1;
	// begin inline asm
	st.relaxed.gpu.u32 [%rd1], %r412;
	// end inline asm
	// begin inline asm
	ld.relaxed.gpu.u32 %r413, [%rd1];
	// end inline asm
	add.s32 	%r414, %r413, 1;
	// begin inline asm
	st.relaxed.gpu.u32 [%rd1], %r414;
	// end inline asm
	// begin inline asm
	ld.relaxed.gpu.u32 %r415, [%rd1];
	// end inline asm
	add.s32 	%r416, %r415, 1;
	// begin inline asm
	st.relaxed.gpu.u32 [%rd1], %r416;
	// end inline asm
	// begin inline asm
	ld.relaxed.gpu.u32 %r417, [%rd1];
	// end inline asm
	add.s32 	%r418, %r417, 1;
	// begin inline asm
	st.relaxed.gpu.u32 [%rd1], %r418;
	// end inline asm
	// begin inline asm
	ld.relaxed.gpu.u32 %r419, [%rd1];
	// end inline asm
	add.s32 	%r420, %r419, 1;
	// begin inline asm
	st.relaxed.gpu.u32 [%rd1], %r420;
	// end inline asm
	// begin inline asm
	ld.relaxed.gpu.u32 %r421, [%rd1];
	// end inline asm
	add.s32 	%r422, %r421, 1;
	// begin inline asm
	st.relaxed.gpu.u32 [%rd1], %r422;
	// end inline asm
	// begin inline asm
	ld.relaxed.gpu.u32 %r423, [%rd1];
	// end inline asm
	add.s32 	%r424, %r423, 1;
	// begin inline asm
	st.relaxed.gpu.u32 [%rd1], %r424;
	// end inline asm
	// begin inline asm
	ld.relaxed.gpu.u32 %r425, [%rd1];
	// end inline asm
	add.s32 	%r426, %r425, 1;
	// begin inline asm
	st.relaxed.gpu.u32 [%rd1], %r426;
	// end inline asm
	// begin inline asm
	ld.relaxed.gpu.u32 %r427, [%rd1];
	// end inline asm
	add.s32 	%r428, %r427, 1;
	// begin inline asm
	st.relaxed.gpu.u32 [%rd1], %r428;
	// end inline asm
	// begin inline asm
	ld.relaxed.gpu.u32 %r429, [%rd1];
	// end inline asm
	add.s32 	%r430, %r429, 1;
	// begin inline asm
	st.relaxed.gpu.u32 [%rd1], %r430;
	// end inline asm
	// begin inline asm
	ld.relaxed.gpu.u32 %r431, [%rd1];
	// end inline asm
	add.s32 	%r432, %r431, 1;
	// begin inline asm
	st.relaxed.gpu.u32 [%rd1], %r432;
	// end inline asm
	// begin inline asm
	ld.relaxed.gpu.u32 %r433, [%rd1];
	// end inline asm
	add.s32 	%r434, %r433, 1;
	// begin inline asm
	st.relaxed.gpu.u32 [%rd1], %r434;
	// end inline asm
	// begin inline asm
	ld.relaxed.gpu.u32 %r435, [%rd1];
	// end inline asm
	add.s32 	%r436, %r435, 1;
	// begin inline asm
	st.relaxed.gpu.u32 [%rd1], %r436;
	// end inline asm
	// begin inline asm
	ld.relaxed.gpu.u32 %r437, [%rd1];
	// end inline asm
	add.s32 	%r438, %r437, 1;
	// begin inline asm
	st.relaxed.gpu.u32 [%rd1], %r438;
	// end inline asm
	// begin inline asm
	ld.relaxed.gpu.u32 %r439, [%rd1];
	// end inline asm
	add.s32 	%r440, %r439, 1;
	// begin inline asm
	st.relaxed.gpu.u32 [%rd1], %r440;
	// end inline asm
	// begin inline asm
	ld.relaxed.gpu.u32 %r441, [%rd1];
	// end inline asm
	add.s32 	%r442, %r441, 1;
	// begin inline asm
	st.relaxed.gpu.u32 [%rd1], %r442;
	// end inline asm
	// begin inline asm
	ld.relaxed.gpu.u32 %r443, [%rd1];
	// end inline asm
	add.s32 	%r444, %r443, 1;
	// begin inline asm
	st.relaxed.gpu.u32 [%rd1], %r444;
	// end inline asm
	// begin inline asm
	ld.relaxed.gpu.u32 %r445, [%rd1];
	// end inline asm
	add.s32 	%r446, %r445, 1;
	// begin inline asm
	st.relaxed.gpu.u32 [%rd1], %r446;
	// end inline asm
	// begin inline asm
	ld.relaxed.gpu.u32 %r447, [%rd1];
	// end inline asm
	add.s32 	%r448, %r447, 1;
	// begin inline asm
	st.relaxed.gpu.u32 [%rd1], %r448;
	// end inline asm
	// begin inline asm
	ld.relaxed.gpu.u32 %r449, [%rd1];
	// end inline asm
	add.s32 	%r450, %r449, 1;
	// begin inline asm
	st.relaxed.gpu.u32 [%rd1], %r450;
	// end inline asm
	// begin inline asm
	ld.relaxed.gpu.u32 %r451, [%rd1];
	// end inline asm
	add.s32 	%r452, %r451, 1;
	// begin inline asm
	st.relaxed.gpu.u32 [%rd1], %r452;
	// end inline asm
	// begin inline asm
	ld.relaxed.gpu.u32 %r453, [%rd1];
	// end inline asm
	add.s32 	%r454, %r453, 1;
	// begin inline asm
	st.relaxed.gpu.u32 [%rd1], %r454;
	// end inline asm
	// begin inline asm
	ld.relaxed.gpu.u32 %r455, [%rd1];
	// end inline asm
	add.s32 	%r456, %r455, 1;
	// begin inline asm
	st.relaxed.gpu.u32 [%rd1], %r456;
	// end inline asm
	// begin inline asm
	ld.relaxed.gpu.u32 %r457, [%rd1];
	// end inline asm
	add.s32 	%r458, %r457, 1;
	// begin inline asm
	st.relaxed.gpu.u32 [%rd1], %r458;
	// end inline asm
	// begin inline asm
	ld.relaxed.gpu.u32 %r459, [%rd1];
	// end inline asm
	add.s32 	%r460, %r459, 1;
	// begin inline asm
	st.relaxed.gpu.u32 [%rd1], %r460;
	// end inline asm
	// begin inline asm
	ld.relaxed.gpu.u32 %r461, [%rd1];
	// end inline asm
	add.s32 	%r462, %r461, 1;
	// begin inline asm
	st.relaxed.gpu.u32 [%rd1], %r462;
	// end inline asm
	// begin inline asm
	ld.relaxed.gpu.u32 %r463, [%rd1];
	// end inline asm
	add.s32 	%r464, %r463, 1;
	// begin inline asm
	st.relaxed.gpu.u32 [%rd1], %r464;
	// end inline asm
	// begin inline asm
	ld.relaxed.gpu.u32 %r465, [%rd1];
	// end inline asm
	add.s32 	%r466, %r465, 1;
	// begin inline asm
	st.relaxed.gpu.u32 [%rd1], %r466;
	// end inline asm
	// begin inline asm
	ld.relaxed.gpu.u32 %r467, [%rd1];
	// end inline asm
	add.s32 	%r468, %r467, 1;
	// begin inline asm
	st.relaxed.gpu.u32 [%rd1], %r468;
	// end inline asm
	// begin inline asm
	ld.relaxed.gpu.u32 %r469, [%rd1];
	// end inline asm
	add.s32 	%r470, %r469, 1;
	// begin inline asm
	st.relaxed.gpu.u32 [%rd1], %r470;
	// end inline asm
	// begin inline asm
	ld.relaxed.gpu.u32 %r471, [%rd1];
	// end inline asm
	add.s32 	%r472, %r471, 1;
	// begin inline asm
	st.relaxed.gpu.u32 [%rd1], %r472;
	// end inline asm
	// begin inline asm
	ld.relaxed.gpu.u32 %r473, [%rd1];
	// end inline asm
	add.s32 	%r474, %r473, 1;
	// begin inline asm
	st.relaxed.gpu.u32 [%rd1], %r474;
	// end inline asm
	// begin inline asm
	ld.relaxed.gpu.u32 %r475, [%rd1];
	// end inline asm
	add.s32 	%r476, %r475, 1;
	// begin inline asm
	st.relaxed.gpu.u32 [%rd1], %r476;
	// end inline asm
	// begin inline asm
	ld.relaxed.gpu.u32 %r477, [%rd1];
	// end inline asm
	add.s32 	%r478, %r477, 1;
	// begin inline asm
	st.relaxed.gpu.u32 [%rd1], %r478;
	// end inline asm
	// begin inline asm
	ld.relaxed.gpu.u32 %r479, [%rd1];
	// end inline asm
	add.s32 	%r480, %r479, 1;
	// begin inline asm
	st.relaxed.gpu.u32 [%rd1], %r480;
	// end inline asm
	// begin inline asm
	ld.relaxed.gpu.u32 %r481, [%rd1];
	// end inline asm
	add.s32 	%r482, %r481, 1;
	// begin inline asm
	st.relaxed.gpu.u32 [%rd1], %r482;
	// end inline asm
	// begin inline asm
	ld.relaxed.gpu.u32 %r483, [%rd1];
	// end inline asm
	add.s32 	%r484, %r483, 1;
	// begin inline asm
	st.relaxed.gpu.u32 [%rd1], %r484;
	// end inline asm
	// begin inline asm
	ld.relaxed.gpu.u32 %r485, [%rd1];
	// end inline asm
	add.s32 	%r486, %r485, 1;
	// begin inline asm
	st.relaxed.gpu.u32 [%rd1], %r486;
	// end inline asm
	// begin inline asm
	ld.relaxed.gpu.u32 %r487, [%rd1];
	// end inline asm
	add.s32 	%r488, %r487, 1;
	// begin inline asm
	st.relaxed.gpu.u32 [%rd1], %r488;
	// end inline asm
	// begin inline asm
	ld.relaxed.gpu.u32 %r489, [%rd1];
	// end inline asm
	add.s32 	%r490, %r489, 1;
	// begin inline asm
	st.relaxed.gpu.u32 [%rd1], %r490;
	// end inline asm
	// begin inline asm
	ld.relaxed.gpu.u32 %r491, [%rd1];
	// end inline asm
	add.s32 	%r492, %r491, 1;
	// begin inline asm
	st.relaxed.gpu.u32 [%rd1], %r492;
	// end inline asm
	// begin inline asm
	ld.relaxed.gpu.u32 %r493, [%rd1];
	// end inline asm
	add.s32 	%r494, %r493, 1;
	// begin inline asm
	st.relaxed.gpu.u32 [%rd1], %r494;
	// end inline asm
	// begin inline asm
	ld.relaxed.gpu.u32 %r495, [%rd1];
	// end inline asm
	add.s32 	%r496, %r495, 1;
	// begin inline asm
	st.relaxed.gpu.u32 [%rd1], %r496;
	// end inline asm
	// begin inline asm
	ld.relaxed.gpu.u32 %r497, [%rd1];
	// end inline asm
	add.s32 	%r498, %r497, 1;
	// begin inline asm
	st.relaxed.gpu.u32 [%rd1], %r498;
	// end inline asm
	// begin inline asm
	ld.relaxed.gpu.u32 %r499, [%rd1];
	// end inline asm
	add.s32 	%r500, %r499, 1;
	// begin inline asm
	st.relaxed.gpu.u32 [%rd1], %r500;
	// end inline asm
	// begin inline asm
	ld.relaxed.gpu.u32 %r501, [%rd1];
	// end inline asm
	add.s32 	%r502, %r501, 1;
	// begin inline asm
	st.relaxed.gpu.u32 [%rd1], %r502;
	// end inline asm
	// begin inline asm
	ld.relaxed.gpu.u32 %r503, [%rd1];
	// end inline asm
	add.s32 	%r504, %r503, 1;
	// begin inline asm
	st.relaxed.gpu.u32 [%rd1], %r504;
	// end inline asm
	// begin inline asm
	ld.relaxed.gpu.u32 %r505, [%rd1];
	// end inline asm
	add.s32 	%r506, %r505, 1;
	// begin inline asm
	st.relaxed.gpu.u32 [%rd1], %r506;
	// end inline asm
	// begin inline asm
	ld.relaxed.gpu.u32 %r507, [%rd1];
	// end inline asm
	add.s32 	%r508, %r507, 1;
	// begin inline asm
	st.relaxed.gpu.u32 [%rd1], %r508;
	// end inline asm
	// begin inline asm
	ld.relaxed.gpu.u32 %r509, [%rd1];
	// end inline asm
	add.s32 	%r510, %r509, 1;
	// begin inline asm
	st.relaxed.gpu.u32 [%rd1], %r510;
	// end inline asm
	// begin inline asm
	ld.relaxed.gpu.u32 %r511, [%rd1];
	// end inline asm
	add.s32 	%r512, %r511, 1;
	// begin inline asm
	st.relaxed.gpu.u32 [%rd1], %r512;
	// end inline asm
	// begin inline asm
	ld.relaxed.gpu.u32 %r513, [%rd1];
	// end inline asm
	add.s32 	%r514, %r513, 1;
	// begin inline asm
	st.relaxed.gpu.u32 [%rd1], %r514;
	// end inline asm
$L__BB54_2:
	ret;

}
	// .globl	_Z4testIL_Z13load_volatilePKjEL_Z14store_volatilePjjELi256E14single_element10skip_lanesILj16EEEvv
.visible .entry _Z4testIL_Z13load_volatilePKjEL_Z14store_volatilePjjELi256E14single_element10skip_lanesILj16EEEvv()
{
	.reg .pred 	%p<2>;
	.reg .b32 	%r<515>;
	.reg .b64 	%rd<514>;

	// begin inline asm
	mov.u32 %r1, %laneid;
	// end inline asm
	and.b32  	%r2, %r1, 15;
	setp.ne.s32 	%p1, %r2, 0;
	@%p1 bra 	$L__BB55_2;
	mov.u64 	%rd513, buffer;
	cvta.global.u64 	%rd1, %rd513;
	// begin inline asm
	ld.volatile.global.u32 %r3, [%rd1];
	// end inline asm
	add.s32 	%r4, %r3, 1;
	// begin inline asm
	st.volatile.global.u32 [%rd1], %r4;
	// end inline asm
	// begin inline asm
	ld.volatile.global.u32 %r5, [%rd1];
	// end inline asm
	add.s32 	%r6, %r5, 1;
	// begin inline asm
	st.volatile.global.u32 [%rd1], %r6;
	// end inline asm
	// begin inline asm
	ld.volatile.global.u32 %r7, [%rd1];
	// end inline asm
	add.s32 	%r8, %r7, 1;
	// begin inline asm
	st.volatile.global.u32 [%rd1], %r8;
	// end inline asm
	// begin inline asm
	ld.volatile.global.u32 %r9, [%rd1];
	// end inline asm
	add.s32 	%r10, %r9, 1;
	// begin inline asm
	st.volatile.global.u32 [%rd1], %r10;
	// end inline asm
	// begin inline asm
	ld.volatile.global.u32 %r11, [%rd1];
	// end inline asm
	add.s32 	%r12, %r11, 1;
	// begin inline asm
	st.volatile.global.u32 [%rd1], %r12;
	// end inline asm
	// begin inline asm
	ld.volatile.global.u32 %r13, [%rd1];
	// end inline asm
	add.s32 	%r14, %r13, 1;
	// begin inline asm
	st.volatile.global.u32 [%rd1], %r14;
	// end inline asm
	// begin inline asm
	ld.volatile.global.u32 %r15, [%rd1];
	// end inline asm
	add.s32 	%r16, %r15, 1;
	// begin inline asm
	st.volatile.global.u32 [%rd1], %r16;
	// end inline asm
	// begin inline asm
	ld.volatile.global.u32 %r17, [%rd1];
	// end inline asm
	add.s32 	%r18, %r17, 1;
	// begin inline asm
	st.volatile.global.u32 [%rd1], %r18;
	// end inline asm
	// begin inline asm
	ld.volatile.global.u32 %r19, [%rd1];
	// end inline asm
	add.s32 	%r20, %r19, 1;
	// begin inline asm
	st.volatile.global.u32 [%rd1], %r20;
	// end inline asm
	// begin inline asm
	ld.volatile.global.u32 %r21, [%rd1];
	// end inline asm
	add.s32 	%r22, %r21, 1;
	// begin inline asm
	st.volatile.global.u32 [%rd1], %r22;
	// end inline asm
	// begin inline asm
	ld.volatile.global.u32 %r23, [%rd1];
	// end inline asm
	add.s32 	%r24, %r23, 1;
	// begin inline asm
	st.volatile.global.u32 [%rd1], %r24;
	// end inline asm
	// begin inline asm
	ld.volatile.global.u32 %r25, [%rd1];
	// end inline asm
	add.s32 	%r26, %r25, 1;
	// begin inline asm
	st.volatile.global.u32 [%rd1], %r26;
	// end inline asm
	// begin inline asm
	ld.volatile.global.u32 %r27, [%rd1];
	// end inline asm
	add.s32 	%r28, %r27, 1;
	// begin inline asm
	st.volatile.global.u32 [%rd1], %r28;
	// end inline asm
	// begin inline asm
	ld.volatile.global.u32 %r29, [%rd1];
	// end inline asm
	add.s32 	%r30, %r29, 1;
	// begin inline asm
	st.volatile.global.u32 [%rd1], %r30;
	// end inline asm
	// begin inline asm
	ld.volatile.global.u32 %r31, [%rd1];
	// end inline asm
	add.s32 	%r32, %r31, 1;
	// begin inline asm
	st.volatile.global.u32 [%rd1], %r32;
	// end inline asm
	// begin inline asm
	ld.volatile.global.u32 %r33, [%rd1];
	// end inline asm
	add.s32 	%r34, %r33, 1;
	// begin inline asm
	st.volatile.global.u32 [%rd1], %r34;
	// end inline asm
	// begin inline asm
	ld.volatile.global.u32 %r35, [%rd1];
	// end inline asm
	add.s32 	%r36, %r35, 1;
	// begin inline asm
	st.volatile.global.u32 [%rd1], %r36;
	// end inline asm
	// begin inline asm
	ld.volatile.global.u32 %r37, [%rd1];
	// end inline asm
	add.s32 	%r38, %r37, 1;
	// begin inline asm
	st.volatile.global.u32 [%rd1], %r38;
	// end inline asm
	// begin inline asm
	ld.volatile.global.u32 %r39, [%rd1];
	// end inline asm
	add.s32 	%r40, %r39, 1;
	// begin inline asm
	st.volatile.global.u32 [%rd1], %r40;
	// end inline asm
	// begin inline asm
	ld.volatile.global.u32 %r41, [%rd1];
	// end inline asm
	add.s32 	%r42, %r41, 1;
	// begin inline asm
	st.volatile.global.u32 [%rd1], %r42;
	// end inline asm
	// begin inline asm
	ld.volatile.global.u32 %r43, [%rd1];
	// end inline asm
	add.s32 	%r44, %r43, 1;
	// begin inline asm
	st.volatile.global.u32 [%rd1], %r44;
	// end inline asm
	// begin inline asm
	ld.volatile.global.u32 %r45, [%rd1];
	// end inline asm
	add.s32 	%r46, %r45, 1;
	// begin inline asm
	st.volatile.global.u32 [%rd1], %r46;
	// end inline asm
	// begin inline asm
	ld.volatile.global.u32 %r47, [%rd1];
	// end inline asm
	add.s32 	%r48, %r47, 1;
	// begin inline asm
	st.volatile.global.u32 [%rd1], %r48;
	// end inline asm
	// begin inline asm
	ld.volatile.global.u32 %r49, [%rd1];
	// end inline asm
	add.s32 	%r50, %r49, 1;
	// begin inline asm
	st.volatile.global.u32 [%rd1], %r50;
	// end inline asm
	// begin inline asm
	ld.volatile.global.u32 %r51, [%rd1];
	// end inline asm
	add.s32 	%r52, %r51, 1;
	// begin inline asm
	st.volatile.global.u32 [%rd1], %r52;
	// end inline asm
	// begin inline asm
	ld.volatile.global.u32 %r53, [%rd1];
	// end inline asm
	add.s32 	%r54, %r53, 1;
	// begin inline asm
	st.volatile.global.u32 [%rd1], %r54;
	// end inline asm
	// begin inline asm
	ld.volatile.global.u32 %r55, [%rd1];
	// end inline asm
	add.s32 	%r56, %r55, 1;
	// begin inline asm
	st.volatile.global.u32 [%rd1], %r56;
	// end inline asm
	// begin inline asm
	ld.volatile.global.u32 %r57, [%rd1];
	// end inline asm
	add.s32 	%r58, %r57, 1;
	// begin inline asm
	st.volatile.global.u32 [%rd1], %r58;
	// end inline asm
	// begin inline asm
	ld.volatile.global.u32 %r59, [%rd1];
	// end inline asm
	add.s32 	%r60, %r59, 1;
	// begin inline asm
	st.volatile.global.u32 [%rd1], %r60;
	// end inline asm
	// begin inline asm
	ld.volatile.global.u32 %r61, [%rd1];
	// end inline asm
	add.s32 	%r62, %r61, 1;
	// begin inline asm
	st.volatile.global.u32 [%rd1], %r62;
	// end inline asm
	// begin inline asm
	ld.volatile.global.u32 %r63, [%rd1];
	// end inline asm
	add.s32 	%r64, %r63, 1;
	// begin inline asm
	st.volatile.global.u32 [%rd1], %r64;
	// end inline asm
	// begin inline asm
	ld.volatile.global.u32 %r65, [%rd1];
	// end inline asm
	add.s32 	%r66, %r65, 1;
	// begin inline asm
	st.volatile.global.u32 [%rd1], %r66;
	// end inline asm
	// begin inline asm
	ld.volatile.global.u32 %r67, [%rd1];
	// end inline asm
	add.s32 	%r68, %r67, 1;
	// begin inline asm
	st.volatile.global.u32 [%rd1], %r68;
	// end inline asm
	// begin inline asm
	ld.volatile.global.u32 %r69, [%rd1];
	// end inline asm
	add.s32 	%r70, %r69, 1;
	// begin inline asm
	st.volatile.global.u32 [%rd1], %r70;
	// end inline asm
	// begin inline asm
	ld.volatile.global.u32 %r71, [%rd1];
	// end inline asm
	add.s32 	%r72, %r71, 1;
	// begin inline asm
	st.volatile.global.u32 [%rd1], %r72;
	// end inline asm
	// begin inline asm
	ld.volatile.global.u32 %r73, [%rd1];
	// end inline asm
	add.s32 	%r74, %r73, 1;
	// begin inline asm
	st.volatile.global.u32 [%rd1], %r74;
	// end inline asm
	// begin inline asm
	ld.volatile.global.u32 %r75, [%rd1];
	// end inline asm
	add.s32 	%r76, %r75, 1;
	// begin inline asm
	st.volatile.global.u32 [%rd1], %r76;
	// end inline asm
	// begin inline asm
	ld.volatile.global.u32 %r77, [%rd1];
	// end inline asm
	add.s32 	%r78, %r77, 1;
	// begin inline asm
	st.volatile.global.u32 [%rd1], %r78;
	// end inline asm
	// begin inline asm
	ld.volatile.global.u32 %r79, [%rd1];
	// end inline asm
	add.s32 	%r80, %r79, 1;
	// begin inline asm
	st.volatile.global.u32 [%rd1], %r80;
	// end inline asm
	// begin inline asm
	ld.volatile.global.u32 %r81, [%rd1];
	// end inline asm
	add.s32 	%r82, %r81, 1;
	// begin inline asm
	st.volatile.global.u32 [%rd1], %r82;
	// end inline asm
	// begin inline asm
	ld.volatile.global.u32 %r83, [%rd1];
	// end inline asm
	add.s32 	%r84, %r83, 1;
	// begin inline asm
	st.volatile.global.u32 [%rd1], %r84;
	// end inline asm
	// begin inline asm
	ld.volatile.global.u32 %r85, [%rd1];
	// end inline asm
	add.s32 	%r86, %r85, 1;
	// begin inline asm
	st.volatile.global.u32 [%rd1], %r86;
	// end inline asm
	// begin inline asm
	ld.volatile.global.u32 %r87, [%rd1];
	// end inline asm
	add.s32 	%r88, %r87, 1;
	// begin inline asm
	st.volatile.global.u32 [%rd1], %r88;
	// end inline asm
	// begin inline asm
	ld.volatile.global.u32 %r89, [%rd1];
	// end inline asm
	add.s32 	%r90, %r89, 1;
	// begin inline asm
	st.volatile.global.u32 [%rd1], %r90;
	// end inline asm
	// begin inline asm
	ld.volatile.global.u32 %r91, [%rd1];
	// end inline asm
	add.s32 	%r92, %r91, 1;
	// begin inline asm
	st.volatile.global.u32 [%rd1], %r92;
	// end inline asm
	// begin inline asm
	ld.volatile.global.u32 %r93, [%rd1];
	// end inline asm
	add.s32 	%r94, %r93, 1;
	// begin inline asm
	st.volatile.global.u32 [%rd1], %r94;
	// end inline asm
	// begin inline asm
	ld.volatile.global.u32 %r95, [%rd1];
	// end inline asm
	add.s32 	%r96, %r95, 1;
	// begin inline asm
	st.volatile.global.u32 [%rd1], %r96;
	// end inline asm
	// begin inline asm
	ld.volatile.global.u32 %r97, [%rd1];
	// end inline asm
	add.s32 	%r98, %r97, 1;
	// begin inline asm
	st.volatile.global.u32 [%rd1], %r98;
	// end inline asm
	// begin inline asm
	ld.volatile.global.u32 %r99, [%rd1];
	// end inline asm
	add.s32 	%r100, %r99, 1;
	// begin inline asm
	st.volatile.global.u32 [%rd1], %r100;
	// end inline asm
	// begin inline asm
	ld.volatile.global.u32 %r101, [%rd1];
	// end inline asm
	add.s32 	%r102, %r101, 1;
	// begin inline asm
	st.volatile.global.u32 [%rd1], %r102;
	// end inline asm
	// begin inline asm
	ld.volatile.global.u32 %r103, [%rd1];
	// end inline asm
	add.s32 	%r104, %r103, 1;
	// begin inline asm
	st.volatile.global.u32 [%rd1], %r104;
	// end inline asm
	// begin inline asm
	ld.volatile.global.u32 %r105, [%rd1];
	// end inline asm
	add.s32 	%r106, %r105, 1;
	// begin inline asm
	st.volatile.global.u32 [%rd1], %r106;
	// end inline asm
	// begin inline asm
	ld.volatile.global.u32 %r107, [%rd1];
	// end inline asm
	add.s32 	%r108, %r107, 1;
	// begin inline asm
	st.volatile.global.u32 [%rd1], %r108;
	// end inline asm
	// begin inline asm
	ld.volatile.global.u32 %r109, [%rd1];
	// end inline asm
	add.s32 	%r110, %r109, 1;
	// begin inline asm
	st.volatile.global.u32 [%rd1], %r110;
	// end inline asm
	// begin inline asm
	ld.volatile.global.u32 %r111, [%rd1];
	// end inline asm
	add.s32 	%r112, %r111, 1;
	// begin inline asm
	st.volatile.global.u32 [%rd1], %r112;
	// end inline asm
	// begin inline asm
	ld.volatile.global.u32 %r113, [%rd1];
	// end inline asm
	add.s32 	%r114, %r113, 1;
	// begin inline asm
	st.volatile.global.u32 [%rd1], %r114;
	// end inline asm
	// begin inline asm
	ld.volatile.global.u32 %r115, [%rd1];
	// end inline asm
	add.s32 	%r116, %r115, 1;
	// begin inline asm
	st.volatile.global.u32 [%rd1], %r116;
	// end inline asm
	// begin inline asm
	ld.volatile.global.u32 %r117, [%rd1];
	// end inline asm
	add.s32 	%r118, %r117, 1;
	// begin inline asm
	st.volatile.global.u32 [%rd1], %r118;
	// end inline asm
	// begin inline asm
	ld.volatile.global.u32 %r119, [%rd1];
	// end inline asm
	add.s32 	%r120, %r119, 1;
	// begin inline asm
	st.volatile.global.u32 [%rd1], %r120;
	// end inline asm
	// begin inline asm
	ld.volatile.global.u32 %r121, [%rd1];
	// end inline asm
	add.s32 	%r122, %r121, 1;
	// begin inline asm
	st.volatile.global.u32 [%rd1], %r122;
	// end inline asm
	// begin inline asm
	ld.volatile.global.u32 %r123, [%rd1];
	// end inline asm
	add.s32 	%r124, %r123, 1;
	// begin inline asm
	st.volatile.global.u32 [%rd1], %r124;
	// end inline asm
	// begin inline asm
	ld.volatile.global.u32 %r125, [%rd1];
	// end inline asm
	add.s32 	%r126, %r125, 1;
	// begin inline asm
	st.volatile.global.u32 [%rd1], %r126;
	// end inline asm
	// begin inline asm
	ld.volatile.global.u32 %r127, [%rd1];
	// end inline asm
	add.s32 	%r128, %r127, 1;
	// begin inline asm
	st.volatile.global.u32 [%rd1], %r128;
	// end inline asm
	// begin inline asm
	ld.volatile.global.u32 %r129, [%rd1];
	// end inline asm
	add.s32 	%r130, %r129, 1;
	// begin inline asm
	st.volatile.global.u32 [%rd1], %r130;
	// end inline asm
	// begin inline asm
	ld.volatile.global.u32 %r131, [%rd1];
	// end inline asm
	add.s32 	%r132, %r131, 1;
	// begin inline asm
	st.volatile.global.u32 [%rd1], %r132;
	// end inline asm
	// begin inline asm
	ld.volatile.global.u32 %r133, [%rd1];
	// end inline asm
	add.s32 	%r134, %r133, 1;
	// begin inline asm
	st.volatile.global.u32 [%rd1], %r134;
	// end inline asm
	// begin inline asm
	ld.volatile.global.u32 %r135, [%rd1];
	// end inline asm
	add.s32 	%r136, %r135, 1;
	// begin inline asm
	st.volatile.global.u32 [%rd1], %r136;
	// end inline asm
	// begin inline asm
	ld.volatile.global.u32 %r137, [%rd1];
	// end inline asm
	add.s32 	%r138, %r137, 1;
	// begin inline asm
	st.volatile.global.u32 [%rd1], %r138;
	// end inline asm
	// begin inline asm
	ld.volatile.global.u32 %r139, [%rd1];
	// end inline asm
	add.s32 	%r140, %r139, 1;
	// begin inline asm
	st.volatile.global.u32 [%rd1], %r140;
	// end inline asm
	// begin inline asm
	ld.volatile.global.u32 %r141, [%rd1];
	// end inline asm
	add.s32 	%r142, %r141, 1;
	// begin inline asm
	st.volatile.global.u32 [%rd1], %r142;
	// end inline asm
	// begin inline asm
	ld.volatile.global.u32 %r143, [%rd1];
	// end inline asm
	add.s32 	%r144, %r143, 1;
	// begin inline asm
	st.volatile.global.u32 [%rd1], %r144;
	// end inline asm
	// begin inline asm
	ld.volatile.global.u32 %r145, [%rd1];
	// end inline asm
	add.s32 	%r146, %r145, 1;
	// begin inline asm
	st.volatile.global.u32 [%rd1], %r146;
	// end inline asm
	// begin inline asm
	ld.volatile.global.u32 %r147, [%rd1];
	// end inline asm
	add.s32 	%r148, %r147, 1;
	// begin inline asm
	st.volatile.global.u32 [%rd1], %r148;
	// end inline asm
	// begin inline asm
	ld.volatile.global.u32 %r149, [%rd1];
	// end inline asm
	add.s32 	%r150, %r149, 1;
	// begin inline asm
	st.volatile.global.u32 [%rd1], %r150;
	// end inline asm
	// begin inline asm
	ld.volatile.global.u32 %r151, [%rd1];
	// end inline asm
	add.s32 	%r152, %r151, 1;
	// begin inline asm
	st.volatile.global.u32 [%rd1], %r152;
	// end inline asm
	// begin inline asm
	ld.volatile.global.u32 %r153, [%rd1];
	// end inline asm
	add.s32 	%r154, %r153, 1;
	// begin inline asm
	st.volatile.global.u32 [%rd1], %r154;
	// end inline asm
	// begin inline asm
	ld.volatile.global.u32 %r155, [%rd1];
	// end inline asm
	add.s32 	%r156, %r155, 1;
	// begin inline asm
	st.volatile.global.u32 [%rd1], %r156;
	// end inline asm
	// begin inline asm
	ld.volatile.global.u32 %r157, [%rd1];
	// end inline asm
	add.s32 	%r158, %r157, 1;
	// begin inline asm
	st.volatile.global.u32 [%rd1], %r158;
	// end inline asm
	// begin inline asm
	ld.volatile.global.u32 %r159, [%rd1];
	// end inline asm
	add.s32 	%r160, %r159, 1;
	// begin inline asm
	st.volatile.global.u32 [%rd1], %r160;
	// end inline asm
	// begin inline asm
	ld.volatile.global.u32 %r161, [%rd1];
	// end inline asm
	add.s32 	%r162, %r161, 1;
	// begin inline asm
	st.volatile.global.u32 [%rd1], %r162;
	// end inline asm
	// begin inline asm
	ld.volatile.global.u32 %r163, [%rd1];
	// end inline asm
	add.s32 	%r164, %r163, 1;
	// begin inline asm
	st.volatile.global.u32 [%rd1], %r164;
	// end inline asm
	// begin inline asm
	ld.volatile.global.u32 %r165, [%rd1];
	// end inline asm
	add.s32 	%r166, %r165, 1;
	// begin inline asm
	st.volatile.global.u32 [%rd1], %r166;
	// end inline asm
	// begin inline asm
	ld.volatile.global.u32 %r167, [%rd1];
	// end inline asm
	add.s32 	%r168, %r167, 1;
	// begin inline asm
	st.volatile.global.u32 [%rd1], %r168;
	// end inline asm
	// begin inline asm
	ld.volatile.global.u32 %r169, [%rd1];
	// end inline asm
	add.s32 	%r170, %r169, 1;
	// begin inline asm
	st.volatile.global.u32 [%rd1], %r170;
	// end inline asm
	// begin inline asm
	ld.volatile.global.u32 %r171, [%rd1];
	// end inline asm
	add.s32 	%r172, %r171, 1;
	// begin inline asm
	st.volatile.global.u32 [%rd1], %r172;
	// end inline asm
	// begin inline asm
	ld.volatile.global.u32 %r173, [%rd1];
	// end inline asm
	add.s32 	%r174, %r173, 1;
	// begin inline asm
	st.volatile.global.u32 [%rd1], %r174;
	// end inline asm
	// begin inline asm
	ld.volatile.global.u32 %r175, [%rd1];
	// end inline asm
	add.s32 	%r176, %r175, 1;
	// begin inline asm
	st.volatile.global.u32 [%rd1], %r176;
	// end inline asm
	// begin inline asm
	ld.volatile.global.u32 %r177, [%rd1];
	// end inline asm
	add.s32 	%r178, %r177, 1;
	// begin inline asm
	st.volatile.global.u32 [%rd1], %r178;
	// end inline asm
	// begin inline asm
	ld.volatile.global.u32 %r179, [%rd1];
	// end inline asm
	add.s32 	%r180, %r179, 1;
	// begin inline asm
	st.volatile.global.u32 [%rd1], %r180;
	// end inline asm
	// begin inline asm
	ld.volatile.global.u32 %r181, [%rd1];
	// end inline asm
	add.s32 	%r182, %r181, 1;
	// begin inline asm
	st.volatile.global.u32 [%rd1], %r182;
	// end inline asm
	// begin inline asm
	ld.volatile.global.u32 %r183, [%rd1];
	// end inline asm
	add.s32 	%r184, %r183, 1;
	// begin inline asm
	st.volatile.global.u32 [%rd1], %r184;
	// end inline asm
	// begin inline asm
	ld.volatile.global.u32 %r185, [%rd1];
	// end inline asm
	add.s32 	%r186, %r185, 1;
	// begin inline asm
	st.volatile.global.u32 [%rd1], %r186;
	// end inline asm
	// begin inline asm
	ld.volatile.global.u32 %r187, [%rd1];
	// end inline asm
	add.s32 	%r188, %r187, 1;
	// begin inline asm
	st.volatile.global.u32 [%rd1], %r188;
	// end inline asm
	// begin inline asm
	ld.volatile.global.u32 %r189, [%rd1];
	// end inline asm
	add.s32 	%r190, %r189, 1;
	// begin inline asm
	st.volatile.global.u32 [%rd1], %r190;
	// end inline asm
	// begin inline asm
	ld.volatile.global.u32 %r191, [%rd1];
	// end inline asm
	add.s32 	%r192, %r191, 1;
	// begin inline asm
	st.volatile.global.u32 [%rd1], %r192;
	// end inline asm
	// begin inline asm
	ld.volatile.global.u32 %r193, [%rd1];
	// end inline asm
	add.s32 	%r194, %r193, 1;
	// begin inline asm
	st.volatile.global.u32 [%rd1], %r194;
	// end inline asm
	// begin inline asm
	ld.volatile.global.u32 %r195, [%rd1];
	// end inline asm
	add.s32 	%r196, %r195, 1;
	// begin inline asm
	st.volatile.global.u32 [%rd1], %r196;
	// end inline asm
	// begin inline asm
	ld.volatile.global.u32 %r197, [%rd1];
	// end inline asm
	add.s32 	%r198, %r197, 1;
	// begin inline asm
	st.volatile.global.u32 [%rd1], %r198;
	// end inline asm
	// begin inline asm
	ld.volatile.global.u32 %r199, [%rd1];
	// end inline asm
	add.s32 	%r200, %r199, 1;
	// begin inline asm
	st.volatile.global.u32 [%rd1], %r200;
	// end inline asm
	// begin inline asm
	ld.volatile.global.u32 %r201, [%rd1];
	// end inline asm
	add.s32 	%r202, %r201, 1;
	// begin inline asm
	st.volatile.global.u32 [%rd1], %r202;
	// end inline asm
	// begin inline asm
	ld.volatile.global.u32 %r203, [%rd1];
	// end inline asm
	add.s32 	%r204, %r203, 1;
	// begin inline asm
	st.volatile.global.u32 [%rd1], %r204;
	// end inline asm
	// begin inline asm
	ld.volatile.global.u32 %r205, [%rd1];
	// end inline asm
	add.s32 	%r206, %r205, 1;
	// begin inline asm
	st.volatile.global.u32 [%rd1], %r206;
	// end inline asm
	// begin inline asm
	ld.volatile.global.u32 %r207, [%rd1];
	// end inline asm
	add.s32 	%r208, %r207, 1;
	// begin inline asm
	st.volatile.global.u32 [%rd1], %r208;
	// end inline asm
	// begin inline asm
	ld.volatile.global.u32 %r209, [%rd1];
	// end inline asm
	add.s32 	%r210, %r209, 1;
	// begin inline asm
	st.volatile.global.u32 [%rd1], %r210;
	// end inline asm
	// begin inline asm
	ld.volatile.global.u32 %r211, [%rd1];
	// end inline asm
	add.s32 	%r212, %r211, 1;
	// begin inline asm
	st.volatile.global.u32 [%rd1], %r212;
	// end inline asm
	// begin inline asm
	ld.volatile.global.u32 %r213, [%rd1];
	// end inline asm
	add.s32 	%r214, %r213, 1;
	// begin inline asm
	st.volatile.global.u32 [%rd1], %r214;
	// end inline asm
	// begin inline asm
	ld.volatile.global.u32 %r215, [%rd1];
	// end inline asm
	add.s32 	%r216, %r215, 1;
	// begin inline asm
	st.volatile.global.u32 [%rd1], %r216;
	// end inline asm
	// begin inline asm
	ld.volatile.global.u32 %r217, [%rd1];
	// end inline asm
	add.s32 	%r218, %r217, 1;
	// begin inline asm
	st.volatile.global.u32 [%rd1], %r218;
	// end inline asm
	// begin inline asm
	ld.volatile.global.u32 %r219, [%rd1];
	// end inline asm
	add.s32 	%r220, %r219, 1;
	// begin inline asm
	st.volatile.global.u32 [%rd1], %r220;
	// end inline asm
	// begin inline asm
	ld.volatile.global.u32 %r221, [%rd1];
	// end inline asm
	add.s32 	%r222, %r221, 1;
	// begin inline asm
	st.volatile.global.u32 [%rd1], %r222;
	// end inline asm
	// begin inline asm
	ld.volatile.global.u32 %r223, [%rd1];
	// end inline asm
	add.s32 	%r224, %r223, 1;
	// begin inline asm
	st.volatile.global.u32 [%rd1], %r224;
	// end inline asm
	// begin inline asm
	ld.volatile.global.u32 %r225, [%rd1];
	// end inline asm
	add.s32 	%r226, %r225, 1;
	// begin inline asm
	st.volatile.global.u32 [%rd1], %r226;
	// end inline asm
	// begin inline asm
	ld.volatile.global.u32 %r227, [%rd1];
	// end inline asm
	add.s32 	%r228, %r227, 1;
	// begin inline asm
	st.volatile.global.u32 [%rd1], %r228;
	// end inline asm
	// begin inline asm
	ld.volatile.global.u32 %r229, [%rd1];
	// end inline asm
	add.s32 	%r230, %r229, 1;
	// begin inline asm
	st.volatile.global.u32 [%rd1], %r230;
	// end inline asm
	// begin inline asm
	ld.volatile.global.u32 %r231, [%rd1];
	// end inline asm
	add.s32 	%r232, %r231, 1;
	// begin inline asm
	st.volatile.global.u32 [%rd1], %r232;
	// end inline asm
	// begin inline asm
	ld.volatile.global.u32 %r233, [%rd1];
	// end inline asm
	add.s32 	%r234, %r233, 1;
	// begin inline asm
	st.volatile.global.u32 [%rd1], %r234;
	// end inline asm
	// begin inline asm
	ld.volatile.global.u32 %r235, [%rd1];
	// end inline asm
	add.s32 	%r236, %r235, 1;
	// begin inline asm
	st.volatile.global.u32 [%rd1], %r236;
	// end inline asm
	// begin inline asm
	ld.volatile.global.u32 %r237, [%rd1];
	// end inline asm
	add.s32 	%r238, %r237, 1;
	// begin inline asm
	st.volatile.global.u32 [%rd1], %r238;
	// end inline asm
	// begin inline asm
	ld.volatile.global.u32 %r239, [%rd1];
	// end inline asm
	add.s32 	%r240, %r239, 1;
	// begin inline asm
	st.volatile.global.u32 [%rd1], %r240;
	// end inline asm
	// begin inline asm
	ld.volatile.global.u32 %r241, [%rd1];
	// end inline asm
	add.s32 	%r242, %r241, 1;
	// begin inline asm
	st.volatile.global.u32 [%rd1], %r242;
	// end inline asm
	// begin inline asm
	ld.volatile.global.u32 %r243, [%rd1];
	// end inline asm
	add.s32 	%r244, %r243, 1;
	// begin inline asm
	st.volatile.global.u32 [%rd1], %r244;
	// end inline asm
	// begin inline asm
	ld.volatile.global.u32 %r245, [%rd1];
	// end inline asm
	add.s32 	%r246, %r245, 1;
	// begin inline asm
	st.volatile.global.u32 [%rd1], %r246;
	// end inline asm
	// begin inline asm
	ld.volatile.global.u32 %r247, [%rd1];
	// end inline asm
	add.s32 	%r248, %r247, 1;
	// begin inline asm
	st.volatile.global.u32 [%rd1], %r248;
	// end inline asm
	// begin inline asm
	ld.volatile.global.u32 %r249, [%rd1];
	// end inline asm
	add.s32 	%r250, %r249, 1;
	// begin inline asm
	st.volatile.global.u32 [%rd1], %r250;
	// end inline asm
	// begin inline asm
	ld.volatile.global.u32 %r251, [%rd1];
	// end inline asm
	add.s32 	%r252, %r251, 1;
	// begin inline asm
	st.volatile.global.u32 [%rd1], %r252;
	// end inline asm
	// begin inline asm
	ld.volatile.global.u32 %r253, [%rd1];
	// end inline asm
	add.s32 	%r254, %r253, 1;
	// begin inline asm
	st.volatile.global.u32 [%rd1], %r254;
	// end inline asm
	// begin inline asm
	ld.volatile.global.u32 %r255, [%rd1];
	// end inline asm
	add.s32 	%r256, %r255, 1;
	// begin inline asm
	st.volatile.global.u32 [%rd1], %r256;
	// end inline asm
	// begin inline asm
	ld.volatile.global.u32 %r257, [%rd1];
	// end inline asm
	add.s32 	%r258, %r257, 1;
	// begin inline asm
	st.volatile.global.u32 [%rd1], %r258;
	// end inline asm
	// begin inline asm
	ld.volatile.global.u32 %r259, [%rd1];
	// end inline asm
	add.s32 	%r260, %r259, 1;
	// begin inline asm
	st.volatile.global.u32 [%rd1], %r260;
	// end inline asm
	// begin inline asm
	ld.volatile.global.u32 %r261, [%rd1];
	// end inline asm
	add.s32 	%r262, %r261, 1;
	// begin inline asm
	st.volatile.global.u32 [%rd1], %r262;
	// end inline asm
	// begin inline asm
	ld.volatile.global.u32 %r263, [%rd1];
	// end inline asm
	add.s32 	%r264, %r263, 1;
	// begin inline asm
	st.volatile.global.u32 [%rd1], %r264;
	// end inline asm
	// begin inline asm
	ld.volatile.global.u32 %r265, [%rd1];
	// end inline asm
	add.s32 	%r266, %r265, 1;
	// begin inline asm
	st.volatile.global.u32 [%rd1], %r266;
	// end inline asm
	// begin inline asm
	ld.volatile.global.u32 %r267, [%rd1];
	// end inline asm
	add.s32 	%r268, %r267, 1;
	// begin inline asm
	st.volatile.global.u32 [%rd1], %r268;
	// end inline asm
	// begin inline asm
	ld.volatile.global.u32 %r269, [%rd1];
	// end inline asm
	add.s32 	%r270, %r269, 1;
	// begin inline asm
	st.volatile.global.u32 [%rd1], %r270;
	// end inline asm
	// begin inline asm
	ld.volatile.global.u32 %r271, [%rd1];
	// end inline asm
	add.s32 	%r272, %r271, 1;
	// begin inline asm
	st.volatile.global.u32 [%rd1], %r272;
	// end inline asm
	// begin inline asm
	ld.volatile.global.u32 %r273, [%rd1];
	// end inline asm
	add.s32 	%r274, %r273, 1;
	// begin inline asm
	st.volatile.global.u32 [%rd1], %r274;
	// end inline asm
	// begin inline asm
	ld.volatile.global.u32 %r275, [%rd1];
	// end inline asm
	add.s32 	%r276, %r275, 1;
	// begin inline asm
	st.volatile.global.u32 [%rd1], %r276;
	// end inline asm
	// begin inline asm
	ld.volatile.global.u32 %r277, [%rd1];
	// end inline asm
	add.s32 	%r278, %r277, 1;
	// begin inline asm
	st.volatile.global.u32 [%rd1], %r278;
	// end inline asm
	// begin inline asm
	ld.volatile.global.u32 %r279, [%rd1];
	// end inline asm
	add.s32 	%r280, %r279, 1;
	// begin inline asm
	st.volatile.global.u32 [%rd1], %r280;
	// end inline asm
	// begin inline asm
	ld.volatile.global.u32 %r281, [%rd1];
	// end inline asm
	add.s32 	%r282, %r281, 1;
	// begin inline asm
	st.volatile.global.u32 [%rd1], %r282;
	// end inline asm
	// begin inline asm
	ld.volatile.global.u32 %r283, [%rd1];
	// end inline asm
	add.s32 	%r284, %r283, 1;
	// begin inline asm
	st.volatile.global.u32 [%rd1], %r284;
	// end inline asm
	// begin inline asm
	ld.volatile.global.u32 %r285, [%rd1];
	// end inline asm
	add.s32 	%r286, %r285, 1;
	// begin inline asm
	st.volatile.global.u32 [%rd1], %r286;
	// end inline asm
	// begin inline asm
	ld.volatile.global.u32 %r287, [%rd1];
	// end inline asm
	add.s32 	%r288, %r287, 1;
	// begin inline asm
	st.volatile.global.u32 [%rd1], %r288;
	// end inline asm
	// begin inline asm
	ld.volatile.global.u32 %r289, [%rd1];
	// end inline asm
	add.s32 	%r290, %r289, 1;
	// begin inline asm
	st.volatile.global.u32 [%rd1], %r290;
	// end inline asm
	// begin inline asm
	ld.volatile.global.u32 %r291, [%rd1];
	// end inline asm
	add.s32 	%r292, %r291, 1;
	// begin inline asm
	st.volatile.global.u32 [%rd1], %r292;
	// end inline asm
	// begin inline asm
	ld.volatile.global.u32 %r293, [%rd1];
	// end inline asm
	add.s32 	%r294, %r293, 1;
	// begin inline asm
	st.volatile.global.u32 [%rd1], %r294;
	// end inline asm
	// begin inline asm
	ld.volatile.global.u32 %r295, [%rd1];
	// end inline asm
	add.s32 	%r296, %r295, 1;
	// begin inline asm
	st.volatile.global.u32 [%rd1], %r296;
	// end inline asm
	// begin inline asm
	ld.volatile.global.u32 %r297, [%rd1];
	// end inline asm
	add.s32 	%r298, %r297, 1;
	// begin inline asm
	st.volatile.global.u32 [%rd1], %r298;
	// end inline asm
	// begin inline asm
	ld.volatile.global.u32 %r299, [%rd1];
	// end inline asm
	add.s32 	%r300, %r299, 1;
	// begin inline asm
	st.volatile.global.u32 [%rd1], %r300;
	// end inline asm
	// begin inline asm
	ld.volatile.global.u32 %r301, [%rd1];
	// end inline asm
	add.s32 	%r302, %r301, 1;
	// begin inline asm
	st.volatile.global.u32 [%rd1], %r302;
	// end inline asm
	// begin inline asm
	ld.volatile.global.u32 %r303, [%rd1];
	// end inline asm
	add.s32 	%r304, %r303, 1;
	// begin inline asm
	st.volatile.global.u32 [%rd1], %r304;
	// end inline asm
	// begin inline asm
	ld.volatile.global.u32 %r305, [%rd1];
	// end inline asm
	add.s32 	%r306, %r305, 1;
	// begin inline asm
	st.volatile.global.u32 [%rd1], %r306;
	// end inline asm
	// begin inline asm
	ld.volatile.global.u32 %r307, [%rd1];
	// end inline asm
	add.s32 	%r308, %r307, 1;
	// begin inline asm
	st.volatile.global.u32 [%rd1], %r308;
	// end inline asm
	// begin inline asm
	ld.volatile.global.u32 %r309, [%rd1];
	// end inline asm
	add.s32 	%r310, %r309, 1;
	// begin inline asm
	st.volatile.global.u32 [%rd1], %r310;
	// end inline asm
	// begin inline asm
	ld.volatile.global.u32 %r311, [%rd1];
	// end inline asm
	add.s32 	%r312, %r311, 1;
	// begin inline asm
	st.volatile.global.u32 [%rd1], %r312;
	// end inline asm
	// begin inline asm
	ld.volatile.global.u32 %r313, [%rd1];
	// end inline asm
	add.s32 	%r314, %r313, 1;
	// begin inline asm
	st.volatile.global.u32 [%rd1], %r314;
	// end inline asm
	// begin inline asm
	ld.volatile.global.u32 %r315, [%rd1];
	// end inline asm
	add.s32 	%r316, %r315, 1;
	// begin inline asm
	st.volatile.global.u32 [%rd1], %r316;
	// end inline asm
	// begin inline asm
	ld.volatile.global.u32 %r317, [%rd1];
	// end inline asm
	add.s32 	%r318, %r317, 1;
	// begin inline asm
	st.volatile.global.u32 [%rd1], %r318;
	// end inline asm
	// begin inline asm
	ld.volatile.global.u32 %r319, [%rd1];
	// end inline asm
	add.s32 	%r320, %r319, 1;
	// begin inline asm
	st.volatile.global.u32 [%rd1], %r320;
	// end inline asm
	// begin inline asm
	ld.volatile.global.u32 %r321, [%rd1];
	// end inline asm
	add.s32 	%r322, %r321, 1;
	// begin inline asm
	st.volatile.global.u32 [%rd1], %r322;
	// end inline asm
	// begin inline asm
	ld.volatile.global.u32 %r323, [%rd1];
	// end inline asm
	add.s32 	%r324, %r323, 1;
	// begin inline asm
	st.volatile.global.u32 [%rd1], %r324;
	// end inline asm
	// begin inline asm
	ld.volatile.global.u32 %r325, [%rd1];
	// end inline asm
	add.s32 	%r326, %r325, 1;
	// begin inline asm
	st.volatile.global.u32 [%rd1], %r326;
	// end inline asm
	// begin inline asm
	ld.volatile.global.u32 %r327, [%rd1];
	// end inline asm
	add.s32 	%r328, %r327, 1;
	// begin inline asm
	st.volatile.global.u32 [%rd1], %r328;
	// end inline asm
	// begin inline asm
	ld.volatile.global.u32 %r329, [%rd1];
	// end inline asm
	add.s32 	%r330, %r329, 1;
	// begin inline asm
	st.volatile.global.u32 [%rd1], %r330;
	// end inline asm
	// begin inline asm
	ld.volatile.global.u32 %r331, [%rd1];
	// end inline asm
	add.s32 	%r332, %r331, 1;
	// begin inline asm
	st.volatile.global.u32 [%rd1], %r332;
	// end inline asm
	// begin inline asm
	ld.volatile.global.u32 %r333, [%rd1];
	// end inline asm
	add.s32 	%r334, %r333, 1;
	// begin inline asm
	st.volatile.global.u32 [%rd1], %r334;
	// end inline asm
	// begin inline asm
	ld.volatile.global.u32 %r335, [%rd1];
	// end inline asm
	add.s32 	%r336, %r335, 1;
	// begin inline asm
	st.volatile.global.u32 [%rd1], %r336;
	// end inline asm
	// begin inline asm
	ld.volatile.global.u32 %r337, [%rd1];
	// end inline asm
	add.s32 	%r338, %r337, 1;
	// begin inline asm
	st.volatile.global.u32 [%rd1], %r338;
	// end inline asm
	// begin inline asm
	ld.volatile.global.u32 %r339, [%rd1];
	// end inline asm
	add.s32 	%r340, %r339, 1;
	// begin inline asm
	st.volatile.global.u32 [%rd1], %r340;
	// end inline asm
	// begin inline asm
	ld.volatile.global.u32 %r341, [%rd1];
	// end inline asm
	add.s32 	%r342, %r341, 1;
	// begin inline asm
	st.volatile.global.u32 [%rd1], %r342;
	// end inline asm
	// begin inline asm
	ld.volatile.global.u32 %r343, [%rd1];
	// end inline asm
	add.s32 	%r344, %r343, 1;
	// begin inline asm
	st.volatile.global.u32 [%rd1], %r344;
	// end inline asm
	// begin inline asm
	ld.volatile.global.u32 %r345, [%rd1];
	// end inline asm
	add.s32 	%r346, %r345, 1;
	// begin inline asm
	st.volatile.global.u32 [%rd1], %r346;
	// end inline asm
	// begin inline asm
	ld.volatile.global.u32 %r347, [%rd1];
	// end inline asm
	add.s32 	%r348, %r347, 1;
	// begin inline asm
	st.volatile.global.u32 [%rd1], %r348;
	// end inline asm
	// begin inline asm
	ld.volatile.global.u32 %r349, [%rd1];
	// end inline asm
	add.s32 	%r350, %r349, 1;
	// begin inline asm
	st.volatile.global.u32 [%rd1], %r350;
	// end inline asm
	// begin inline asm
	ld.volatile.global.u32 %r351, [%rd1];
	// end inline asm
	add.s32 	%r352, %r351, 1;
	// begin inline asm
	st.volatile.global.u32 [%rd1], %r352;
	// end inline asm
	// begin inline asm
	ld.volatile.global.u32 %r353, [%rd1];
	// end inline asm
	add.s32 	%r354, %r353, 1;
	// begin inline asm
	st.volatile.global.u32 [%rd1], %r354;
	// end inline asm
	// begin inline asm
	ld.volatile.global.u32 %r355, [%rd1];
	// end inline asm
	add.s32 	%r356, %r355, 1;
	// begin inline asm
	st.volatile.global.u32 [%rd1], %r356;
	// end inline asm
	// begin inline asm
	ld.volatile.global.u32 %r357, [%rd1];
	// end inline asm
	add.s32 	%r358, %r357, 1;
	// begin inline asm
	st.volatile.global.u32 [%rd1], %r358;
	// end inline asm
	// begin inline asm
	ld.volatile.global.u32 %r359, [%rd1];
	// end inline asm
	add.s32 	%r360, %r359, 1;
	// begin inline asm
	st.volatile.global.u32 [%rd1], %r360;
	// end inline asm
	// begin inline asm
	ld.volatile.global.u32 %r361, [%rd1];
	// end inline asm
	add.s32 	%r362, %r361, 1;
	// begin inline asm
	st.volatile.global.u32 [%rd1], %r362;
	// end inline asm
	// begin inline asm
	ld.volatile.global.u32 %r363, [%rd1];
	// end inline asm
	add.s32 	%r364, %r363, 1;
	// begin inline asm
	st.volatile.global.u32 [%rd1], %r364;
	// end inline asm
	// begin inline asm
	ld.volatile.global.u32 %r365, [%rd1];
	// end inline asm
	add.s32 	%r366, %r365, 1;
	// begin inline asm
	st.volatile.global.u32 [%rd1], %r366;
	// end inline asm
	// begin inline asm
	ld.volatile.global.u32 %r367, [%rd1];
	// end inline asm
	add.s32 	%r368, %r367, 1;
	// begin inline asm
	st.volatile.global.u32 [%rd1], %r368;
	// end inline asm
	// begin inline asm
	ld.volatile.global.u32 %r369, [%rd1];
	// end inline asm
	add.s32 	%r370, %r369, 1;
	// begin inline asm
	st.volatile.global.u32 [%rd1], %r370;
	// end inline asm
	// begin inline asm
	ld.volatile.global.u32 %r371, [%rd1];
	// end inline asm
	add.s32 	%r372, %r371, 1;
	// begin inline asm
	st.volatile.global.u32 [%rd1], %r372;
	// end inline asm
	// begin inline asm
	ld.volatile.global.u32 %r373, [%rd1];
	// end inline asm
	add.s32 	%r374, %r373, 1;
	// begin inline asm
	st.volatile.global.u32 [%rd1], %r374;
	// end inline asm
	// begin inline asm
	ld.volatile.global.u32 %r375, [%rd1];
	// end inline asm
	add.s32 	%r376, %r375, 1;
	// begin inline asm
	st.volatile.global.u32 [%rd1], %r376;
	// end inline asm
	// begin inline asm
	ld.volatile.global.u32 %r377, [%rd1];
	// end inline asm
	add.s32 	%r378, %r377, 1;
	// begin inline asm
	st.volatile.global.u32 [%rd1], %r378;
	// end inline asm
	// begin inline asm
	ld.volatile.global.u32 %r379, [%rd1];
	// end inline asm
	add.s32 	%r380, %r379, 1;
	// begin inline asm
	st.volatile.global.u32 [%rd1], %r380;
	// end inline asm
	// begin inline asm
	ld.volatile.global.u32 %r381, [%rd1];
	// end inline asm
	add.s32 	%r382, %r381, 1;
	// begin inline asm
	st.volatile.global.u32 [%rd1], %r382;
	// end inline asm
	// begin inline asm
	ld.volatile.global.u32 %r383, [%rd1];
	// end inline asm
	add.s32 	%r384, %r383, 1;
	// begin inline asm
	st.volatile.global.u32 [%rd1], %r384;
	// end inline asm
	// begin inline asm
	ld.volatile.global.u32 %r385, [%rd1];
	// end inline asm
	add.s32 	%r386, %r385, 1;
	// begin inline asm
	st.volatile.global.u32 [%rd1], %r386;
	// end inline asm
	// begin inline asm
	ld.volatile.global.u32 %r387, [%rd1];
	// end inline asm
	add.s32 	%r388, %r387, 1;
	// begin inline asm
	st.volatile.global.u32 [%rd1], %r388;
	// end inline asm
	// begin inline asm
	ld.volatile.global.u32 %r389, [%rd1];
	// end inline asm
	add.s32 	%r390, %r389, 1;
	// begin inline asm
	st.volatile.global.u32 [%rd1], %r390;
	// end inline asm
	// begin inline asm
	ld.volatile.global.u32 %r391, [%rd1];
	// end inline asm
	add.s32 	%r392, %r391, 1;
	// begin inline asm
	st.volatile.global.u32 [%rd1], %r392;
	// end inline asm
	// begin inline asm
	ld.volatile.global.u32 %r393, [%rd1];
	// end inline asm
	add.s32 	%r394, %r393, 1;
	// begin inline asm
	st.volatile.global.u32 [%rd1], %r394;
	// end inline asm
	// begin inline asm
	ld.volatile.global.u32 %r395, [%rd1];
	// end inline asm
	add.s32 	%r396, %r395, 1;
	// begin inline asm
	st.volatile.global.u32 [%rd1], %r396;
	// end inline asm
	// begin inline asm
	ld.volatile.global.u32 %r397, [%rd1];
	// end inline asm
	add.s32 	%r398, %r397, 1;
	// begin inline asm
	st.volatile.global.u32 [%rd1], %r398;
	// end inline asm
	// begin inline asm
	ld.volatile.global.u32 %r399, [%rd1];
	// end inline asm
	add.s32 	%r400, %r399, 1;
	// begin inline asm
	st.volatile.global.u32 [%rd1], %r400;
	// end inline asm
	// begin inline asm
	ld.volatile.global.u32 %r401, [%rd1];
	// end inline asm
	add.s32 	%r402, %r401, 1;
	// begin inline asm
	st.volatile.global.u32 [%rd1], %r402;
	// end inline asm
	// begin inline asm
	ld.volatile.global.u32 %r403, [%rd1];
	// end inline asm
	add.s32 	%r404, %r403, 1;
	// begin inline asm
	st.volatile.global.u32 [%rd1], %r404;
	// end inline asm
	// begin inline asm
	ld.volatile.global.u32 %r405, [%rd1];
	// end inline asm
	add.s32 	%r406, %r405, 1;
	// begin inline asm
	st.volatile.global.u32 [%rd1], %r406;
	// end inline asm
	// begin inline asm
	ld.volatile.global.u32 %r407, [%rd1];
	// end inline asm
	add.s32 	%r408, %r407, 1;
	// begin inline asm
	st.volatile.global.u32 [%rd1], %r408;
	// end inline asm
	// begin inline asm
	ld.volatile.global.u32 %r409, [%rd1];
	// end inline asm
	add.s32 	%r410, %r409, 1;
	// begin inline asm
	st.volatile.global.u32 [%rd1], %r410;
	// end inline asm
	// begin inline asm
	ld.volatile.global.u32 %r411, [%rd1];
	// end inline asm
	add.s32 	%r412, %r411, 1;
	// begin inline asm
	st.volatile.global.u32 [%rd1], %r412;
	// end inline asm
	// begin inline asm
	ld.volatile.global.u32 %r413, [%rd1];
	// end inline asm
	add.s32 	%r414, %r413, 1;
	// begin inline asm
	st.volatile.global.u32 [%rd1], %r414;
	// end inline asm
	// begin inline asm
	ld.volatile.global.u32 %r415, [%rd1];
	// end inline asm
	add.s32 	%r416, %r415, 1;
	// begin inline asm
	st.volatile.global.u32 [%rd1], %r416;
	// end inline asm
	// begin inline asm
	ld.volatile.global.u32 %r417, [%rd1];
	// end inline asm
	add.s32 	%r418, %r417, 1;
	// begin inline asm
	st.volatile.global.u32 [%rd1], %r418;
	// end inline asm
	// begin inline asm
	ld.volatile.global.u32 %r419, [%rd1];
	// end inline asm
	add.s32 	%r420, %r419, 1;
	// begin inline asm
	st.volatile.global.u32 [%rd1], %r420;
	// end inline asm
	// begin inline asm
	ld.volatile.global.u32 %r421, [%rd1];
	// end inline asm
	add.s32 	%r422, %r421, 1;
	// begin inline asm
	st.volatile.global.u32 [%rd1], %r422;
	// end inline asm
	// begin inline asm
	ld.volatile.global.u32 %r423, [%rd1];
	// end inline asm
	add.s32 	%r424, %r423, 1;
	// begin inline asm
	st.volatile.global.u32 [%rd1], %r424;
	// end inline asm
	// begin inline asm
	ld.volatile.global.u32 %r425, [%rd1];
	// end inline asm
	add.s32 	%r426, %r425, 1;
	// begin inline asm
	st.volatile.global.u32 [%rd1], %r426;
	// end inline asm
	// begin inline asm
	ld.volatile.global.u32 %r427, [%rd1];
	// end inline asm
	add.s32 	%r428, %r427, 1;
	// begin inline asm
	st.volatile.global.u32 [%rd1], %r428;
	// end inline asm
	// begin inline asm
	ld.volatile.global.u32 %r429, [%rd1];
	// end inline asm
	add.s32 	%r430, %r429, 1;
	// begin inline asm
	st.volatile.global.u32 [%rd1], %r430;
	// end inline asm
	// begin inline asm
	ld.volatile.global.u32 %r431, [%rd1];
	// end inline asm
	add.s32 	%r432, %r431, 1;
	// begin inline asm
	st.volatile.global.u32 [%rd1], %r432;
	// end inline asm
	// begin inline asm
	ld.volatile.global.u32 %r433, [%rd1];
	// end inline asm
	add.s32 	%r434, %r433, 1;
	// begin inline asm
	st.volatile.global.u32 [%rd1], %r434;
	// end inline asm
	// begin inline asm
	ld.volatile.global.u32 %r435, [%rd1];
	// end inline asm
	add.s32 	%r436, %r435, 1;
	// begin inline asm
	st.volatile.global.u32 [%rd1], %r436;
	// end inline asm
	// begin inline asm
	ld.volatile.global.u32 %r437, [%rd1];
	// end inline asm
	add.s32 	%r438, %r437, 1;
	// begin inline asm
	st.volatile.global.u32 [%rd1], %r438;
	// end inline asm
	// begin inline asm
	ld.volatile.global.u32 %r439, [%rd1];
	// end inline asm
	add.s32 	%r440, %r439, 1;
	// begin inline asm
	st.volatile.global.u32 [%rd1], %r440;
	// end inline asm
	// begin inline asm
	ld.volatile.global.u32 %r441, [%rd1];
	// end inline asm
	add.s32 	%r442, %r441, 1;
	// begin inline asm
	st.volatile.global.u32 [%rd1], %r442;
	// end inline asm
	// begin inline asm
	ld.volatile.global.u32 %r443, [%rd1];
	// end inline asm
	add.s32 	%r444, %r443, 1;
	// begin inline asm
	st.volatile.global.u32 [%rd1], %r444;
	// end inline asm
	// begin inline asm
	ld.volatile.global.u32 %r445, [%rd1];
	// end inline asm
	add.s32 	%r446, %r445, 1;
	// begin inline asm
	st.volatile.global.u32 [%rd1], %r446;
	// end inline asm
	// begin inline asm
	ld.volatile.global.u32 %r447, [%rd1];
	// end inline asm
	add.s32 	%r448, %r447, 1;
	// begin inline asm
	st.volatile.global.u32 [%rd1], %r448;
	// end inline asm
	// begin inline asm
	ld.volatile.global.u32 %r449, [%rd1];
	// end inline asm
	add.s32 	%r450, %r449, 1;
	// begin inline asm
	st.volatile.global.u32 [%rd1], %r450;
	// end inline asm
	// begin inline asm
	ld.volatile.global.u32 %r451, [%rd1];
	// end inline asm
	add.s32 	%r452, %r451, 1;
	// begin inline asm
	st.volatile.global.u32 [%rd1], %r452;
	// end inline asm
	// begin inline asm
	ld.volatile.global.u32 %r453, [%rd1];
	// end inline asm
	add.s32 	%r454, %r453, 1;
	// begin inline asm
	st.volatile.global.u32 [%rd1], %r454;
	// end inline asm
	// begin inline asm
	ld.volatile.global.u32 %r455, [%rd1];
	// end inline asm
	add.s32 	%r456, %r455, 1;
	// begin inline asm
	st.volatile.global.u32 [%rd1], %r456;
	// end inline asm
	// begin inline asm
	ld.volatile.global.u32 %r457, [%rd1];
	// end inline asm
	add.s32 	%r458, %r457, 1;
	// begin inline asm
	st.volatile.global.u32 [%rd1], %r458;
	// end inline asm
	// begin inline asm
	ld.volatile.global.u32 %r459, [%rd1];
	// end inline asm
	add.s32 	%r460, %r459, 1;
	// begin inline asm
	st.volatile.global.u32 [%rd1], %r460;
	// end inline asm
	// begin inline asm
	ld.volatile.global.u32 %r461, [%rd1];
	// end inline asm
	add.s32 	%r462, %r461, 1;
	// begin inline asm
	st.volatile.global.u32 [%rd1], %r462;
	// end inline asm
	// begin inline asm
	ld.volatile.global.u32 %r463, [%rd1];
	// end inline asm
	add.s32 	%r464, %r463, 1;
	// begin inline asm
	st.volatile.global.u32 [%rd1], %r464;
	// end inline asm
	// begin inline asm
	ld.volatile.global.u32 %r465, [%rd1];
	// end inline asm
	add.s32 	%r466, %r465, 1;
	// begin inline asm
	st.volatile.global.u32 [%rd1], %r466;
	// end inline asm
	// begin inline asm
	ld.volatile.global.u32 %r467, [%rd1];
	// end inline asm
	add.s32 	%r468, %r467, 1;
	// begin inline asm
	st.volatile.global.u32 [%rd1], %r468;
	// end inline asm
	// begin inline asm
	ld.volatile.global.u32 %r469, [%rd1];
	// end inline asm
	add.s32 	%r470, %r469, 1;
	// begin inline asm
	st.volatile.global.u32 [%rd1], %r470;
	// end inline asm
	// begin inline asm
	ld.volatile.global.u32 %r471, [%rd1];
	// end inline asm
	add.s32 	%r472, %r471, 1;
	// begin inline asm
	st.volatile.global.u32 [%rd1], %r472;
	// end inline asm
	// begin inline asm
	ld.volatile.global.u32 %r473, [%rd1];
	// end inline asm
	add.s32 	%r474, %r473, 1;
	// begin inline asm
	st.volatile.global.u32 [%rd1], %r474;
	// end inline asm
	// begin inline asm
	ld.volatile.global.u32 %r475, [%rd1];
	// end inline asm
	add.s32 	%r476, %r475, 1;
	// begin inline asm
	st.volatile.global.u32 [%rd1], %r476;
	// end inline asm
	// begin inline asm
	ld.volatile.global.u32 %r477, [%rd1];
	// end inline asm
	add.s32 	%r478, %r477, 1;
	// begin inline asm
	st.volatile.global.u32 [%rd1], %r478;
	// end inline asm
	// begin inline asm
	ld.volatile.global.u32 %r479, [%rd1];
	// end inline asm
	add.s32 	%r480, %r479, 1;
	// begin inline asm
	st.volatile.global.u32 [%rd1], %r480;
	// end inline asm
	// begin inline asm
	ld.volatile.global.u32 %r481, [%rd1];
	// end inline asm
	add.s32 	%r482, %r481, 1;
	// begin inline asm
	st.volatile.global.u32 [%rd1], %r482;
	// end inline asm
	// begin inline asm
	ld.volatile.global.u32 %r483, [%rd1];
	// end inline asm
	add.s32 	%r484, %r483, 1;
	// begin inline asm
	st.volatile.global.u32 [%rd1], %r484;
	// end inline asm
	// begin inline asm
	ld.volatile.global.u32 %r485, [%rd1];
	// end inline asm
	add.s32 	%r486, %r485, 1;
	// begin inline asm
	st.volatile.global.u32 [%rd1], %r486;
	// end inline asm
	// begin inline asm
	ld.volatile.global.u32 %r487, [%rd1];
	// end inline asm
	add.s32 	%r488, %r487, 1;
	// begin inline asm
	st.volatile.global.u32 [%rd1], %r488;
	// end inline asm
	// begin inline asm
	ld.volatile.global.u32 %r489, [%rd1];
	// end inline asm
	add.s32 	%r490, %r489, 1;
	// begin inline asm
	st.volatile.global.u32 [%rd1], %r490;
	// end inline asm
	// begin inline asm
	ld.volatile.global.u32 %r491, [%rd1];
	// end inline asm
	add.s32 	%r492, %r491, 1;
	// begin inline asm
	st.volatile.global.u32 [%rd1], %r492;
	// end inline asm
	// begin inline asm
	ld.volatile.global.u32 %r493, [%rd1];
	// end inline asm
	add.s32 	%r494, %r493, 1;
	// begin inline asm
	st.volatile.global.u32 [%rd1], %r494;
	// end inline asm
	// begin inline asm
	ld.volatile.global.u32 %r495, [%rd1];
	// end inline asm
	add.s32 	%r496, %r495, 1;
	// begin inline asm
	st.volatile.global.u32 [%rd1], %r496;
	// end inline asm
	// begin inline asm
	ld.volatile.global.u32 %r497, [%rd1];
	// end inline asm
	add.s32 	%r498, %r497, 1;
	// begin inline asm
	st.volatile.global.u32 [%rd1], %r498;
	// end inline asm
	// begin inline asm
	ld.volatile.global.u32 %r499, [%rd1];
	// end inline asm
	add.s32 	%r500, %r499, 1;
	// begin inline asm
	st.volatile.global.u32 [%rd1], %r500;
	// end inline asm
	// begin inline asm
	ld.volatile.global.u32 %r501, [%rd1];
	// end inline asm
	add.s32 	%r502, %r501, 1;
	// begin inline asm
	st.volatile.global.u32 [%rd1], %r502;
	// end inline asm
	// begin inline asm
	ld.volatile.global.u32 %r503, [%rd1];
	// end inline asm
	add.s32 	%r504, %r503, 1;
	// begin inline asm
	st.volatile.global.u32 [%rd1], %r504;
	// end inline asm
	// begin inline asm
	ld.volatile.global.u32 %r505, [%rd1];
	// end inline asm
	add.s32 	%r506, %r505, 1;
	// begin inline asm
	st.volatile.global.u32 [%rd1], %r506;
	// end inline asm
	// begin inline asm
	ld.volatile.global.u32 %r507, [%rd1];
	// end inline asm
	add.s32 	%r508, %r507, 1;
	// begin inline asm
	st.volatile.global.u32 [%rd1], %r508;
	// end inline asm
	// begin inline asm
	ld.volatile.global.u32 %r509, [%rd1];
	// end inline asm
	add.s32 	%r510, %r509, 1;
	// begin inline asm
	st.volatile.global.u32 [%rd1], %r510;
	// end inline asm
	// begin inline asm
	ld.volatile.global.u32 %r511, [%rd1];
	// end inline asm
	add.s32 	%r512, %r511, 1;
	// begin inline asm
	st.volatile.global.u32 [%rd1], %r512;
	// end inline asm
	// begin inline asm
	ld.volatile.global.u32 %r513, [%rd1];
	// end inline asm
	add.s32 	%r514, %r513, 1;
	// begin inline asm
	st.volatile.global.u32 [%rd1], %r514;
	// end inline asm
$L__BB55_2:
	ret;

}
	// .globl	_Z4testIL_Z13load_volatilePKjEL_Z17store_atomic_exchPjjELi256E14single_element10skip_lanesILj16EEEvv
.visible .entry _Z4testIL_Z13load_volatilePKjEL_Z17store_atomic_exchPjjELi256E14single_element10skip_lanesILj16EEEvv()
{
	.reg .pred 	%p<2>;
	.reg .b32 	%r<771>;
	.reg .b64 	%rd<514>;

	// begin inline asm
	mov.u32 %r1, %laneid;
	// end inline asm
	and.b32  	%r2, %r1, 15;
	setp.ne.s32 	%p1, %r2, 0;
	@%p1 bra 	$L__BB56_2;
	mov.u64 	%rd513, buffer;
	cvta.global.u64 	%rd1, %rd513;
	// begin inline asm
	ld.volatile.global.u32 %r3, [%rd1];
	// end inline asm
	add.s32 	%r5, %r3, 1;
	// begin inline asm
	atom.global.exch.b32 %r4, [%rd1], %r5;
	// end inline asm
	// begin inline asm
	ld.volatile.global.u32 %r6, [%rd1];
	// end inline asm
	add.s32 	%r8, %r6, 1;
	// begin inline asm
	atom.global.exch.b32 %r7, [%rd1], %r8;
	// end inline asm
	// begin inline asm
	ld.volatile.global.u32 %r9, [%rd1];
	// end inline asm
	add.s32 	%r11, %r9, 1;
	// begin inline asm
	atom.global.exch.b32 %r10, [%rd1], %r11;
	// end inline asm
	// begin inline asm
	ld.volatile.global.u32 %r12, [%rd1];
	// end inline asm
	add.s32 	%r14, %r12, 1;
	// begin inline asm
	atom.global.exch.b32 %r13, [%rd1], %r14;
	// end inline asm
	// begin inline asm
	ld.volatile.global.u32 %r15, [%rd1];
	// end inline asm
	add.s32 	%r17, %r15, 1;
	// begin inline asm
	atom.global.exch.b32 %r16, [%rd1], %r17;
	// end inline asm
	// begin inline asm
	ld.volatile.global.u32 %r18, [%rd1];
	// end inline asm
	add.s32 	%r20, %r18, 1;
	// begin inline asm
	atom.global.exch.b32 %r19, [%rd1], %r20;
	// end inline asm
	// begin inline asm
	ld.volatile.global.u32 %r21, [%rd1];
	// end inline asm
	add.s32 	%r23, %r21, 1;
	// begin inline asm
	atom.global.exch.b32 %r22, [%rd1], %r23;
	// end inline asm
	// begin inline asm
	ld.volatile.global.u32 %r24, [%rd1];
	// end inline asm
	add.s32 	%r26, %r24, 1;
	// begin inline asm
	atom.global.exch.b32 %r25, [%rd1], %r26;
	// end inline asm
	// begin inline asm
	ld.volatile.global.u32 %r27, [%rd1];
	// end inline asm
	add.s32 	%r29, %r27, 1;
	// begin inline asm
	atom.global.exch.b32 %r28, [%rd1], %r29;
	// end inline asm
	// begin inline asm
	ld.volatile.global.u32 %r30, [%rd1];
	// end inline asm
	add.s32 	%r32, %r30, 1;
	// begin inline asm
	atom.global.exch.b32 %r31, [%rd1], %r32;
	// end inline asm
	// begin inline asm
	ld.volatile.global.u32 %r33, [%rd1];
	// end inline asm
	add.s32 	%r35, %r33, 1;
	// begin inline asm
	atom.global.exch.b32 %r34, [%rd1], %r35;
	// end inline asm
	// begin inline asm
	ld.volatile.global.u32 %r36, [%rd1];
	// end inline asm
	add.s32 	%r38, %r36, 1;
	// begin inline asm
	atom.global.exch.b32 %r37, [%rd1], %r38;
	// end inline asm
	// begin inline asm
	ld.volatile.global.u32 %r39, [%rd1];
	// end inline asm
	add.s32 	%r41, %r39, 1;
	// begin inline asm
	atom.global.exch.b32 %r40, [%rd1], %r41;
	// end inline asm
	// begin inline asm
	ld.volatile.global.u32 %r42, [%rd1];
	// end inline asm
	add.s32 	%r44, %r42, 1;
	// begin inline asm
	atom.global.exch.b32 %r43, [%rd1], %r44;
	// end inline asm
	// begin inline asm
	ld.volatile.global.u32 %r45, [%rd1];
	// end inline asm
	add.s32 	%r47, %r45, 1;
	// begin inline asm
	atom.global.exch.b32 %r46, [%rd1], %r47;
	// end inline asm
	// begin inline asm
	ld.volatile.global.u32 %r48, [%rd1];
	// end inline asm
	add.s32 	%r50, %r48, 1;
	// begin inline asm
	atom.global.exch.b32 %r49, [%rd1], %r50;
	// end inline asm
	// begin inline asm
	ld.volatile.global.u32 %r51, [%rd1];
	// end inline asm
	add.s32 	%r53, %r51, 1;
	// begin inline asm
	atom.global.exch.b32 %r52, [%rd1], %r53;
	// end inline asm
	// begin inline asm
	ld.volatile.global.u32 %r54, [%rd1];
	// end inline asm
	add.s32 	%r56, %r54, 1;
	// begin inline asm
	atom.global.exch.b32 %r55, [%rd1], %r56;
	// end inline asm
	// begin inline asm
	ld.volatile.global.u32 %r57, [%rd1];
	// end inline asm
	add.s32 	%r59, %r57, 1;
	// begin inline asm
	atom.global.exch.b32 %r58, [%rd1], %r59;
	// end inline asm
	// begin inline asm
	ld.volatile.global.u32 %r60, [%rd1];
	// end inline asm
	add.s32 	%r62, %r60, 1;
	// begin inline asm
	atom.global.exch.b32 %r61, [%rd1], %r62;
	// end inline asm
	// begin inline asm
	ld.volatile.global.u32 %r63, [%rd1];
	// end inline asm
	add.s32 	%r65, %r63, 1;
	// begin inline asm
	atom.global.exch.b32 %r64, [%rd1], %r65;
	// end inline asm
	// begin inline asm
	ld.volatile.global.u32 %r66, [%rd1];
	// end inline asm
	add.s32 	%r68, %r66, 1;
	// begin inline asm
	atom.global.exch.b32 %r67, [%rd1], %r68;
	// end inline asm
	// begin inline asm
	ld.volatile.global.u32 %r69, [%rd1];
	// end inline asm
	add.s32 	%r71, %r69, 1;
	// begin inline asm
	atom.global.exch.b32 %r70, [%rd1], %r71;
	// end inline asm
	// begin inline asm
	ld.volatile.global.u32 %r72, [%rd1];
	// end inline asm
	add.s32 	%r74, %r72, 1;
	// begin inline asm
	atom.global.exch.b32 %r73, [%rd1], %r74;
	// end inline asm
	// begin inline asm
	ld.volatile.global.u32 %r75, [%rd1];
	// end inline asm
	add.s32 	%r77, %r75, 1;
	// begin inline asm
	atom.global.exch.b32 %r76, [%rd1], %r77;
	// end inline asm
	// begin inline asm
	ld.volatile.global.u32 %r78, [%rd1];
	// end inline asm
	add.s32 	%r80, %r78, 1;
	// begin inline asm
	atom.global.exch.b32 %r79, [%rd1], %r80;
	// end inline asm
	// begin inline asm
	ld.volatile.global.u32 %r81, [%rd1];
	// end inline asm
	add.s32 	%r83, %r81, 1;
	// begin inline asm
	atom.global.exch.b32 %r82, [%rd1], %r83;
	// end inline asm
	// begin inline asm
	ld.volatile.global.u32 %r84, [%rd1];
	// end inline asm
	add.s32 	%r86, %r84, 1;
	// begin inline asm
	atom.global.exch.b32 %r85, [%rd1], %r86;
	// end inline asm
	// begin inline asm
	ld.volatile.global.u32 %r87, [%rd1];
	// end inline asm
	add.s32 	%r89, %r87, 1;
	// begin inline asm
	atom.global.exch.b32 %r88, [%rd1], %r89;
	// end inline asm
	// begin inline asm
	ld.volatile.global.u32 %r90, [%rd1];
	// end inline asm
	add.s32 	%r92, %r90, 1;
	// begin inline asm
	atom.global.exch.b32 %r91, [%rd1], %r92;
	// end inline asm
	// begin inline asm
	ld.volatile.global.u32 %r93, [%rd1];
	// end inline asm
	add.s32 	%r95, %r93, 1;
	// begin inline asm
	atom.global.exch.b32 %r94, [%rd1], %r95;
	// end inline asm
	// begin inline asm
	ld.volatile.global.u32 %r96, [%rd1];
	// end inline asm
	add.s32 	%r98, %r96, 1;
	// begin inline asm
	atom.global.exch.b32 %r97, [%rd1], %r98;
	// end inline asm
	// begin inline asm
	ld.volatile.global.u32 %r99, [%rd1];
	// end inline asm
	add.s32 	%r101, %r99, 1;
	// begin inline asm
	atom.global.exch.b32 %r100, [%rd1], %r101;
	// end inline asm
	// begin inline asm
	ld.volatile.global.u32 %r102, [%rd1];
	// end inline asm
	add.s32 	%r104, %r102, 1;
	// begin inline asm
	atom.global.exch.b32 %r103, [%rd1], %r104;
	// end inline asm
	// begin inline asm
	ld.volatile.global.u32 %r105, [%rd1];
	// end inline asm
	add.s32 	%r107, %r105, 1;
	// begin inline asm
	atom.global.exch.b32 %r106, [%rd1], %r107;
	// end inline asm
	// begin inline asm
	ld.volatile.global.u32 %r108, [%rd1];
	// end inline asm
	add.s32 	%r110, %r108, 1;
	// begin inline asm
	atom.global.exch.b32 %r109, [%rd1], %r110;
	// end inline asm
	// begin inline asm
	ld.volatile.global.u32 %r111, [%rd1];
	// end inline asm
	add.s32 	%r113, %r111, 1;
	// begin inline asm
	atom.global.exch.b32 %r112, [%rd1], %r113;
	// end inline asm
	// begin inline asm
	ld.volatile.global.u32 %r114, [%rd1];
	// end inline asm
	add.s32 	%r116, %r114, 1;
	// begin inline asm
	atom.global.exch.b32 %r115, [%rd1], %r116;
	// end inline asm
	// begin inline asm
	ld.volatile.global.u32 %r117, [%rd1];
	// end inline asm
	add.s32 	%r119, %r117, 1;
	// begin inline asm
	atom.global.exch.b32 %r118, [%rd1], %r119;
	// end inline asm
	// begin inline asm
	ld.volatile.global.u32 %r120, [%rd1];
	// end inline asm
	add.s32 	%r122, %r120, 1;
	// begin inline asm
	atom.global.exch.b32 %r121, [%rd1], %r122;
	// end inline asm
	// begin inline asm
	ld.volatile.global.u32 %r123, [%rd1];
	// end inline asm
	add.s32 	%r125, %r123, 1;
	// begin inline asm
	atom.global.exch.b32 %r124, [%rd1], %r125;
	// end inline asm
	// begin inline asm
	ld.volatile.global.u32 %r126, [%rd1];
	// end inline asm
	add.s32 	%r128, %r126, 1;
	// begin inline asm
	atom.global.exch.b32 %r127, [%rd1], %r128;
	// end inline asm
	// begin inline asm
	ld.volatile.global.u32 %r129, [%rd1];
	// end inline asm
	add.s32 	%r131, %r129, 1;
	// begin inline asm
	atom.global.exch.b32 %r130, [%rd1], %r131;
	// end inline asm
	// begin inline asm
	ld.volatile.global.u32 %r132, [%rd1];
	// end inline asm
	add.s32 	%r134, %r132, 1;
	// begin inline asm
	atom.global.exch.b32 %r133, [%rd1], %r134;
	// end inline asm
	// begin inline asm
	ld.volatile.global.u32 %r135, [%rd1];
	// end inline asm
	add.s32 	%r137, %r135, 1;
	// begin inline asm
	atom.global.exch.b32 %r136, [%rd1], %r137;
	// end inline asm
	// begin inline asm
	ld.volatile.global.u32 %r138, [%rd1];
	// end inline asm
	add.s32 	%r140, %r138, 1;
	// begin inline asm
	atom.global.exch.b32 %r139, [%rd1], %r140;
	// end inline asm
	// begin inline asm
	ld.volatile.global.u32 %r141, [%rd1];
	// end inline asm
	add.s32 	%r143, %r141, 1;
	// begin inline asm
	atom.global.exch.b32 %r142, [%rd1], %r143;
	// end inline asm
	// begin inline asm
	ld.volatile.global.u32 %r144, [%rd1];
	// end inline asm
	add.s32 	%r146, %r144, 1;
	// begin inline asm
	atom.global.exch.b32 %r145, [%rd1], %r146;
	// end inline asm
	// begin inline asm
	ld.volatile.global.u32 %r147, [%rd1];
	// end inline asm
	add.s32 	%r149, %r147, 1;
	// begin inline asm
	atom.global.exch.b32 %r148, [%rd1], %r149;
	// end inline asm
	// begin inline asm
	ld.volatile.global.u32 %r150, [%rd1];
	// end inline asm
	add.s32 	%r152, %r150, 1;
	// begin inline asm
	atom.global.exch.b32 %r151, [%rd1], %r152;
	// end inline asm
	// begin inline asm
	ld.volatile.global.u32 %r153, [%rd1];
	// end inline asm
	add.s32 	%r155, %r153, 1;
	// begin inline asm
	atom.global.exch.b32 %r154, [%rd1], %r155;
	// end inline asm
	// begin inline asm
	ld.volatile.global.u32 %r156, [%rd1];
	// end inline asm
	add.s32 	%r158, %r156, 1;
	// begin inline asm
	atom.global.exch.b32 %r157, [%rd1], %r158;
	// end inline asm
	// begin inline asm
	ld.volatile.global.u32 %r159, [%rd1];
	// end inline asm
	add.s32 	%r161, %r159, 1;
	// begin inline asm
	atom.global.exch.b32 %r160, [%rd1], %r161;
	// end inline asm
	// begin inline asm
	ld.volatile.global.u32 %r162, [%rd1];
	// end inline asm
	add.s32 	%r164, %r162, 1;
	// begin inline asm
	atom.global.exch.b32 %r163, [%rd1], %r164;
	// end inline asm
	// begin inline asm
	ld.volatile.global.u32 %r165, [%rd1];
	// end inline asm
	add.s32 	%r167, %r165, 1;
	// begin inline asm
	atom.global.exch.b32 %r166, [%rd1], %r167;
	// end inline asm
	// begin inline asm
	ld.volatile.global.u32 %r168, [%rd1];
	// end inline asm
	add.s32 	%r170, %r168, 1;
	// begin inline asm
	atom.global.exch.b32 %r169, [%rd1], %r170;
	// end inline asm
	// begin inline asm
	ld.volatile.global.u32 %r171, [%rd1];
	// end inline asm
	add.s32 	%r173, %r171, 1;
	// begin inline asm
	atom.global.exch.b32 %r172, [%rd1], %r173;
	// end inline asm
	// begin inline asm
	ld.volatile.global.u32 %r174, [%rd1];
	// end inline asm
	add.s32 	%r176, %r174, 1;
	// begin inline asm
	atom.global.exch.b32 %r175, [%rd1], %r176;
	// end inline asm
	// begin inline asm
	ld.volatile.global.u32 %r177, [%rd1];
	// end inline asm
	add.s32 	%r179, %r177, 1;
	// begin inline asm
	atom.global.exch.b32 %r178, [%rd1], %r179;
	// end inline asm
	// begin inline asm
	ld.volatile.global.u32 %r180, [%rd1];
	// end inline asm
	add.s32 	%r182, %r180, 1;
	// begin inline asm
	atom.global.exch.b32 %r181, [%rd1], %r182;
	// end inline asm
	// begin inline asm
	ld.volatile.global.u32 %r183, [%rd1];
	// end inline asm
	add.s32 	%r185, %r183, 1;
	// begin inline asm
	atom.global.exch.b32 %r184, [%rd1], %r185;
	// end inline asm
	// begin inline asm
	ld.volatile.global.u32 %r186, [%rd1];
	// end inline asm
	add.s32 	%r188, %r186, 1;
	// begin inline asm
	atom.global.exch.b32 %r187, [%rd1], %r188;
	// end inline asm
	// begin inline asm
	ld.volatile.global.u32 %r189, [%rd1];
	// end inline asm
	add.s32 	%r191, %r189, 1;
	// begin inline asm
	atom.global.exch.b32 %r190, [%rd1], %r191;
	// end inline asm
	// begin inline asm
	ld.volatile.global.u32 %r192, [%rd1];
	// end inline asm
	add.s32 	%r194, %r192, 1;
	// begin inline asm
	atom.global.exch.b32 %r193, [%rd1], %r194;
	// end inline asm
	// begin inline asm
	ld.volatile.global.u32 %r195, [%rd1];
	// end inline asm
	add.s32 	%r197, %r195, 1;
	// begin inline asm
	atom.global.exch.b32 %r196, [%rd1], %r197;
	// end inline asm
	// begin inline asm
	ld.volatile.global.u32 %r198, [%rd1];
	// end inline asm
	add.s32 	%r200, %r198, 1;
	// begin inline asm
	atom.global.exch.b32 %r199, [%rd1], %r200;
	// end inline asm
	// begin inline asm
	ld.volatile.global.u32 %r201, [%rd1];
	// end inline asm
	add.s32 	%r203, %r201, 1;
	// begin inline asm
	atom.global.exch.b32 %r202, [%rd1], %r203;
	// end inline asm
	// begin inline asm
	ld.volatile.global.u32 %r204, [%rd1];
	// end inline asm
	add.s32 	%r206, %r204, 1;
	// begin inline asm
	atom.global.exch.b32 %r205, [%rd1], %r206;
	// end inline asm
	// begin inline asm
	ld.volatile.global.u32 %r207, [%rd1];
	// end inline asm
	add.s32 	%r209, %r207, 1;
	// begin inline asm
	atom.global.exch.b32 %r208, [%rd1], %r209;
	// end inline asm
	// begin inline asm
	ld.volatile.global.u32 %r210, [%rd1];
	// end inline asm
	add.s32 	%r212, %r210, 1;
	// begin inline asm
	atom.global.exch.b32 %r211, [%rd1], %r212;
	// end inline asm
	// begin inline asm
	ld.volatile.global.u32 %r213, [%rd1];
	// end inline asm
	add.s32 	%r215, %r213, 1;
	// begin inline asm
	atom.global.exch.b32 %r214, [%rd1], %r215;
	// end inline asm
	// begin inline asm
	ld.volatile.global.u32 %r216, [%rd1];
	// end inline asm
	add.s32 	%r218, %r216, 1;
	// begin inline asm
	atom.global.exch.b32 %r217, [%rd1], %r218;
	// end inline asm
	// begin inline asm
	ld.volatile.global.u32 %r219, [%rd1];
	// end inline asm
	add.s32 	%r221, %r219, 1;
	// begin inline asm
	atom.global.exch.b32 %r220, [%rd1], %r221;
	// end inline asm
	// begin inline asm
	ld.volatile.global.u32 %r222, [%rd1];
	// end inline asm
	add.s32 	%r224, %r222, 1;
	// begin inline asm
	atom.global.exch.b32 %r223, [%rd1], %r224;
	// end inline asm
	// begin inline asm
	ld.volatile.global.u32 %r225, [%rd1];
	// end inline asm
	add.s32 	%r227, %r225, 1;
	// begin inline asm
	atom.global.exch.b32 %r226, [%rd1], %r227;
	// end inline asm
	// begin inline asm
	ld.volatile.global.u32 %r228, [%rd1];
	// end inline asm
	add.s32 	%r230, %r228, 1;
	// begin inline asm
	atom.global.exch.b32 %r229, [%rd1], %r230;
	// end inline asm
	// begin inline asm
	ld.volatile.global.u32 %r231, [%rd1];
	// end inline asm
	add.s32 	%r233, %r231, 1;
	// begin inline asm
	atom.global.exch.b32 %r232, [%rd1], %r233;
	// end inline asm
	// begin inline asm
	ld.volatile.global.u32 %r234, [%rd1];
	// end inline asm
	add.s32 	%r236, %r234, 1;
	// begin inline asm
	atom.global.exch.b32 %r235, [%rd1], %r236;
	// end inline asm
	// begin inline asm
	ld.volatile.global.u32 %r237, [%rd1];
	// end inline asm
	add.s32 	%r239, %r237, 1;
	// begin inline asm
	atom.global.exch.b32 %r238, [%rd1], %r239;
	// end inline asm
	// begin inline asm
	ld.volatile.global.u32 %r240, [%rd1];
	// end inline asm
	add.s32 	%r242, %r240, 1;
	// begin inline asm
	atom.global.exch.b32 %r241, [%rd1], %r242;
	// end inline asm
	// begin inline asm
	ld.volatile.global.u32 %r243, [%rd1];
	// end inline asm
	add.s32 	%r245, %r243, 1;
	// begin inline asm
	atom.global.exch.b32 %r244, [%rd1], %r245;
	// end inline asm
	// begin inline asm
	ld.volatile.global.u32 %r246, [%rd1];
	// end inline asm
	add.s32 	%r248, %r246, 1;
	// begin inline asm
	atom.global.exch.b32 %r247, [%rd1], %r248;
	// end inline asm
	// begin inline asm
	ld.volatile.global.u32 %r249, [%rd1];
	// end inline asm
	add.s32 	%r251, %r249, 1;
	// begin inline asm
	atom.global.exch.b32 %r250, [%rd1], %r251;
	// end inline asm
	// begin inline asm
	ld.volatile.global.u32 %r252, [%rd1];
	// end inline asm
	add.s32 	%r254, %r252, 1;
	// begin inline asm
	atom.global.exch.b32 %r253, [%rd1], %r254;
	// end inline asm
	// begin inline asm
	ld.volatile.global.u32 %r255, [%rd1];
	// end inline asm
	add.s32 	%r257, %r255, 1;
	// begin inline asm
	atom.global.exch.b32 %r256, [%rd1], %r257;
	// end inline asm
	// begin inline asm
	ld.volatile.global.u32 %r258, [%rd1];
	// end inline asm
	add.s32 	%r260, %r258, 1;
	// begin inline asm
	atom.global.exch.b32 %r259, [%rd1], %r260;
	// end inline asm
	// begin inline asm
	ld.volatile.global.u32 %r261, [%rd1];
	// end inline asm
	add.s32 	%r263, %r261, 1;
	// begin inline asm
	atom.global.exch.b32 %r262, [%rd1], %r263;
	// end inline asm
	// begin inline asm
	ld.volatile.global.u32 %r264, [%rd1];
	// end inline asm
	add.s32 	%r266, %r264, 1;
	// begin inline asm
	atom.global.exch.b32 %r265, [%rd1], %r266;
	// end inline asm
	// begin inline asm
	ld.volatile.global.u32 %r267, [%rd1];
	// end inline asm
	add.s32 	%r269, %r267, 1;
	// begin inline asm
	atom.global.exch.b32 %r268, [%rd1], %r269;
	// end inline asm
	// begin inline asm
	ld.volatile.global.u32 %r270, [%rd1];
	// end inline asm
	add.s32 	%r272, %r270, 1;
	// begin inline asm
	atom.global.exch.b32 %r271, [%rd1], %r272;
	// end inline asm
	// begin inline asm
	ld.volatile.global.u32 %r273, [%rd1];
	// end inline asm
	add.s32 	%r275, %r273, 1;
	// begin inline asm
	atom.global.exch.b32 %r274, [%rd1], %r275;
	// end inline asm
	// begin inline asm
	ld.volatile.global.u32 %r276, [%rd1];
	// end inline asm
	add.s32 	%r278, %r276, 1;
	// begin inline asm
	atom.global.exch.b32 %r277, [%rd1], %r278;
	// end inline asm
	// begin inline asm
	ld.volatile.global.u32 %r279, [%rd1];
	// end inline asm
	add.s32 	%r281, %r279, 1;
	// begin inline asm
	atom.global.exch.b32 %r280, [%rd1], %r281;
	// end inline asm
	// begin inline asm
	ld.volatile.global.u32 %r282, [%rd1];
	// end inline asm
	add.s32 	%r284, %r282, 1;
	// begin inline asm
	atom.global.exch.b32 %r283, [%rd1], %r284;
	// end inline asm
	// begin inline asm
	ld.volatile.global.u32 %r285, [%rd1];
	// end inline asm
	add.s32 	%r287, %r285, 1;
	// begin inline asm
	atom.global.exch.b32 %r286, [%rd1], %r287;
	// end inline asm
	// begin inline asm
	ld.volatile.global.u32 %r288, [%rd1];
	// end inline asm
	add.s32 	%r290, %r288, 1;
	// begin inline asm
	atom.global.exch.b32 %r289, [%rd1], %r290;
	// end inline asm
	// begin inline asm
	ld.volatile.global.u32 %r291, [%rd1];
	// end inline asm
	add.s32 	%r293, %r291, 1;
	// begin inline asm
	atom.global.exch.b32 %r292, [%rd1], %r293;
	// end inline asm
	// begin inline asm
	ld.volatile.global.u32 %r294, [%rd1];
	// end inline asm
	add.s32 	%r296, %r294, 1;
	// begin inline asm
	atom.global.exch.b32 %r295, [%rd1], %r296;
	// end inline asm
	// begin inline asm
	ld.volatile.global.u32 %r297, [%rd1];
	// end inline asm
	add.s32 	%r299, %r297, 1;
	// begin inline asm
	atom.global.exch.b32 %r298, [%rd1], %r299;
	// end inline asm
	// begin inline asm
	ld.volatile.global.u32 %r300, [%rd1];
	// end inline asm
	add.s32 	%r302, %r300, 1;
	// begin inline asm
	atom.global.exch.b32 %r301, [%rd1], %r302;
	// end inline asm
	// begin inline asm
	ld.volatile.global.u32 %r303, [%rd1];
	// end inline asm
	add.s32 	%r305, %r303, 1;
	// begin inline asm
	atom.global.exch.b32 %r304, [%rd1], %r305;
	// end inline asm
	// begin inline asm
	ld.volatile.global.u32 %r306, [%rd1];
	// end inline asm
	add.s32 	%r308, %r306, 1;
	// begin inline asm
	atom.global.exch.b32 %r307, [%rd1], %r308;
	// end inline asm
	// begin inline asm
	ld.volatile.global.u32 %r309, [%rd1];
	// end inline asm
	add.s32 	%r311, %r309, 1;
	// begin inline asm
	atom.global.exch.b32 %r310, [%rd1], %r311;
	// end inline asm
	// begin inline asm
	ld.volatile.global.u32 %r312, [%rd1];
	// end inline asm
	add.s32 	%r314, %r312, 1;
	// begin inline asm
	atom.global.exch.b32 %r313, [%rd1], %r314;
	// end inline asm
	// begin inline asm
	ld.volatile.global.u32 %r315, [%rd1];
	// end inline asm
	add.s32 	%r317, %r315, 1;
	// begin inline asm
	atom.global.exch.b32 %r316, [%rd1], %r317;
	// end inline asm
	// begin inline asm
	ld.volatile.global.u32 %r318, [%rd1];
	// end inline asm
	add.s32 	%r320, %r318, 1;
	// begin inline asm
	atom.global.exch.b32 %r319, [%rd1], %r320;
	// end inline asm
	// begin inline asm
	ld.volatile.global.u32 %r321, [%rd1];
	// end inline asm
	add.s32 	%r323, %r321, 1;
	// begin inline asm
	atom.global.exch.b32 %r322, [%rd1], %r323;
	// end inline asm
	// begin inline asm
	ld.volatile.global.u32 %r324, [%rd1];
	// end inline asm
	add.s32 	%r326, %r324, 1;
	// begin inline asm
	atom.global.exch.b32 %r325, [%rd1], %r326;
	// end inline asm
	// begin inline asm
	ld.volatile.global.u32 %r327, [%rd1];
	// end inline asm
	add.s32 	%r329, %r327, 1;
	// begin inline asm
	atom.global.exch.b32 %r328, [%rd1], %r329;
	// end inline asm
	// begin inline asm
	ld.volatile.global.u32 %r330, [%rd1];
	// end inline asm
	add.s32 	%r332, %r330, 1;
	// begin inline asm
	atom.global.exch.b32 %r331, [%rd1], %r332;
	// end inline asm
	// begin inline asm
	ld.volatile.global.u32 %r333, [%rd1];
	// end inline asm
	add.s32 	%r335, %r333, 1;
	// begin inline asm
	atom.global.exch.b32 %r334, [%rd1], %r335;
	// end inline asm
	// begin inline asm
	ld.volatile.global.u32 %r336, [%rd1];
	// end inline asm
	add.s32 	%r338, %r336, 1;
	// begin inline asm
	atom.global.exch.b32 %r337, [%rd1], %r338;
	// end inline asm
	// begin inline asm
	ld.volatile.global.u32 %r339, [%rd1];
	// end inline asm
	add.s32 	%r341, %r339, 1;
	// begin inline asm
	atom.global.exch.b32 %r340, [%rd1], %r341;
	// end inline asm
	// begin inline asm
	ld.volatile.global.u32 %r342, [%rd1];
	// end inline asm
	add.s32 	%r344, %r342, 1;
	// begin inline asm
	atom.global.exch.b32 %r343, [%rd1], %r344;
	// end inline asm
	// begin inline asm
	ld.volatile.global.u32 %r345, [%rd1];
	// end inline asm
	add.s32 	%r347, %r345, 1;
	// begin inline asm
	atom.global.exch.b32 %r346, [%rd1], %r347;
	// end inline asm
	// begin inline asm
	ld.volatile.global.u32 %r348, [%rd1];
	// end inline asm
	add.s32 	%r350, %r348, 1;
	// begin inline asm
	atom.global.exch.b32 %r349, [%rd1], %r350;
	// end inline asm
	// begin inline asm
	ld.volatile.global.u32 %r351, [%rd1];
	// end inline asm
	add.s32 	%r353, %r351, 1;
	// begin inline asm
	atom.global.exch.b32 %r352, [%rd1], %r353;
	// end inline asm
	// begin inline asm
	ld.volatile.global.u32 %r354, [%rd1];
	// end inline asm
	add.s32 	%r356, %r354, 1;
	// begin inline asm
	atom.global.exch.b32 %r355, [%rd1], %r356;
	// end inline asm
	// begin inline asm
	ld.volatile.global.u32 %r357, [%rd1];
	// end inline asm
	add.s32 	%r359, %r357, 1;
	// begin inline asm
	atom.global.exch.b32 %r358, [%rd1], %r359;
	// end inline asm
	// begin inline asm
	ld.volatile.global.u32 %r360, [%rd1];
	// end inline asm
	add.s32 	%r362, %r360, 1;
	// begin inline asm
	atom.global.exch.b32 %r361, [%rd1], %r362;
	// end inline asm
	// begin inline asm
	ld.volatile.global.u32 %r363, [%rd1];
	// end inline asm
	add.s32 	%r365, %r363, 1;
	// begin inline asm
	atom.global.exch.b32 %r364, [%rd1], %r365;
	// end inline asm
	// begin inline asm
	ld.volatile.global.u32 %r366, [%rd1];
	// end inline asm
	add.s32 	%r368, %r366, 1;
	// begin inline asm
	atom.global.exch.b32 %r367, [%rd1], %r368;
	// end inline asm
	// begin inline asm
	ld.volatile.global.u32 %r369, [%rd1];
	// end inline asm
	add.s32 	%r371, %r369, 1;
	// begin inline asm
	atom.global.exch.b32 %r370, [%rd1], %r371;
	// end inline asm
	// begin inline asm
	ld.volatile.global.u32 %r372, [%rd1];
	// end inline asm
	add.s32 	%r374, %r372, 1;
	// begin inline asm
	atom.global.exch.b32 %r373, [%rd1], %r374;
	// end inline asm
	// begin inline asm
	ld.volatile.global.u32 %r375, [%rd1];
	// end inline asm
	add.s32 	%r377, %r375, 1;
	// begin inline asm
	atom.global.exch.b32 %r376, [%rd1], %r377;
	// end inline asm
	// begin inline asm
	ld.volatile.global.u32 %r378, [%rd1];
	// end inline asm
	add.s32 	%r380, %r378, 1;
	// begin inline asm
	atom.global.exch.b32 %r379, [%rd1], %r380;
	// end inline asm
	// begin inline asm
	ld.volatile.global.u32 %r381, [%rd1];
	// end inline asm
	add.s32 	%r383, %r381, 1;
	// begin inline asm
	atom.global.exch.b32 %r382, [%rd1], %r383;
	// end inline asm
	// begin inline asm
	ld.volatile.global.u32 %r384, [%rd1];
	// end inline asm
	add.s32 	%r386, %r384, 1;
	// begin inline asm
	atom.global.exch.b32 %r385, [%rd1], %r386;
	// end inline asm
	// begin inline asm
	ld.volatile.global.u32 %r387, [%rd1];
	// end inline asm
	add.s32 	%r389, %r387, 1;
	// begin inline asm
	atom.global.exch.b32 %r388, [%rd1], %r389;
	// end inline asm
	// begin inline asm
	ld.volatile.global.u32 %r390, [%rd1];
	// end inline asm
	add.s32 	%r392, %r390, 1;
	// begin inline asm
	atom.global.exch.b32 %r391, [%rd1], %r392;
	// end inline asm
	// begin inline asm
	ld.volatile.global.u32 %r393, [%rd1];
	// end inline asm
	add.s32 	%r395, %r393, 1;
	// begin inline asm
	atom.global.exch.b32 %r394, [%rd1], %r395;
	// end inline asm
	// begin inline asm
	ld.volatile.global.u32 %r396, [%rd1];
	// end inline asm
	add.s32 	%r398, %r396, 1;
	// begin inline asm
	atom.global.exch.b32 %r397, [%rd1], %r398;
	// end inline asm
	// begin inline asm
	ld.volatile.global.u32 %r399, [%rd1];
	// end inline asm
	add.s32 	%r401, %r399, 1;
	// begin inline asm
	atom.global.exch.b32 %r400, [%rd1], %r401;
	// end inline asm
	// begin inline asm
	ld.volatile.global.u32 %r402, [%rd1];
	// end inline asm
	add.s32 	%r404, %r402, 1;
	// begin inline asm
	atom.global.exch.b32 %r403, [%rd1], %r404;
	// end inline asm
	// begin inline asm
	ld.volatile.global.u32 %r405, [%rd1];
	// end inline asm
	add.s32 	%r407, %r405, 1;
	// begin inline asm
	atom.global.exch.b32 %r406, [%rd1], %r407;
	// end inline asm
	// begin inline asm
	ld.volatile.global.u32 %r408, [%rd1];
	// end inline asm
	add.s32 	%r410, %r408, 1;
	// begin inline asm
	atom.global.exch.b32 %r409, [%rd1], %r410;
	// end inline asm
	// begin inline asm
	ld.volatile.global.u32 %r411, [%rd1];
	// end inline asm
	add.s32 	%r413, %r411, 1;
	// begin inline asm
	atom.global.exch.b32 %r412, [%rd1], %r413;
	// end inline asm
	// begin inline asm
	ld.volatile.global.u32 %r414, [%rd1];
	// end inline asm
	add.s32 	%r416, %r414, 1;
	// begin inline asm
	atom.global.exch.b32 %r415, [%rd1], %r416;
	// end inline asm
	// begin inline asm
	ld.volatile.global.u32 %r417, [%rd1];
	// end inline asm
	add.s32 	%r419, %r417, 1;
	// begin inline asm
	atom.global.exch.b32 %r418, [%rd1], %r419;
	// end inline asm
	// begin inline asm
	ld.volatile.global.u32 %r420, [%rd1];
	// end inline asm
	add.s32 	%r422, %r420, 1;
	// begin inline asm
	atom.global.exch.b32 %r421, [%rd1], %r422;
	// end inline asm
	// begin inline asm
	ld.volatile.global.u32 %r423, [%rd1];
	// end inline asm
	add.s32 	%r425, %r423, 1;
	// begin inline asm
	atom.global.exch.b32 %r424, [%rd1], %r425;
	// end inline asm
	// begin inline asm
	ld.volatile.global.u32 %r426, [%rd1];
	// end inline asm
	add.s32 	%r428, %r426, 1;
	// begin inline asm
	atom.global.exch.b32 %r427, [%rd1], %r428;
	// end inline asm
	// begin inline asm
	ld.volatile.global.u32 %r429, [%rd1];
	// end inline asm
	add.s32 	%r431, %r429, 1;
	// begin inline asm
	atom.global.exch.b32 %r430, [%rd1], %r431;
	// end inline asm
	// begin inline asm
	ld.volatile.global.u32 %r432, [%rd1];
	// end inline asm
	add.s32 	%r434, %r432, 1;
	// begin inline asm
	atom.global.exch.b32 %r433, [%rd1], %r434;
	// end inline asm
	// begin inline asm
	ld.volatile.global.u32 %r435, [%rd1];
	// end inline asm
	add.s32 	%r437, %r435, 1;
	// begin inline asm
	atom.global.exch.b32 %r436, [%rd1], %r437;
	// end inline asm
	// begin inline asm
	ld.volatile.global.u32 %r438, [%rd1];
	// end inline asm
	add.s32 	%r440, %r438, 1;
	// begin inline asm
	atom.global.exch.b32 %r439, [%rd1], %r440;
	// end inline asm
	// begin inline asm
	ld.volatile.global.u32 %r441, [%rd1];
	// end inline asm
	add.s32 	%r443, %r441, 1;
	// begin inline asm
	atom.global.exch.b32 %r442, [%rd1], %r443;
	// end inline asm
	// begin inline asm
	ld.volatile.global.u32 %r444, [%rd1];
	// end inline asm
	add.s32 	%r446, %r444, 1;
	// begin inline asm
	atom.global.exch.b32 %r445, [%rd1], %r446;
	// end inline asm
	// begin inline asm
	ld.volatile.global.u32 %r447, [%rd1];
	// end inline asm
	add.s32 	%r449, %r447, 1;
	// begin inline asm
	atom.global.exch.b32 %r448, [%rd1], %r449;
	// end inline asm
	// begin inline asm
	ld.volatile.global.u32 %r450, [%rd1];
	// end inline asm
	add.s32 	%r452, %r450, 1;
	// begin inline asm
	atom.global.exch.b32 %r451, [%rd1], %r452;
	// end inline asm
	// begin inline asm
	ld.volatile.global.u32 %r453, [%rd1];
	// end inline asm
	add.s32 	%r455, %r453, 1;
	// begin inline asm
	atom.global.exch.b32 %r454, [%rd1], %r455;
	// end inline asm
	// begin inline asm
	ld.volatile.global.u32 %r456, [%rd1];
	// end inline asm
	add.s32 	%r458, %r456, 1;
	// begin inline asm
	atom.global.exch.b32 %r457, [%rd1], %r458;
	// end inline asm
	// begin inline asm
	ld.volatile.global.u32 %r459, [%rd1];
	// end inline asm
	add.s32 	%r461, %r459, 1;
	// begin inline asm
	atom.global.exch.b32 %r460, [%rd1], %r461;
	// end inline asm
	// begin inline asm
	ld.volatile.global.u32 %r462, [%rd1];
	// end inline asm
	add.s32 	%r464, %r462, 1;
	// begin inline asm
	atom.global.exch.b32 %r463, [%rd1], %r464;
	// end inline asm
	// begin inline asm
	ld.volatile.global.u32 %r465, [%rd1];
	// end inline asm
	add.s32 	%r467, %r465, 1;
	// begin inline asm
	atom.global.exch.b32 %r466, [%rd1], %r467;
	// end inline asm
	// begin inline asm
	ld.volatile.global.u32 %r468, [%rd1];
	// end inline asm
	add.s32 	%r470, %r468, 1;
	// begin inline asm
	atom.global.exch.b32 %r469, [%rd1], %r470;
	// end inline asm
	// begin inline asm
	ld.volatile.global.u32 %r471, [%rd1];
	// end inline asm
	add.s32 	%r473, %r471, 1;
	// begin inline asm
	atom.global.exch.b32 %r472, [%rd1], %r473;
	// end inline asm
	// begin inline asm
	ld.volatile.global.u32 %r474, [%rd1];
	// end inline asm
	add.s32 	%r476, %r474, 1;
	// begin inline asm
	atom.global.exch.b32 %r475, [%rd1], %r476;
	// end inline asm
	// begin inline asm
	ld.volatile.global.u32 %r477, [%rd1];
	// end inline asm
	add.s32 	%r479, %r477, 1;
	// begin inline asm
	atom.global.exch.b32 %r478, [%rd1], %r479;
	// end inline asm
	// begin inline asm
	ld.volatile.global.u32 %r480, [%rd1];
	// end inline asm
	add.s32 	%r482, %r480, 1;
	// begin inline asm
	atom.global.exch.b32 %r481, [%rd1], %r482;
	// end inline asm
	// begin inline asm
	ld.volatile.global.u32 %r483, [%rd1];
	// end inline asm
	add.s32 	%r485, %r483, 1;
	// begin inline asm
	atom.global.exch.b32 %r484, [%rd1], %r485;
	// end inline asm
	// begin inline asm
	ld.volatile.global.u32 %r486, [%rd1];
	// end inline asm
	add.s32 	%r488, %r486, 1;
	// begin inline asm
	atom.global.exch.b32 %r487, [%rd1], %r488;
	// end inline asm
	// begin inline asm
	ld.volatile.global.u32 %r489, [%rd1];
	// end inline asm
	add.s32 	%r491, %r489, 1;
	// begin inline asm
	atom.global.exch.b32 %r490, [%rd1], %r491;
	// end inline asm
	// begin inline asm
	ld.volatile.global.u32 %r492, [%rd1];
	// end inline asm
	add.s32 	%r494, %r492, 1;
	// begin inline asm
	atom.global.exch.b32 %r493, [%rd1], %r494;
	// end inline asm
	// begin inline asm
	ld.volatile.global.u32 %r495, [%rd1];
	// end inline asm
	add.s32 	%r497, %r495, 1;
	// begin inline asm
	atom.global.exch.b32 %r496, [%rd1], %r497;
	// end inline asm
	// begin inline asm
	ld.volatile.global.u32 %r498, [%rd1];
	// end inline asm
	add.s32 	%r500, %r498, 1;
	// begin inline asm
	atom.global.exch.b32 %r499, [%rd1], %r500;
	// end inline asm
	// begin inline asm
	ld.volatile.global.u32 %r501, [%rd1];
	// end inline asm
	add.s32 	%r503, %r501, 1;
	// begin inline asm
	atom.global.exch.b32 %r502, [%rd1], %r503;
	// end inline asm
	// begin inline asm
	ld.volatile.global.u32 %r504, [%rd1];
	// end inline asm
	add.s32 	%r506, %r504, 1;
	// begin inline asm
	atom.global.exch.b32 %r505, [%rd1], %r506;
	// end inline asm
	// begin inline asm
	ld.volatile.global.u32 %r507, [%rd1];
	// end inline asm
	add.s32 	%r509, %r507, 1;
	// begin inline asm
	atom.global.exch.b32 %r508, [%rd1], %r509;
	// end inline asm
	// begin inline asm
	ld.volatile.global.u32 %r510, [%rd1];
	// end inline asm
	add.s32 	%r512, %r510, 1;
	// begin inline asm
	atom.global.exch.b32 %r511, [%rd1], %r512;
	// end inline asm
	// begin inline asm
	ld.volatile.global.u32 %r513, [%rd1];
	// end inline asm
	add.s32 	%r515, %r513, 1;
	// begin inline asm
	atom.global.exch.b32 %r514, [%rd1], %r515;
	// end inline asm
	// begin inline asm
	ld.volatile.global.u32 %r516, [%rd1];
	// end inline asm
	add.s32 	%r518, %r516, 1;
	// begin inline asm
	atom.global.exch.b32 %r517, [%rd1], %r518;
	// end inline asm
	// begin inline asm
	ld.volatile.global.u32 %r519, [%rd1];
	// end inline asm
	add.s32 	%r521, %r519, 1;
	// begin inline asm
	atom.global.exch.b32 %r520, [%rd1], %r521;
	// end inline asm
	// begin inline asm
	ld.volatile.global.u32 %r522, [%rd1];
	// end inline asm
	add.s32 	%r524, %r522, 1;
	// begin inline asm
	atom.global.exch.b32 %r523, [%rd1], %r524;
	// end inline asm
	// begin inline asm
	ld.volatile.global.u32 %r525, [%rd1];
	// end inline asm
	add.s32 	%r527, %r525, 1;
	// begin inline asm
	atom.global.exch.b32 %r526, [%rd1], %r527;
	// end inline asm
	// begin inline asm
	ld.volatile.global.u32 %r528, [%rd1];
	// end inline asm
	add.s32 	%r530, %r528, 1;
	// begin inline asm
	atom.global.exch.b32 %r529, [%rd1], %r530;
	// end inline asm
	// begin inline asm
	ld.volatile.global.u32 %r531, [%rd1];
	// end inline asm
	add.s32 	%r533, %r531, 1;
	// begin inline asm
	atom.global.exch.b32 %r532, [%rd1], %r533;
	// end inline asm
	// begin inline asm
	ld.volatile.global.u32 %r534, [%rd1];
	// end inline asm
	add.s32 	%r536, %r534, 1;
	// begin inline asm
	atom.global.exch.b32 %r535, [%rd1], %r536;
	// end inline asm
	// begin inline asm
	ld.volatile.global.u32 %r537, [%rd1];
	// end inline asm
	add.s32 	%r539, %r537, 1;
	// begin inline asm
	atom.global.exch.b32 %r538, [%rd1], %r539;
	// end inline asm
	// begin inline asm
	ld.volatile.global.u32 %r540, [%rd1];
	// end inline asm
	add.s32 	%r542, %r540, 1;
	// begin inline asm
	atom.global.exch.b32 %r541, [%rd1], %r542;
	// end inline asm
	// begin inline asm
	ld.volatile.global.u32 %r543, [%rd1];
	// end inline asm
	add.s32 	%r545, %r543, 1;
	// begin inline asm
	atom.global.exch.b32 %r544, [%rd1], %r545;
	// end inline asm
	// begin inline asm
	ld.volatile.global.u32 %r546, [%rd1];
	// end inline asm
	add.s32 	%r548, %r546, 1;
	// begin inline asm
	atom.global.exch.b32 %r547, [%rd1], %r548;
	// end inline asm
	// begin inline asm
	ld.volatile.global.u32 %r549, [%rd1];
	// end inline asm
	add.s32 	%r551, %r549, 1;
	// begin inline asm
	atom.global.exch.b32 %r550, [%rd1], %r551;
	// end inline asm
	// begin inline asm
	ld.volatile.global.u32 %r552, [%rd1];
	// end inline asm
	add.s32 	%r554, %r552, 1;
	// begin inline asm
	atom.global.exch.b32 %r553, [%rd1], %r554;
	// end inline asm
	// begin inline asm
	ld.volatile.global.u32 %r555, [%rd1];
	// end inline asm
	add.s32 	%r557, %r555, 1;
	// begin inline asm
	atom.global.exch.b32 %r556, [%rd1], %r557;
	// end inline asm
	// begin inline asm
	ld.volatile.global.u32 %r558, [%rd1];
	// end inline asm
	add.s32 	%r560, %r558, 1;
	// begin inline asm
	atom.global.exch.b32 %r559, [%rd1], %r560;
	// end inline asm
	// begin inline asm
	ld.volatile.global.u32 %r561, [%rd1];
	// end inline asm
	add.s32 	%r563, %r561, 1;
	// begin inline asm
	atom.global.exch.b32 %r562, [%rd1], %r563;
	// end inline asm
	// begin inline asm
	ld.volatile.global.u32 %r564, [%rd1];
	// end inline asm
	add.s32 	%r566, %r564, 1;
	// begin inline asm
	atom.global.exch.b32 %r565, [%rd1], %r566;
	// end inline asm
	// begin inline asm
	ld.volatile.global.u32 %r567, [%rd1];
	// end inline asm
	add.s32 	%r569, %r567, 1;
	// begin inline asm
	atom.global.exch.b32 %r568, [%rd1], %r569;
	// end inline asm
	// begin inline asm
	ld.volatile.global.u32 %r570, [%rd1];
	// end inline asm
	add.s32 	%r572, %r570, 1;
	// begin inline asm
	atom.global.exch.b32 %r571, [%rd1], %r572;
	// end inline asm
	// begin inline asm
	ld.volatile.global.u32 %r573, [%rd1];
	// end inline asm
	add.s32 	%r575, %r573, 1;
	// begin inline asm
	atom.global.exch.b32 %r574, [%rd1], %r575;
	// end inline asm
	// begin inline asm
	ld.volatile.global.u32 %r576, [%rd1];
	// end inline asm
	add.s32 	%r578, %r576, 1;
	// begin inline asm
	atom.global.exch.b32 %r577, [%rd1], %r578;
	// end inline asm
	// begin inline asm
	ld.volatile.global.u32 %r579, [%rd1];
	// end inline asm
	add.s32 	%r581, %r579, 1;
	// begin inline asm
	atom.global.exch.b32 %r580, [%rd1], %r581;
	// end inline asm
	// begin inline asm
	ld.volatile.global.u32 %r582, [%rd1];
	// end inline asm
	add.s32 	%r584, %r582, 1;
	// begin inline asm
	atom.global.exch.b32 %r583, [%rd1], %r584;
	// end inline asm
	// begin inline asm
	ld.volatile.global.u32 %r585, [%rd1];
	// end inline asm
	add.s32 	%r587, %r585, 1;
	// begin inline asm
	atom.global.exch.b32 %r586, [%rd1], %r587;
	// end inline asm
	// begin inline asm
	ld.volatile.global.u32 %r588, [%rd1];
	// end inline asm
	add.s32 	%r590, %r588, 1;
	// begin inline asm
	atom.global.exch.b32 %r589, [%rd1], %r590;
	// end inline asm
	// begin inline asm
	ld.volatile.global.u32 %r591, [%rd1];
	// end inline asm
	add.s32 	%r593, %r591, 1;
	// begin inline asm
	atom.global.exch.b32 %r592, [%rd1], %r593;
	// end inline asm
	// begin inline asm
	ld.volatile.global.u32 %r594, [%rd1];
	// end inline asm
	add.s32 	%r596, %r594, 1;
	// begin inline asm
	atom.global.exch.b32 %r595, [%rd1], %r596;
	// end inline asm
	// begin inline asm
	ld.volatile.global.u32 %r597, [%rd1];
	// end inline asm
	add.s32 	%r599, %r597, 1;
	// begin inline asm
	atom.global.exch.b32 %r598, [%rd1], %r599;
	// end inline asm
	// begin inline asm
	ld.volatile.global.u32 %r600, [%rd1];
	// end inline asm
	add.s32 	%r602, %r600, 1;
	// begin inline asm
	atom.global.exch.b32 %r601, [%rd1], %r602;
	// end inline asm
	// begin inline asm
	ld.volatile.global.u32 %r603, [%rd1];
	// end inline asm
	add.s32 	%r605, %r603, 1;
	// begin inline asm
	atom.global.exch.b32 %r604, [%rd1], %r605;
	// end inline asm
	// begin inline asm
	ld.volatile.global.u32 %r606, [%rd1];
	// end inline asm
	add.s32 	%r608, %r606, 1;
	// begin inline asm
	atom.global.exch.b32 %r607, [%rd1], %r608;
	// end inline asm
	// begin inline asm
	ld.volatile.global.u32 %r609, [%rd1];
	// end inline asm
	add.s32 	%r611, %r609, 1;
	// begin inline asm
	atom.global.exch.b32 %r610, [%rd1], %r611;
	// end inline asm
	// begin inline asm
	ld.volatile.global.u32 %r612, [%rd1];
	// end inline asm
	add.s32 	%r614, %r612, 1;
	// begin inline asm
	atom.global.exch.b32 %r613, [%rd1], %r614;
	// end inline asm
	// begin inline asm
	ld.volatile.global.u32 %r615, [%rd1];
	// end inline asm
	add.s32 	%r617, %r615, 1;
	// begin inline asm
	atom.global.exch.b32 %r616, [%rd1], %r617;
	// end inline asm
	// begin inline asm
	ld.volatile.global.u32 %r618, [%rd1];
	// end inline asm
	add.s32 	%r620, %r618, 1;
	// begin inline asm
	atom.global.exch.b32 %r619, [%rd1], %r620;
	// end inline asm
	// begin inline asm
	ld.volatile.global.u32 %r621, [%rd1];
	// end inline asm
	add.s32 	%r623, %r621, 1;
	// begin inline asm
	atom.global.exch.b32 %r622, [%rd1], %r623;
	// end inline asm
	// begin inline asm
	ld.volatile.global.u32 %r624, [%rd1];
	// end inline asm
	add.s32 	%r626, %r624, 1;
	// begin inline asm
	atom.global.exch.b32 %r625, [%rd1], %r626;
	// end inline asm
	// begin inline asm
	ld.volatile.global.u32 %r627, [%rd1];
	// end inline asm
	add.s32 	%r629, %r627, 1;
	// begin inline asm
	atom.global.exch.b32 %r628, [%rd1], %r629;
	// end inline asm
	// begin inline asm
	ld.volatile.global.u32 %r630, [%rd1];
	// end inline asm
	add.s32 	%r632, %r630, 1;
	// begin inline asm
	atom.global.exch.b32 %r631, [%rd1], %r632;
	// end inline asm
	// begin inline asm
	ld.volatile.global.u32 %r633, [%rd1];
	// end inline asm
	add.s32 	%r635, %r633, 1;
	// begin inline asm
	atom.global.exch.b32 %r634, [%rd1], %r635;
	// end inline asm
	// begin inline asm
	ld.volatile.global.u32 %r636, [%rd1];
	// end inline asm
	add.s32 	%r638, %r636, 1;
	// begin inline asm
	atom.global.exch.b32 %r637, [%rd1], %r638;
	// end inline asm
	// begin inline asm
	ld.volatile.global.u32 %r639, [%rd1];
	// end inline asm
	add.s32 	%r641, %r639, 1;
	// begin inline asm
	atom.global.exch.b32 %r640, [%rd1], %r641;
	// end inline asm
	// begin inline asm
	ld.volatile.global.u32 %r642, [%rd1];
	// end inline asm
	add.s32 	%r644, %r642, 1;
	// begin inline asm
	atom.global.exch.b32 %r643, [%rd1], %r644;
	// end inline asm
	// begin inline asm
	ld.volatile.global.u32 %r645, [%rd1];
	// end inline asm
	add.s32 	%r647, %r645, 1;
	// begin inline asm
	atom.global.exch.b32 %r646, [%rd1], %r647;
	// end inline asm
	// begin inline asm
	ld.volatile.global.u32 %r648, [%rd1];
	// end inline asm
	add.s32 	%r650, %r648, 1;
	// begin inline asm
	atom.global.exch.b32 %r649, [%rd1], %r650;
	// end inline asm
	// begin inline asm
	ld.volatile.global.u32 %r651, [%rd1];
	// end inline asm
	add.s32 	%r653, %r651, 1;
	// begin inline asm
	atom.global.exch.b32 %r652, [%rd1], %r653;
	// end inline asm
	// begin inline asm
	ld.volatile.global.u32 %r654, [%rd1];
	// end inline asm
	add.s32 	%r656, %r654, 1;
	// begin inline asm
	atom.global.exch.b32 %r655, [%rd1], %r656;
	// end inline asm
	// begin inline asm
	ld.volatile.global.u32 %r657, [%rd1];
	// end inline asm
	add.s32 	%r659, %r657, 1;
	// begin inline asm
	atom.global.exch.b32 %r658, [%rd1], %r659;
	// end inline asm
	// begin inline asm
	ld.volatile.global.u32 %r660, [%rd1];
	// end inline asm
	add.s32 	%r662, %r660, 1;
	// begin inline asm
	atom.global.exch.b32 %r661, [%rd1], %r662;
	// end inline asm
	// begin inline asm
	ld.volatile.global.u32 %r663, [%rd1];
	// end inline asm
	add.s32 	%r665, %r663, 1;
	// begin inline asm
	atom.global.exch.b32 %r664, [%rd1], %r665;
	// end inline asm
	// begin inline asm
	ld.volatile.global.u32 %r666, [%rd1];
	// end inline asm
	add.s32 	%r668, %r666, 1;
	// begin inline asm
	atom.global.exch.b32 %r667, [%rd1], %r668;
	// end inline asm
	// begin inline asm
	ld.volatile.global.u32 %r669, [%rd1];
	// end inline asm
	add.s32 	%r671, %r669, 1;
	// begin inline asm
	atom.global.exch.b32 %r670, [%rd1], %r671;
	// end inline asm
	// begin inline asm
	ld.volatile.global.u32 %r672, [%rd1];
	// end inline asm
	add.s32 	%r674, %r672, 1;
	// begin inline asm
	atom.global.exch.b32 %r673, [%rd1], %r674;
	// end inline asm
	// begin inline asm
	ld.volatile.global.u32 %r675, [%rd1];
	// end inline asm
	add.s32 	%r677, %r675, 1;
	// begin inline asm
	atom.global.exch.b32 %r676, [%rd1], %r677;
	// end inline asm
	// begin inline asm
	ld.volatile.global.u32 %r678, [%rd1];
	// end inline asm
	add.s32 	%r680, %r678, 1;
	// begin inline asm
	atom.global.exch.b32 %r679, [%rd1], %r680;
	// end inline asm
	// begin inline asm
	ld.volatile.global.u32 %r681, [%rd1];
	// end inline asm
	add.s32 	%r683, %r681, 1;
	// begin inline asm
	atom.global.exch.b32 %r682, [%rd1], %r683;
	// end inline asm
	// begin inline asm
	ld.volatile.global.u32 %r684, [%rd1];
	// end inline asm
	add.s32 	%r686, %r684, 1;
	// begin inline asm
	atom.global.exch.b32 %r685, [%rd1], %r686;
	// end inline asm
	// begin inline asm
	ld.volatile.global.u32 %r687, [%rd1];
	// end inline asm
	add.s32 	%r689, %r687, 1;
	// begin inline asm
	atom.global.exch.b32 %r688, [%rd1], %r689;
	// end inline asm
	// begin inline asm
	ld.volatile.global.u32 %r690, [%rd1];
	// end inline asm
	add.s32 	%r692, %r690, 1;
	// begin inline asm
	atom.global.exch.b32 %r691, [%rd1], %r692;
	// end inline asm
	// begin inline asm
	ld.volatile.global.u32 %r693, [%rd1];
	// end inline asm
	add.s32 	%r695, %r693, 1;
	// begin inline asm
	atom.global.exch.b32 %r694, [%rd1], %r695;
	// end inline asm
	// begin inline asm
	ld.volatile.global.u32 %r696, [%rd1];
	// end inline asm
	add.s32 	%r698, %r696, 1;
	// begin inline asm
	atom.global.exch.b32 %r697, [%rd1], %r698;
	// end inline asm
	// begin inline asm
	ld.volatile.global.u32 %r699, [%rd1];
	// end inline asm
	add.s32 	%r701, %r699, 1;
	// begin inline asm
	atom.global.exch.b32 %r700, [%rd1], %r701;
	// end inline asm
	// begin inline asm
	ld.volatile.global.u32 %r702, [%rd1];
	// end inline asm
	add.s32 	%r704, %r702, 1;
	// begin inline asm
	atom.global.exch.b32 %r703, [%rd1], %r704;
	// end inline asm
	// begin inline asm
	ld.volatile.global.u32 %r705, [%rd1];
	// end inline asm
	add.s32 	%r707, %r705, 1;
	// begin inline asm
	atom.global.exch.b32 %r706, [%rd1], %r707;
	// end inline asm
	// begin inline asm
	ld.volatile.global.u32 %r708, [%rd1];
	// end inline asm
	add.s32 	%r710, %r708, 1;
	// begin inline asm
	atom.global.exch.b32 %r709, [%rd1], %r710;
	// end inline asm
	// begin inline asm
	ld.volatile.global.u32 %r711, [%rd1];
	// end inline asm
	add.s32 	%r713, %r711, 1;
	// begin inline asm
	atom.global.exch.b32 %r712, [%rd1], %r713;
	// end inline asm
	// begin inline asm
	ld.volatile.global.u32 %r714, [%rd1];
	// end inline asm
	add.s32 	%r716, %r714, 1;
	// begin inline asm
	atom.global.exch.b32 %r715, [%rd1], %r716;
	// end inline asm
	// begin inline asm
	ld.volatile.global.u32 %r717, [%rd1];
	// end inline asm
	add.s32 	%r719, %r717, 1;
	// begin inline asm
	atom.global.exch.b32 %r718, [%rd1], %r719;
	// end inline asm
	// begin inline asm
	ld.volatile.global.u32 %r720, [%rd1];
	// end inline asm
	add.s32 	%r722, %r720, 1;
	// begin inline asm
	atom.global.exch.b32 %r721, [%rd1], %r722;
	// end inline asm
	// begin inline asm
	ld.volatile.global.u32 %r723, [%rd1];
	// end inline asm
	add.s32 	%r725, %r723, 1;
	// begin inline asm
	atom.global.exch.b32 %r724, [%rd1], %r725;
	// end inline asm
	// begin inline asm
	ld.volatile.global.u32 %r726, [%rd1];
	// end inline asm
	add.s32 	%r728, %r726, 1;
	// begin inline asm
	atom.global.exch.b32 %r727, [%rd1], %r728;
	// end inline asm
	// begin inline asm
	ld.volatile.global.u32 %r729, [%rd1];
	// end inline asm
	add.s32 	%r731, %r729, 1;
	// begin inline asm
	atom.global.exch.b32 %r730, [%rd1], %r731;
	// end inline asm
	// begin inline asm
	ld.volatile.global.u32 %r732, [%rd1];
	// end inline asm
	add.s32 	%r734, %r732, 1;
	// begin inline asm
	atom.global.exch.b32 %r733, [%rd1], %r734;
	// end inline asm
	// begin inline asm
	ld.volatile.global.u32 %r735, [%rd1];
	// end inline asm
	add.s32 	%r737, %r735, 1;
	// begin inline asm
	atom.global.exch.b32 %r736, [%rd1], %r737;
	// end inline asm
	// begin inline asm
	ld.volatile.global.u32 %r738, [%rd1];
	// end inline asm
	add.s32 	%r740, %r738, 1;
	// begin inline asm
	atom.global.exch.b32 %r739, [%rd1], %r740;
	// end inline asm
	// begin inline asm
	ld.volatile.global.u32 %r741, [%rd1];
	// end inline asm
	add.s32 	%r743, %r741, 1;
	// begin inline asm
	atom.global.exch.b32 %r742, [%rd1], %r743;
	// end inline asm
	// begin inline asm
	ld.volatile.global.u32 %r744, [%rd1];
	// end inline asm
	add.s32 	%r746, %r744, 1;
	// begin inline asm
	atom.global.exch.b32 %r745, [%rd1], %r746;
	// end inline asm
	// begin inline asm
	ld.volatile.global.u32 %r747, [%rd1];
	// end inline asm
	add.s32 	%r749, %r747, 1;
	// begin inline asm
	atom.global.exch.b32 %r748, [%rd1], %r749;
	// end inline asm
	// begin inline asm
	ld.volatile.global.u32 %r750, [%rd1];
	// end inline asm
	add.s32 	%r752, %r750, 1;
	// begin inline asm
	atom.global.exch.b32 %r751, [%rd1], %r752;
	// end inline asm
	// begin inline asm
	ld.volatile.global.u32 %r753, [%rd1];
	// end inline asm
	add.s32 	%r755, %r753, 1;
	// begin inline asm
	atom.global.exch.b32 %r754, [%rd1], %r755;
	// end inline asm
	// begin inline asm
	ld.volatile.global.u32 %r756, [%rd1];
	// end inline asm
	add.s32 	%r758, %r756, 1;
	// begin inline asm
	atom.global.exch.b32 %r757, [%rd1], %r758;
	// end inline asm
	// begin inline asm
	ld.volatile.global.u32 %r759, [%rd1];
	// end inline asm
	add.s32 	%r761, %r759, 1;
	// begin inline asm
	atom.global.exch.b32 %r760, [%rd1], %r761;
	// end inline asm
	// begin inline asm
	ld.volatile.global.u32 %r762, [%rd1];
	// end inline asm
	add.s32 	%r764, %r762, 1;
	// begin inline asm
	atom.global.exch.b32 %r763, [%rd1], %r764;
	// end inline asm
	// begin inline asm
	ld.volatile.global.u32 %r765, [%rd1];
	// end inline asm
	add.s32 	%r767, %r765, 1;
	// begin inline asm
	atom.global.exch.b32 %r766, [%rd1], %r767;
	// end inline asm
	// begin inline asm
	ld.volatile.global.u32 %r768, [%rd1];
	// end inline asm
	add.s32 	%r770, %r768, 1;
	// begin inline asm
	atom.global.exch.b32 %r769, [%rd1], %r770;
	// end inline asm
$L__BB56_2:
	ret;

}
	// .globl	_Z4testIL_Z15load_atomic_addPKjEL_Z14store_volatilePjjELi256E14single_element10skip_lanesILj16EEEvv
.visible .entry _Z4testIL_Z15load_atomic_addPKjEL_Z14store_volatilePjjELi256E14single_element10skip_lanesILj16EEEvv()
{
	.reg .pred 	%p<2>;
	.reg .b32 	%r<515>;
	.reg .b64 	%rd<514>;

	// begin inline asm
	mov.u32 %r1, %laneid;
	// end inline asm
	and.b32  	%r2, %r1, 15;
	setp.ne.s32 	%p1, %r2, 0;
	@%p1 bra 	$L__BB57_2;
	mov.u64 	%rd513, buffer;
	cvta.global.u64 	%rd1, %rd513;
	// begin inline asm
	atom.global.add.u32 %r3, [%rd1], 0;
	// end inline asm
	add.s32 	%r4, %r3, 1;
	// begin inline asm
	st.volatile.global.u32 [%rd1], %r4;
	// end inline asm
	// begin inline asm
	atom.global.add.u32 %r5, [%rd1], 0;
	// end inline asm
	add.s32 	%r6, %r5, 1;
	// begin inline asm
	st.volatile.global.u32 [%rd1], %r6;
	// end inline asm
	// begin inline asm
	atom.global.add.u32 %r7, [%rd1], 0;
	// end inline asm
	add.s32 	%r8, %r7, 1;
	// begin inline asm
	st.volatile.global.u32 [%rd1], %r8;
	// end inline asm
	// begin inline asm
	atom.global.add.u32 %r9, [%rd1], 0;
	// end inline asm
	add.s32 	%r10, %r9, 1;
	// begin inline asm
	st.volatile.global.u32 [%rd1], %r10;
	// end inline asm
	// begin inline asm
	atom.global.add.u32 %r11, [%rd1], 0;
	// end inline asm
	add.s32 	%r12, %r11, 1;
	// begin inline asm
	st.volatile.global.u32 [%rd1], %r12;
	// end inline asm
	// begin inline asm
	atom.global.add.u32 %r13, [%rd1], 0;
	// end inline asm
	add.s32 	%r14, %r13, 1;
	// begin inline asm
	st.volatile.global.u32 [%rd1], %r14;
	// end inline asm
	// begin inline asm
	atom.global.add.u32 %r15, [%rd1], 0;
	// end inline asm
	add.s32 	%r16, %r15, 1;
	// begin inline asm
	st.volatile.global.u32 [%rd1], %r16;
	// end inline asm
	// begin inline asm
	atom.global.add.u32 %r17, [%rd1], 0;
	// end inline asm
	add.s32 	%r18, %r17, 1;
	// begin inline asm
	st.volatile.global.u32 [%rd1], %r18;
	// end inline asm
	// begin inline asm
	atom.global.add.u32 %r19, [%rd1], 0;
	// end inline asm
	add.s32 	%r20, %r19, 1;
	// begin inline asm
	st.volatile.global.u32 [%rd1], %r20;
	// end inline asm
	// begin inline asm
	atom.global.add.u32 %r21, [%rd1], 0;
	// end inline asm
	add.s32 	%r22, %r21, 1;
	// begin inline asm
	st.volatile.global.u32 [%rd1], %r22;
	// end inline asm
	// begin inline asm
	atom.global.add.u32 %r23, [%rd1], 0;
	// end inline asm
	add.s32 	%r24, %r23, 1;
	// begin inline asm
	st.volatile.global.u32 [%rd1], %r24;
	// end inline asm
	// begin inline asm
	atom.global.add.u32 %r25, [%rd1], 0;
	// end inline asm
	add.s32 	%r26, %r25, 1;
	// begin inline asm
	st.volatile.global.u32 [%rd1], %r26;
	// end inline asm
	// begin inline asm
	atom.global.add.u32 %r27, [%rd1], 0;
	// end inline asm
	add.s32 	%r28, %r27, 1;
	// begin inline asm
	st.volatile.global.u32 [%rd1], %r28;
	// end inline asm
	// begin inline asm
	atom.global.add.u32 %r29, [%rd1], 0;
	// end inline asm
	add.s32 	%r30, %r29, 1;
	// begin inline asm
	st.volatile.global.u32 [%rd1], %r30;
	// end inline asm
	// begin inline asm
	atom.global.add.u32 %r31, [%rd1], 0;
	// end inline asm
	add.s32 	%r32, %r31, 1;
	// begin inline asm
	st.volatile.global.u32 [%rd1], %r32;
	// end inline asm
	// begin inline asm
	atom.global.add.u32 %r33, [%rd1], 0;
	// end inline asm
	add.s32 	%r34, %r33, 1;
	// begin inline asm
	st.volatile.global.u32 [%rd1], %r34;
	// end inline asm
	// begin inline asm
	atom.global.add.u32 %r35, [%rd1], 0;
	// end inline asm
	add.s32 	%r36, %r35, 1;
	// begin inline asm
	st.volatile.global.u32 [%rd1], %r36;
	// end inline asm
	// begin inline asm
	atom.global.add.u32 %r37, [%rd1], 0;
	// end inline asm
	add.s32 	%r38, %r37, 1;
	// begin inline asm
	st.volatile.global.u32 [%rd1], %r38;
	// end inline asm
	// begin inline asm
	atom.global.add.u32 %r39, [%rd1], 0;
	// end inline asm
	add.s32 	%r40, %r39, 1;
	// begin inline asm
	st.volatile.global.u32 [%rd1], %r40;
	// end inline asm
	// begin inline asm
	atom.global.add.u32 %r41, [%rd1], 0;
	// end inline asm
	add.s32 	%r42, %r41, 1;
	// begin inline asm
	st.volatile.global.u32 [%rd1], %r42;
	// end inline asm
	// begin inline asm
	atom.global.add.u32 %r43, [%rd1], 0;
	// end inline asm
	add.s32 	%r44, %r43, 1;
	// begin inline asm
	st.volatile.global.u32 [%rd1], %r44;
	// end inline asm
	// begin inline asm
	atom.global.add.u32 %r45, [%rd1], 0;
	// end inline asm
	add.s32 	%r46, %r45, 1;
	// begin inline asm
	st.volatile.global.u32 [%rd1], %r46;
	// end inline asm
	// begin inline asm
	atom.global.add.u32 %r47, [%rd1], 0;
	// end inline asm
	add.s32 	%r48, %r47, 1;
	// begin inline asm
	st.volatile.global.u32 [%rd1], %r48;
	// end inline asm
	// begin inline asm
	atom.global.add.u32 %r49, [%rd1], 0;
	// end inline asm
	add.s32 	%r50, %r49, 1;
	// begin inline asm
	st.volatile.global.u32 [%rd1], %r50;
	// end inline asm
	// begin inline asm
	atom.global.add.u32 %r51, [%rd1], 0;
	// end inline asm
	add.s32 	%r52, %r51, 1;
	// begin inline asm
	st.volatile.global.u32 [%rd1], %r52;
	// end inline asm
	// begin inline asm
	atom.global.add.u32 %r53, [%rd1], 0;
	// end inline asm
	add.s32 	%r54, %r53, 1;
	// begin inline asm
	st.volatile.global.u32 [%rd1], %r54;
	// end inline asm
	// begin inline asm
	atom.global.add.u32 %r55, [%rd1], 0;
	// end inline asm
	add.s32 	%r56, %r55, 1;
	// begin inline asm
	st.volatile.global.u32 [%rd1], %r56;
	// end inline asm
	// begin inline asm
	atom.global.add.u32 %r57, [%rd1], 0;
	// end inline asm
	add.s32 	%r58, %r57, 1;
	// begin inline asm
	st.volatile.global.u32 [%rd1], %r58;
	// end inline asm
	// begin inline asm
	atom.global.add.u32 %r59, [%rd1], 0;
	// end inline asm
	add.s32 	%r60, %r59, 1;
	// begin inline asm
	st.volatile.global.u32 [%rd1], %r60;
	// end inline asm
	// begin inline asm
	atom.global.add.u32 %r61, [%rd1], 0;
	// end inline asm
	add.s32 	%r62, %r61, 1;
	// begin inline asm
	st.volatile.global.u32 [%rd1], %r62;
	// end inline asm
	// begin inline asm
	atom.global.add.u32 %r63, [%rd1], 0;
	// end inline asm
	add.s32 	%r64, %r63, 1;
	// begin inline asm
	st.volatile.global.u32 [%rd1], %r64;
	// end inline asm
	// begin inline asm
	atom.global.add.u32 %r65, [%rd1], 0;
	// end inline asm
	add.s32 	%r66, %r65, 1;
	// begin inline asm
	st.volatile.global.u32 [%rd1], %r66;
	// end inline asm
	// begin inline asm
	atom.global.add.u32 %r67, [%rd1], 0;
	// end inline asm
	add.s32 	%r68, %r67, 1;
	// begin inline asm
	st.volatile.global.u32 [%rd1], %r68;
	// end inline asm
	// begin inline asm
	atom.global.add.u32 %r69, [%rd1], 0;
	// end inline asm
	add.s32 	%r70, %r69, 1;
	// begin inline asm
	st.volatile.global.u32 [%rd1], %r70;
	// end inline asm
	// begin inline asm
	atom.global.add.u32 %r71, [%rd1], 0;
	// end inline asm
	add.s32 	%r72, %r71, 1;
	// begin inline asm
	st.volatile.global.u32 [%rd1], %r72;
	// end inline asm
	// begin inline asm
	atom.global.add.u32 %r73, [%rd1], 0;
	// end inline asm
	add.s32 	%r74, %r73, 1;
	// begin inline asm
	st.volatile.global.u32 [%rd1], %r74;
	// end inline asm
	// begin inline asm
	atom.global.add.u32 %r75, [%rd1], 0;
	// end inline asm
	add.s32 	%r76, %r75, 1;
	// begin inline asm
	st.volatile.global.u32 [%rd1], %r76;
	// end inline asm
	// begin inline asm
	atom.global.add.u32 %r77, [%rd1], 0;
	// end inline asm
	add.s32 	%r78, %r77, 1;
	// begin inline asm
	st.volatile.global.u32 [%rd1], %r78;
	// end inline asm
	// begin inline asm
	atom.global.add.u32 %r79, [%rd1], 0;
	// end inline asm
	add.s32 	%r80, %r79, 1;
	// begin inline asm
	st.volatile.global.u32 [%rd1], %r80;
	// end inline asm
	// begin inline asm
	atom.global.add.u32 %r81, [%rd1], 0;
	// end inline asm
	add.s32 	%r82, %r81, 1;
	// begin inline asm
	st.volatile.global.u32 [%rd1], %r82;
	// end inline asm
	// begin inline asm
	atom.global.add.u32 %r83, [%rd1], 0;
	// end inline asm
	add.s32 	%r84, %r83, 1;
	// begin inline asm
	st.volatile.global.u32 [%rd1], %r84;
	// end inline asm
	// begin inline asm
	atom.global.add.u32 %r85, [%rd1], 0;
	// end inline asm
	add.s32 	%r86, %r85, 1;
	// begin inline asm
	st.volatile.global.u32 [%rd1], %r86;
	// end inline asm
	// begin inline asm
	atom.global.add.u32 %r87, [%rd1], 0;
	// end inline asm
	add.s32 	%r88, %r87, 1;
	// begin inline asm
	st.volatile.global.u32 [%rd1], %r88;
	// end inline asm
	// begin inline asm
	atom.global.add.u32 %r89, [%rd1], 0;
	// end inline asm
	add.s32 	%r90, %r89, 1;
	// begin inline asm
	st.volatile.global.u32 [%rd1], %r90;
	// end inline asm
	// begin inline asm
	atom.global.add.u32 %r91, [%rd1], 0;
	// end inline asm
	add.s32 	%r92, %r91, 1;
	// begin inline asm
	st.volatile.global.u32 [%rd1], %r92;
	// end inline asm
	// begin inline asm
	atom.global.add.u32 %r93, [%rd1], 0;
	// end inline asm
	add.s32 	%r94, %r93, 1;
	// begin inline asm
	st.volatile.global.u32 [%rd1], %r94;
	// end inline asm
	// begin inline asm
	atom.global.add.u32 %r95, [%rd1], 0;
	// end inline asm
	add.s32 	%r96, %r95, 1;
	// begin inline asm
	st.volatile.global.u32 [%rd1], %r96;
	// end inline asm
	// begin inline asm
	atom.global.add.u32 %r97, [%rd1], 0;
	// end inline asm
	add.s32 	%r98, %r97, 1;
	// begin inline asm
	st.volatile.global.u32 [%rd1], %r98;
	// end inline asm
	// begin inline asm
	atom.global.add.u32 %r99, [%rd1], 0;
	// end inline asm
	add.s32 	%r100, %r99, 1;
	// begin inline asm
	st.volatile.global.u32 [%rd1], %r100;
	// end inline asm
	// begin inline asm
	atom.global.add.u32 %r101, [%rd1], 0;
	// end inline asm
	add.s32 	%r102, %r101, 1;
	// begin inline asm
	st.volatile.global.u32 [%rd1], %r102;
	// end inline asm
	// begin inline asm
	atom.global.add.u32 %r103, [%rd1], 0;
	// end inline asm
	add.s32 	%r104, %r103, 1;
	// begin inline asm
	st.volatile.global.u32 [%rd1], %r104;
	// end inline asm
	// begin inline asm
	atom.global.add.u32 %r105, [%rd1], 0;
	// end inline asm
	add.s32 	%r106, %r105, 1;
	// begin inline asm
	st.volatile.global.u32 [%rd1], %r106;
	// end inline asm
	// begin inline asm
	atom.global.add.u32 %r107, [%rd1], 0;
	// end inline asm
	add.s32 	%r108, %r107, 1;
	// begin inline asm
	st.volatile.global.u32 [%rd1], %r108;
	// end inline asm
	// begin inline asm
	atom.global.add.u32 %r109, [%rd1], 0;
	// end inline asm
	add.s32 	%r110, %r109, 1;
	// begin inline asm
	st.volatile.global.u32 [%rd1], %r110;
	// end inline asm
	// begin inline asm
	atom.global.add.u32 %r111, [%rd1], 0;
	// end inline asm
	add.s32 	%r112, %r111, 1;
	// begin inline asm
	st.volatile.global.u32 [%rd1], %r112;
	// end inline asm
	// begin inline asm
	atom.global.add.u32 %r113, [%rd1], 0;
	// end inline asm
	add.s32 	%r114, %r113, 1;
	// begin inline asm
	st.volatile.global.u32 [%rd1], %r114;
	// end inline asm
	// begin inline asm
	atom.global.add.u32 %r115, [%rd1], 0;
	// end inline asm
	add.s32 	%r116, %r115, 1;
	// begin inline asm
	st.volatile.global.u32 [%rd1], %r116;
	// end inline asm
	// begin inline asm
	atom.global.add.u32 %r117, [%rd1], 0;
	// end inline asm
	add.s32 	%r118, %r117, 1;
	// begin inline asm
	st.volatile.global.u32 [%rd1], %r118;
	// end inline asm
	// begin inline asm
	atom.global.add.u32 %r119, [%rd1], 0;
	// end inline asm
	add.s32 	%r120, %r119, 1;
	// begin inline asm
	st.volatile.global.u32 [%rd1], %r120;
	// end inline asm
	// begin inline asm
	atom.global.add.u32 %r121, [%rd1], 0;
	// end inline asm
	add.s32 	%r122, %r121, 1;
	// begin inline asm
	st.volatile.global.u32 [%rd1], %r122;
	// end inline asm
	// begin inline asm
	atom.global.add.u32 %r123, [%rd1], 0;
	// end inline asm
	add.s32 	%r124, %r123, 1;
	// begin inline asm
	st.volatile.global.u32 [%rd1], %r124;
	// end inline asm
	// begin inline asm
	atom.global.add.u32 %r125, [%rd1], 0;
	// end inline asm
	add.s32 	%r126, %r125, 1;
	// begin inline asm
	st.volatile.global.u32 [%rd1], %r126;
	// end inline asm
	// begin inline asm
	atom.global.add.u32 %r127, [%rd1], 0;
	// end inline asm
	add.s32 	%r128, %r127, 1;
	// begin inline asm
	st.volatile.global.u32 [%rd1], %r128;
	// end inline asm
	// begin inline asm
	atom.global.add.u32 %r129, [%rd1], 0;
	// end inline asm
	add.s32 	%r130, %r129, 1;
	// begin inline asm
	st.volatile.global.u32 [%rd1], %r130;
	// end inline asm
	// begin inline asm
	atom.global.add.u32 %r131, [%rd1], 0;
	// end inline asm
	add.s32 	%r132, %r131, 1;
	// begin inline asm
	st.volatile.global.u32 [%rd1], %r132;
	// end inline asm
	// begin inline asm
	atom.global.add.u32 %r133, [%rd1], 0;
	// end inline asm
	add.s32 	%r134, %r133, 1;
	// begin inline asm
	st.volatile.global.u32 [%rd1], %r134;
	// end inline asm
	// begin inline asm
	atom.global.add.u32 %r135, [%rd1], 0;
	// end inline asm
	add.s32 	%r136, %r135, 1;
	// begin inline asm
	st.volatile.global.u32 [%rd1], %r136;
	// end inline asm
	// begin inline asm
	atom.global.add.u32 %r137, [%rd1], 0;
	// end inline asm
	add.s32 	%r138, %r137, 1;
	// begin inline asm
	st.volatile.global.u32 [%rd1], %r138;
	// end inline asm
	// begin inline asm
	atom.global.add.u32 %r139, [%rd1], 0;
	// end inline asm
	add.s32 	%r140, %r139, 1;
	// begin inline asm
	st.volatile.global.u32 [%rd1], %r140;
	// end inline asm
	// begin inline asm
	atom.global.add.u32 %r141, [%rd1], 0;
	// end inline asm
	add.s32 	%r142, %r141, 1;
	// begin inline asm
	st.volatile.global.u32 [%rd1], %r142;
	// end inline asm
	// begin inline asm
	atom.global.add.u32 %r143, [%rd1], 0;
	// end inline asm
	add.s32 	%r144, %r143, 1;
	// begin inline asm
	st.volatile.global.u32 [%rd1], %r144;
	// end inline asm
	// begin inline asm
	atom.global.add.u32 %r145, [%rd1], 0;
	// end inline asm
	add.s32 	%r146, %r145, 1;
	// begin inline asm
	st.volatile.global.u32 [%rd1], %r146;
	// end inline asm
	// begin inline asm
	atom.global.add.u32 %r147, [%rd1], 0;
	// end inline asm
	add.s32 	%r148, %r147, 1;
	// begin inline asm
	st.volatile.global.u32 [%rd1], %r148;
	// end inline asm
	// begin inline asm
	atom.global.add.u32 %r149, [%rd1], 0;
	// end inline asm
	add.s32 	%r150, %r149, 1;
	// begin inline asm
	st.volatile.global.u32 [%rd1], %r150;
	// end inline asm
	// begin inline asm
	atom.global.add.u32 %r151, [%rd1], 0;
	// end inline asm
	add.s32 	%r152, %r151, 1;
	// begin inline asm
	st.volatile.global.u32 [%rd1], %r152;
	// end inline asm
	// begin inline asm
	atom.global.add.u32 %r153, [%rd1], 0;
	// end inline asm
	add.s32 	%r154, %r153, 1;
	// begin inline asm
	st.volatile.global.u32 [%rd1], %r154;
	// end inline asm
	// begin inline asm
	atom.global.add.u32 %r155, [%rd1], 0;
	// end inline asm
	add.s32 	%r156, %r155, 1;
	// begin inline asm
	st.volatile.global.u32 [%rd1], %r156;
	// end inline asm
	// begin inline asm
	atom.global.add.u32 %r157, [%rd1], 0;
	// end inline asm
	add.s32 	%r158, %r157, 1;
	// begin inline asm
	st.volatile.global.u32 [%rd1], %r158;
	// end inline asm
	// begin inline asm
	atom.global.add.u32 %r159, [%rd1], 0;
	// end inline asm
	add.s32 	%r160, %r159, 1;
	// begin inline asm
	st.volatile.global.u32 [%rd1], %r160;
	// end inline asm
	// begin inline asm
	atom.global.add.u32 %r161, [%rd1], 0;
	// end inline asm
	add.s32 	%r162, %r161, 1;
	// begin inline asm
	st.volatile.global.u32 [%rd1], %r162;
	// end inline asm
	// begin inline asm
	atom.global.add.u32 %r163, [%rd1], 0;
	// end inline asm
	add.s32 	%r164, %r163, 1;
	// begin inline asm
	st.volatile.global.u32 [%rd1], %r164;
	// end inline asm
	// begin inline asm
	atom.global.add.u32 %r165, [%rd1], 0;
	// end inline asm
	add.s32 	%r166, %r165, 1;
	// begin inline asm
	st.volatile.global.u32 [%rd1], %r166;
	// end inline asm
	// begin inline asm
	atom.global.add.u32 %r167, [%rd1], 0;
	// end inline asm
	add.s32 	%r168, %r167, 1;
	// begin inline asm
	st.volatile.global.u32 [%rd1], %r168;
	// end inline asm
	// begin inline asm
	atom.global.add.u32 %r169, [%rd1], 0;
	// end inline asm
	add.s32 	%r170, %r169, 1;
	// begin inline asm
	st.volatile.global.u32 [%rd1], %r170;
	// end inline asm
	// begin inline asm
	atom.global.add.u32 %r171, [%rd1], 0;
	// end inline asm
	add.s32 	%r172, %r171, 1;
	// begin inline asm
	st.volatile.global.u32 [%rd1], %r172;
	// end inline asm
	// begin inline asm
	atom.global.add.u32 %r173, [%rd1], 0;
	// end inline asm
	add.s32 	%r174, %r173, 1;
	// begin inline asm
	st.volatile.global.u32 [%rd1], %r174;
	// end inline asm
	// begin inline asm
	atom.global.add.u32 %r175, [%rd1], 0;
	// end inline asm
	add.s32 	%r176, %r175, 1;
	// begin inline asm
	st.volatile.global.u32 [%rd1], %r176;
	// end inline asm
	// begin inline asm
	atom.global.add.u32 %r177, [%rd1], 0;
	// end inline asm
	add.s32 	%r178, %r177, 1;
	// begin inline asm
	st.volatile.global.u32 [%rd1], %r178;
	// end inline asm
	// begin inline asm
	atom.global.add.u32 %r179, [%rd1], 0;
	// end inline asm
	add.s32 	%r180, %r179, 1;
	// begin inline asm
	st.volatile.global.u32 [%rd1], %r180;
	// end inline asm
	// begin inline asm
	atom.global.add.u32 %r181, [%rd1], 0;
	// end inline asm
	add.s32 	%r182, %r181, 1;
	// begin inline asm
	st.volatile.global.u32 [%rd1], %r182;
	// end inline asm
	// begin inline asm
	atom.global.add.u32 %r183, [%rd1], 0;
	// end inline asm
	add.s32 	%r184, %r183, 1;
	// begin inline asm
	st.volatile.global.u32 [%rd1], %r184;
	// end inline asm
	// begin inline asm
	atom.global.add.u32 %r185, [%rd1], 0;
	// end inline asm
	add.s32 	%r186, %r185, 1;
	// begin inline asm
	st.volatile.global.u32 [%rd1], %r186;
	// end inline asm
	// begin inline asm
	atom.global.add.u32 %r187, [%rd1], 0;
	// end inline asm
	add.s32 	%r188, %r187, 1;
	// begin inline asm
	st.volatile.global.u32 [%rd1], %r188;
	// end inline asm
	// begin inline asm
	atom.global.add.u32 %r189, [%rd1], 0;
	// end inline asm
	add.s32 	%r190, %r189, 1;
	// begin inline asm
	st.volatile.global.u32 [%rd1], %r190;
	// end inline asm
	// begin inline asm
	atom.global.add.u32 %r191, [%rd1], 0;
	// end inline asm
	add.s32 	%r192, %r191, 1;
	// begin inline asm
	st.volatile.global.u32 [%rd1], %r192;
	// end inline asm
	// begin inline asm
	atom.global.add.u32 %r193, [%rd1], 0;
	// end inline asm
	add.s32 	%r194, %r193, 1;
	// begin inline asm
	st.volatile.global.u32 [%rd1], %r194;
	// end inline asm
	// begin inline asm
	atom.global.add.u32 %r195, [%rd1], 0;
	// end inline asm
	add.s32 	%r196, %r195, 1;
	// begin inline asm
	st.volatile.global.u32 [%rd1], %r196;
	// end inline asm
	// begin inline asm
	atom.global.add.u32 %r197, [%rd1], 0;
	// end inline asm
	add.s32 	%r198, %r197, 1;
	// begin inline asm
	st.volatile.global.u32 [%rd1], %r198;
	// end inline asm
	// begin inline asm
	atom.global.add.u32 %r199, [%rd1], 0;
	// end inline asm
	add.s32 	%r200, %r199, 1;
	// begin inline asm
	st.volatile.global.u32 [%rd1], %r200;
	// end inline asm
	// begin inline asm
	atom.global.add.u32 %r201, [%rd1], 0;
	// end inline asm
	add.s32 	%r202, %r201, 1;
	// begin inline asm
	st.volatile.global.u32 [%rd1], %r202;
	// end inline asm
	// begin inline asm
	atom.global.add.u32 %r203, [%rd1], 0;
	// end inline asm
	add.s32 	%r204, %r203, 1;
	// begin inline asm
	st.volatile.global.u32 [%rd1], %r204;
	// end inline asm
	// begin inline asm
	atom.global.add.u32 %r205, [%rd1], 0;
	// end inline asm
	add.s32 	%r206, %r205, 1;
	// begin inline asm
	st.volatile.global.u32 [%rd1], %r206;
	// end inline asm
	// begin inline asm
	atom.global.add.u32 %r207, [%rd1], 0;
	// end inline asm
	add.s32 	%r208, %r207, 1;
	// begin inline asm
	st.volatile.global.u32 [%rd1], %r208;
	// end inline asm
	// begin inline asm
	atom.global.add.u32 %r209, [%rd1], 0;
	// end inline asm
	add.s32 	%r210, %r209, 1;
	// begin inline asm
	st.volatile.global.u32 [%rd1], %r210;
	// end inline asm
	// begin inline asm
	atom.global.add.u32 %r211, [%rd1], 0;
	// end inline asm
	add.s32 	%r212, %r211, 1;
	// begin inline asm
	st.volatile.global.u32 [%rd1], %r212;
	// end inline asm
	// begin inline asm
	atom.global.add.u32 %r213, [%rd1], 0;
	// end inline asm
	add.s32 	%r214, %r213, 1;
	// begin inline asm
	st.volatile.global.u32 [%rd1], %r214;
	// end inline asm
	// begin inline asm
	atom.global.add.u32 %r215, [%rd1], 0;
	// end inline asm
	add.s32 	%r216, %r215, 1;
	// begin inline asm
	st.volatile.global.u32 [%rd1], %r216;
	// end inline asm
	// begin inline asm
	atom.global.add.u32 %r217, [%rd1], 0;
	// end inline asm
	add.s32 	%r218, %r217, 1;
	// begin inline asm
	st.volatile.global.u32 [%rd1], %r218;
	// end inline asm
	// begin inline asm
	atom.global.add.u32 %r219, [%rd1], 0;
	// end inline asm
	add.s32 	%r220, %r219, 1;
	// begin inline asm
	st.volatile.global.u32 [%rd1], %r220;
	// end inline asm
	// begin inline asm
	atom.global.add.u32 %r221, [%rd1], 0;
	// end inline asm
	add.s32 	%r222, %r221, 1;
	// begin inline asm
	st.volatile.global.u32 [%rd1], %r222;
	// end inline asm
	// begin inline asm
	atom.global.add.u32 %r223, [%rd1], 0;
	// end inline asm
	add.s32 	%r224, %r223, 1;
	// begin inline asm
	st.volatile.global.u32 [%rd1], %r224;
	// end inline asm
	// begin inline asm
	atom.global.add.u32 %r225, [%rd1], 0;
	// end inline asm
	add.s32 	%r226, %r225, 1;
	// begin inline asm
	st.volatile.global.u32 [%rd1], %r226;
	// end inline asm
	// begin inline asm
	atom.global.add.u32 %r227, [%rd1], 0;
	// end inline asm
	add.s32 	%r228, %r227, 1;
	// begin inline asm
	st.volatile.global.u32 [%rd1], %r228;
	// end inline asm
	// begin inline asm
	atom.global.add.u32 %r229, [%rd1], 0;
	// end inline asm
	add.s32 	%r230, %r229, 1;
	// begin inline asm
	st.volatile.global.u32 [%rd1], %r230;
	// end inline asm
	// begin inline asm
	atom.global.add.u32 %r231, [%rd1], 0;
	// end inline asm
	add.s32 	%r232, %r231, 1;
	// begin inline asm
	st.volatile.global.u32 [%rd1], %r232;
	// end inline asm
	// begin inline asm
	atom.global.add.u32 %r233, [%rd1], 0;
	// end inline asm
	add.s32 	%r234, %r233, 1;
	// begin inline asm
	st.volatile.global.u32 [%rd1], %r234;
	// end inline asm
	// begin inline asm
	atom.global.add.u32 %r235, [%rd1], 0;
	// end inline asm
	add.s32 	%r236, %r235, 1;
	// begin inline asm
	st.volatile.global.u32 [%rd1], %r236;
	// end inline asm
	// begin inline asm
	atom.global.add.u32 %r237, [%rd1], 0;
	// end inline asm
	add.s32 	%r238, %r237, 1;
	// begin inline asm
	st.volatile.global.u32 [%rd1], %r238;
	// end inline asm
	// begin inline asm
	atom.global.add.u32 %r239, [%rd1], 0;
	// end inline asm
	add.s32 	%r240, %r239, 1;
	// begin inline asm
	st.volatile.global.u32 [%rd1], %r240;
	// end inline asm
	// begin inline asm
	atom.global.add.u32 %r241, [%rd1], 0;
	// end inline asm
	add.s32 	%r242, %r241, 1;
	// begin inline asm
	st.volatile.global.u32 [%rd1], %r242;
	// end inline asm
	// begin inline asm
	atom.global.add.u32 %r243, [%rd1], 0;
	// end inline asm
	add.s32 	%r244, %r243, 1;
	// begin inline asm
	st.volatile.global.u32 [%rd1], %r244;
	// end inline asm
	// begin inline asm
	atom.global.add.u32 %r245, [%rd1], 0;
	// end inline asm
	add.s32 	%r246, %r245, 1;
	// begin inline asm
	st.volatile.global.u32 [%rd1], %r246;
	// end inline asm
	// begin inline asm
	atom.global.add.u32 %r247, [%rd1], 0;
	// end inline asm
	add.s32 	%r248, %r247, 1;
	// begin inline asm
	st.volatile.global.u32 [%rd1], %r248;
	// end inline asm
	// begin inline asm
	atom.global.add.u32 %r249, [%rd1], 0;
	// end inline asm
	add.s32 	%r250, %r249, 1;
	// begin inline asm
	st.volatile.global.u32 [%rd1], %r250;
	// end inline asm
	// begin inline asm
	atom.global.add.u32 %r251, [%rd1], 0;
	// end inline asm
	add.s32 	%r252, %r251, 1;
	// begin inline asm
	st.volatile.global.u32 [%rd1], %r252;
	// end inline asm
	// begin inline asm
	atom.global.add.u32 %r253, [%rd1], 0;
	// end inline asm
	add.s32 	%r254, %r253, 1;
	// begin inline asm
	st.volatile.global.u32 [%rd1], %r254;
	// end inline asm
	// begin inline asm
	atom.global.add.u32 %r255, [%rd1], 0;
	// end inline asm
	add.s32 	%r256, %r255, 1;
	// begin inline asm
	st.volatile.global.u32 [%rd1], %r256;
	// end inline asm
	// begin inline asm
	atom.global.add.u32 %r257, [%rd1], 0;
	// end inline asm
	add.s32 	%r258, %r257, 1;
	// begin inline asm
	st.volatile.global.u32 [%rd1], %r258;
	// end inline asm
	// begin inline asm
	atom.global.add.u32 %r259, [%rd1], 0;
	// end inline asm
	add.s32 	%r260, %r259, 1;
	// begin inline asm
	st.volatile.global.u32 [%rd1], %r260;
	// end inline asm
	// begin inline asm
	atom.global.add.u32 %r261, [%rd1], 0;
	// end inline asm
	add.s32 	%r262, %r261, 1;
	// begin inline asm
	st.volatile.global.u32 [%rd1], %r262;
	// end inline asm
	// begin inline asm
	atom.global.add.u32 %r263, [%rd1], 0;
	// end inline asm
	add.s32 	%r264, %r263, 1;
	// begin inline asm
	st.volatile.global.u32 [%rd1], %r264;
	// end inline asm
	// begin inline asm
	atom.global.add.u32 %r265, [%rd1], 0;
	// end inline asm
	add.s32 	%r266, %r265, 1;
	// begin inline asm
	st.volatile.global.u32 [%rd1], %r266;
	// end inline asm
	// begin inline asm
	atom.global.add.u32 %r267, [%rd1], 0;
	// end inline asm
	add.s32 	%r268, %r267, 1;
	// begin inline asm
	st.volatile.global.u32 [%rd1], %r268;
	// end inline asm
	// begin inline asm
	atom.global.add.u32 %r269, [%rd1], 0;
	// end inline asm
	add.s32 	%r270, %r269, 1;
	// begin inline asm
	st.volatile.global.u32 [%rd1], %r270;
	// end inline asm
	// begin inline asm
	atom.global.add.u32 %r271, [%rd1], 0;
	// end inline asm
	add.s32 	%r272, %r271, 1;
	// begin inline asm
	st.volatile.global.u32 [%rd1], %r272;
	// end inline asm
	// begin inline asm
	atom.global.add.u32 %r273, [%rd1], 0;
	// end inline asm
	add.s32 	%r274, %r273, 1;
	// begin inline asm
	st.volatile.global.u32 [%rd1], %r274;
	// end inline asm
	// begin inline asm
	atom.global.add.u32 %r275, [%rd1], 0;
	// end inline asm
	add.s32 	%r276, %r275, 1;
	// begin inline asm
	st.volatile.global.u32 [%rd1], %r276;
	// end inline asm
	// begin inline asm
	atom.global.add.u32 %r277, [%rd1], 0;
	// end inline asm
	add.s32 	%r278, %r277, 1;
	// begin inline asm
	st.volatile.global.u32 [%rd1], %r278;
	// end inline asm
	// begin inline asm
	atom.global.add.u32 %r279, [%rd1], 0;
	// end inline asm
	add.s32 	%r280, %r279, 1;
	// begin inline asm
	st.volatile.global.u32 [%rd1], %r280;
	// end inline asm
	// begin inline asm
	atom.global.add.u32 %r281, [%rd1], 0;
	// end inline asm
	add.s32 	%r282, %r281, 1;
	// begin inline asm
	st.volatile.global.u32 [%rd1], %r282;
	// end inline asm
	// begin inline asm
	atom.global.add.u32 %r283, [%rd1], 0;
	// end inline asm
	add.s32 	%r284, %r283, 1;
	// begin inline asm
	st.volatile.global.u32 [%rd1], %r284;
	// end inline asm
	// begin inline asm
	atom.global.add.u32 %r285, [%rd1], 0;
	// end inline asm
	add.s32 	%r286, %r285, 1;
	// begin inline asm
	st.volatile.global.u32 [%rd1], %r286;
	// end inline asm
	// begin inline asm
	atom.global.add.u32 %r287, [%rd1], 0;
	// end inline asm
	add.s32 	%r288, %r287, 1;
	// begin inline asm
	st.volatile.global.u32 [%rd1], %r288;
	// end inline asm
	// begin inline asm
	atom.global.add.u32 %r289, [%rd1], 0;
	// end inline asm
	add.s32 	%r290, %r289, 1;
	// begin inline asm
	st.volatile.global.u32 [%rd1], %r290;
	// end inline asm
	// begin inline asm
	atom.global.add.u32 %r291, [%rd1], 0;
	// end inline asm
	add.s32 	%r292, %r291, 1;
	// begin inline asm
	st.volatile.global.u32 [%rd1], %r292;
	// end inline asm
	// begin inline asm
	atom.global.add.u32 %r293, [%rd1], 0;
	// end inline asm
	add.s32 	%r294, %r293, 1;
	// begin inline asm
	st.volatile.global.u32 [%rd1], %r294;
	// end inline asm
	// begin inline asm
	atom.global.add.u32 %r295, [%rd1], 0;
	// end inline asm
	add.s32 	%r296, %r295, 1;
	// begin inline asm
	st.volatile.global.u32 [%rd1], %r296;
	// end inline asm
	// begin inline asm
	atom.global.add.u32 %r297, [%rd1], 0;
	// end inline asm
	add.s32 	%r298, %r297, 1;
	// begin inline asm
	st.volatile.global.u32 [%rd1], %r298;
	// end inline asm
	// begin inline asm
	atom.global.add.u32 %r299, [%rd1], 0;
	// end inline asm
	add.s32 	%r300, %r299, 1;
	// begin inline asm
	st.volatile.global.u32 [%rd1], %r300;
	// end inline asm
	// begin inline asm
	atom.global.add.u32 %r301, [%rd1], 0;
	// end inline asm
	add.s32 	%r302, %r301, 1;
	// begin inline asm
	st.volatile.global.u32 [%rd1], %r302;
	// end inline asm
	// begin inline asm
	atom.global.add.u32 %r303, [%rd1], 0;
	// end inline asm
	add.s32 	%r304, %r303, 1;
	// begin inline asm
	st.volatile.global.u32 [%rd1], %r304;
	// end inline asm
	// begin inline asm
	atom.global.add.u32 %r305, [%rd1], 0;
	// end inline asm
	add.s32 	%r306, %r305, 1;
	// begin inline asm
	st.volatile.global.u32 [%rd1], %r306;
	// end inline asm
	// begin inline asm
	atom.global.add.u32 %r307, [%rd1], 0;
	// end inline asm
	add.s32 	%r308, %r307, 1;
	// begin inline asm
	st.volatile.global.u32 [%rd1], %r308;
	// end inline asm
	// begin inline asm
	atom.global.add.u32 %r309, [%rd1], 0;
	// end inline asm
	add.s32 	%r310, %r309, 1;
	// begin inline asm
	st.volatile.global.u32 [%rd1], %r310;
	// end inline asm
	// begin inline asm
	atom.global.add.u32 %r311, [%rd1], 0;
	// end inline asm
	add.s32 	%r312, %r311, 1;
	// begin inline asm
	st.volatile.global.u32 [%rd1], %r312;
	// end inline asm
	// begin inline asm
	atom.global.add.u32 %r313, [%rd1], 0;
	// end inline asm
	add.s32 	%r314, %r313, 1;
	// begin inline asm
	st.volatile.global.u32 [%rd1], %r314;
	// end inline asm
	// begin inline asm
	atom.global.add.u32 %r315, [%rd1], 0;
	// end inline asm
	add.s32 	%r316, %r315, 1;
	// begin inline asm
	st.volatile.global.u32 [%rd1], %r316;
	// end inline asm
	// begin inline asm
	atom.global.add.u32 %r317, [%rd1], 0;
	// end inline asm
	add.s32 	%r318, %r317, 1;
	// begin inline asm
	st.volatile.global.u32 [%rd1], %r318;
	// end inline asm
	// begin inline asm
	atom.global.add.u32 %r319, [%rd1], 0;
	// end inline asm
	add.s32 	%r320, %r319, 1;
	// begin inline asm
	st.volatile.global.u32 [%rd1], %r320;
	// end inline asm
	// begin inline asm
	atom.global.add.u32 %r321, [%rd1], 0;
	// end inline asm
	add.s32 	%r322, %r321, 1;
	// begin inline asm
	st.volatile.global.u32 [%rd1], %r322;
	// end inline asm
	// begin inline asm
	atom.global.add.u32 %r323, [%rd1], 0;
	// end inline asm
	add.s32 	%r324, %r323, 1;
	// begin inline asm
	st.volatile.global.u32 [%rd1], %r324;
	// end inline asm
	// begin inline asm
	atom.global.add.u32 %r325, [%rd1], 0;
	// end inline asm
	add.s32 	%r326, %r325, 1;
	// begin inline asm
	st.volatile.global.u32 [%rd1], %r326;
	// end inline asm
	// begin inline asm
	atom.global.add.u32 %r327, [%rd1], 0;
	// end inline asm
	add.s32 	%r328, %r327, 1;
	// begin inline asm
	st.volatile.global.u32 [%rd1], %r328;
	// end inline asm
	// begin inline asm
	atom.global.add.u32 %r329, [%rd1], 0;
	// end inline asm
	add.s32 	%r330, %r329, 1;
	// begin inline asm
	st.volatile.global.u32 [%rd1], %r330;
	// end inline asm
	// begin inline asm
	atom.global.add.u32 %r331, [%rd1], 0;
	// end inline asm
	add.s32 	%r332, %r331, 1;
	// begin inline asm
	st.volatile.global.u32 [%rd1], %r332;
	// end inline asm
	// begin inline asm
	atom.global.add.u32 %r333, [%rd1], 0;
	// end inline asm
	add.s32 	%r334, %r333, 1;
	// begin inline asm
	st.volatile.global.u32 [%rd1], %r334;
	// end inline asm
	// begin inline asm
	atom.global.add.u32 %r335, [%rd1], 0;
	// end inline asm
	add.s32 	%r336, %r335, 1;
	// begin inline asm
	st.volatile.global.u32 [%rd1], %r336;
	// end inline asm
	// begin inline asm
	atom.global.add.u32 %r337, [%rd1], 0;
	// end inline asm
	add.s32 	%r338, %r337, 1;
	// begin inline asm
	st.volatile.global.u32 [%rd1], %r338;
	// end inline asm
	// begin inline asm
	atom.global.add.u32 %r339, [%rd1], 0;
	// end inline asm
	add.s32 	%r340, %r339, 1;
	// begin inline asm
	st.volatile.global.u32 [%rd1], %r340;
	// end inline asm
	// begin inline asm
	atom.global.add.u32 %r341, [%rd1], 0;
	// end inline asm
	add.s32 	%r342, %r341, 1;
	// begin inline asm
	st.volatile.global.u32 [%rd1], %r342;
	// end inline asm
	// begin inline asm
	atom.global.add.u32 %r343, [%rd1], 0;
	// end inline asm
	add.s32 	%r344, %r343, 1;
	// begin inline asm
	st.volatile.global.u32 [%rd1], %r344;
	// end inline asm
	// begin inline asm
	atom.global.add.u32 %r345, [%rd1], 0;
	// end inline asm
	add.s32 	%r346, %r345, 1;
	// begin inline asm
	st.volatile.global.u32 [%rd1], %r346;
	// end inline asm
	// begin inline asm
	atom.global.add.u32 %r347, [%rd1], 0;
	// end inline asm
	add.s32 	%r348, %r347, 1;
	// begin inline asm
	st.volatile.global.u32 [%rd1], %r348;
	// end inline asm
	// begin inline asm
	atom.global.add.u32 %r349, [%rd1], 0;
	// end inline asm
	add.s32 	%r350, %r349, 1;
	// begin inline asm
	st.volatile.global.u32 [%rd1], %r350;
	// end inline asm
	// begin inline asm
	atom.global.add.u32 %r351, [%rd1], 0;
	// end inline asm
	add.s32 	%r352, %r351, 1;
	// begin inline asm
	st.volatile.global.u32 [%rd1], %r352;
	// end inline asm
	// begin inline asm
	atom.global.add.u32 %r353, [%rd1], 0;
	// end inline asm
	add.s32 	%r354, %r353, 1;
	// begin inline asm
	st.volatile.global.u32 [%rd1], %r354;
	// end inline asm
	// begin inline asm
	atom.global.add.u32 %r355, [%rd1], 0;
	// end inline asm
	add.s32 	%r356, %r355, 1;
	// begin inline asm
	st.volatile.global.u32 [%rd1], %r356;
	// end inline asm
	// begin inline asm
	atom.global.add.u32 %r357, [%rd1], 0;
	// end inline asm
	add.s32 	%r358, %r357, 1;
	// begin inline asm
	st.volatile.global.u32 [%rd1], %r358;
	// end inline asm
	// begin inline asm
	atom.global.add.u32 %r359, [%rd1], 0;
	// end inline asm
	add.s32 	%r360, %r359, 1;
	// begin inline asm
	st.volatile.global.u32 [%rd1], %r360;
	// end inline asm
	// begin inline asm
	atom.global.add.u32 %r361, [%rd1], 0;
	// end inline asm
	add.s32 	%r362, %r361, 1;
	// begin inline asm
	st.volatile.global.u32 [%rd1], %r362;
	// end inline asm
	// begin inline asm
	atom.global.add.u32 %r363, [%rd1], 0;
	// end inline asm
	add.s32 	%r364, %r363, 1;
	// begin inline asm
	st.volatile.global.u32 [%rd1], %r364;
	// end inline asm
	// begin inline asm
	atom.global.add.u32 %r365, [%rd1], 0;
	// end inline asm
	add.s32 	%r366, %r365, 1;
	// begin inline asm
	st.volatile.global.u32 [%rd1], %r366;
	// end inline asm
	// begin inline asm
	atom.global.add.u32 %r367, [%rd1], 0;
	// end inline asm
	add.s32 	%r368, %r367, 1;
	// begin inline asm
	st.volatile.global.u32 [%rd1], %r368;
	// end inline asm
	// begin inline asm
	atom.global.add.u32 %r369, [%rd1], 0;
	// end inline asm
	add.s32 	%r370, %r369, 1;
	// begin inline asm
	st.volatile.global.u32 [%rd1], %r370;
	// end inline asm
	// begin inline asm
	atom.global.add.u32 %r371, [%rd1], 0;
	// end inline asm
	add.s32 	%r372, %r371, 1;
	// begin inline asm
	st.volatile.global.u32 [%rd1], %r372;
	// end inline asm
	// begin inline asm
	atom.global.add.u32 %r373, [%rd1], 0;
	// end inline asm
	add.s32 	%r374, %r373, 1;
	// begin inline asm
	st.volatile.global.u32 [%rd1], %r374;
	// end inline asm
	// begin inline asm
	atom.global.add.u32 %r375, [%rd1], 0;
	// end inline asm
	add.s32 	%r376, %r375, 1;
	// begin inline asm
	st.volatile.global.u32 [%rd1], %r376;
	// end inline asm
	// begin inline asm
	atom.global.add.u32 %r377, [%rd1], 0;
	// end inline asm
	add.s32 	%r378, %r377, 1;
	// begin inline asm
	st.volatile.global.u32 [%rd1], %r378;
	// end inline asm
	// begin inline asm
	atom.global.add.u32 %r379, [%rd1], 0;
	// end inline asm
	add.s32 	%r380, %r379, 1;
	// begin inline asm
	st.volatile.global.u32 [%rd1], %r380;
	// end inline asm
	// begin inline asm
	atom.global.add.u32 %r381, [%rd1], 0;
	// end inline asm
	add.s32 	%r382, %r381, 1;
	// begin inline asm
	st.volatile.global.u32 [%rd1], %r382;
	// end inline asm
	// begin inline asm
	atom.global.add.u32 %r383, [%rd1], 0;
	// end inline asm
	add.s32 	%r384, %r383, 1;
	// begin inline asm
	st.volatile.global.u32 [%rd1], %r384;
	// end inline asm
	// begin inline asm
	atom.global.add.u32 %r385, [%rd1], 0;
	// end inline asm
	add.s32 	%r386, %r385, 1;
	// begin inline asm
	st.volatile.global.u32 [%rd1], %r386;
	// end inline asm
	// begin inline asm
	atom.global.add.u32 %r387, [%rd1], 0;
	// end inline asm
	add.s32 	%r388, %r387, 1;
	// begin inline asm
	st.volatile.global.u32 [%rd1], %r388;
	// end inline asm
	// begin inline asm
	atom.global.add.u32 %r389, [%rd1], 0;
	// end inline asm
	add.s32 	%r390, %r389, 1;
	// begin inline asm
	st.volatile.global.u32 [%rd1], %r390;
	// end inline asm
	// begin inline asm
	atom.global.add.u32 %r391, [%rd1], 0;
	// end inline asm
	add.s32 	%r392, %r391, 1;
	// begin inline asm
	st.volatile.global.u32 [%rd1], %r392;
	// end inline asm
	// begin inline asm
	atom.global.add.u32 %r393, [%rd1], 0;
	// end inline asm
	add.s32 	%r394, %r393, 1;
	// begin inline asm
	st.volatile.global.u32 [%rd1], %r394;
	// end inline asm
	// begin inline asm
	atom.global.add.u32 %r395, [%rd1], 0;
	// end inline asm
	add.s32 	%r396, %r395, 1;
	// begin inline asm
	st.volatile.global.u32 [%rd1], %r396;
	// end inline asm
	// begin inline asm
	atom.global.add.u32 %r397, [%rd1], 0;
	// end inline asm
	add.s32 	%r398, %r397, 1;
	// begin inline asm
	st.volatile.global.u32 [%rd1], %r398;
	// end inline asm
	// begin inline asm
	atom.global.add.u32 %r399, [%rd1], 0;
	// end inline asm
	add.s32 	%r400, %r399, 1;
	// begin inline asm
	st.volatile.global.u32 [%rd1], %r400;
	// end inline asm
	// begin inline asm
	atom.global.add.u32 %r401, [%rd1], 0;
	// end inline asm
	add.s32 	%r402, %r401, 1;
	// begin inline asm
	st.volatile.global.u32 [%rd1], %r402;
	// end inline asm
	// begin inline asm
	atom.global.add.u32 %r403, [%rd1], 0;
	// end inline asm
	add.s32 	%r404, %r403, 1;
	// begin inline asm
	st.volatile.global.u32 [%rd1], %r404;
	// end inline asm
	// begin inline asm
	atom.global.add.u32 %r405, [%rd1], 0;
	// end inline asm
	add.s32 	%r406, %r405, 1;
	// begin inline asm
	st.volatile.global.u32 [%rd1], %r406;
	// end inline asm
	// begin inline asm
	atom.global.add.u32 %r407, [%rd1], 0;
	// end inline asm
	add.s32 	%r408, %r407, 1;
	// begin inline asm
	st.volatile.global.u32 [%rd1], %r408;
	// end inline asm
	// begin inline asm
	atom.global.add.u32 %r409, [%rd1], 0;
	// end inline asm
	add.s32 	%r410, %r409, 1;
	// begin inline asm
	st.volatile.global.u32 [%rd1], %r410;
	// end inline asm
	// begin inline asm
	atom.global.add.u32 %r411, [%rd1], 0;
	// end inline asm
	add.s32 	%r412, %r411, 1;
	// begin inline asm
	st.volatile.global.u32 [%rd1], %r412;
	// end inline asm
	// begin inline asm
	atom.global.add.u32 %r413, [%rd1], 0;
	// end inline asm
	add.s32 	%r414, %r413, 1;
	// begin inline asm
	st.volatile.global.u32 [%rd1], %r414;
	// end inline asm
	// begin inline asm
	atom.global.add.u32 %r415, [%rd1], 0;
	// end inline asm
	add.s32 	%r416, %r415, 1;
	// begin inline asm
	st.volatile.global.u32 [%rd1], %r416;
	// end inline asm
	// begin inline asm
	atom.global.add.u32 %r417, [%rd1], 0;
	// end inline asm
	add.s32 	%r418, %r417, 1;
	// begin inline asm
	st.volatile.global.u32 [%rd1], %r418;
	// end inline asm
	// begin inline asm
	atom.global.add.u32 %r419, [%rd1], 0;
	// end inline asm
	add.s32 	%r420, %r419, 1;
	// begin inline asm
	st.volatile.global.u32 [%rd1], %r420;
	// end inline asm
	// begin inline asm
	atom.global.add.u32 %r421, [%rd1], 0;
	// end inline asm
	add.s32 	%r422, %r421, 1;
	// begin inline asm
	st.volatile.global.u32 [%rd1], %r422;
	// end inline asm
	// begin inline asm
	atom.global.add.u32 %r423, [%rd1], 0;
	// end inline asm
	add.s32 	%r424, %r423, 1;
	// begin inline asm
	st.volatile.global.u32 [%rd1], %r424;
	// end inline asm
	// begin inline asm
	atom.global.add.u32 %r425, [%rd1], 0;
	// end inline asm
	add.s32 	%r426, %r425, 1;
	// begin inline asm
	st.volatile.global.u32 [%rd1], %r426;
	// end inline asm
	// begin inline asm
	atom.global.add.u32 %r427, [%rd1], 0;
	// end inline asm
	add.s32 	%r428, %r427, 1;
	// begin inline asm
	st.volatile.global.u32 [%rd1], %r428;
	// end inline asm
	// begin inline asm
	atom.global.add.u32 %r429, [%rd1], 0;
	// end inline asm
	add.s32 	%r430, %r429, 1;
	// begin inline asm
	st.volatile.global.u32 [%rd1], %r430;
	// end inline asm
	// begin inline asm
	atom.global.add.u32 %r431, [%rd1], 0;
	// end inline asm
	add.s32 	%r432, %r431, 1;
	// begin inline asm
	st.volatile.global.u32 [%rd1], %r432;
	// end inline asm
	// begin inline asm
	atom.global.add.u32 %r433, [%rd1], 0;
	// end inline asm
	add.s32 	%r434, %r433, 1;
	// begin inline asm
	st.volatile.global.u32 [%rd1], %r434;
	// end inline asm
	// begin inline asm
	atom.global.add.u32 %r435, [%rd1], 0;
	// end inline asm
	add.s32 	%r436, %r435, 1;
	// begin inline asm
	st.volatile.global.u32 [%rd1], %r436;
	// end inline asm
	// begin inline asm
	atom.global.add.u32 %r437, [%rd1], 0;
	// end inline asm
	add.s32 	%r438, %r437, 1;
	// begin inline asm
	st.volatile.global.u32 [%rd1], %r438;
	// end inline asm
	// begin inline asm
	atom.global.add.u32 %r439, [%rd1], 0;
	// end inline asm
	add.s32 	%r440, %r439, 1;
	// begin inline asm
	st.volatile.global.u32 [%rd1], %r440;
	// end inline asm
	// begin inline asm
	atom.global.add.u32 %r441, [%rd1], 0;
	// end inline asm
	add.s32 	%r442, %r441, 1;
	// begin inline asm
	st.volatile.global.u32 [%rd1], %r442;
	// end inline asm
	// begin inline asm
	atom.global.add.u32 %r443, [%rd1], 0;
	// end inline asm
	add.s32 	%r444, %r443, 1;
	// begin inline asm
	st.volatile.global.u32 [%rd1], %r444;
	// end inline asm
	// begin inline asm
	atom.global.add.u32 %r445, [%rd1], 0;
	// end inline asm
	add.s32 	%r446, %r445, 1;
	// begin inline asm
	st.volatile.global.u32 [%rd1], %r446;
	// end inline asm
	// begin inline asm
	atom.global.add.u32 %r447, [%rd1], 0;
	// end inline asm
	add.s32 	%r448, %r447, 1;
	// begin inline asm
	st.volatile.global.u32 [%rd1], %r448;
	// end inline asm
	// begin inline asm
	atom.global.add.u32 %r449, [%rd1], 0;
	// end inline asm
	add.s32 	%r450, %r449, 1;
	// begin inline asm
	st.volatile.global.u32 [%rd1], %r450;
	// end inline asm
	// begin inline asm
	atom.global.add.u32 %r451, [%rd1], 0;
	// end inline asm
	add.s32 	%r452, %r451, 1;
	// begin inline asm
	st.volatile.global.u32 [%rd1], %r452;
	// end inline asm
	// begin inline asm
	atom.global.add.u32 %r453, [%rd1], 0;
	// end inline asm
	add.s32 	%r454, %r453, 1;
	// begin inline asm
	st.volatile.global.u32 [%rd1], %r454;
	// end inline asm
	// begin inline asm
	atom.global.add.u32 %r455, [%rd1], 0;
	// end inline asm
	add.s32 	%r456, %r455, 1;
	// begin inline asm
	st.volatile.global.u32 [%rd1], %r456;
	// end inline asm
	// begin inline asm
	atom.global.add.u32 %r457, [%rd1], 0;
	// end inline asm
	add.s32 	%r458, %r457, 1;
	// begin inline asm
	st.volatile.global.u32 [%rd1], %r458;
	// end inline asm
	// begin inline asm
	atom.global.add.u32 %r459, [%rd1], 0;
	// end inline asm
	add.s32 	%r460, %r459, 1;
	// begin inline asm
	st.volatile.global.u32 [%rd1], %r460;
	// end inline asm
	// begin inline asm
	atom.global.add.u32 %r461, [%rd1], 0;
	// end inline asm
	add.s32 	%r462, %r461, 1;
	// begin inline asm
	st.volatile.global.u32 [%rd1], %r462;
	// end inline asm
	// begin inline asm
	atom.global.add.u32 %r463, [%rd1], 0;
	// end inline asm
	add.s32 	%r464, %r463, 1;
	// begin inline asm
	st.volatile.global.u32 [%rd1], %r464;
	// end inline asm
	// begin inline asm
	atom.global.add.u32 %r465, [%rd1], 0;
	// end inline asm
	add.s32 	%r466, %r465, 1;
	// begin inline asm
	st.volatile.global.u32 [%rd1], %r466;
	// end inline asm
	// begin inline asm
	atom.global.add.u32 %r467, [%rd1], 0;
	// end inline asm
	add.s32 	%r468, %r467, 1;
	// begin inline asm
	st.volatile.global.u32 [%rd1], %r468;
	// end inline asm
	// begin inline asm
	atom.global.add.u32 %r469, [%rd1], 0;
	// end inline asm
	add.s32 	%r470, %r469, 1;
	// begin inline asm
	st.volatile.global.u32 [%rd1], %r470;
	// end inline asm
	// begin inline asm
	atom.global.add.u32 %r471, [%rd1], 0;
	// end inline asm
	add.s32 	%r472, %r471, 1;
	// begin inline asm
	st.volatile.global.u32 [%rd1], %r472;
	// end inline asm
	// begin inline asm
	atom.global.add.u32 %r473, [%rd1], 0;
	// end inline asm
	add.s32 	%r474, %r473, 1;
	// begin inline asm
	st.volatile.global.u32 [%rd1], %r474;
	// end inline asm
	// begin inline asm
	atom.global.add.u32 %r475, [%rd1], 0;
	// end inline asm
	add.s32 	%r476, %r475, 1;
	// begin inline asm
	st.volatile.global.u32 [%rd1], %r476;
	// end inline asm
	// begin inline asm
	atom.global.add.u32 %r477, [%rd1], 0;
	// end inline asm
	add.s32 	%r478, %r477, 1;
	// begin inline asm
	st.volatile.global.u32 [%rd1], %r478;
	// end inline asm
	// begin inline asm
	atom.global.add.u32 %r479, [%rd1], 0;
	// end inline asm
	add.s32 	%r480, %r479, 1;
	// begin inline asm
	st.volatile.global.u32 [%rd1], %r480;
	// end inline asm
	// begin inline asm
	atom.global.add.u32 %r481, [%rd1], 0;
	// end inline asm
	add.s32 	%r482, %r481, 1;
	// begin inline asm
	st.volatile.global.u32 [%rd1], %r482;
	// end inline asm
	// begin inline asm
	atom.global.add.u32 %r483, [%rd1], 0;
	// end inline asm
	add.s32 	%r484, %r483, 1;
	// begin inline asm
	st.volatile.global.u32 [%rd1], %r484;
	// end inline asm
	// begin inline asm
	atom.global.add.u32 %r485, [%rd1], 0;
	// end inline asm
	add.s32 	%r486, %r485, 1;
	// begin inline asm
	st.volatile.global.u32 [%rd1], %r486;
	// end inline asm
	// begin inline asm
	atom.global.add.u32 %r487, [%rd1], 0;
	// end inline asm
	add.s32 	%r488, %r487, 1;
	// begin inline asm
	st.volatile.global.u32 [%rd1], %r488;
	// end inline asm
	// begin inline asm
	atom.global.add.u32 %r489, [%rd1], 0;
	// end inline asm
	add.s32 	%r490, %r489, 1;
	// begin inline asm
	st.volatile.global.u32 [%rd1], %r490;
	// end inline asm
	// begin inline asm
	atom.global.add.u32 %r491, [%rd1], 0;
	// end inline asm
	add.s32 	%r492, %r491, 1;
	// begin inline asm
	st.volatile.global.u32 [%rd1], %r492;
	// end inline asm
	// begin inline asm
	atom.global.add.u32 %r493, [%rd1], 0;
	// end inline asm
	add.s32 	%r494, %r493, 1;
	// begin inline asm
	st.volatile.global.u32 [%rd1], %r494;
	// end inline asm
	// begin inline asm
	atom.global.add.u32 %r495, [%rd1], 0;
	// end inline asm
	add.s32 	%r496, %r495, 1;
	// begin inline asm
	st.volatile.global.u32 [%rd1], %r496;
	// end inline asm
	// begin inline asm
	atom.global.add.u32 %r497, [%rd1], 0;
	// end inline asm
	add.s32 	%r498, %r497, 1;
	// begin inline asm
	st.volatile.global.u32 [%rd1], %r498;
	// end inline asm
	// begin inline asm
	atom.global.add.u32 %r499, [%rd1], 0;
	// end inline asm
	add.s32 	%r500, %r499, 1;
	// begin inline asm
	st.volatile.global.u32 [%rd1], %r500;
	// end inline asm
	// begin inline asm
	atom.global.add.u32 %r501, [%rd1], 0;
	// end inline asm
	add.s32 	%r502, %r501, 1;
	// begin inline asm
	st.volatile.global.u32 [%rd1], %r502;
	// end inline asm
	// begin inline asm
	atom.global.add.u32 %r503, [%rd1], 0;
	// end inline asm
	add.s32 	%r504, %r503, 1;
	// begin inline asm
	st.volatile.global.u32 [%rd1], %r504;
	// end inline asm
	// begin inline asm
	atom.global.add.u32 %r505, [%rd1], 0;
	// end inline asm
	add.s32 	%r506, %r505, 1;
	// begin inline asm
	st.volatile.global.u32 [%rd1], %r506;
	// end inline asm
	// begin inline asm
	atom.global.add.u32 %r507, [%rd1], 0;
	// end inline asm
	add.s32 	%r508, %r507, 1;
	// begin inline asm
	st.volatile.global.u32 [%rd1], %r508;
	// end inline asm
	// begin inline asm
	atom.global.add.u32 %r509, [%rd1], 0;
	// end inline asm
	add.s32 	%r510, %r509, 1;
	// begin inline asm
	st.volatile.global.u32 [%rd1], %r510;
	// end inline asm
	// begin inline asm
	atom.global.add.u32 %r511, [%rd1], 0;
	// end inline asm
	add.s32 	%r512, %r511, 1;
	// begin inline asm
	st.volatile.global.u32 [%rd1], %r512;
	// end inline asm
	// begin inline asm
	atom.global.add.u32 %r513, [%rd1], 0;
	// end inline asm
	add.s32 	%r514, %r513, 1;
	// begin inline asm
	st.volatile.global.u32 [%rd1], %r514;
	// end inline asm
$L__BB57_2:
	ret;

}
	// .globl	_Z4testIL_Z15load_atomic_addPKjEL_Z17store_atomic_exchPjjELi256E14single_element10skip_lanesILj16EEEvv
.visible .entry _Z4testIL_Z15load_atomic_addPKjEL_Z17store_atomic_exchPjjELi256E14single_element10skip_lanesILj16EEEvv()
{
	.reg .pred 	%p<2>;
	.reg .b32 	%r<771>;
	.reg .b64 	%rd<514>;

	// begin inline asm
	mov.u32 %r1, %laneid;
	// end inline asm
	and.b32  	%r2, %r1, 15;
	setp.ne.s32 	%p1, %r2, 0;
	@%p1 bra 	$L__BB58_2;
	mov.u64 	%rd513, buffer;
	cvta.global.u64 	%rd1, %rd513;
	// begin inline asm
	atom.global.add.u32 %r3, [%rd1], 0;
	// end inline asm
	add.s32 	%r5, %r3, 1;
	// begin inline asm
	atom.global.exch.b32 %r4, [%rd1], %r5;
	// end inline asm
	// begin inline asm
	atom.global.add.u32 %r6, [%rd1], 0;
	// end inline asm
	add.s32 	%r8, %r6, 1;
	// begin inline asm
	atom.global.exch.b32 %r7, [%rd1], %r8;
	// end inline asm
	// begin inline asm
	atom.global.add.u32 %r9, [%rd1], 0;
	// end inline asm
	add.s32 	%r11, %r9, 1;
	// begin inline asm
	atom.global.exch.b32 %r10, [%rd1], %r11;
	// end inline asm
	// begin inline asm
	atom.global.add.u32 %r12, [%rd1], 0;
	// end inline asm
	add.s32 	%r14, %r12, 1;
	// begin inline asm
	atom.global.exch.b32 %r13, [%rd1], %r14;
	// end inline asm
	// begin inline asm
	atom.global.add.u32 %r15, [%rd1], 0;
	// end inline asm
	add.s32 	%r17, %r15, 1;
	// begin inline asm
	atom.global.exch.b32 %r16, [%rd1], %r17;
	// end inline asm
	// begin inline asm
	atom.global.add.u32 %r18, [%rd1], 0;
	// end inline asm
	add.s32 	%r20, %r18, 1;
	// begin inline asm
	atom.global.exch.b32 %r19, [%rd1], %r20;
	// end inline asm
	// begin inline asm
	atom.global.add.u32 %r21, [%rd1], 0;
	// end inline asm
	add.s32 	%r23, %r21, 1;
	// begin inline asm
	atom.global.exch.b32 %r22, [%rd1], %r23;
	// end inline asm
	// begin inline asm
	atom.global.add.u32 %r24, [%rd1], 0;
	// end inline asm
	add.s32 	%r26, %r24, 1;
	// begin inline asm
	atom.global.exch.b32 %r25, [%rd1], %r26;
	// end inline asm
	// begin inline asm
	atom.global.add.u32 %r27, [%rd1], 0;
	// end inline asm
	add.s32 	%r29, %r27, 1;
	// begin inline asm
	atom.global.exch.b32 %r28, [%rd1], %r29;
	// end inline asm
	// begin inline asm
	atom.global.add.u32 %r30, [%rd1], 0;
	// end inline asm
	add.s32 	%r32, %r30, 1;
	// begin inline asm
	atom.global.exch.b32 %r31, [%rd1], %r32;
	// end inline asm
	// begin inline asm
	atom.global.add.u32 %r33, [%rd1], 0;
	// end inline asm
	add.s32 	%r35, %r33, 1;
	// begin inline asm
	atom.global.exch.b32 %r34, [%rd1], %r35;
	// end inline asm
	// begin inline asm
	atom.global.add.u32 %r36, [%rd1], 0;
	// end inline asm
	add.s32 	%r38, %r36, 1;
	// begin inline asm
	atom.global.exch.b32 %r37, [%rd1], %r38;
	// end inline asm
	// begin inline asm
	atom.global.add.u32 %r39, [%rd1], 0;
	// end inline asm
	add.s32 	%r41, %r39, 1;
	// begin inline asm
	atom.global.exch.b32 %r40, [%rd1], %r41;
	// end inline asm
	// begin inline asm
	atom.global.add.u32 %r42, [%rd1], 0;
	// end inline asm
	add.s32 	%r44, %r42, 1;
	// begin inline asm
	atom.global.exch.b32 %r43, [%rd1], %r44;
	// end inline asm
	// begin inline asm
	atom.global.add.u32 %r45, [%rd1], 0;
	// end inline asm
	add.s32 	%r47, %r45, 1;
	// begin inline asm
	atom.global.exch.b32 %r46, [%rd1], %r47;
	// end inline asm
	// begin inline asm
	atom.global.add.u32 %r48, [%rd1], 0;
	// end inline asm
	add.s32 	%r50, %r48, 1;
	// begin inline asm
	atom.global.exch.b32 %r49, [%rd1], %r50;
	// end inline asm
	// begin inline asm
	atom.global.add.u32 %r51, [%rd1], 0;
	// end inline asm
	add.s32 	%r53, %r51, 1;
	// begin inline asm
	atom.global.exch.b32 %r52, [%rd1], %r53;
	// end inline asm
	// begin inline asm
	atom.global.add.u32 %r54, [%rd1], 0;
	// end inline asm
	add.s32 	%r56, %r54, 1;
	// begin inline asm
	atom.global.exch.b32 %r55, [%rd1], %r56;
	// end inline asm
	// begin inline asm
	atom.global.add.u32 %r57, [%rd1], 0;
	// end inline asm
	add.s32 	%r59, %r57, 1;
	// begin inline asm
	atom.global.exch.b32 %r58, [%rd1], %r59;
	// end inline asm
	// begin inline asm
	atom.global.add.u32 %r60, [%rd1], 0;
	// end inline asm
	add.s32 	%r62, %r60, 1;
	// begin inline asm
	atom.global.exch.b32 %r61, [%rd1], %r62;
	// end inline asm
	// begin inline asm
	atom.global.add.u32 %r63, [%rd1], 0;
	// end inline asm
	add.s32 	%r65, %r63, 1;
	// begin inline asm
	atom.global.exch.b32 %r64, [%rd1], %r65;
	// end inline asm
	// begin inline asm
	atom.global.add.u32 %r66, [%rd1], 0;
	// end inline asm
	add.s32 	%r68, %r66, 1;
	// begin inline asm
	atom.global.exch.b32 %r67, [%rd1], %r68;
	// end inline asm
	// begin inline asm
	atom.global.add.u32 %r69, [%rd1], 0;
	// end inline asm
	add.s32 	%r71, %r69, 1;
	// begin inline asm
	atom.global.exch.b32 %r70, [%rd1], %r71;
	// end inline asm
	// begin inline asm
	atom.global.add.u32 %r72, [%rd1], 0;
	// end inline asm
	add.s32 	%r74, %r72, 1;
	// begin inline asm
	atom.global.exch.b32 %r73, [%rd1], %r74;
	// end inline asm
	// begin inline asm
	atom.global.add.u32 %r75, [%rd1], 0;
	// end inline asm
	add.s32 	%r77, %r75, 1;
	// begin inline asm
	atom.global.exch.b32 %r76, [%rd1], %r77;
	// end inline asm
	// begin inline asm
	atom.global.add.u32 %r78, [%rd1], 0;
	// end inline asm
	add.s32 	%r80, %r78, 1;
	// begin inline asm
	atom.global.exch.b32 %r79, [%rd1], %r80;
	// end inline asm
	// begin inline asm
	atom.global.add.u32 %r81, [%rd1], 0;
	// end inline asm
	add.s32 	%r83, %r81, 1;
	// begin inline asm
	atom.global.exch.b32 %r82, [%rd1], %r83;
	// end inline asm
	// begin inline asm
	atom.global.add.u32 %r84, [%rd1], 0;
	// end inline asm
	add.s32 	%r86, %r84, 1;
	// begin inline asm
	atom.global.exch.b32 %r85, [%rd1], %r86;
	// end inline asm
	// begin inline asm
	atom.global.add.u32 %r87, [%rd1], 0;
	// end inline asm
	add.s32 	%r89, %r87, 1;
	// begin inline asm
	atom.global.exch.b32 %r88, [%rd1], %r89;
	// end inline asm
	// begin inline asm
	atom.global.add.u32 %r90, [%rd1], 0;
	// end inline asm
	add.s32 	%r92, %r90, 1;
	// begin inline asm
	atom.global.exch.b32 %r91, [%rd1], %r92;
	// end inline asm
	// begin inline asm
	atom.global.add.u32 %r93, [%rd1], 0;
	// end inline asm
	add.s32 	%r95, %r93, 1;
	// begin inline asm
	atom.global.exch.b32 %r94, [%rd1], %r95;
	// end inline asm
	// begin inline asm
	atom.global.add.u32 %r96, [%rd1], 0;
	// end inline asm
	add.s32 	%r98, %r96, 1;
	// begin inline asm
	atom.global.exch.b32 %r97, [%rd1], %r98;
	// end inline asm
	// begin inline asm
	atom.global.add.u32 %r99, [%rd1], 0;
	// end inline asm
	add.s32 	%r101, %r99, 1;
	// begin inline asm
	atom.global.exch.b32 %r100, [%rd1], %r101;
	// end inline asm
	// begin inline asm
	atom.global.add.u32 %r102, [%rd1], 0;
	// end inline asm
	add.s32 	%r104, %r102, 1;
	// begin inline asm
	atom.global.exch.b32 %r103, [%rd1], %r104;
	// end inline asm
	// begin inline asm
	atom.global.add.u32 %r105, [%rd1], 0;
	// end inline asm
	add.s32 	%r107, %r105, 1;
	// begin inline asm
	atom.global.exch.b32 %r106, [%rd1], %r107;
	// end inline asm
	// begin inline asm
	atom.global.add.u32 %r108, [%rd1], 0;
	// end inline asm
	add.s32 	%r110, %r108, 1;
	// begin inline asm
	atom.global.exch.b32 %r109, [%rd1], %r110;
	// end inline asm
	// begin inline asm
	atom.global.add.u32 %r111, [%rd1], 0;
	// end inline asm
	add.s32 	%r113, %r111, 1;
	// begin inline asm
	atom.global.exch.b32 %r112, [%rd1], %r113;
	// end inline asm
	// begin inline asm
	atom.global.add.u32 %r114, [%rd1], 0;
	// end inline asm
	add.s32 	%r116, %r114, 1;
	// begin inline asm
	atom.global.exch.b32 %r115, [%rd1], %r116;
	// end inline asm
	// begin inline asm
	atom.global.add.u32 %r117, [%rd1], 0;
	// end inline asm
	add.s32 	%r119, %r117, 1;
	// begin inline asm
	atom.global.exch.b32 %r118, [%rd1], %r119;
	// end inline asm
	// begin inline asm
	atom.global.add.u32 %r120, [%rd1], 0;
	// end inline asm
	add.s32 	%r122, %r120, 1;
	// begin inline asm
	atom.global.exch.b32 %r121, [%rd1], %r122;
	// end inline asm
	// begin inline asm
	atom.global.add.u32 %r123, [%rd1], 0;
	// end inline asm
	add.s32 	%r125, %r123, 1;
	// begin inline asm
	atom.global.exch.b32 %r124, [%rd1], %r125;
	// end inline asm
	// begin inline asm
	atom.global.add.u32 %r126, [%rd1], 0;
	// end inline asm
	add.s32 	%r128, %r126, 1;
	// begin inline asm
	atom.global.exch.b32 %r127, [%rd1], %r128;
	// end inline asm
	// begin inline asm
	atom.global.add.u32 %r129, [%rd1], 0;
	// end inline asm
	add.s32 	%r131, %r129, 1;
	// begin inline asm
	atom.global.exch.b32 %r130, [%rd1], %r131;
	// end inline asm
	// begin inline asm
	atom.global.add.u32 %r132, [%rd1], 0;
	// end inline asm
	add.s32 	%r134, %r132, 1;
	// begin inline asm
	atom.global.exch.b32 %r133, [%rd1], %r134;
	// end inline asm
	// begin inline asm
	atom.global.add.u32 %r135, [%rd1], 0;
	// end inline asm
	add.s32 	%r137, %r135, 1;
	// begin inline asm
	atom.global.exch.b32 %r136, [%rd1], %r137;
	// end inline asm
	// begin inline asm
	atom.global.add.u32 %r138, [%rd1], 0;
	// end inline asm
	add.s32 	%r140, %r138, 1;
	// begin inline asm
	atom.global.exch.b32 %r139, [%rd1], %r140;
	// end inline asm
	// begin inline asm
	atom.global.add.u32 %r141, [%rd1], 0;
	// end inline asm
	add.s32 	%r143, %r141, 1;
	// begin inline asm
	atom.global.exch.b32 %r142, [%rd1], %r143;
	// end inline asm
	// begin inline asm
	atom.global.add.u32 %r144, [%rd1], 0;
	// end inline asm
	add.s32 	%r146, %r144, 1;
	// begin inline asm
	atom.global.exch.b32 %r145, [%rd1], %r146;
	// end inline asm
	// begin inline asm
	atom.global.add.u32 %r147, [%rd1], 0;
	// end inline asm
	add.s32 	%r149, %r147, 1;
	// begin inline asm
	atom.global.exch.b32 %r148, [%rd1], %r149;
	// end inline asm
	// begin inline asm
	atom.global.add.u32 %r150, [%rd1], 0;
	// end inline asm
	add.s32 	%r152, %r150, 1;
	// begin inline asm
	atom.global.exch.b32 %r151, [%rd1], %r152;
	// end inline asm
	// begin inline asm
	atom.global.add.u32 %r153, [%rd1], 0;
	// end inline asm
	add.s32 	%r155, %r153, 1;
	// begin inline asm
	atom.global.exch.b32 %r154, [%rd1], %r155;
	// end inline asm
	// begin inline asm
	atom.global.add.u32 %r156, [%rd1], 0;
	// end inline asm
	add.s32 	%r158, %r156, 1;
	// begin inline asm
	atom.global.exch.b32 %r157, [%rd1], %r158;
	// end inline asm
	// begin inline asm
	atom.global.add.u32 %r159, [%rd1], 0;
	// end inline asm
	add.s32 	%r161, %r159, 1;
	// begin inline asm
	atom.global.exch.b32 %r160, [%rd1], %r161;
	// end inline asm
	// begin inline asm
	atom.global.add.u32 %r162, [%rd1], 0;
	// end inline asm
	add.s32 	%r164, %r162, 1;
	// begin inline asm
	atom.global.exch.b32 %r163, [%rd1], %r164;
	// end inline asm
	// begin inline asm
	atom.global.add.u32 %r165, [%rd1], 0;
	// end inline asm
	add.s32 	%r167, %r165, 1;
	// begin inline asm
	atom.global.exch.b32 %r166, [%rd1], %r167;
	// end inline asm
	// begin inline asm
	atom.global.add.u32 %r168, [%rd1], 0;
	// end inline asm
	add.s32 	%r170, %r168, 1;
	// begin inline asm
	atom.global.exch.b32 %r169, [%rd1], %r170;
	// end inline asm
	// begin inline asm
	atom.global.add.u32 %r171, [%rd1], 0;
	// end inline asm
	add.s32 	%r173, %r171, 1;
	// begin inline asm
	atom.global.exch.b32 %r172, [%rd1], %r173;
	// end inline asm
	// begin inline asm
	atom.global.add.u32 %r174, [%rd1], 0;
	// end inline asm
	add.s32 	%r176, %r174, 1;
	// begin inline asm
	atom.global.exch.b32 %r175, [%rd1], %r176;
	// end inline asm
	// begin inline asm
	atom.global.add.u32 %r177, [%rd1], 0;
	// end inline asm
	add.s32 	%r179, %r177, 1;
	// begin inline asm
	atom.global.exch.b32 %r178, [%rd1], %r179;
	// end inline asm
	// begin inline asm
	atom.global.add.u32 %r180, [%rd1], 0;
	// end inline asm
	add.s32 	%r182, %r180, 1;
	// begin inline asm
	atom.global.exch.b32 %r181, [%rd1], %r182;
	// end inline asm
	// begin inline asm
	atom.global.add.u32 %r183, [%rd1], 0;
	// end inline asm
	add.s32 	%r185, %r183, 1;
	// begin inline asm
	atom.global.exch.b32 %r184, [%rd1], %r185;
	// end inline asm
	// begin inline asm
	atom.global.add.u32 %r186, [%rd1], 0;
	// end inline asm
	add.s32 	%r188, %r186, 1;
	// begin inline asm
	atom.global.exch.b32 %r187, [%rd1], %r188;
	// end inline asm
	// begin inline asm
	atom.global.add.u32 %r189, [%rd1], 0;
	// end inline asm
	add.s32 	%r191, %r189, 1;
	// begin inline asm
	atom.global.exch.b32 %r190, [%rd1], %r191;
	// end inline asm
	// begin inline asm
	atom.global.add.u32 %r192, [%rd1], 0;
	// end inline asm
	add.s32 	%r194, %r192, 1;
	// begin inline asm
	atom.global.exch.b32 %r193, [%rd1], %r194;
	// end inline asm
	// begin inline asm
	atom.global.add.u32 %r195, [%rd1], 0;
	// end inline asm
	add.s32 	%r197, %r195, 1;
	// begin inline asm
	atom.global.exch.b32 %r196, [%rd1], %r197;
	// end inline asm
	// begin inline asm
	atom.global.add.u32 %r198, [%rd1], 0;
	// end inline asm
	add.s32 	%r200, %r198, 1;
	// begin inline asm
	atom.global.exch.b32 %r199, [%rd1], %r200;
	// end inline asm
	// begin inline asm
	atom.global.add.u32 %r201, [%rd1], 0;
	// end inline asm
	add.s32 	%r203, %r201, 1;
	// begin inline asm
	atom.global.exch.b32 %r202, [%rd1], %r203;
	// end inline asm
	// begin inline asm
	atom.global.add.u32 %r204, [%rd1], 0;
	// end inline asm
	add.s32 	%r206, %r204, 1;
	// begin inline asm
	atom.global.exch.b32 %r205, [%rd1], %r206;
	// end inline asm
	// begin inline asm
	atom.global.add.u32 %r207, [%rd1], 0;
	// end inline asm
	add.s32 	%r209, %r207, 1;
	// begin inline asm
	atom.global.exch.b32 %r208, [%rd1], %r209;
	// end inline asm
	// begin inline asm
	atom.global.add.u32 %r210, [%rd1], 0;
	// end inline asm
	add.s32 	%r212, %r210, 1;
	// begin inline asm
	atom.global.exch.b32 %r211, [%rd1], %r212;
	// end inline asm
	// begin inline asm
	atom.global.add.u32 %r213, [%rd1], 0;
	// end inline asm
	add.s32 	%r215, %r213, 1;
	// begin inline asm
	atom.global.exch.b32 %r214, [%rd1], %r215;
	// end inline asm
	// begin inline asm
	atom.global.add.u32 %r216, [%rd1], 0;
	// end inline asm
	add.s32 	%r218, %r216, 1;
	// begin inline asm
	atom.global.exch.b32 %r217, [%rd1], %r218;
	// end inline asm
	// begin inline asm
	atom.global.add.u32 %r219, [%rd1], 0;
	// end inline asm
	add.s32 	%r221, %r219, 1;
	// begin inline asm
	atom.global.exch.b32 %r220, [%rd1], %r221;
	// end inline asm
	// begin inline asm
	atom.global.add.u32 %r222, [%rd1], 0;
	// end inline asm
	add.s32 	%r224, %r222, 1;
	// begin inline asm
	atom.global.exch.b32 %r223, [%rd1], %r224;
	// end inline asm
	// begin inline asm
	atom.global.add.u32 %r225, [%rd1], 0;
	// end inline asm
	add.s32 	%r227, %r225, 1;
	// begin inline asm
	atom.global.exch.b32 %r226, [%rd1], %r227;
	// end inline asm
	// begin inline asm
	atom.global.add.u32 %r228, [%rd1], 0;
	// end inline asm
	add.s32 	%r230, %r228, 1;
	// begin inline asm
	atom.global.exch.b32 %r229, [%rd1], %r230;
	// end inline asm
	// begin inline asm
	atom.global.add.u32 %r231, [%rd1], 0;
	// end inline asm
	add.s32 	%r233, %r231, 1;
	// begin inline asm
	atom.global.exch.b32 %r232, [%rd1], %r233;
	// end inline asm
	// begin inline asm
	atom.global.add.u32 %r234, [%rd1], 0;
	// end inline asm
	add.s32 	%r236, %r234, 1;
	// begin inline asm
	atom.global.exch.b32 %r235, [%rd1], %r236;
	// end inline asm
	// begin inline asm
	atom.global.add.u32 %r237, [%rd1], 0;
	// end inline asm
	add.s32 	%r239, %r237, 1;
	// begin inline asm
	atom.global.exch.b32 %r238, [%rd1], %r239;
	// end inline asm
	// begin inline asm
	atom.global.add.u32 %r240, [%rd1], 0;
	// end inline asm
	add.s32 	%r242, %r240, 1;
	// begin inline asm
	atom.global.exch.b32 %r241, [%rd1], %r242;
	// end inline asm
	// begin inline asm
	atom.global.add.u32 %r243, [%rd1], 0;
	// end inline asm
	add.s32 	%r245, %r243, 1;
	// begin inline asm
	atom.global.exch.b32 %r244, [%rd1], %r245;
	// end inline asm
	// begin inline asm
	atom.global.add.u32 %r246, [%rd1], 0;
	// end inline asm
	add.s32 	%r248, %r246, 1;
	// begin inline asm
	atom.global.exch.b32 %r247, [%rd1], %r248;
	// end inline asm
	// begin inline asm
	atom.global.add.u32 %r249, [%rd1], 0;
	// end inline asm
	add.s32 	%r251, %r249, 1;
	// begin inline asm
	atom.global.exch.b32 %r250, [%rd1], %r251;
	// end inline asm
	// begin inline asm
	atom.global.add.u32 %r252, [%rd1], 0;
	// end inline asm
	add.s32 	%r254, %r252, 1;
	// begin inline asm
	atom.global.exch.b32 %r253, [%rd1], %r254;
	// end inline asm
	// begin inline asm
	atom.global.add.u32 %r255, [%rd1], 0;
	// end inline asm
	add.s32 	%r257, %r255, 1;
	// begin inline asm
	atom.global.exch.b32 %r256, [%rd1], %r257;
	// end inline asm
	// begin inline asm
	atom.global.add.u32 %r258, [%rd1], 0;
	// end inline asm
	add.s32 	%r260, %r258, 1;
	// begin inline asm
	atom.global.exch.b32 %r259, [%rd1], %r260;
	// end inline asm
	// begin inline asm
	atom.global.add.u32 %r261, [%rd1], 0;
	// end inline asm
	add.s32 	%r263, %r261, 1;
	// begin inline asm
	atom.global.exch.b32 %r262, [%rd1], %r263;
	// end inline asm
	// begin inline asm
	atom.global.add.u32 %r264, [%rd1], 0;
	// end inline asm
	add.s32 	%r266, %r264, 1;
	// begin inline asm
	atom.global.exch.b32 %r265, [%rd1], %r266;
	// end inline asm
	// begin inline asm
	atom.global.add.u32 %r267, [%rd1], 0;
	// end inline asm
	add.s32 	%r269, %r267, 1;
	// begin inline asm
	atom.global.exch.b32 %r268, [%rd1], %r269;
	// end inline asm
	// begin inline asm
	atom.global.add.u32 %r270, [%rd1], 0;
	// end inline asm
	add.s32 	%r272, %r270, 1;
	// begin inline asm
	atom.global.exch.b32 %r271, [%rd1], %r272;
	// end inline asm
	// begin inline asm
	atom.global.add.u32 %r273, [%rd1], 0;
	// end inline asm
	add.s32 	%r275, %r273, 1;
	// begin inline asm
	atom.global.exch.b32 %r274, [%rd1], %r275;
	// end inline asm
	// begin inline asm
	atom.global.add.u32 %r276, [%rd1], 0;
	// end inline asm
	add.s32 	%r278, %r276, 1;
	// begin inline asm
	atom.global.exch.b32 %r277, [%rd1], %r278;
	// end inline asm
	// begin inline asm
	atom.global.add.u32 %r279, [%rd1], 0;
	// end inline asm
	add.s32 	%r281, %r279, 1;
	// begin inline asm
	atom.global.exch.b32 %r280, [%rd1], %r281;
	// end inline asm
	// begin inline asm
	atom.global.add.u32 %r282, [%rd1], 0;
	// end inline asm
	add.s32 	%r284, %r282, 1;
	// begin inline asm
	atom.global.exch.b32 %r283, [%rd1], %r284;
	// end inline asm
	// begin inline asm
	atom.global.add.u32 %r285, [%rd1], 0;
	// end inline asm
	add.s32 	%r287, %r285, 1;
	// begin inline asm
	atom.global.exch.b32 %r286, [%rd1], %r287;
	// end inline asm
	// begin inline asm
	atom.global.add.u32 %r288, [%rd1], 0;
	// end inline asm
	add.s32 	%r290, %r288, 1;
	// begin inline asm
	atom.global.exch.b32 %r289, [%rd1], %r290;
	// end inline asm
	// begin inline asm
	atom.global.add.u32 %r291, [%rd1], 0;
	// end inline asm
	add.s32 	%r293, %r291, 1;
	// begin inline asm
	atom.global.exch.b32 %r292, [%rd1], %r293;
	// end inline asm
	// begin inline asm
	atom.global.add.u32 %r294, [%rd1], 0;
	// end inline asm
	add.s32 	%r296, %r294, 1;
	// begin inline asm
	atom.global.exch.b32 %r295, [%rd1], %r296;
	// end inline asm
	// begin inline asm
	atom.global.add.u32 %r297, [%rd1], 0;
	// end inline asm
	add.s32 	%r299, %r297, 1;
	// begin inline asm
	atom.global.exch.b32 %r298, [%rd1], %r299;
	// end inline asm
	// begin inline asm
	atom.global.add.u32 %r300, [%rd1], 0;
	// end inline asm
	add.s32 	%r302, %r300, 1;
	// begin inline asm
	atom.global.exch.b32 %r301, [%rd1], %r302;
	// end inline asm
	// begin inline asm
	atom.global.add.u32 %r303, [%rd1], 0;
	// end inline asm
	add.s32 	%r305, %r303, 1;
	// begin inline asm
	atom.global.exch.b32 %r304, [%rd1], %r305;
	// end inline asm
	// begin inline asm
	atom.global.add.u32 %r306, [%rd1], 0;
	// end inline asm
	add.s32 	%r308, %r306, 1;
	// begin inline asm
	atom.global.exch.b32 %r307, [%rd1], %r308;
	// end inline asm
	// begin inline asm
	atom.global.add.u32 %r309, [%rd1], 0;
	// end inline asm
	add.s32 	%r311, %r309, 1;
	// begin inline asm
	atom.global.exch.b32 %r310, [%rd1], %r311;
	// end inline asm
	// begin inline asm
	atom.global.add.u32 %r312, [%rd1], 0;
	// end inline asm
	add.s32 	%r314, %r312, 1;
	// begin inline asm
	atom.global.exch.b32 %r313, [%rd1], %r314;
	// end inline asm
	// begin inline asm
	atom.global.add.u32 %r315, [%rd1], 0;
	// end inline asm
	add.s32 	%r317, %r315, 1;
	// begin inline asm
	atom.global.exch.b32 %r316, [%rd1], %r317;
	// end inline asm
	// begin inline asm
	atom.global.add.u32 %r318, [%rd1], 0;
	// end inline asm
	add.s32 	%r320, %r318, 1;
	// begin inline asm
	atom.global.exch.b32 %r319, [%rd1], %r320;
	// end inline asm
	// begin inline asm
	atom.global.add.u32 %r321, [%rd1], 0;
	// end inline asm
	add.s32 	%r323, %r321, 1;
	// begin inline asm
	atom.global.exch.b32 %r322, [%rd1], %r323;
	// end inline asm
	// begin inline asm
	atom.global.add.u32 %r324, [%rd1], 0;
	// end inline asm
	add.s32 	%r326, %r324, 1;
	// begin inline asm
	atom.global.exch.b32 %r325, [%rd1], %r326;
	// end inline asm
	// begin inline asm
	atom.global.add.u32 %r327, [%rd1], 0;
	// end inline asm
	add.s32 	%r329, %r327, 1;
	// begin inline asm
	atom.global.exch.b32 %r328, [%rd1], %r329;
	// end inline asm
	// begin inline asm
	atom.global.add.u32 %r330, [%rd1], 0;
	// end inline asm
	add.s32 	%r332, %r330, 1;
	// begin inline asm
	atom.global.exch.b32 %r331, [%rd1], %r332;
	// end inline asm
	// begin inline asm
	atom.global.add.u32 %r333, [%rd1], 0;
	// end inline asm
	add.s32 	%r335, %r333, 1;
	// begin inline asm
	atom.global.exch.b32 %r334, [%rd1], %r335;
	// end inline asm
	// begin inline asm
	atom.global.add.u32 %r336, [%rd1], 0;
	// end inline asm
	add.s32 	%r338, %r336, 1;
	// begin inline asm
	atom.global.exch.b32 %r337, [%rd1], %r338;
	// end inline asm
	// begin inline asm
	atom.global.add.u32 %r339, [%rd1], 0;
	// end inline asm
	add.s32 	%r341, %r339, 1;
	// begin inline asm
	atom.global.exch.b32 %r340, [%rd1], %r341;
	// end inline asm
	// begin inline asm
	atom.global.add.u32 %r342, [%rd1], 0;
	// end inline asm
	add.s32 	%r344, %r342, 1;
	// begin inline asm
	atom.global.exch.b32 %r343, [%rd1], %r344;
	// end inline asm
	// begin inline asm
	atom.global.add.u32 %r345, [%rd1], 0;
	// end inline asm
	add.s32 	%r347, %r345, 1;
	// begin inline asm
	atom.global.exch.b32 %r346, [%rd1], %r347;
	// end inline asm
	// begin inline asm
	atom.global.add.u32 %r348, [%rd1], 0;
	// end inline asm
	add.s32 	%r350, %r348, 1;
	// begin inline asm
	atom.global.exch.b32 %r349, [%rd1], %r350;
	// end inline asm
	// begin inline asm
	atom.global.add.u32 %r351, [%rd1], 0;
	// end inline asm
	add.s32 	%r353, %r351, 1;
	// begin inline asm
	atom.global.exch.b32 %r352, [%rd1], %r353;
	// end inline asm
	// begin inline asm
	atom.global.add.u32 %r354, [%rd1], 0;
	// end inline asm
	add.s32 	%r356, %r354, 1;
	// begin inline asm
	atom.global.exch.b32 %r355, [%rd1], %r356;
	// end inline asm
	// begin inline asm
	atom.global.add.u32 %r357, [%rd1], 0;
	// end inline asm
	add.s32 	%r359, %r357, 1;
	// begin inline asm
	atom.global.exch.b32 %r358, [%rd1], %r359;
	// end inline asm
	// begin inline asm
	atom.global.add.u32 %r360, [%rd1], 0;
	// end inline asm
	add.s32 	%r362, %r360, 1;
	// begin inline asm
	atom.global.exch.b32 %r361, [%rd1], %r362;
	// end inline asm
	// begin inline asm
	atom.global.add.u32 %r363, [%rd1], 0;
	// end inline asm
	add.s32 	%r365, %r363, 1;
	// begin inline asm
	atom.global.exch.b32 %r364, [%rd1], %r365;
	// end inline asm
	// begin inline asm
	atom.global.add.u32 %r366, [%rd1], 0;
	// end inline asm
	add.s32 	%r368, %r366, 1;
	// begin inline asm
	atom.global.exch.b32 %r367, [%rd1], %r368;
	// end inline asm
	// begin inline asm
	atom.global.add.u32 %r369, [%rd1], 0;
	// end inline asm
	add.s32 	%r371, %r369, 1;
	// begin inline asm
	atom.global.exch.b32 %r370, [%rd1], %r371;
	// end inline asm
	// begin inline asm
	atom.global.add.u32 %r372, [%rd1], 0;
	// end inline asm
	add.s32 	%r374, %r372, 1;
	// begin inline asm
	atom.global.exch.b32 %r373, [%rd1], %r374;
	// end inline asm
	// begin inline asm
	atom.global.add.u32 %r375, [%rd1], 0;
	// end inline asm
	add.s32 	%r377, %r375, 1;
	// begin inline asm
	atom.global.exch.b32 %r376, [%rd1], %r377;
	// end inline asm
	// begin inline asm
	atom.global.add.u32 %r378, [%rd1], 0;
	// end inline asm
	add.s32 	%r380, %r378, 1;
	// begin inline asm
	atom.global.exch.b32 %r379, [%rd1], %r380;
	// end inline asm
	// begin inline asm
	atom.global.add.u32 %r381, [%rd1], 0;
	// end inline asm
	add.s32 	%r383, %r381, 1;
	// begin inline asm
	atom.global.exch.b32 %r382, [%rd1], %r383;
	// end inline asm
	// begin inline asm
	atom.global.add.u32 %r384, [%rd1], 0;
	// end inline asm
	add.s32 	%r386, %r384, 1;
	// begin inline asm
	atom.global.exch.b32 %r385, [%rd1], %r386;
	// end inline asm
	// begin inline asm
	atom.global.add.u32 %r387, [%rd1], 0;
	// end inline asm
	add.s32 	%r389, %r387, 1;
	// begin inline asm
	atom.global.exch.b32 %r388, [%rd1], %r389;
	// end inline asm
	// begin inline asm
	atom.global.add.u32 %r390, [%rd1], 0;
	// end inline asm
	add.s32 	%r392, %r390, 1;
	// begin inline asm
	atom.global.exch.b32 %r391, [%rd1], %r392;
	// end inline asm
	// begin inline asm
	atom.global.add.u32 %r393, [%rd1], 0;
	// end inline asm
	add.s32 	%r395, %r393, 1;
	// begin inline asm
	atom.global.exch.b32 %r394, [%rd1], %r395;
	// end inline asm
	// begin inline asm
	atom.global.add.u32 %r396, [%rd1], 0;
	// end inline asm
	add.s32 	%r398, %r396, 1;
	// begin inline asm
	atom.global.exch.b32 %r397, [%rd1], %r398;
	// end inline asm
	// begin inline asm
	atom.global.add.u32 %r399, [%rd1], 0;
	// end inline asm
	add.s32 	%r401, %r399, 1;
	// begin inline asm
	atom.global.exch.b32 %r400, [%rd1], %r401;
	// end inline asm
	// begin inline asm
	atom.global.add.u32 %r402, [%rd1], 0;
	// end inline asm
	add.s32 	%r404, %r402, 1;
	// begin inline asm
	atom.global.exch.b32 %r403, [%rd1], %r404;
	// end inline asm
	// begin inline asm
	atom.global.add.u32 %r405, [%rd1], 0;
	// end inline asm
	add.s32 	%r407, %r405, 1;
	// begin inline asm
	atom.global.exch.b32 %r406, [%rd1], %r407;
	// end inline asm
	// begin inline asm
	atom.global.add.u32 %r408, [%rd1], 0;
	// end inline asm
	add.s32 	%r410, %r408, 1;
	// begin inline asm
	atom.global.exch.b32 %r409, [%rd1], %r410;
	// end inline asm
	// begin inline asm
	atom.global.add.u32 %r411, [%rd1], 0;
	// end inline asm
	add.s32 	%r413, %r411, 1;
	// begin inline asm
	atom.global.exch.b32 %r412, [%rd1], %r413;
	// end inline asm
	// begin inline asm
	atom.global.add.u32 %r414, [%rd1], 0;
	// end inline asm
	add.s32 	%r416, %r414, 1;
	// begin inline asm
	atom.global.exch.b32 %r415, [%rd1], %r416;
	// end inline asm
	// begin inline asm
	atom.global.add.u32 %r417, [%rd1], 0;
	// end inline asm
	add.s32 	%r419, %r417, 1;
	// begin inline asm
	atom.global.exch.b32 %r418, [%rd1], %r419;
	// end inline asm
	// begin inline asm
	atom.global.add.u32 %r420, [%rd1], 0;
	// end inline asm
	add.s32 	%r422, %r420, 1;
	// begin inline asm
	atom.global.exch.b32 %r421, [%rd1], %r422;
	// end inline asm
	// begin inline asm
	atom.global.add.u32 %r423, [%rd1], 0;
	// end inline asm
	add.s32 	%r425, %r423, 1;
	// begin inline asm
	atom.global.exch.b32 %r424, [%rd1], %r425;
	// end inline asm
	// begin inline asm
	atom.global.add.u32 %r426, [%rd1], 0;
	// end inline asm
	add.s32 	%r428, %r426, 1;
	// begin inline asm
	atom.global.exch.b32 %r427, [%rd1], %r428;
	// end inline asm
	// begin inline asm
	atom.global.add.u32 %r429, [%rd1], 0;
	// end inline asm
	add.s32 	%r431, %r429, 1;
	// begin inline asm
	atom.global.exch.b32 %r430, [%rd1], %r431;
	// end inline asm
	// begin inline asm
	atom.global.add.u32 %r432, [%rd1], 0;
	// end inline asm
	add.s32 	%r434, %r432, 1;
	// begin inline asm
	atom.global.exch.b32 %r433, [%rd1], %r434;
	// end inline asm
	// begin inline asm
	atom.global.add.u32 %r435, [%rd1], 0;
	// end inline asm
	add.s32 	%r437, %r435, 1;
	// begin inline asm
	atom.global.exch.b32 %r436, [%rd1], %r437;
	// end inline asm
	// begin inline asm
	atom.global.add.u32 %r438, [%rd1], 0;
	// end inline asm
	add.s32 	%r440, %r438, 1;
	// begin inline asm
	atom.global.exch.b32 %r439, [%rd1], %r440;
	// end inline asm
	// begin inline asm
	atom.global.add.u32 %r441, [%rd1], 0;
	// end inline asm
	add.s32 	%r443, %r441, 1;
	// begin inline asm
	atom.global.exch.b32 %r442, [%rd1], %r443;
	// end inline asm
	// begin inline asm
	atom.global.add.u32 %r444, [%rd1], 0;
	// end inline asm
	add.s32 	%r446, %r444, 1;
	// begin inline asm
	atom.global.exch.b32 %r445, [%rd1], %r446;
	// end inline asm
	// begin inline asm
	atom.global.add.u32 %r447, [%rd1], 0;
	// end inline asm
	add.s32 	%r449, %r447, 1;
	// begin inline asm
	atom.global.exch.b32 %r448, [%rd1], %r449;
	// end inline asm
	// begin inline asm
	atom.global.add.u32 %r450, [%rd1], 0;
	// end inline asm
	add.s32 	%r452, %r450, 1;
	// begin inline asm
	atom.global.exch.b32 %r451, [%rd1], %r452;
	// end inline asm
	// begin inline asm
	atom.global.add.u32 %r453, [%rd1], 0;
	// end inline asm
	add.s32 	%r455, %r453, 1;
	// begin inline asm
	atom.global.exch.b32 %r454, [%rd1], %r455;
	// end inline asm
	// begin inline asm
	atom.global.add.u32 %r456, [%rd1], 0;
	// end inline asm
	add.s32 	%r458, %r456, 1;
	// begin inline asm
	atom.global.exch.b32 %r457, [%rd1], %r458;
	// end inline asm
	// begin inline asm
	atom.global.add.u32 %r459, [%rd1], 0;
	// end inline asm
	add.s32 	%r461, %r459, 1;
	// begin inline asm
	atom.global.exch.b32 %r460, [%rd1], %r461;
	// end inline asm
	// begin inline asm
	atom.global.add.u32 %r462, [%rd1], 0;
	// end inline asm
	add.s32 	%r464, %r462, 1;
	// begin inline asm
	atom.global.exch.b32 %r463, [%rd1], %r464;
	// end inline asm
	// begin inline asm
	atom.global.add.u32 %r465, [%rd1], 0;
	// end inline asm
	add.s32 	%r467, %r465, 1;
	// begin inline asm
	atom.global.exch.b32 %r466, [%rd1], %r467;
	// end inline asm
	// begin inline asm
	atom.global.add.u32 %r468, [%rd1], 0;
	// end inline asm
	add.s32 	%r470, %r468, 1;
	// begin inline asm
	atom.global.exch.b32 %r469, [%rd1], %r470;
	// end inline asm
	// begin inline asm
	atom.global.add.u32 %r471, [%rd1], 0;
	// end inline asm
	add.s32 	%r473, %r471, 1;
	// begin inline asm
	atom.global.exch.b32 %r472, [%rd1], %r473;
	// end inline asm
	// begin inline asm
	atom.global.add.u32 %r474, [%rd1], 0;
	// end inline asm
	add.s32 	%r476, %r474, 1;
	// begin inline asm
	atom.global.exch.b32 %r475, [%rd1], %r476;
	// end inline asm
	// begin inline asm
	atom.global.add.u32 %r477, [%rd1], 0;
	// end inline asm
	add.s32 	%r479, %r477, 1;
	// begin inline asm
	atom.global.exch.b32 %r478, [%rd1], %r479;
	// end inline asm
	// begin inline asm
	atom.global.add.u32 %r480, [%rd1], 0;
	// end inline asm
	add.s32 	%r482, %r480, 1;
	// begin inline asm
	atom.global.exch.b32 %r481, [%rd1], %r482;
	// end inline asm
	// begin inline asm
	atom.global.add.u32 %r483, [%rd1], 0;
	// end inline asm
	add.s32 	%r485, %r483, 1;
	// begin inline asm
	atom.global.exch.b32 %r484, [%rd1], %r485;
	// end inline asm
	// begin inline asm
	atom.global.add.u32 %r486, [%rd1], 0;
	// end inline asm
	add.s32 	%r488, %r486, 1;
	// begin inline asm
	atom.global.exch.b32 %r487, [%rd1], %r488;
	// end inline asm
	// begin inline asm
	atom.global.add.u32 %r489, [%rd1], 0;
	// end inline asm
	add.s32 	%r491, %r489, 1;
	// begin inline asm
	atom.global.exch.b32 %r490, [%rd1], %r491;
	// end inline asm
	// begin inline asm
	atom.global.add.u32 %r492, [%rd1], 0;
	// end inline asm
	add.s32 	%r494, %r492, 1;
	// begin inline asm
	atom.global.exch.b32 %r493, [%rd1], %r494;
	// end inline asm
	// begin inline asm
	atom.global.add.u32 %r495, [%rd1], 0;
	// end inline asm
	add.s32 	%r497, %r495, 1;
	// begin inline asm
	atom.global.exch.b32 %r496, [%rd1], %r497;
	// end inline asm
	// begin inline asm
	atom.global.add.u32 %r498, [%rd1], 0;
	// end inline asm
	add.s32 	%r500, %r498, 1;
	// begin inline asm
	atom.global.exch.b32 %r499, [%rd1], %r500;
	// end inline asm
	// begin inline asm
	atom.global.add.u32 %r501, [%rd1], 0;
	// end inline asm
	add.s32 	%r503, %r501, 1;
	// begin inline asm
	atom.global.exch.b32 %r502, [%rd1], %r503;
	// end inline asm
	// begin inline asm
	atom.global.add.u32 %r504, [%rd1], 0;
	// end inline asm
	add.s32 	%r506, %r504, 1;
	// begin inline asm
	atom.global.exch.b32 %r505, [%rd1], %r506;
	// end inline asm
	// begin inline asm
	atom.global.add.u32 %r507, [%rd1], 0;
	// end inline asm
	add.s32 	%r509, %r507, 1;
	// begin inline asm
	atom.global.exch.b32 %r508, [%rd1], %r509;
	// end inline asm
	// begin inline asm
	atom.global.add.u32 %r510, [%rd1], 0;
	// end inline asm
	add.s32 	%r512, %r510, 1;
	// begin inline asm
	atom.global.exch.b32 %r511, [%rd1], %r512;
	// end inline asm
	// begin inline asm
	atom.global.add.u32 %r513, [%rd1], 0;
	// end inline asm
	add.s32 	%r515, %r513, 1;
	// begin inline asm
	atom.global.exch.b32 %r514, [%rd1], %r515;
	// end inline asm
	// begin inline asm
	atom.global.add.u32 %r516, [%rd1], 0;
	// end inline asm
	add.s32 	%r518, %r516, 1;
	// begin inline asm
	atom.global.exch.b32 %r517, [%rd1], %r518;
	// end inline asm
	// begin inline asm
	atom.global.add.u32 %r519, [%rd1], 0;
	// end inline asm
	add.s32 	%r521, %r519, 1;
	// begin inline asm
	atom.global.exch.b32 %r520, [%rd1], %r521;
	// end inline asm
	// begin inline asm
	atom.global.add.u32 %r522, [%rd1], 0;
	// end inline asm
	add.s32 	%r524, %r522, 1;
	// begin inline asm
	atom.global.exch.b32 %r523, [%rd1], %r524;
	// end inline asm
	// begin inline asm
	atom.global.add.u32 %r525, [%rd1], 0;
	// end inline asm
	add.s32 	%r527, %r525, 1;
	// begin inline asm
	atom.global.exch.b32 %r526, [%rd1], %r527;
	// end inline asm
	// begin inline asm
	atom.global.add.u32 %r528, [%rd1], 0;
	// end inline asm
	add.s32 	%r530, %r528, 1;
	// begin inline asm
	atom.global.exch.b32 %r529, [%rd1], %r530;
	// end inline asm
	// begin inline asm
	atom.global.add.u32 %r531, [%rd1], 0;
	// end inline asm
	add.s32 	%r533, %r531, 1;
	// begin inline asm
	atom.global.exch.b32 %r532, [%rd1], %r533;
	// end inline asm
	// begin inline asm
	atom.global.add.u32 %r534, [%rd1], 0;
	// end inline asm
	add.s32 	%r536, %r534, 1;
	// begin inline asm
	atom.global.exch.b32 %r535, [%rd1], %r536;
	// end inline asm
	// begin inline asm
	atom.global.add.u32 %r537, [%rd1], 0;
	// end inline asm
	add.s32 	%r539, %r537, 1;
	// begin inline asm
	atom.global.exch.b32 %r538, [%rd1], %r539;
	// end inline asm
	// begin inline asm
	atom.global.add.u32 %r540, [%rd1], 0;
	// end inline asm
	add.s32 	%r542, %r540, 1;
	// begin inline asm
	atom.global.exch.b32 %r541, [%rd1], %r542;
	// end inline asm
	// begin inline asm
	atom.global.add.u32 %r543, [%rd1], 0;
	// end inline asm
	add.s32 	%r545, %r543, 1;
	// begin inline asm
	atom.global.exch.b32 %r544, [%rd1], %r545;
	// end inline asm
	// begin inline asm
	atom.global.add.u32 %r546, [%rd1], 0;
	// end inline asm
	add.s32 	%r548, %r546, 1;
	// begin inline asm
	atom.global.exch.b32 %r547, [%rd1], %r548;
	// end inline asm
	// begin inline asm
	atom.global.add.u32 %r549, [%rd1], 0;
	// end inline asm
	add.s32 	%r551, %r549, 1;
	// begin inline asm
	atom.global.exch.b32 %r550, [%rd1], %r551;
	// end inline asm
	// begin inline asm
	atom.global.add.u32 %r552, [%rd1], 0;
	// end inline asm
	add.s32 	%r554, %r552, 1;
	// begin inline asm
	atom.global.exch.b32 %r553, [%rd1], %r554;
	// end inline asm
	// begin inline asm
	atom.global.add.u32 %r555, [%rd1], 0;
	// end inline asm
	add.s32 	%r557, %r555, 1;
	// begin inline asm
	atom.global.exch.b32 %r556, [%rd1], %r557;
	// end inline asm
	// begin inline asm
	atom.global.add.u32 %r558, [%rd1], 0;
	// end inline asm
	add.s32 	%r560, %r558, 1;
	// begin inline asm
	atom.global.exch.b32 %r559, [%rd1], %r560;
	// end inline asm
	// begin inline asm
	atom.global.add.u32 %r561, [%rd1], 0;
	// end inline asm
	add.s32 	%r563, %r561, 1;
	// begin inline asm
	atom.global.exch.b32 %r562, [%rd1], %r563;
	// end inline asm
	// begin inline asm
	atom.global.add.u32 %r564, [%rd1], 0;
	// end inline asm
	add.s32 	%r566, %r564, 1;
	// begin inline asm
	atom.global.exch.b32 %r565, [%rd1], %r566;
	// end inline asm
	// begin inline asm
	atom.global.add.u32 %r567, [%rd1], 0;
	// end inline asm
	add.s32 	%r569, %r567, 1;
	// begin inline asm
	atom.global.exch.b32 %r568, [%rd1], %r569;
	// end inline asm
	// begin inline asm
	atom.global.add.u32 %r570, [%rd1], 0;
	// end inline asm
	add.s32 	%r572, %r570, 1;
	// begin inline asm
	atom.global.exch.b32 %r571, [%rd1], %r572;
	// end inline asm
	// begin inline asm
	atom.global.add.u32 %r573, [%rd1], 0;
	// end inline asm
	add.s32 	%r575, %r573, 1;
	// begin inline asm
	atom.global.exch.b32 %r574, [%rd1], %r575;
	// end inline asm
	// begin inline asm
	atom.global.add.u32 %r576, [%rd1], 0;
	// end inline asm
	add.s32 	%r578, %r576, 1;
	// begin inline asm
	atom.global.exch.b32 %r577, [%rd1], %r578;
	// end inline asm
	// begin inline asm
	atom.global.add.u32 %r579, [%rd1], 0;
	// end inline asm
	add.s32 	%r581, %r579, 1;
	// begin inline asm
	atom.global.exch.b32 %r580, [%rd1], %r581;
	// end inline asm
	// begin inline asm
	atom.global.add.u32 %r582, [%rd1], 0;
	// end inline asm
	add.s32 	%r584, %r582, 1;
	// begin inline asm
	atom.global.exch.b32 %r583, [%rd1], %r584;
	// end inline asm
	// begin inline asm
	atom.global.add.u32 %r585, [%rd1], 0;
	// end inline asm
	add.s32 	%r587, %r585, 1;
	// begin inline asm
	atom.global.exch.b32 %r586, [%rd1], %r587;
	// end inline asm
	// begin inline asm
	atom.global.add.u32 %r588, [%rd1], 0;
	// end inline asm
	add.s32 	%r590, %r588, 1;
	// begin inline asm
	atom.global.exch.b32 %r589, [%rd1], %r590;
	// end inline asm
	// begin inline asm
	atom.global.add.u32 %r591, [%rd1], 0;
	// end inline asm
	add.s32 	%r593, %r591, 1;
	// begin inline asm
	atom.global.exch.b32 %r592, [%rd1], %r593;
	// end inline asm
	// begin inline asm
	atom.global.add.u32 %r594, [%rd1], 0;
	// end inline asm
	add.s32 	%r596, %r594, 1;
	// begin inline asm
	atom.global.exch.b32 %r595, [%rd1], %r596;
	// end inline asm
	// begin inline asm
	atom.global.add.u32 %r597, [%rd1], 0;
	// end inline asm
	add.s32 	%r599, %r597, 1;
	// begin inline asm
	atom.global.exch.b32 %r598, [%rd1], %r599;
	// end inline asm
	// begin inline asm
	atom.global.add.u32 %r600, [%rd1], 0;
	// end inline asm
	add.s32 	%r602, %r600, 1;
	// begin inline asm
	atom.global.exch.b32 %r601, [%rd1], %r602;
	// end inline asm
	// begin inline asm
	atom.global.add.u32 %r603, [%rd1], 0;
	// end inline asm
	add.s32 	%r605, %r603, 1;
	// begin inline asm
	atom.global.exch.b32 %r604, [%rd1], %r605;
	// end inline asm
	// begin inline asm
	atom.global.add.u32 %r606, [%rd1], 0;
	// end inline asm
	add.s32 	%r608, %r606, 1;
	// begin inline asm
	atom.global.exch.b32 %r607, [%rd1], %r608;
	// end inline asm
	// begin inline asm
	atom.global.add.u32 %r609, [%rd1], 0;
	// end inline asm
	add.s32 	%r611, %r609, 1;
	// begin inline asm
	atom.global.exch.b32 %r610, [%rd1], %r611;
	// end inline asm
	// begin inline asm
	atom.global.add.u32 %r612, [%rd1], 0;
	// end inline asm
	add.s32 	%r614, %r612, 1;
	// begin inline asm
	atom.global.exch.b32 %r613, [%rd1], %r614;
	// end inline asm
	// begin inline asm
	atom.global.add.u32 %r615, [%rd1], 0;
	// end inline asm
	add.s32 	%r617, %r615, 1;
	// begin inline asm
	atom.global.exch.b32 %r616, [%rd1], %r617;
	// end inline asm
	// begin inline asm
	atom.global.add.u32 %r618, [%rd1], 0;
	// end inline asm
	add.s32 	%r620, %r618, 1;
	// begin inline asm
	atom.global.exch.b32 %r619, [%rd1], %r620;
	// end inline asm
	// begin inline asm
	atom.global.add.u32 %r621, [%rd1], 0;
	// end inline asm
	add.s32 	%r623, %r621, 1;
	// begin inline asm
	atom.global.exch.b32 %r622, [%rd1], %r623;
	// end inline asm
	// begin inline asm
	atom.global.add.u32 %r624, [%rd1], 0;
	// end inline asm
	add.s32 	%r626, %r624, 1;
	// begin inline asm
	atom.global.exch.b32 %r625, [%rd1], %r626;
	// end inline asm
	// begin inline asm
	atom.global.add.u32 %r627, [%rd1], 0;
	// end inline asm
	add.s32 	%r629, %r627, 1;
	// begin inline asm
	atom.global.exch.b32 %r628, [%rd1], %r629;
	// end inline asm
	// begin inline asm
	atom.global.add.u32 %r630, [%rd1], 0;
	// end inline asm
	add.s32 	%r632, %r630, 1;
	// begin inline asm
	atom.global.exch.b32 %r631, [%rd1], %r632;
	// end inline asm
	// begin inline asm
	atom.global.add.u32 %r633, [%rd1], 0;
	// end inline asm
	add.s32 	%r635, %r633, 1;
	// begin inline asm
	atom.global.exch.b32 %r634, [%rd1], %r635;
	// end inline asm
	// begin inline asm
	atom.global.add.u32 %r636, [%rd1], 0;
	// end inline asm
	add.s32 	%r638, %r636, 1;
	// begin inline asm
	atom.global.exch.b32 %r637, [%rd1], %r638;
	// end inline asm
	// begin inline asm
	atom.global.add.u32 %r639, [%rd1], 0;
	// end inline asm
	add.s32 	%r641, %r639, 1;
	// begin inline asm
	atom.global.exch.b32 %r640, [%rd1], %r641;
	// end inline asm
	// begin inline asm
	atom.global.add.u32 %r642, [%rd1], 0;
	// end inline asm
	add.s32 	%r644, %r642, 1;
	// begin inline asm
	atom.global.exch.b32 %r643, [%rd1], %r644;
	// end inline asm
	// begin inline asm
	atom.global.add.u32 %r645, [%rd1], 0;
	// end inline asm
	add.s32 	%r647, %r645, 1;
	// begin inline asm
	atom.global.exch.b32 %r646, [%rd1], %r647;
	// end inline asm
	// begin inline asm
	atom.global.add.u32 %r648, [%rd1], 0;
	// end inline asm
	add.s32 	%r650, %r648, 1;
	// begin inline asm
	atom.global.exch.b32 %r649, [%rd1], %r650;
	// end inline asm
	// begin inline asm
	atom.global.add.u32 %r651, [%rd1], 0;
	// end inline asm
	add.s32 	%r653, %r651, 1;
	// begin inline asm
	atom.global.exch.b32 %r652, [%rd1], %r653;
	// end inline asm
	// begin inline asm
	atom.global.add.u32 %r654, [%rd1], 0;
	// end inline asm
	add.s32 	%r656, %r654, 1;
	// begin inline asm
	atom.global.exch.b32 %r655, [%rd1], %r656;
	// end inline asm
	// begin inline asm
	atom.global.add.u32 %r657, [%rd1], 0;
	// end inline asm
	add.s32 	%r659, %r657, 1;
	// begin inline asm
	atom.global.exch.b32 %r658, [%rd1], %r659;
	// end inline asm
	// begin inline asm
	atom.global.add.u32 %r660, [%rd1], 0;
	// end inline asm
	add.s32 	%r662, %r660, 1;
	// begin inline asm
	atom.global.exch.b32 %r661, [%rd1], %r662;
	// end inline asm
	// begin inline asm
	atom.global.add.u32 %r663, [%rd1], 0;
	// end inline asm
	add.s32 	%r665, %r663, 1;
	// begin inline asm
	atom.global.exch.b32 %r664, [%rd1], %r665;
	// end inline asm
	// begin inline asm
	atom.global.add.u32 %r666, [%rd1], 0;
	// end inline asm
	add.s32 	%r668, %r666, 1;
	// begin inline asm
	atom.global.exch.b32 %r667, [%rd1], %r668;
	// end inline asm
	// begin inline asm
	atom.global.add.u32 %r669, [%rd1], 0;
	// end inline asm
	add.s32 	%r671, %r669, 1;
	// begin inline asm
	atom.global.exch.b32 %r670, [%rd1], %r671;
	// end inline asm
	// begin inline asm
	atom.global.add.u32 %r672, [%rd1], 0;
	// end inline asm
	add.s32 	%r674, %r672, 1;
	// begin inline asm
	atom.global.exch.b32 %r673, [%rd1], %r674;
	// end inline asm
	// begin inline asm
	atom.global.add.u32 %r675, [%rd1], 0;
	// end inline asm
	add.s32 	%r677, %r675, 1;
	// begin inline asm
	atom.global.exch.b32 %r676, [%rd1], %r677;
	// end inline asm
	// begin inline asm
	atom.global.add.u32 %r678, [%rd1], 0;
	// end inline asm
	add.s32 	%r680, %r678, 1;
	// begin inline asm
	atom.global.exch.b32 %r679, [%rd1], %r680;
	// end inline asm
	// begin inline asm
	atom.global.add.u32 %r681, [%rd1], 0;
	// end inline asm
	add.s32 	%r683, %r681, 1;
	// begin inline asm
	atom.global.exch.b32 %r682, [%rd1], %r683;
	// end inline asm
	// begin inline asm
	atom.global.add.u32 %r684, [%rd1], 0;
	// end inline asm
	add.s32 	%r686, %r684, 1;
	// begin inline asm
	atom.global.exch.b32 %r685, [%rd1], %r686;
	// end inline asm
	// begin inline asm
	atom.global.add.u32 %r687, [%rd1], 0;
	// end inline asm
	add.s32 	%r689, %r687, 1;
	// begin inline asm
	atom.global.exch.b32 %r688, [%rd1], %r689;
	// end inline asm
	// begin inline asm
	atom.global.add.u32 %r690, [%rd1], 0;
	// end inline asm
	add.s32 	%r692, %r690, 1;
	// begin inline asm
	atom.global.exch.b32 %r691, [%rd1], %r692;
	// end inline asm
	// begin inline asm
	atom.global.add.u32 %r693, [%rd1], 0;
	// end inline asm
	add.s32 	%r695, %r693, 1;
	// begin inline asm
	atom.global.exch.b32 %r694, [%rd1], %r695;
	// end inline asm
	// begin inline asm
	atom.global.add.u32 %r696, [%rd1], 0;
	// end inline asm
	add.s32 	%r698, %r696, 1;
	// begin inline asm
	atom.global.exch.b32 %r697, [%rd1], %r698;
	// end inline asm
	// begin inline asm
	atom.global.add.u32 %r699, [%rd1], 0;
	// end inline asm
	add.s32 	%r701, %r699, 1;
	// begin inline asm
	atom.global.exch.b32 %r700, [%rd1], %r701;
	// end inline asm
	// begin inline asm
	atom.global.add.u32 %r702, [%rd1], 0;
	// end inline asm
	add.s32 	%r704, %r702, 1;
	// begin inline asm
	atom.global.exch.b32 %r703, [%rd1], %r704;
	// end inline asm
	// begin inline asm
	atom.global.add.u32 %r705, [%rd1], 0;
	// end inline asm
	add.s32 	%r707, %r705, 1;
	// begin inline asm
	atom.global.exch.b32 %r706, [%rd1], %r707;
	// end inline asm
	// begin inline asm
	atom.global.add.u32 %r708, [%rd1], 0;
	// end inline asm
	add.s32 	%r710, %r708, 1;
	// begin inline asm
	atom.global.exch.b32 %r709, [%rd1], %r710;
	// end inline asm
	// begin inline asm
	atom.global.add.u32 %r711, [%rd1], 0;
	// end inline asm
	add.s32 	%r713, %r711, 1;
	// begin inline asm
	atom.global.exch.b32 %r712, [%rd1], %r713;
	// end inline asm
	// begin inline asm
	atom.global.add.u32 %r714, [%rd1], 0;
	// end inline asm
	add.s32 	%r716, %r714, 1;
	// begin inline asm
	atom.global.exch.b32 %r715, [%rd1], %r716;
	// end inline asm
	// begin inline asm
	atom.global.add.u32 %r717, [%rd1], 0;
	// end inline asm
	add.s32 	%r719, %r717, 1;
	// begin inline asm
	atom.global.exch.b32 %r718, [%rd1], %r719;
	// end inline asm
	// begin inline asm
	atom.global.add.u32 %r720, [%rd1], 0;
	// end inline asm
	add.s32 	%r722, %r720, 1;
	// begin inline asm
	atom.global.exch.b32 %r721, [%rd1], %r722;
	// end inline asm
	// begin inline asm
	atom.global.add.u32 %r723, [%rd1], 0;
	// end inline asm
	add.s32 	%r725, %r723, 1;
	// begin inline asm
	atom.global.exch.b32 %r724, [%rd1], %r725;
	// end inline asm
	// begin inline asm
	atom.global.add.u32 %r726, [%rd1], 0;
	// end inline asm
	add.s32 	%r728, %r726, 1;
	// begin inline asm
	atom.global.exch.b32 %r727, [%rd1], %r728;
	// end inline asm
	// begin inline asm
	atom.global.add.u32 %r729, [%rd1], 0;
	// end inline asm
	add.s32 	%r731, %r729, 1;
	// begin inline asm
	atom.global.exch.b32 %r730, [%rd1], %r731;
	// end inline asm
	// begin inline asm
	atom.global.add.u32 %r732, [%rd1], 0;
	// end inline asm
	add.s32 	%r734, %r732, 1;
	// begin inline asm
	atom.global.exch.b32 %r733, [%rd1], %r734;
	// end inline asm
	// begin inline asm
	atom.global.add.u32 %r735, [%rd1], 0;
	// end inline asm
	add.s32 	%r737, %r735, 1;
	// begin inline asm
	atom.global.exch.b32 %r736, [%rd1], %r737;
	// end inline asm
	// begin inline asm
	atom.global.add.u32 %r738, [%rd1], 0;
	// end inline asm
	add.s32 	%r740, %r738, 1;
	// begin inline asm
	atom.global.exch.b32 %r739, [%rd1], %r740;
	// end inline asm
	// begin inline asm
	atom.global.add.u32 %r741, [%rd1], 0;
	// end inline asm
	add.s32 	%r743, %r741, 1;
	// begin inline asm
	atom.global.exch.b32 %r742, [%rd1], %r743;
	// end inline asm
	// begin inline asm
	atom.global.add.u32 %r744, [%rd1], 0;
	// end inline asm
	add.s32 	%r746, %r744, 1;
	// begin inline asm
	atom.global.exch.b32 %r745, [%rd1], %r746;
	// end inline asm
	// begin inline asm
	atom.global.add.u32 %r747, [%rd1], 0;
	// end inline asm
	add.s32 	%r749, %r747, 1;
	// begin inline asm
	atom.global.exch.b32 %r748, [%rd1], %r749;
	// end inline asm
	// begin inline asm
	atom.global.add.u32 %r750, [%rd1], 0;
	// end inline asm
	add.s32 	%r752, %r750, 1;
	// begin inline asm
	atom.global.exch.b32 %r751, [%rd1], %r752;
	// end inline asm
	// begin inline asm
	atom.global.add.u32 %r753, [%rd1], 0;
	// end inline asm
	add.s32 	%r755, %r753, 1;
	// begin inline asm
	atom.global.exch.b32 %r754, [%rd1], %r755;
	// end inline asm
	// begin inline asm
	atom.global.add.u32 %r756, [%rd1], 0;
	// end inline asm
	add.s32 	%r758, %r756, 1;
	// begin inline asm
	atom.global.exch.b32 %r757, [%rd1], %r758;
	// end inline asm
	// begin inline asm
	atom.global.add.u32 %r759, [%rd1], 0;
	// end inline asm
	add.s32 	%r761, %r759, 1;
	// begin inline asm
	atom.global.exch.b32 %r760, [%rd1], %r761;
	// end inline asm
	// begin inline asm
	atom.global.add.u32 %r762, [%rd1], 0;
	// end inline asm
	add.s32 	%r764, %r762, 1;
	// begin inline asm
	atom.global.exch.b32 %r763, [%rd1], %r764;
	// end inline asm
	// begin inline asm
	atom.global.add.u32 %r765, [%rd1], 0;
	// end inline asm
	add.s32 	%r767, %r765, 1;
	// begin inline asm
	atom.global.exch.b32 %r766, [%rd1], %r767;
	// end inline asm
	// begin inline asm
	atom.global.add.u32 %r768, [%rd1], 0;
	// end inline asm
	add.s32 	%r770, %r768, 1;
	// begin inline asm
	atom.global.exch.b32 %r769, [%rd1], %r770;
	// end inline asm
$L__BB58_2:
	ret;

}
	// .globl	_Z4testIL_Z12load_relaxedPKjEL_Z13store_relaxedPjjELi256E14single_element10skip_lanesILj16EEEvv
.visible .entry _Z4testIL_Z12load_relaxedPKjEL_Z13store_relaxedPjjELi256E14single_element10skip_lanesILj16EEEvv()
{
	.reg .pred 	%p<2>;
	.reg .b32 	%r<515>;
	.reg .b64 	%rd<514>;

	// begin inline asm
	mov.u32 %r1, %laneid;
	// end inline asm
	and.b32  	%r2, %r1, 15;
	setp.ne.s32 	%p1, %r2, 0;
	@%p1 bra 	$L__BB59_2;
	mov.u64 	%rd513, buffer;
	cvta.global.u64 	%rd1, %rd513;
	// begin inline asm
	ld.relaxed.gpu.u32 %r3, [%rd1];
	// end inline asm
	add.s32 	%r4, %r3, 1;
	// begin inline asm
	st.relaxed.gpu.u32 [%rd1], %r4;
	// end inline asm
	// begin inline asm
	ld.relaxed.gpu.u32 %r5, [%rd1];
	// end inline asm
	add.s32 	%r6, %r5, 1;
	// begin inline asm
	st.relaxed.gpu.u32 [%rd1], %r6;
	// end inline asm
	// begin inline asm
	ld.relaxed.gpu.u32 %r7, [%rd1];
	// end inline asm
	add.s32 	%r8, %r7, 1;
	// begin inline asm
	st.relaxed.gpu.u32 [%rd1], %r8;
	// end inline asm
	// begin inline asm
	ld.relaxed.gpu.u32 %r9, [%rd1];
	// end inline asm
	add.s32 	%r10, %r9, 1;
	// begin inline asm
	st.relaxed.gpu.u32 [%rd1], %r10;
	// end inline asm
	// begin inline asm
	ld.relaxed.gpu.u32 %r11, [%rd1];
	// end inline asm
	add.s32 	%r12, %r11, 1;
	// begin inline asm
	st.relaxed.gpu.u32 [%rd1], %r12;
	// end inline asm
	// begin inline asm
	ld.relaxed.gpu.u32 %r13, [%rd1];
	// end inline asm
	add.s32 	%r14, %r13, 1;
	// begin inline asm
	st.relaxed.gpu.u32 [%rd1], %r14;
	// end inline asm
	// begin inline asm
	ld.relaxed.gpu.u32 %r15, [%rd1];
	// end inline asm
	add.s32 	%r16, %r15, 1;
	// begin inline asm
	st.relaxed.gpu.u32 [%rd1], %r16;
	// end inline asm
	// begin inline asm
	ld.relaxed.gpu.u32 %r17, [%rd1];
	// end inline asm
	add.s32 	%r18, %r17, 1;
	// begin inline asm
	st.relaxed.gpu.u32 [%rd1], %r18;
	// end inline asm
	// begin inline asm
	ld.relaxed.gpu.u32 %r19, [%rd1];
	// end inline asm
	add.s32 	%r20, %r19, 1;
	// begin inline asm
	st.relaxed.gpu.u32 [%rd1], %r20;
	// end inline asm
	// begin inline asm
	ld.relaxed.gpu.u32 %r21, [%rd1];
	// end inline asm
	add.s32 	%r22, %r21, 1;
	// begin inline asm
	st.relaxed.gpu.u32 [%rd1], %r22;
	// end inline asm
	// begin inline asm
	ld.relaxed.gpu.u32 %r23, [%rd1];
	// end inline asm
	add.s32 	%r24, %r23, 1;
	// begin inline asm
	st.relaxed.gpu.u32 [%rd1], %r24;
	// end inline asm
	// begin inline asm
	ld.relaxed.gpu.u32 %r25, [%rd1];
	// end inline asm
	add.s32 	%r26, %r25, 1;
	// begin inline asm
	st.relaxed.gpu.u32 [%rd1], %r26;
	// end inline asm
	// begin inline asm
	ld.relaxed.gpu.u32 %r27, [%rd1];
	// end inline asm
	add.s32 	%r28, %r27, 1;
	// begin inline asm
	st.relaxed.gpu.u32 [%rd1], %r28;
	// end inline asm
	// begin inline asm
	ld.relaxed.gpu.u32 %r29, [%rd1];
	// end inline asm
	add.s32 	%r30, %r29, 1;
	// begin inline asm
	st.relaxed.gpu.u32 [%rd1], %r30;
	// end inline asm
	// begin inline asm
	ld.relaxed.gpu.u32 %r31, [%rd1];
	// end inline asm
	add.s32 	%r32, %r31, 1;
	// begin inline asm
	st.relaxed.gpu.u32 [%rd1], %r32;
	// end inline asm
	// begin inline asm
	ld.relaxed.gpu.u32 %r33, [%rd1];
	// end inline asm
	add.s32 	%r34, %r33, 1;
	// begin inline asm
	st.relaxed.gpu.u32 [%rd1], %r34;
	// end inline asm
	// begin inline asm
	ld.relaxed.gpu.u32 %r35, [%rd1];
	// end inline asm
	add.s32 	%r36, %r35, 1;
	// begin inline asm
	st.relaxed.gpu.u32 [%rd1], %r36;
	// end inline asm
	// begin inline asm
	ld.relaxed.gpu.u32 %r37, [%rd1];
	// end inline asm
	add.s32 	%r38, %r37, 1;
	// begin inline asm
	st.relaxed.gpu.u32 [%rd1], %r38;
	// end inline asm
	// begin inline asm
	ld.relaxed.gpu.u32 %r39, [%rd1];
	// end inline asm
	add.s32 	%r40, %r39, 1;
	// begin inline asm
	st.relaxed.gpu.u32 [%rd1], %r40;
	// end inline asm
	// begin inline asm
	ld.relaxed.gpu.u32 %r41, [%rd1];
	// end inline asm
	add.s32 	%r42, %r41, 1;
	// begin inline asm
	st.relaxed.gpu.u32 [%rd1], %r42;
	// end inline asm
	// begin inline asm
	ld.relaxed.gpu.u32 %r43, [%rd1];
	// end inline asm
	add.s32 	%r44, %r43, 1;
	// begin inline asm
	st.relaxed.gpu.u32 [%rd1], %r44;
	// end inline asm
	// begin inline asm
	ld.relaxed.gpu.u32 %r45, [%rd1];
	// end inline asm
	add.s32 	%r46, %r45, 1;
	// begin inline asm
	st.relaxed.gpu.u32 [%rd1], %r46;
	// end inline asm
	// begin inline asm
	ld.relaxed.gpu.u32 %r47, [%rd1];
	// end inline asm
	add.s32 	%r48, %r47, 1;
	// begin inline asm
	st.relaxed.gpu.u32 [%rd1], %r48;
	// end inline asm
	// begin inline asm
	ld.relaxed.gpu.u32 %r49, [%rd1];
	// end inline asm
	add.s32 	%r50, %r49, 1;
	// begin inline asm
	st.relaxed.gpu.u32 [%rd1], %r50;
	// end inline asm
	// begin inline asm
	ld.relaxed.gpu.u32 %r51, [%rd1];
	// end inline asm
	add.s32 	%r52, %r51, 1;
	// begin inline asm
	st.relaxed.gpu.u32 [%rd1], %r52;
	// end inline asm
	// begin inline asm
	ld.relaxed.gpu.u32 %r53, [%rd1];
	// end inline asm
	add.s32 	%r54, %r53, 1;
	// begin inline asm
	st.relaxed.gpu.u32 [%rd1], %r54;
	// end inline asm
	// begin inline asm
	ld.relaxed.gpu.u32 %r55, [%rd1];
	// end inline asm
	add.s32 	%r56, %r55, 1;
	// begin inline asm
	st.relaxed.gpu.u32 [%rd1], %r56;
	// end inline asm
	// begin inline asm
	ld.relaxed.gpu.u32 %r57, [%rd1];
	// end inline asm
	add.s32 	%r58, %r57, 1;
	// begin inline asm
	st.relaxed.gpu.u32 [%rd1], %r58;
	// end inline asm
	// begin inline asm
	ld.relaxed.gpu.u32 %r59, [%rd1];
	// end inline asm
	add.s32 	%r60, %r59, 1;
	// begin inline asm
	st.relaxed.gpu.u32 [%rd1], %r60;
	// end inline asm
	// begin inline asm
	ld.relaxed.gpu.u32 %r61, [%rd1];
	// end inline asm
	add.s32 	%r62, %r61, 1;
	// begin inline asm
	st.relaxed.gpu.u32 [%rd1], %r62;
	// end inline asm
	// begin inline asm
	ld.relaxed.gpu.u32 %r63, [%rd1];
	// end inline asm
	add.s32 	%r64, %r63, 1;
	// begin inline asm
	st.relaxed.gpu.u32 [%rd1], %r64;
	// end inline asm
	// begin inline asm
	ld.relaxed.gpu.u32 %r65, [%rd1];
	// end inline asm
	add.s32 	%r66, %r65, 1;
	// begin inline asm
	st.relaxed.gpu.u32 [%rd1], %r66;
	// end inline asm
	// begin inline asm
	ld.relaxed.gpu.u32 %r67, [%rd1];
	// end inline asm
	add.s32 	%r68, %r67, 1;
	// begin inline asm
	st.relaxed.gpu.u32 [%rd1], %r68;
	// end inline asm
	// begin inline asm
	ld.relaxed.gpu.u32 %r69, [%rd1];
	// end inline asm
	add.s32 	%r70, %r69, 1;
	// begin inline asm
	st.relaxed.gpu.u32 [%rd1], %r70;
	// end inline asm
	// begin inline asm
	ld.relaxed.gpu.u32 %r71, [%rd1];
	// end inline asm
	add.s32 	%r72, %r71, 1;
	// begin inline asm
	st.relaxed.gpu.u32 [%rd1], %r72;
	// end inline asm
	// begin inline asm
	ld.relaxed.gpu.u32 %r73, [%rd1];
	// end inline asm
	add.s32 	%r74, %r73, 1;
	// begin inline asm
	st.relaxed.gpu.u32 [%rd1], %r74;
	// end inline asm
	// begin inline asm
	ld.relaxed.gpu.u32 %r75, [%rd1];
	// end inline asm
	add.s32 	%r76, %r75, 1;
	// begin inline asm
	st.relaxed.gpu.u32 [%rd1], %r76;
	// end inline asm
	// begin inline asm
	ld.relaxed.gpu.u32 %r77, [%rd1];
	// end inline asm
	add.s32 	%r78, %r77, 1;
	// begin inline asm
	st.relaxed.gpu.u32 [%rd1], %r78;
	// end inline asm
	// begin inline asm
	ld.relaxed.gpu.u32 %r79, [%rd1];
	// end inline asm
	add.s32 	%r80, %r79, 1;
	// begin inline asm
	st.relaxed.gpu.u32 [%rd1], %r80;
	// end inline asm
	// begin inline asm
	ld.relaxed.gpu.u32 %r81, [%rd1];
	// end inline asm
	add.s32 	%r82, %r81, 1;
	// begin inline asm
	st.relaxed.gpu.u32 [%rd1], %r82;
	// end inline asm
	// begin inline asm
	ld.relaxed.gpu.u32 %r83, [%rd1];
	// end inline asm
	add.s32 	%r84, %r83, 1;
	// begin inline asm
	st.relaxed.gpu.u32 [%rd1], %r84;
	// end inline asm
	// begin inline asm
	ld.relaxed.gpu.u32 %r85, [%rd1];
	// end inline asm
	add.s32 	%r86, %r85, 1;
	// begin inline asm
	st.relaxed.gpu.u32 [%rd1], %r86;
	// end inline asm
	// begin inline asm
	ld.relaxed.gpu.u32 %r87, [%rd1];
	// end inline asm
	add.s32 	%r88, %r87, 1;
	// begin inline asm
	st.relaxed.gpu.u32 [%rd1], %r88;
	// end inline asm
	// begin inline asm
	ld.relaxed.gpu.u32 %r89, [%rd1];
	// end inline asm
	add.s32 	%r90, %r89, 1;
	// begin inline asm
	st.relaxed.gpu.u32 [%rd1], %r90;
	// end inline asm
	// begin inline asm
	ld.relaxed.gpu.u32 %r91, [%rd1];
	// end inline asm
	add.s32 	%r92, %r91, 1;
	// begin inline asm
	st.relaxed.gpu.u32 [%rd1], %r92;
	// end inline asm
	// begin inline asm
	ld.relaxed.gpu.u32 %r93, [%rd1];
	// end inline asm
	add.s32 	%r94, %r93, 1;
	// begin inline asm
	st.relaxed.gpu.u32 [%rd1], %r94;
	// end inline asm
	// begin inline asm
	ld.relaxed.gpu.u32 %r95, [%rd1];
	// end inline asm
	add.s32 	%r96, %r95, 1;
	// begin inline asm
	st.relaxed.gpu.u32 [%rd1], %r96;
	// end inline asm
	// begin inline asm
	ld.relaxed.gpu.u32 %r97, [%rd1];
	// end inline asm
	add.s32 	%r98, %r97, 1;
	// begin inline asm
	st.relaxed.gpu.u32 [%rd1], %r98;
	// end inline asm
	// begin inline asm
	ld.relaxed.gpu.u32 %r99, [%rd1];
	// end inline asm
	add.s32 	%r100, %r99, 1;
	// begin inline asm
	st.relaxed.gpu.u32 [%rd1], %r100;
	// end inline asm
	// begin inline asm
	ld.relaxed.gpu.u32 %r101, [%rd1];
	// end inline asm
	add.s32 	%r102, %r101, 1;
	// begin inline asm
	st.relaxed.gpu.u32 [%rd1], %r102;
	// end inline asm
	// begin inline asm
	ld.relaxed.gpu.u32 %r103, [%rd1];
	// end inline asm
	add.s32 	%r104, %r103, 1;
	// begin inline asm
	st.relaxed.gpu.u32 [%rd1], %r104;
	// end inline asm
	// begin inline asm
	ld.relaxed.gpu.u32 %r105, [%rd1];
	// end inline asm
	add.s32 	%r106, %r105, 1;
	// begin inline asm
	st.relaxed.gpu.u32 [%rd1], %r106;
	// end inline asm
	// begin inline asm
	ld.relaxed.gpu.u32 %r107, [%rd1];
	// end inline asm
	add.s32 	%r108, %r107, 1;
	// begin inline asm
	st.relaxed.gpu.u32 [%rd1], %r108;
	// end inline asm
	// begin inline asm
	ld.relaxed.gpu.u32 %r109, [%rd1];
	// end inline asm
	add.s32 	%r110, %r109, 1;
	// begin inline asm
	st.relaxed.gpu.u32 [%rd1], %r110;
	// end inline asm
	// begin inline asm
	ld.relaxed.gpu.u32 %r111, [%rd1];
	// end inline asm
	add.s32 	%r112, %r111, 1;
	// begin inline asm
	st.relaxed.gpu.u32 [%rd1], %r112;
	// end inline asm
	// begin inline asm
	ld.relaxed.gpu.u32 %r113, [%rd1];
	// end inline asm
	add.s32 	%r114, %r113, 1;
	// begin inline asm
	st.relaxed.gpu.u32 [%rd1], %r114;
	// end inline asm
	// begin inline asm
	ld.relaxed.gpu.u32 %r115, [%rd1];
	// end inline asm
	add.s32 	%r116, %r115, 1;
	// begin inline asm
	st.relaxed.gpu.u32 [%rd1], %r116;
	// end inline asm
	// begin inline asm
	ld.relaxed.gpu.u32 %r117, [%rd1];
	// end inline asm
	add.s32 	%r118, %r117, 1;
	// begin inline asm
	st.relaxed.gpu.u32 [%rd1], %r118;
	// end inline asm
	// begin inline asm
	ld.relaxed.gpu.u32 %r119, [%rd1];
	// end inline asm
	add.s32 	%r120, %r119, 1;
	// begin inline asm
	st.relaxed.gpu.u32 [%rd1], %r120;
	// end inline asm
	// begin inline asm
	ld.relaxed.gpu.u32 %r121, [%rd1];
	// end inline asm
	add.s32 	%r122, %r121, 1;
	// begin inline asm
	st.relaxed.gpu.u32 [%rd1], %r122;
	// end inline asm
	// begin inline asm
	ld.relaxed.gpu.u32 %r123, [%rd1];
	// end inline asm
	add.s32 	%r124, %r123, 1;
	// begin inline asm
	st.relaxed.gpu.u32 [%rd1], %r124;
	// end inline asm
	// begin inline asm
	ld.relaxed.gpu.u32 %r125, [%rd1];
	// end inline asm
	add.s32 	%r126, %r125, 1;
	// begin inline asm
	st.relaxed.gpu.u32 [%rd1], %r126;
	// end inline asm
	// begin inline asm
	ld.relaxed.gpu.u32 %r127, [%rd1];
	// end inline asm
	add.s32 	%r128, %r127, 1;
	// begin inline asm
	st.relaxed.gpu.u32 [%rd1], %r128;
	// end inline asm
	// begin inline asm
	ld.relaxed.gpu.u32 %r129, [%rd1];
	// end inline asm
	add.s32 	%r130, %r129, 1;
	// begin inline asm
	st.relaxed.gpu.u32 [%rd1], %r130;
	// end inline asm
	// begin inline asm
	ld.relaxed.gpu.u32 %r131, [%rd1];
	// end inline asm
	add.s32 	%r132, %r131, 1;
	// begin inline asm
	st.relaxed.gpu.u32 [%rd1], %r132;
	// end inline asm
	// begin inline asm
	ld.relaxed.gpu.u32 %r133, [%rd1];
	// end inline asm
	add.s32 	%r134, %r133, 1;
	// begin inline asm
	st.relaxed.gpu.u32 [%rd1], %r134;
	// end inline asm
	// begin inline asm
	ld.relaxed.gpu.u32 %r135, [%rd1];
	// end inline asm
	add.s32 	%r136, %r135, 1;
	// begin inline asm
	st.relaxed.gpu.u32 [%rd1], %r136;
	// end inline asm
	// begin inline asm
	ld.relaxed.gpu.u32 %r137, [%rd1];
	// end inline asm
	add.s32 	%r138, %r137, 1;
	// begin inline asm
	st.relaxed.gpu.u32 [%rd1], %r138;
	// end inline asm
	// begin inline asm
	ld.relaxed.gpu.u32 %r139, [%rd1];
	// end inline asm
	add.s32 	%r140, %r139, 1;
	// begin inline asm
	st.relaxed.gpu.u32 [%rd1], %r140;
	// end inline asm
	// begin inline asm
	ld.relaxed.gpu.u32 %r141, [%rd1];
	// end inline asm
	add.s32 	%r142, %r141, 1;
	// begin inline asm
	st.relaxed.gpu.u32 [%rd1], %r142;
	// end inline asm
	// begin inline asm
	ld.relaxed.gpu.u32 %r143, [%rd1];
	// end inline asm
	add.s32 	%r144, %r143, 1;
	// begin inline asm
	st.relaxed.gpu.u32 [%rd1], %r144;
	// end inline asm
	// begin inline asm
	ld.relaxed.gpu.u32 %r145, [%rd1];
	// end inline asm
	add.s32 	%r146, %r145, 1;
	// begin inline asm
	st.relaxed.gpu.u32 [%rd1], %r146;
	// end inline asm
	// begin inline asm
	ld.relaxed.gpu.u32 %r147, [%rd1];
	// end inline asm
	add.s32 	%r148, %r147, 1;
	// begin inline asm
	st.relaxed.gpu.u32 [%rd1], %r148;
	// end inline asm
	// begin inline asm
	ld.relaxed.gpu.u32 %r149, [%rd1];
	// end inline asm
	add.s32 	%r150, %r149, 1;
	// begin inline asm
	st.relaxed.gpu.u32 [%rd1], %r150;
	// end inline asm
	// begin inline asm
	ld.relaxed.gpu.u32 %r151, [%rd1];
	// end inline asm
	add.s32 	%r152, %r151, 1;
	// begin inline asm
	st.relaxed.gpu.u32 [%rd1], %r152;
	// end inline asm
	// begin inline asm
	ld.relaxed.gpu.u32 %r153, [%rd1];
	// end inline asm
	add.s32 	%r154, %r153, 1;
	// begin inline asm
	st.relaxed.gpu.u32 [%rd1], %r154;
	// end inline asm
	// begin inline asm
	ld.relaxed.gpu.u32 %r155, [%rd1];
	// end inline asm
	add.s32 	%r156, %r155, 1;
	// begin inline asm
	st.relaxed.gpu.u32 [%rd1], %r156;
	// end inline asm
	// begin inline asm
	ld.relaxed.gpu.u32 %r157, [%rd1];
	// end inline asm
	add.s32 	%r158, %r157, 1;
	// begin inline asm
	st.relaxed.gpu.u32 [%rd1], %r158;
	// end inline asm
	// begin inline asm
	ld.relaxed.gpu.u32 %r159, [%rd1];
	// end inline asm
	add.s32 	%r160, %r159, 1;
	// begin inline asm
	st.relaxed.gpu.u32 [%rd1], %r160;
	// end inline asm
	// begin inline asm
	ld.relaxed.gpu.u32 %r161, [%rd1];
	// end inline asm
	add.s32 	%r162, %r161, 1;
	// begin inline asm
	st.relaxed.gpu.u32 [%rd1], %r162;
	// end inline asm
	// begin inline asm
	ld.relaxed.gpu.u32 %r163, [%rd1];
	// end inline asm
	add.s32 	%r164, %r163, 1;
	// begin inline asm
	st.relaxed.gpu.u32 [%rd1], %r164;
	// end inline asm
	// begin inline asm
	ld.relaxed.gpu.u32 %r165, [%rd1];
	// end inline asm
	add.s32 	%r166, %r165, 1;
	// begin inline asm
	st.relaxed.gpu.u32 [%rd1], %r166;
	// end inline asm
	// begin inline asm
	ld.relaxed.gpu.u32 %r167, [%rd1];
	// end inline asm
	add.s32 	%r168, %r167, 1;
	// begin inline asm
	st.relaxed.gpu.u32 [%rd1], %r168;
	// end inline asm
	// begin inline asm
	ld.relaxed.gpu.u32 %r169, [%rd1];
	// end inline asm
	add.s32 	%r170, %r169, 1;
	// begin inline asm
	st.relaxed.gpu.u32 [%rd1], %r170;
	// end inline asm
	// begin inline asm
	ld.relaxed.gpu.u32 %r171, [%rd1];
	// end inline asm
	add.s32 	%r172, %r171, 1;
	// begin inline asm
	st.relaxed.gpu.u32 [%rd1], %r172;
	// end inline asm
	// begin inline asm
	ld.relaxed.gpu.u32 %r173, [%rd1];
	// end inline asm
	add.s32 	%r174, %r173, 1;
	// begin inline asm
	st.relaxed.gpu.u32 [%rd1], %r174;
	// end inline asm
	// begin inline asm
	ld.relaxed.gpu.u32 %r175, [%rd1];
	// end inline asm
	add.s32 	%r176, %r175, 1;
	// begin inline asm
	st.relaxed.gpu.u32 [%rd1], %r176;
	// end inline asm
	// begin inline asm
	ld.relaxed.gpu.u32 %r177, [%rd1];
	// end inline asm
	add.s32 	%r178, %r177, 1;
	// begin inline asm
	st.relaxed.gpu.u32 [%rd1], %r178;
	// end inline asm
	// begin inline asm
	ld.relaxed.gpu.u32 %r179, [%rd1];
	// end inline asm
	add.s32 	%r180, %r179, 1;
	// begin inline asm
	st.relaxed.gpu.u32 [%rd1], %r180;
	// end inline asm
	// begin inline asm
	ld.relaxed.gpu.u32 %r181, [%rd1];
	// end inline asm
	add.s32 	%r182, %r181, 1;
	// begin inline asm
	st.relaxed.gpu.u32 [%rd1], %r182;
	// end inline asm
	// begin inline asm
	ld.relaxed.gpu.u32 %r183, [%rd1];
	// end inline asm
	add.s32 	%r184, %r183, 1;
	// begin inline asm
	st.relaxed.gpu.u32 [%rd1], %r184;
	// end inline asm
	// begin inline asm
	ld.relaxed.gpu.u32 %r185, [%rd1];
	// end inline asm
	add.s32 	%r186, %r185, 1;
	// begin inline asm
	st.relaxed.gpu.u32 [%rd1], %r186;
	// end inline asm
	// begin inline asm
	ld.relaxed.gpu.u32 %r187, [%rd1];
	// end inline asm
	add.s32 	%r188, %r187, 1;
	// begin inline asm
	st.relaxed.gpu.u32 [%rd1], %r188;
	// end inline asm
	// begin inline asm
	ld.relaxed.gpu.u32 %r189, [%rd1];
	// end inline asm
	add.s32 	%r190, %r189, 1;
	// begin inline asm
	st.relaxed.gpu.u32 [%rd1], %r190;
	// end inline asm
	// begin inline asm
	ld.relaxed.gpu.u32 %r191, [%rd1];
	// end inline asm
	add.s32 	%r192, %r191, 1;
	// begin inline asm
	st.relaxed.gpu.u32 [%rd1], %r192;
	// end inline asm
	// begin inline asm
	ld.relaxed.gpu.u32 %r193, [%rd1];
	// end inline asm
	add.s32 	%r194, %r193, 1;
	// begin inline asm
	st.relaxed.gpu.u32 [%rd1], %r194;
	// end inline asm
	// begin inline asm
	ld.relaxed.gpu.u32 %r195, [%rd1];
	// end inline asm
	add.s32 	%r196, %r195, 1;
	// begin inline asm
	st.relaxed.gpu.u32 [%rd1], %r196;
	// end inline asm
	// begin inline asm
	ld.relaxed.gpu.u32 %r197, [%rd1];
	// end inline asm
	add.s32 	%r198, %r197, 1;
	// begin inline asm
	st.relaxed.gpu.u32 [%rd1], %r198;
	// end inline asm
	// begin inline asm
	ld.relaxed.gpu.u32 %r199, [%rd1];
	// end inline asm
	add.s32 	%r200, %r199, 1;
	// begin inline asm
	st.relaxed.gpu.u32 [%rd1], %r200;
	// end inline asm
	// begin inline asm
	ld.relaxed.gpu.u32 %r201, [%rd1];
	// end inline asm
	add.s32 	%r202, %r201, 1;
	// begin inline asm
	st.relaxed.gpu.u32 [%rd1], %r202;
	// end inline asm
	// begin inline asm
	ld.relaxed.gpu.u32 %r203, [%rd1];
	// end inline asm
	add.s32 	%r204, %r203, 1;
	// begin inline asm
	st.relaxed.gpu.u32 [%rd1], %r204;
	// end inline asm
	// begin inline asm
	ld.relaxed.gpu.u32 %r205, [%rd1];
	// end inline asm
	add.s32 	%r206, %r205, 1;
	// begin inline asm
	st.relaxed.gpu.u32 [%rd1], %r206;
	// end inline asm
	// begin inline asm
	ld.relaxed.gpu.u32 %r207, [%rd1];
	// end inline asm
	add.s32 	%r208, %r207, 1;
	// begin inline asm
	st.relaxed.gpu.u32 [%rd1], %r208;
	// end inline asm
	// begin inline asm
	ld.relaxed.gpu.u32 %r209, [%rd1];
	// end inline asm
	add.s32 	%r210, %r209, 1;
	// begin inline asm
	st.relaxed.gpu.u32 [%rd1], %r210;
	// end inline asm
	// begin inline asm
	ld.relaxed.gpu.u32 %r211, [%rd1];
	// end inline asm
	add.s32 	%r212, %r211, 1;
	// begin inline asm
	st.relaxed.gpu.u32 [%rd1], %r212;
	// end inline asm
	// begin inline asm
	ld.relaxed.gpu.u32 %r213, [%rd1];
	// end inline asm
	add.s32 	%r214, %r213, 1;
	// begin inline asm
	st.relaxed.gpu.u32 [%rd1], %r214;
	// end inline asm
	// begin inline asm
	ld.relaxed.gpu.u32 %r215, [%rd1];
	// end inline asm
	add.s32 	%r216, %r215, 1;
	// begin inline asm
	st.relaxed.gpu.u32 [%rd1], %r216;
	// end inline asm
	// begin inline asm
	ld.relaxed.gpu.u32 %r217, [%rd1];
	// end inline asm
	add.s32 	%r218, %r217, 1;
	// begin inline asm
	st.relaxed.gpu.u32 [%rd1], %r218;
	// end inline asm
	// begin inline asm
	ld.relaxed.gpu.u32 %r219, [%rd1];
	// end inline asm
	add.s32 	%r220, %r219, 1;
	// begin inline asm
	st.relaxed.gpu.u32 [%rd1], %r220;
	// end inline asm
	// begin inline asm
	ld.relaxed.gpu.u32 %r221, [%rd1];
	// end inline asm
	add.s32 	%r222, %r221, 1;
	// begin inline asm
	st.relaxed.gpu.u32 [%rd1], %r222;
	// end inline asm
	// begin inline asm
	ld.relaxed.gpu.u32 %r223, [%rd1];
	// end inline asm
	add.s32 	%r224, %r223, 1;
	// begin inline asm
	st.relaxed.gpu.u32 [%rd1], %r224;
	// end inline asm
	// begin inline asm
	ld.relaxed.gpu.u32 %r225, [%rd1];
	// end inline asm
	add.s32 	%r226, %r225, 1;
	// begin inline asm
	st.relaxed.gpu.u32 [%rd1], %r226;
	// end inline asm
	// begin inline asm
	ld.relaxed.gpu.u32 %r227, [%rd1];
	// end inline asm
	add.s32 	%r228, %r227, 1;
	// begin inline asm
	st.relaxed.gpu.u32 [%rd1], %r228;
	// end inline asm
	// begin inline asm
	ld.relaxed.gpu.u32 %r229, [%rd1];
	// end inline asm
	add.s32 	%r230, %r229, 1;
	// begin inline asm
	st.relaxed.gpu.u32 [%rd1], %r230;
	// end inline asm
	// begin inline asm
	ld.relaxed.gpu.u32 %r231, [%rd1];
	// end inline asm
	add.s32 	%r232, %r231, 1;
	// begin inline asm
	st.relaxed.gpu.u32 [%rd1], %r232;
	// end inline asm
	// begin inline asm
	ld.relaxed.gpu.u32 %r233, [%rd1];
	// end inline asm
	add.s32 	%r234, %r233, 1;
	// begin inline asm
	st.relaxed.gpu.u32 [%rd1], %r234;
	// end inline asm
	// begin inline asm
	ld.relaxed.gpu.u32 %r235, [%rd1];
	// end inline asm
	add.s32 	%r236, %r235, 1;
	// begin inline asm
	st.relaxed.gpu.u32 [%rd1], %r236;
	// end inline asm
	// begin inline asm
	ld.relaxed.gpu.u32 %r237, [%rd1];
	// end inline asm
	add.s32 	%r238, %r237, 1;
	// begin inline asm
	st.relaxed.gpu.u32 [%rd1], %r238;
	// end inline asm
	// begin inline asm
	ld.relaxed.gpu.u32 %r239, [%rd1];
	// end inline asm
	add.s32 	%r240, %r239, 1;
	// begin inline asm
	st.relaxed.gpu.u32 [%rd1], %r240;
	// end inline asm
	// begin inline asm
	ld.relaxed.gpu.u32 %r241, [%rd1];
	// end inline asm
	add.s32 	%r242, %r241, 1;
	// begin inline asm
	st.relaxed.gpu.u32 [%rd1], %r242;
	// end inline asm
	// begin inline asm
	ld.relaxed.gpu.u32 %r243, [%rd1];
	// end inline asm
	add.s32 	%r244, %r243, 1;
	// begin inline asm
	st.relaxed.gpu.u32 [%rd1], %r244;
	// end inline asm
	// begin inline asm
	ld.relaxed.gpu.u32 %r245, [%rd1];
	// end inline asm
	add.s32 	%r246, %r245, 1;
	// begin inline asm
	st.relaxed.gpu.u32 [%rd1], %r246;
	// end inline asm
	// begin inline asm
	ld.relaxed.gpu.u32 %r247, [%rd1];
	// end inline asm
	add.s32 	%r248, %r247, 1;
	// begin inline asm
	st.relaxed.gpu.u32 [%rd1], %r248;
	// end inline asm
	// begin inline asm
	ld.relaxed.gpu.u32 %r249, [%rd1];
	// end inline asm
	add.s32 	%r250, %r249, 1;
	// begin inline asm
	st.relaxed.gpu.u32 [%rd1], %r250;
	// end inline asm
	// begin inline asm
	ld.relaxed.gpu.u32 %r251, [%rd1];
	// end inline asm
	add.s32 	%r252, %r251, 1;
	// begin inline asm
	st.relaxed.gpu.u32 [%rd1], %r252;
	// end inline asm
	// begin inline asm
	ld.relaxed.gpu.u32 %r253, [%rd1];
	// end inline asm
	add.s32 	%r254, %r253, 1;
	// begin inline asm
	st.relaxed.gpu.u32 [%rd1], %r254;
	// end inline asm
	// begin inline asm
	ld.relaxed.gpu.u32 %r255, [%rd1];
	// end inline asm
	add.s32 	%r256, %r255, 1;
	// begin inline asm
	st.relaxed.gpu.u32 [%rd1], %r256;
	// end inline asm
	// begin inline asm
	ld.relaxed.gpu.u32 %r257, [%rd1];
	// end inline asm
	add.s32 	%r258, %r257, 1;
	// begin inline asm
	st.relaxed.gpu.u32 [%rd1], %r258;
	// end inline asm
	// begin inline asm
	ld.relaxed.gpu.u32 %r259, [%rd1];
	// end inline asm
	add.s32 	%r260, %r259, 1;
	// begin inline asm
	st.relaxed.gpu.u32 [%rd1], %r260;
	// end inline asm
	// begin inline asm
	ld.relaxed.gpu.u32 %r261, [%rd1];
	// end inline asm
	add.s32 	%r262, %r261, 1;
	// begin inline asm
	st.relaxed.gpu.u32 [%rd1], %r262;
	// end inline asm
	// begin inline asm
	ld.relaxed.gpu.u32 %r263, [%rd1];
	// end inline asm
	add.s32 	%r264, %r263, 1;
	// begin inline asm
	st.relaxed.gpu.u32 [%rd1], %r264;
	// end inline asm
	// begin inline asm
	ld.relaxed.gpu.u32 %r265, [%rd1];
	// end inline asm
	add.s32 	%r266, %r265, 1;
	// begin inline asm
	st.relaxed.gpu.u32 [%rd1], %r266;
	// end inline asm
	// begin inline asm
	ld.relaxed.gpu.u32 %r267, [%rd1];
	// end inline asm
	add.s32 	%r268, %r267, 1;
	// begin inline asm
	st.relaxed.gpu.u32 [%rd1], %r268;
	// end inline asm
	// begin inline asm
	ld.relaxed.gpu.u32 %r269, [%rd1];
	// end inline asm
	add.s32 	%r270, %r269, 1;
	// begin inline asm
	st.relaxed.gpu.u32 [%rd1], %r270;
	// end inline asm
	// begin inline asm
	ld.relaxed.gpu.u32 %r271, [%rd1];
	// end inline asm
	add.s32 	%r272, %r271, 1;
	// begin inline asm
	st.relaxed.gpu.u32 [%rd1], %r272;
	// end inline asm
	// begin inline asm
	ld.relaxed.gpu.u32 %r273, [%rd1];
	// end inline asm
	add.s32 	%r274, %r273, 1;
	// begin inline asm
	st.relaxed.gpu.u32 [%rd1], %r274;
	// end inline asm
	// begin inline asm
	ld.relaxed.gpu.u32 %r275, [%rd1];
	// end inline asm
	add.s32 	%r276, %r275, 1;
	// begin inline asm
	st.relaxed.gpu.u32 [%rd1], %r276;
	// end inline asm
	// begin inline asm
	ld.relaxed.gpu.u32 %r277, [%rd1];
	// end inline asm
	add.s32 	%r278, %r277, 1;
	// begin inline asm
	st.relaxed.gpu.u32 [%rd1], %r278;
	// end inline asm
	// begin inline asm
	ld.relaxed.gpu.u32 %r279, [%rd1];
	// end inline asm
	add.s32 	%r280, %r279, 1;
	// begin inline asm
	st.relaxed.gpu.u32 [%rd1], %r280;
	// end inline asm
	// begin inline asm
	ld.relaxed.gpu.u32 %r281, [%rd1];
	// end inline asm
	add.s32 	%r282, %r281, 1;
	// begin inline asm
	st.relaxed.gpu.u32 [%rd1], %r282;
	// end inline asm
	// begin inline asm
	ld.relaxed.gpu.u32 %r283, [%rd1];
	// end inline asm
	add.s32 	%r284, %r283, 1;
	// begin inline asm
	st.relaxed.gpu.u32 [%rd1], %r284;
	// end inline asm
	// begin inline asm
	ld.relaxed.gpu.u32 %r285, [%rd1];
	// end inline asm
	add.s32 	%r286, %r285, 1;
	// begin inline asm
	st.relaxed.gpu.u32 [%rd1], %r286;
	// end inline asm
	// begin inline asm
	ld.relaxed.gpu.u32 %r287, [%rd1];
	// end inline asm
	add.s32 	%r288, %r287, 1;
	// begin inline asm
	st.relaxed.gpu.u32 [%rd1], %r288;
	// end inline asm
	// begin inline asm
	ld.relaxed.gpu.u32 %r289, [%rd1];
	// end inline asm
	add.s32 	%r290, %r289, 1;
	// begin inline asm
	st.relaxed.gpu.u32 [%rd1], %r290;
	// end inline asm
	// begin inline asm
	ld.relaxed.gpu.u32 %r291, [%rd1];
	// end inline asm
	add.s32 	%r292, %r291, 1;
	// begin inline asm
	st.relaxed.gpu.u32 [%rd1], %r292;
	// end inline asm
	// begin inline asm
	ld.relaxed.gpu.u32 %r293, [%rd1];
	// end inline asm
	add.s32 	%r294, %r293, 1;
	// begin inline asm
	st.relaxed.gpu.u32 [%rd1], %r294;
	// end inline asm
	// begin inline asm
	ld.relaxed.gpu.u32 %r295, [%rd1];
	// end inline asm
	add.s32 	%r296, %r295, 1;
	// begin inline asm
	st.relaxed.gpu.u32 [%rd1], %r296;
	// end inline asm
	// begin inline asm
	ld.relaxed.gpu.u32 %r297, [%rd1];
	// end inline asm
	add.s32 	%r298, %r297, 1;
	// begin inline asm
	st.relaxed.gpu.u32 [%rd1], %r298;
	// end inline asm
	// begin inline asm
	ld.relaxed.gpu.u32 %r299, [%rd1];
	// end inline asm
	add.s32 	%r300, %r299, 1;
	// begin inline asm
	st.relaxed.gpu.u32 [%rd1], %r300;
	// end inline asm
	// begin inline asm
	ld.relaxed.gpu.u32 %r301, [%rd1];
	// end inline asm
	add.s32 	%r302, %r301, 1;
	// begin inline asm
	st.relaxed.gpu.u32 [%rd1], %r302;
	// end inline asm
	// begin inline asm
	ld.relaxed.gpu.u32 %r303, [%rd1];
	// end inline asm
	add.s32 	%r304, %r303, 1;
	// begin inline asm
	st.relaxed.gpu.u32 [%rd1], %r304;
	// end inline asm
	// begin inline asm
	ld.relaxed.gpu.u32 %r305, [%rd1];
	// end inline asm
	add.s32 	%r306, %r305, 1;
	// begin inline asm
	st.relaxed.gpu.u32 [%rd1], %r306;
	// end inline asm
	// begin inline asm
	ld.relaxed.gpu.u32 %r307, [%rd1];
	// end inline asm
	add.s32 	%r308, %r307, 1;
	// begin inline asm
	st.relaxed.gpu.u32 [%rd1], %r308;
	// end inline asm
	// begin inline asm
	ld.relaxed.gpu.u32 %r309, [%rd1];
	// end inline asm
	add.s32 	%r310, %r309, 1;
	// begin inline asm
	st.relaxed.gpu.u32 [%rd1], %r310;
	// end inline asm
	// begin inline asm
	ld.relaxed.gpu.u32 %r311, [%rd1];
	// end inline asm
	add.s32 	%r312, %r311, 1;
	// begin inline asm
	st.relaxed.gpu.u32 [%rd1], %r312;
	// end inline asm
	// begin inline asm
	ld.relaxed.gpu.u32 %r313, [%rd1];
	// end inline asm
	add.s32 	%r314, %r313, 1;
	// begin inline asm
	st.relaxed.gpu.u32 [%rd1], %r314;
	// end inline asm
	// begin inline asm
	ld.relaxed.gpu.u32 %r315, [%rd1];
	// end inline asm
	add.s32 	%r316, %r315, 1;
	// begin inline asm
	st.relaxed.gpu.u32 [%rd1], %r316;
	// end inline asm
	// begin inline asm
	ld.relaxed.gpu.u32 %r317, [%rd1];
	// end inline asm
	add.s32 	%r318, %r317, 1;
	// begin inline asm
	st.relaxed.gpu.u32 [%rd1], %r318;
	// end inline asm
	// begin inline asm
	ld.relaxed.gpu.u32 %r319, [%rd1];
	// end inline asm
	add.s32 	%r320, %r319, 1;
	// begin inline asm
	st.relaxed.gpu.u32 [%rd1], %r320;
	// end inline asm
	// begin inline asm
	ld.relaxed.gpu.u32 %r321, [%rd1];
	// end inline asm
	add.s32 	%r322, %r321, 1;
	// begin inline asm
	st.relaxed.gpu.u32 [%rd1], %r322;
	// end inline asm
	// begin inline asm
	ld.relaxed.gpu.u32 %r323, [%rd1];
	// end inline asm
	add.s32 	%r324, %r323, 1;
	// begin inline asm
	st.relaxed.gpu.u32 [%rd1], %r324;
	// end inline asm
	// begin inline asm
	ld.relaxed.gpu.u32 %r325, [%rd1];
	// end inline asm
	add.s32 	%r326, %r325, 1;
	// begin inline asm
	st.relaxed.gpu.u32 [%rd1], %r326;
	// end inline asm
	// begin inline asm
	ld.relaxed.gpu.u32 %r327, [%rd1];
	// end inline asm
	add.s32 	%r328, %r327, 1;
	// begin inline asm
	st.relaxed.gpu.u32 [%rd1], %r328;
	// end inline asm
	// begin inline asm
	ld.relaxed.gpu.u32 %r329, [%rd1];
	// end inline asm
	add.s32 	%r330, %r329, 1;
	// begin inline asm
	st.relaxed.gpu.u32 [%rd1], %r330;
	// end inline asm
	// begin inline asm
	ld.relaxed.gpu.u32 %r331, [%rd1];
	// end inline asm
	add.s32 	%r332, %r331, 1;
	// begin inline asm
	st.relaxed.gpu.u32 [%rd1], %r332;
	// end inline asm
	// begin inline asm
	ld.relaxed.gpu.u32 %r333, [%rd1];
	// end inline asm
	add.s32 	%r334, %r333, 1;
	// begin inline asm
	st.relaxed.gpu.u32 [%rd1], %r334;
	// end inline asm
	// begin inline asm
	ld.relaxed.gpu.u32 %r335, [%rd1];
	// end inline asm
	add.s32 	%r336, %r335, 1;
	// begin inline asm
	st.relaxed.gpu.u32 [%rd1], %r336;
	// end inline asm
	// begin inline asm
	ld.relaxed.gpu.u32 %r337, [%rd1];
	// end inline asm
	add.s32 	%r338, %r337, 1;
	// begin inline asm
	st.relaxed.gpu.u32 [%rd1], %r338;
	// end inline asm
	// begin inline asm
	ld.relaxed.gpu.u32 %r339, [%rd1];
	// end inline asm
	add.s32 	%r340, %r339, 1;
	// begin inline asm
	st.relaxed.gpu.u32 [%rd1], %r340;
	// end inline asm
	// begin inline asm
	ld.relaxed.gpu.u32 %r341, [%rd1];
	// end inline asm
	add.s32 	%r342, %r341, 1;
	// begin inline asm
	st.relaxed.gpu.u32 [%rd1], %r342;
	// end inline asm
	// begin inline asm
	ld.relaxed.gpu.u32 %r343, [%rd1];
	// end inline asm
	add.s32 	%r344, %r343, 1;
	// begin inline asm
	st.relaxed.gpu.u32 [%rd1], %r344;
	// end inline asm
	// begin inline asm
	ld.relaxed.gpu.u32 %r345, [%rd1];
	// end inline asm
	add.s32 	%r346, %r345, 1;
	// begin inline asm
	st.relaxed.gpu.u32 [%rd1], %r346;
	// end inline asm
	// begin inline asm
	ld.relaxed.gpu.u32 %r347, [%rd1];
	// end inline asm
	add.s32 	%r348, %r347, 1;
	// begin inline asm
	st.relaxed.gpu.u32 [%rd1], %r348;
	// end inline asm
	// begin inline asm
	ld.relaxed.gpu.u32 %r349, [%rd1];
	// end inline asm
	add.s32 	%r350, %r349, 1;
	// begin inline asm
	st.relaxed.gpu.u32 [%rd1], %r350;
	// end inline asm
	// begin inline asm
	ld.relaxed.gpu.u32 %r351, [%rd1];
	// end inline asm
	add.s32 	%r352, %r351, 1;
	// begin inline asm
	st.relaxed.gpu.u32 [%rd1], %r352;
	// end inline asm
	// begin inline asm
	ld.relaxed.gpu.u32 %r353, [%rd1];
	// end inline asm
	add.s32 	%r354, %r353, 1;
	// begin inline asm
	st.relaxed.gpu.u32 [%rd1], %r354;
	// end inline asm
	// begin inline asm
	ld.relaxed.gpu.u32 %r355, [%rd1];
	// end inline asm
	add.s32 	%r356, %r355, 1;
	// begin inline asm
	st.relaxed.gpu.u32 [%rd1], %r356;
	// end inline asm
	// begin inline asm
	ld.relaxed.gpu.u32 %r357, [%rd1];
	// end inline asm
	add.s32 	%r358, %r357, 1;
	// begin inline asm
	st.relaxed.gpu.u32 [%rd1], %r358;
	// end inline asm
	// begin inline asm
	ld.relaxed.gpu.u32 %r359, [%rd1];
	// end inline asm
	add.s32 	%r360, %r359, 1;
	// begin inline asm
	st.relaxed.gpu.u32 [%rd1], %r360;
	// end inline asm
	// begin inline asm
	ld.relaxed.gpu.u32 %r361, [%rd1];
	// end inline asm
	add.s32 	%r362, %r361, 1;
	// begin inline asm
	st.relaxed.gpu.u32 [%rd1], %r362;
	// end inline asm
	// begin inline asm
	ld.relaxed.gpu.u32 %r363, [%rd1];
	// end inline asm
	add.s32 	%r364, %r363, 1;
	// begin inline asm
	st.relaxed.gpu.u32 [%rd1], %r364;
	// end inline asm
	// begin inline asm
	ld.relaxed.gpu.u32 %r365, [%rd1];
	// end inline asm
	add.s32 	%r366, %r365, 1;
	// begin inline asm
	st.relaxed.gpu.u32 [%rd1], %r366;
	// end inline asm
	// begin inline asm
	ld.relaxed.gpu.u32 %r367, [%rd1];
	// end inline asm
	add.s32 	%r368, %r367, 1;
	// begin inline asm
	st.relaxed.gpu.u32 [%rd1], %r368;
	// end inline asm
	// begin inline asm
	ld.relaxed.gpu.u32 %r369, [%rd1];
	// end inline asm
	add.s32 	%r370, %r369, 1;
	// begin inline asm
	st.relaxed.gpu.u32 [%rd1], %r370;
	// end inline asm
	// begin inline asm
	ld.relaxed.gpu.u32 %r371, [%rd1];
	// end inline asm
	add.s32 	%r372, %r371, 1;
	// begin inline asm
	st.relaxed.gpu.u32 [%rd1], %r372;
	// end inline asm
	// begin inline asm
	ld.relaxed.gpu.u32 %r373, [%rd1];
	// end inline asm
	add.s32 	%r374, %r373, 1;
	// begin inline asm
	st.relaxed.gpu.u32 [%rd1], %r374;
	// end inline asm
	// begin inline asm
	ld.relaxed.gpu.u32 %r375, [%rd1];
	// end inline asm
	add.s32 	%r376, %r375, 1;
	// begin inline asm
	st.relaxed.gpu.u32 [%rd1], %r376;
	// end inline asm
	// begin inline asm
	ld.relaxed.gpu.u32 %r377, [%rd1];
	// end inline asm
	add.s32 	%r378, %r377, 1;
	// begin inline asm
	st.relaxed.gpu.u32 [%rd1], %r378;
	// end inline asm
	// begin inline asm
	ld.relaxed.gpu.u32 %r379, [%rd1];
	// end inline asm
	add.s32 	%r380, %r379, 1;
	// begin inline asm
	st.relaxed.gpu.u32 [%rd1], %r380;
	// end inline asm
	// begin inline asm
	ld.relaxed.gpu.u32 %r381, [%rd1];
	// end inline asm
	add.s32 	%r382, %r381, 1;
	// begin inline asm
	st.relaxed.gpu.u32 [%rd1], %r382;
	// end inline asm
	// begin inline asm
	ld.relaxed.gpu.u32 %r383, [%rd1];
	// end inline asm
	add.s32 	%r384, %r383, 1;
	// begin inline asm
	st.relaxed.gpu.u32 [%rd1], %r384;
	// end inline asm
	// begin inline asm
	ld.relaxed.gpu.u32 %r385, [%rd1];
	// end inline asm
	add.s32 	%r386, %r385, 1;
	// begin inline asm
	st.relaxed.gpu.u32 [%rd1], %r386;
	// end inline asm
	// begin inline asm
	ld.relaxed.gpu.u32 %r387, [%rd1];
	// end inline asm
	add.s32 	%r388, %r387, 1;
	// begin inline asm
	st.relaxed.gpu.u32 [%rd1], %r388;
	// end inline asm
	// begin inline asm
	ld.relaxed.gpu.u32 %r389, [%rd1];
	// end inline asm
	add.s32 	%r390, %r389, 1;
	// begin inline asm
	st.relaxed.gpu.u32 [%rd1], %r390;
	// end inline asm
	// begin inline asm
	ld.relaxed.gpu.u32 %r391, [%rd1];
	// end inline asm
	add.s32 	%r392, %r391, 1;
	// begin inline asm
	st.relaxed.gpu.u32 [%rd1], %r392;
	// end inline asm
	// begin inline asm
	ld.relaxed.gpu.u32 %r393, [%rd1];
	// end inline asm
	add.s32 	%r394, %r393, 1;
	// begin inline asm
	st.relaxed.gpu.u32 [%rd1], %r394;
	// end inline asm
	// begin inline asm
	ld.relaxed.gpu.u32 %r395, [%rd1];
	// end inline asm
	add.s32 	%r396, %r395, 1;
	// begin inline asm
	st.relaxed.gpu.u32 [%rd1], %r396;
	// end inline asm
	// begin inline asm
	ld.relaxed.gpu.u32 %r397, [%rd1];
	// end inline asm
	add.s32 	%r398, %r397, 1;
	// begin inline asm
	st.relaxed.gpu.u32 [%rd1], %r398;
	// end inline asm
	// begin inline asm
	ld.relaxed.gpu.u32 %r399, [%rd1];
	// end inline asm
	add.s32 	%r400, %r399, 1;
	// begin inline asm
	st.relaxed.gpu.u32 [%rd1], %r400;
	// end inline asm
	// begin inline asm
	ld.relaxed.gpu.u32 %r401, [%rd1];
	// end inline asm
	add.s32 	%r402, %r401, 1;
	// begin inline asm
	st.relaxed.gpu.u32 [%rd1], %r402;
	// end inline asm
	// begin inline asm
	ld.relaxed.gpu.u32 %r403, [%rd1];
	// end inline asm
	add.s32 	%r404, %r403, 1;
	// begin inline asm
	st.relaxed.gpu.u32 [%rd1], %r404;
	// end inline asm
	// begin inline asm
	ld.relaxed.gpu.u32 %r405, [%rd1];
	// end inline asm
	add.s32 	%r406, %r405, 1;
	// begin inline asm
	st.relaxed.gpu.u32 [%rd1], %r406;
	// end inline asm
	// begin inline asm
	ld.relaxed.gpu.u32 %r407, [%rd1];
	// end inline asm
	add.s32 	%r408, %r407, 1;
	// begin inline asm
	st.relaxed.gpu.u32 [%rd1], %r408;
	// end inline asm
	// begin inline asm
	ld.relaxed.gpu.u32 %r409, [%rd1];
	// end inline asm
	add.s32 	%r410, %r409, 1;
	// begin inline asm
	st.relaxed.gpu.u32 [%rd1], %r410;
	// end inline asm
	// begin inline asm
	ld.relaxed.gpu.u32 %r411, [%rd1];
	// end inline asm
	add.s32 	%r412, %r411, 1;
	// begin inline asm
	st.relaxed.gpu.u32 [%rd1], %r412;
	// end inline asm
	// begin inline asm
	ld.relaxed.gpu.u32 %r413, [%rd1];
	// end inline asm
	add.s32 	%r414, %r413, 1;
	// begin inline asm
	st.relaxed.gpu.u32 [%rd1], %r414;
	// end inline asm
	// begin inline asm
	ld.relaxed.gpu.u32 %r415, [%rd1];
	// end inline asm
	add.s32 	%r416, %r415, 1;
	// begin inline asm
	st.relaxed.gpu.u32 [%rd1], %r416;
	// end inline asm
	// begin inline asm
	ld.relaxed.gpu.u32 %r417, [%rd1];
	// end inline asm
	add.s32 	%r418, %r417, 1;
	// begin inline asm
	st.relaxed.gpu.u32 [%rd1], %r418;
	// end inline asm
	// begin inline asm
	ld.relaxed.gpu.u32 %r419, [%rd1];
	// end inline asm
	add.s32 	%r420, %r419, 1;
	// begin inline asm
	st.relaxed.gpu.u32 [%rd1], %r420;
	// end inline asm
	// begin inline asm
	ld.relaxed.gpu.u32 %r421, [%rd1];
	// end inline asm
	add.s32 	%r422, %r421, 1;
	// begin inline asm
	st.relaxed.gpu.u32 [%rd1], %r422;
	// end inline asm
	// begin inline asm
	ld.relaxed.gpu.u32 %r423, [%rd1];
	// end inline asm
	add.s32 	%r424, %r423, 1;
	// begin inline asm
	st.relaxed.gpu.u32 [%rd1], %r424;
	// end inline asm
	// begin inline asm
	ld.relaxed.gpu.u32 %r425, [%rd1];
	// end inline asm
	add.s32 	%r426, %r425, 1;
	// begin inline asm
	st.relaxed.gpu.u32 [%rd1], %r426;
	// end inline asm
	// begin inline asm
	ld.relaxed.gpu.u32 %r427, [%rd1];
	// end inline asm
	add.s32 	%r428, %r427, 1;
	// begin inline asm
	st.relaxed.gpu.u32 [%rd1], %r428;
	// end inline asm
	// begin inline asm
	ld.relaxed.gpu.u32 %r429, [%rd1];
	// end inline asm
	add.s32 	%r430, %r429, 1;
	// begin inline asm
	st.relaxed.gpu.u32 [%rd1], %r430;
	// end inline asm
	// begin inline asm
	ld.relaxed.gpu.u32 %r431, [%rd1];
	// end inline asm
	add.s32 	%r432, %r431, 1;
	// begin inline asm
	st.relaxed.gpu.u32 [%rd1], %r432;
	// end inline asm
	// begin inline asm
	ld.relaxed.gpu.u32 %r433, [%rd1];
	// end inline asm
	add.s32 	%r434, %r433, 1;
	// begin inline asm
	st.relaxed.gpu.u32 [%rd1], %r434;
	// end inline asm
	// begin inline asm
	ld.relaxed.gpu.u32 %r435, [%rd1];
	// end inline asm
	add.s32 	%r436, %r435, 1;
	// begin inline asm
	st.relaxed.gpu.u32 [%rd1], %r436;
	// end inline asm
	// begin inline asm
	ld.relaxed.gpu.u32 %r437, [%rd1];
	// end inline asm
	add.s32 	%r438, %r437, 1;
	// begin inline asm
	st.relaxed.gpu.u32 [%rd1], %r438;
	// end inline asm
	// begin inline asm
	ld.relaxed.gpu.u32 %r439, [%rd1];
	// end inline asm
	add.s32 	%r440, %r439, 1;
	// begin inline asm
	st.relaxed.gpu.u32 [%rd1], %r440;
	// end inline asm
	// begin inline asm
	ld.relaxed.gpu.u32 %r441, [%rd1];
	// end inline asm
	add.s32 	%r442, %r441, 1;
	// begin inline asm
	st.relaxed.gpu.u32 [%rd1], %r442;
	// end inline asm
	// begin inline asm
	ld.relaxed.gpu.u32 %r443, [%rd1];
	// end inline asm
	add.s32 	%r444, %r443, 1;
	// begin inline asm
	st.relaxed.gpu.u32 [%rd1], %r444;
	// end inline asm
	// begin inline asm
	ld.relaxed.gpu.u32 %r445, [%rd1];
	// end inline asm
	add.s32 	%r446, %r445, 1;
	// begin inline asm
	st.relaxed.gpu.u32 [%rd1], %r446;
	// end inline asm
	// begin inline asm
	ld.relaxed.gpu.u32 %r447, [%rd1];
	// end inline asm
	add.s32 	%r448, %r447, 1;
	// begin inline asm
	st.relaxed.gpu.u32 [%rd1], %r448;
	// end inline asm
	// begin inline asm
	ld.relaxed.gpu.u32 %r449, [%rd1];
	// end inline asm
	add.s32 	%r450, %r449, 1;
	// begin inline asm
	st.relaxed.gpu.u32 [%rd1], %r450;
	// end inline asm
	// begin inline asm
	ld.relaxed.gpu.u32 %r451, [%rd1];
	// end inline asm
	add.s32 	%r452, %r451, 1;
	// begin inline asm
	st.relaxed.gpu.u32 [%rd1], %r452;
	// end inline asm
	// begin inline asm
	ld.relaxed.gpu.u32 %r453, [%rd1];
	// end inline asm
	add.s32 	%r454, %r453, 1;
	// begin inline asm
	st.relaxed.gpu.u32 [%rd1], %r454;
	// end inline asm
	// begin inline asm
	ld.relaxed.gpu.u32 %r455, [%rd1];
	// end inline asm
	add.s32 	%r456, %r455, 1;
	// begin inline asm
	st.relaxed.gpu.u32 [%rd1], %r456;
	// end inline asm
	// begin inline asm
	ld.relaxed.gpu.u32 %r457, [%rd1];
	// end inline asm
	add.s32 	%r458, %r457, 1;
	// begin inline asm
	st.relaxed.gpu.u32 [%rd1], %r458;
	// end inline asm
	// begin inline asm
	ld.relaxed.gpu.u32 %r459, [%rd1];
	// end inline asm
	add.s32 	%r460, %r459, 1;
	// begin inline asm
	st.relaxed.gpu.u32 [%rd1], %r460;
	// end inline asm
	// begin inline asm
	ld.relaxed.gpu.u32 %r461, [%rd1];
	// end inline asm
	add.s32 	%r462, %r461, 1;
	// begin inline asm
	st.relaxed.gpu.u32 [%rd1], %r462;
	// end inline asm
	// begin inline asm
	ld.relaxed.gpu.u32 %r463, [%rd1];
	// end inline asm
	add.s32 	%r464, %r463, 1;
	// begin inline asm
	st.relaxed.gpu.u32 [%rd1], %r464;
	// end inline asm
	// begin inline asm
	ld.relaxed.gpu.u32 %r465, [%rd1];
	// end inline asm
	add.s32 	%r466, %r465, 1;
	// begin inline asm
	st.relaxed.gpu.u32 [%rd1], %r466;
	// end inline asm
	// begin inline asm
	ld.relaxed.gpu.u32 %r467, [%rd1];
	// end inline asm
	add.s32 	%r468, %r467, 1;
	// begin inline asm
	st.relaxed.gpu.u32 [%rd1], %r468;
	// end inline asm
	// begin inline asm
	ld.relaxed.gpu.u32 %r469, [%rd1];
	// end inline asm
	add.s32 	%r470, %r469, 1;
	// begin inline asm
	st.relaxed.gpu.u32 [%rd1], %r470;
	// end inline asm
	// begin inline asm
	ld.relaxed.gpu.u32 %r471, [%rd1];
	// end inline asm
	add.s32 	%r472, %r471, 1;
	// begin inline asm
	st.relaxed.gpu.u32 [%rd1], %r472;
	// end inline asm
	// begin inline asm
	ld.relaxed.gpu.u32 %r473, [%rd1];
	// end inline asm
	add.s32 	%r474, %r473, 1;
	// begin inline asm
	st.relaxed.gpu.u32 [%rd1], %r474;
	// end inline asm
	// begin inline asm
	ld.relaxed.gpu.u32 %r475, [%rd1];
	// end inline asm
	add.s32 	%r476, %r475, 1;
	// begin inline asm
	st.relaxed.gpu.u32 [%rd1], %r476;
	// end inline asm
	// begin inline asm
	ld.relaxed.gpu.u32 %r477, [%rd1];
	// end inline asm
	add.s32 	%r478, %r477, 1;
	// begin inline asm
	st.relaxed.gpu.u32 [%rd1], %r478;
	// end inline asm
	// begin inline asm
	ld.relaxed.gpu.u32 %r479, [%rd1];
	// end inline asm
	add.s32 	%r480, %r479, 1;
	// begin inline asm
	st.relaxed.gpu.u32 [%rd1], %r480;
	// end inline asm
	// begin inline asm
	ld.relaxed.gpu.u32 %r481, [%rd1];
	// end inline asm
	add.s32 	%r482, %r481, 1;
	// begin inline asm
	st.relaxed.gpu.u32 [%rd1], %r482;
	// end inline asm
	// begin inline asm
	ld.relaxed.gpu.u32 %r483, [%rd1];
	// end inline asm
	add.s32 	%r484, %r483, 1;
	// begin inline asm
	st.relaxed.gpu.u32 [%rd1], %r484;
	// end inline asm
	// begin inline asm
	ld.relaxed.gpu.u32 %r485, [%rd1];
	// end inline asm
	add.s32 	%r486, %r485, 1;
	// begin inline asm
	st.relaxed.gpu.u32 [%rd1], %r486;
	// end inline asm
	// begin inline asm
	ld.relaxed.gpu.u32 %r487, [%rd1];
	// end inline asm
	add.s32 	%r488, %r487, 1;
	// begin inline asm
	st.relaxed.gpu.u32 [%rd1], %r488;
	// end inline asm
	// begin inline asm
	ld.relaxed.gpu.u32 %r489, [%rd1];
	// end inline asm
	add.s32 	%r490, %r489, 1;
	// begin inline asm
	st.relaxed.gpu.u32 [%rd1], %r490;
	// end inline asm
	// begin inline asm
	ld.relaxed.gpu.u32 %r491, [%rd1];
	// end inline asm
	add.s32 	%r492, %r491, 1;
	// begin inline asm
	st.relaxed.gpu.u32 [%rd1], %r492;
	// end inline asm
	// begin inline asm
	ld.relaxed.gpu.u32 %r493, [%rd1];
	// end inline asm
	add.s32 	%r494, %r493, 1;
	// begin inline asm
	st.relaxed.gpu.u32 [%rd1], %r494;
	// end inline asm
	// begin inline asm
	ld.relaxed.gpu.u32 %r495, [%rd1];
	// end inline asm
	add.s32 	%r496, %r495, 1;
	// begin inline asm
	st.relaxed.gpu.u32 [%rd1], %r496;
	// end inline asm
	// begin inline asm
	ld.relaxed.gpu.u32 %r497, [%rd1];
	// end inline asm
	add.s32 	%r498, %r497, 1;
	// begin inline asm
	st.relaxed.gpu.u32 [%rd1], %r498;
	// end inline asm
	// begin inline asm
	ld.relaxed.gpu.u32 %r499, [%rd1];
	// end inline asm
	add.s32 	%r500, %r499, 1;
	// begin inline asm
	st.relaxed.gpu.u32 [%rd1], %r500;
	// end inline asm
	// begin inline asm
	ld.relaxed.gpu.u32 %r501, [%rd1];
	// end inline asm
	add.s32 	%r502, %r501, 1;
	// begin inline asm
	st.relaxed.gpu.u32 [%rd1], %r502;
	// end inline asm
	// begin inline asm
	ld.relaxed.gpu.u32 %r503, [%rd1];
	// end inline asm
	add.s32 	%r504, %r503, 1;
	// begin inline asm
	st.relaxed.gpu.u32 [%rd1], %r504;
	// end inline asm
	// begin inline asm
	ld.relaxed.gpu.u32 %r505, [%rd1];
	// end inline asm
	add.s32 	%r506, %r505, 1;
	// begin inline asm
	st.relaxed.gpu.u32 [%rd1], %r506;
	// end inline asm
	// begin inline asm
	ld.relaxed.gpu.u32 %r507, [%rd1];
	// end inline asm
	add.s32 	%r508, %r507, 1;
	// begin inline asm
	st.relaxed.gpu.u32 [%rd1], %r508;
	// end inline asm
	// begin inline asm
	ld.relaxed.gpu.u32 %r509, [%rd1];
	// end inline asm
	add.s32 	%r510, %r509, 1;
	// begin inline asm
	st.relaxed.gpu.u32 [%rd1], %r510;
	// end inline asm
	// begin inline asm
	ld.relaxed.gpu.u32 %r511, [%rd1];
	// end inline asm
	add.s32 	%r512, %r511, 1;
	// begin inline asm
	st.relaxed.gpu.u32 [%rd1], %r512;
	// end inline asm
	// begin inline asm
	ld.relaxed.gpu.u32 %r513, [%rd1];
	// end inline asm
	add.s32 	%r514, %r513, 1;
	// begin inline asm
	st.relaxed.gpu.u32 [%rd1], %r514;
	// end inline asm
$L__BB59_2:
	ret;

}
	// .globl	_Z4testIL_Z13load_volatilePKjEL_Z14store_volatilePjjELi256E14single_element10skip_lanesILj32EEEvv
.visible .entry _Z4testIL_Z13load_volatilePKjEL_Z14store_volatilePjjELi256E14single_element10skip_lanesILj32EEEvv()
{
	.reg .pred 	%p<2>;
	.reg .b32 	%r<515>;
	.reg .b64 	%rd<514>;

	// begin inline asm
	mov.u32 %r1, %laneid;
	// end inline asm
	and.b32  	%r2, %r1, 31;
	setp.ne.s32 	%p1, %r2, 0;
	@%p1 bra 	$L__BB60_2;
	mov.u64 	%rd513, buffer;
	cvta.global.u64 	%rd1, %rd513;
	// begin inline asm
	ld.volatile.global.u32 %r3, [%rd1];
	// end inline asm
	add.s32 	%r4, %r3, 1;
	// begin inline asm
	st.volatile.global.u32 [%rd1], %r4;
	// end inline asm
	// begin inline asm
	ld.volatile.global.u32 %r5, [%rd1];
	// end inline asm
	add.s32 	%r6, %r5, 1;
	// begin inline asm
	st.volatile.global.u32 [%rd1], %r6;
	// end inline asm
	// begin inline asm
	ld.volatile.global.u32 %r7, [%rd1];
	// end inline asm
	add.s32 	%r8, %r7, 1;
	// begin inline asm
	st.volatile.global.u32 [%rd1], %r8;
	// end inline asm
	// begin inline asm
	ld.volatile.global.u32 %r9, [%rd1];
	// end inline asm
	add.s32 	%r10, %r9, 1;
	// begin inline asm
	st.volatile.global.u32 [%rd1], %r10;
	// end inline asm
	// begin inline asm
	ld.volatile.global.u32 %r11, [%rd1];
	// end inline asm
	add.s32 	%r12, %r11, 1;
	// begin inline asm
	st.volatile.global.u32 [%rd1], %r12;
	// end inline asm
	// begin inline asm
	ld.volatile.global.u32 %r13, [%rd1];
	// end inline asm
	add.s32 	%r14, %r13, 1;
	// begin inline asm
	st.volatile.global.u32 [%rd1], %r14;
	// end inline asm
	// begin inline asm
	ld.volatile.global.u32 %r15, [%rd1];
	// end inline asm
	add.s32 	%r16, %r15, 1;
	// begin inline asm
	st.volatile.global.u32 [%rd1], %r16;
	// end inline asm
	// begin inline asm
	ld.volatile.global.u32 %r17, [%rd1];
	// end inline asm
	add.s32 	%r18, %r17, 1;
	// begin inline asm
	st.volatile.global.u32 [%rd1], %r18;
	// end inline asm
	// begin inline asm
	ld.volatile.global.u32 %r19, [%rd1];
	// end inline asm
	add.s32 	%r20, %r19, 1;
	// begin inline asm
	st.volatile.global.u32 [%rd1], %r20;
	// end inline asm
	// begin inline asm
	ld.volatile.global.u32 %r21, [%rd1];
	// end inline asm
	add.s32 	%r22, %r21, 1;
	// begin inline asm
	st.volatile.global.u32 [%rd1], %r22;
	// end inline asm
	// begin inline asm
	ld.volatile.global.u32 %r23, [%rd1];
	// end inline asm
	add.s32 	%r24, %r23, 1;
	// begin inline asm
	st.volatile.global.u32 [%rd1], %r24;
	// end inline asm
	// begin inline asm
	ld.volatile.global.u32 %r25, [%rd1];
	// end inline asm
	add.s32 	%r26, %r25, 1;
	// begin inline asm
	st.volatile.global.u32 [%rd1], %r26;
	// end inline asm
	// begin inline asm
	ld.volatile.global.u32 %r27, [%rd1];
	// end inline asm
	add.s32 	%r28, %r27, 1;
	// begin inline asm
	st.volatile.global.u32 [%rd1], %r28;
	// end inline asm
	// begin inline asm
	ld.volatile.global.u32 %r29, [%rd1];
	// end inline asm
	add.s32 	%r30, %r29, 1;
	// begin inline asm
	st.volatile.global.u32 [%rd1], %r30;
	// end inline asm
	// begin inline asm
	ld.volatile.global.u32 %r31, [%rd1];
	// end inline asm
	add.s32 	%r32, %r31, 1;
	// begin inline asm
	st.volatile.global.u32 [%rd1], %r32;
	// end inline asm
	// begin inline asm
	ld.volatile.global.u32 %r33, [%rd1];
	// end inline asm
	add.s32 	%r34, %r33, 1;
	// begin inline asm
	st.volatile.global.u32 [%rd1], %r34;
	// end inline asm
	// begin inline asm
	ld.volatile.global.u32 %r35, [%rd1];
	// end inline asm
	add.s32 	%r36, %r35, 1;
	// begin inline asm
	st.volatile.global.u32 [%rd1], %r36;
	// end inline asm
	// begin inline asm
	ld.volatile.global.u32 %r37, [%rd1];
	// end inline asm
	add.s32 	%r38, %r37, 1;
	// begin inline asm
	st.volatile.global.u32 [%rd1], %r38;
	// end inline asm
	// begin inline asm
	ld.volatile.global.u32 %r39, [%rd1];
	// end inline asm
	add.s32 	%r40, %r39, 1;
	// begin inline asm
	st.volatile.global.u32 [%rd1], %r40;
	// end inline asm
	// begin inline asm
	ld.volatile.global.u32 %r41, [%rd1];
	// end inline asm
	add.s32 	%r42, %r41, 1;
	// begin inline asm
	st.volatile.global.u32 [%rd1], %r42;
	// end inline asm
	// begin inline asm
	ld.volatile.global.u32 %r43, [%rd1];
	// end inline asm
	add.s32 	%r44, %r43, 1;
	// begin inline asm
	st.volatile.global.u32 [%rd1], %r44;
	// end inline asm
	// begin inline asm
	ld.volatile.global.u32 %r45, [%rd1];
	// end inline asm
	add.s32 	%r46, %r45, 1;
	// begin inline asm
	st.volatile.global.u32 [%rd1], %r46;
	// end inline asm
	// begin inline asm
	ld.volatile.global.u32 %r47, [%rd1];
	// end inline asm
	add.s32 	%r48, %r47, 1;
	// begin inline asm
	st.volatile.global.u32 [%rd1], %r48;
	// end inline asm
	// begin inline asm
	ld.volatile.global.u32 %r49, [%rd1];
	// end inline asm
	add.s32 	%r50, %r49, 1;
	// begin inline asm
	st.volatile.global.u32 [%rd1], %r50;
	// end inline asm
	// begin inline asm
	ld.volatile.global.u32 %r51, [%rd1];
	// end inline asm
	add.s32 	%r52, %r51, 1;
	// begin inline asm
	st.volatile.global.u32 [%rd1], %r52;
	// end inline asm
	// begin inline asm
	ld.volatile.global.u32 %r53, [%rd1];
	// end inline asm
	add.s32 	%r54, %r53, 1;
	// begin inline asm
	st.volatile.global.u32 [%rd1], %r54;
	// end inline asm
	// begin inline asm
	ld.volatile.global.u32 %r55, [%rd1];
	// end inline asm
	add.s32 	%r56, %r55, 1;
	// begin inline asm
	st.volatile.global.u32 [%rd1], %r56;
	// end inline asm
	// begin inline asm
	ld.volatile.global.u32 %r57, [%rd1];
	// end inline asm
	add.s32 	%r58, %r57, 1;
	// begin inline asm
	st.volatile.global.u32 [%rd1], %r58;
	// end inline asm
	// begin inline asm
	ld.volatile.global.u32 %r59, [%rd1];
	// end inline asm
	add.s32 	%r60, %r59, 1;
	// begin inline asm
	st.volatile.global.u32 [%rd1], %r60;
	// end inline asm
	// begin inline asm
	ld.volatile.global.u32 %r61, [%rd1];
	// end inline asm
	add.s32 	%r62, %r61, 1;
	// begin inline asm
	st.volatile.global.u32 [%rd1], %r62;
	// end inline asm
	// begin inline asm
	ld.volatile.global.u32 %r63, [%rd1];
	// end inline asm
	add.s32 	%r64, %r63, 1;
	// begin inline asm
	st.volatile.global.u32 [%rd1], %r64;
	// end inline asm
	// begin inline asm
	ld.volatile.global.u32 %r65, [%rd1];
	// end inline asm
	add.s32 	%r66, %r65, 1;
	// begin inline asm
	st.volatile.global.u32 [%rd1], %r66;
	// end inline asm
	// begin inline asm
	ld.volatile.global.u32 %r67, [%rd1];
	// end inline asm
	add.s32 	%r68, %r67, 1;
	// begin inline asm
	st.volatile.global.u32 [%rd1], %r68;
	// end inline asm
	// begin inline asm
	ld.volatile.global.u32 %r69, [%rd1];
	// end inline asm
	add.s32 	%r70, %r69, 1;
	// begin inline asm
	st.volatile.global.u32 [%rd1], %r70;
	// end inline asm
	// begin inline asm
	ld.volatile.global.u32 %r71, [%rd1];
	// end inline asm
	add.s32 	%r72, %r71, 1;
	// begin inline asm
	st.volatile.global.u32 [%rd1], %r72;
	// end inline asm
	// begin inline asm
	ld.volatile.global.u32 %r73, [%rd1];
	// end inline asm
	add.s32 	%r74, %r73, 1;
	// begin inline asm
	st.volatile.global.u32 [%rd1], %r74;
	// end inline asm
	// begin inline asm
	ld.volatile.global.u32 %r75, [%rd1];
	// end inline asm
	add.s32 	%r76, %r75, 1;
	// begin inline asm
	st.volatile.global.u32 [%rd1], %r76;
	// end inline asm
	// begin inline asm
	ld.volatile.global.u32 %r77, [%rd1];
	// end inline asm
	add.s32 	%r78, %r77, 1;
	// begin inline asm
	st.volatile.global.u32 [%rd1], %r78;
	// end inline asm
	// begin inline asm
	ld.volatile.global.u32 %r79, [%rd1];
	// end inline asm
	add.s32 	%r80, %r79, 1;
	// begin inline asm
	st.volatile.global.u32 [%rd1], %r80;
	// end inline asm
	// begin inline asm
	ld.volatile.global.u32 %r81, [%rd1];
	// end inline asm
	add.s32 	%r82, %r81, 1;
	// begin inline asm
	st.volatile.global.u32 [%rd1], %r82;
	// end inline asm
	// begin inline asm
	ld.volatile.global.u32 %r83, [%rd1];
	// end inline asm
	add.s32 	%r84, %r83, 1;
	// begin inline asm
	st.volatile.global.u32 [%rd1], %r84;
	// end inline asm
	// begin inline asm
	ld.volatile.global.u32 %r85, [%rd1];
	// end inline asm
	add.s32 	%r86, %r85, 1;
	// begin inline asm
	st.volatile.global.u32 [%rd1], %r86;
	// end inline asm
	// begin inline asm
	ld.volatile.global.u32 %r87, [%rd1];
	// end inline asm
	add.s32 	%r88, %r87, 1;
	// begin inline asm
	st.volatile.global.u32 [%rd1], %r88;
	// end inline asm
	// begin inline asm
	ld.volatile.global.u32 %r89, [%rd1];
	// end inline asm
	add.s32 	%r90, %r89, 1;
	// begin inline asm
	st.volatile.global.u32 [%rd1], %r90;
	// end inline asm
	// begin inline asm
	ld.volatile.global.u32 %r91, [%rd1];
	// end inline asm
	add.s32 	%r92, %r91, 1;
	// begin inline asm
	st.volatile.global.u32 [%rd1], %r92;
	// end inline asm
	// begin inline asm
	ld.volatile.global.u32 %r93, [%rd1];
	// end inline asm
	add.s32 	%r94, %r93, 1;
	// begin inline asm
	st.volatile.global.u32 [%rd1], %r94;
	// end inline asm
	// begin inline asm
	ld.volatile.global.u32 %r95, [%rd1];
	// end inline asm
	add.s32 	%r96, %r95, 1;
	// begin inline asm
	st.volatile.global.u32 [%rd1], %r96;
	// end inline asm
	// begin inline asm
	ld.volatile.global.u32 %r97, [%rd1];
	// end inline asm
	add.s32 	%r98, %r97, 1;
	// begin inline asm
	st.volatile.global.u32 [%rd1], %r98;
	// end inline asm
	// begin inline asm
	ld.volatile.global.u32 %r99, [%rd1];
	// end inline asm
	add.s32 	%r100, %r99, 1;
	// begin inline asm
	st.volatile.global.u32 [%rd1], %r100;
	// end inline asm
	// begin inline asm
	ld.volatile.global.u32 %r101, [%rd1];
	// end inline asm
	add.s32 	%r102, %r101, 1;
	// begin inline asm
	st.volatile.global.u32 [%rd1], %r102;
	// end inline asm
	// begin inline asm
	ld.volatile.global.u32 %r103, [%rd1];
	// end inline asm
	add.s32 	%r104, %r103, 1;
	// begin inline asm
	st.volatile.global.u32 [%rd1], %r104;
	// end inline asm
	// begin inline asm
	ld.volatile.global.u32 %r105, [%rd1];
	// end inline asm
	add.s32 	%r106, %r105, 1;
	// begin inline asm
	st.volatile.global.u32 [%rd1], %r106;
	// end inline asm
	// begin inline asm
	ld.volatile.global.u32 %r107, [%rd1];
	// end inline asm
	add.s32 	%r108, %r107, 1;
	// begin inline asm
	st.volatile.global.u32 [%rd1], %r108;
	// end inline asm
	// begin inline asm
	ld.volatile.global.u32 %r109, [%rd1];
	// end inline asm
	add.s32 	%r110, %r109, 1;
	// begin inline asm
	st.volatile.global.u32 [%rd1], %r110;
	// end inline asm
	// begin inline asm
	ld.volatile.global.u32 %r111, [%rd1];
	// end inline asm
	add.s32 	%r112, %r111, 1;
	// begin inline asm
	st.volatile.global.u32 [%rd1], %r112;
	// end inline asm
	// begin inline asm
	ld.volatile.global.u32 %r113, [%rd1];
	// end inline asm
	add.s32 	%r114, %r113, 1;
	// begin inline asm
	st.volatile.global.u32 [%rd1], %r114;
	// end inline asm
	// begin inline asm
	ld.volatile.global.u32 %r115, [%rd1];
	// end inline asm
	add.s32 	%r116, %r115, 1;
	// begin inline asm
	st.volatile.global.u32 [%rd1], %r116;
	// end inline asm
	// begin inline asm
	ld.volatile.global.u32 %r117, [%rd1];
	// end inline asm
	add.s32 	%r118, %r117, 1;
	// begin inline asm
	st.volatile.global.u32 [%rd1], %r118;
	// end inline asm
	// begin inline asm
	ld.volatile.global.u32 %r119, [%rd1];
	// end inline asm
	add.s32 	%r120, %r119, 1;
	// begin inline asm
	st.volatile.global.u32 [%rd1], %r120;
	// end inline asm
	// begin inline asm
	ld.volatile.global.u32 %r121, [%rd1];
	// end inline asm
	add.s32 	%r122, %r121, 1;
	// begin inline asm
	st.volatile.global.u32 [%rd1], %r122;
	// end inline asm
	// begin inline asm
	ld.volatile.global.u32 %r123, [%rd1];
	// end inline asm
	add.s32 	%r124, %r123, 1;
	// begin inline asm
	st.volatile.global.u32 [%rd1], %r124;
	// end inline asm
	// begin inline asm
	ld.volatile.global.u32 %r125, [%rd1];
	// end inline asm
	add.s32 	%r126, %r125, 1;
	// begin inline asm
	st.volatile.global.u32 [%rd1], %r126;
	// end inline asm
	// begin inline asm
	ld.volatile.global.u32 %r127, [%rd1];
	// end inline asm
	add.s32 	%r128, %r127, 1;
	// begin inline asm
	st.volatile.global.u32 [%rd1], %r128;
	// end inline asm
	// begin inline asm
	ld.volatile.global.u32 %r129, [%rd1];
	// end inline asm
	add.s32 	%r130, %r129, 1;
	// begin inline asm
	st.volatile.global.u32 [%rd1], %r130;
	// end inline asm
	// begin inline asm
	ld.volatile.global.u32 %r131, [%rd1];
	// end inline asm
	add.s32 	%r132, %r131, 1;
	// begin inline asm
	st.volatile.global.u32 [%rd1], %r132;
	// end inline asm
	// begin inline asm
	ld.volatile.global.u32 %r133, [%rd1];
	// end inline asm
	add.s32 	%r134, %r133, 1;
	// begin inline asm
	st.volatile.global.u32 [%rd1], %r134;
	// end inline asm
	// begin inline asm
	ld.volatile.global.u32 %r135, [%rd1];
	// end inline asm
	add.s32 	%r136, %r135, 1;
	// begin inline asm
	st.volatile.global.u32 [%rd1], %r136;
	// end inline asm
	// begin inline asm
	ld.volatile.global.u32 %r137, [%rd1];
	// end inline asm
	add.s32 	%r138, %r137, 1;
	// begin inline asm
	st.volatile.global.u32 [%rd1], %r138;
	// end inline asm
	// begin inline asm
	ld.volatile.global.u32 %r139, [%rd1];
	// end inline asm
	add.s32 	%r140, %r139, 1;
	// begin inline asm
	st.volatile.global.u32 [%rd1], %r140;
	// end inline asm
	// begin inline asm
	ld.volatile.global.u32 %r141, [%rd1];
	// end inline asm
	add.s32 	%r142, %r141, 1;
	// begin inline asm
	st.volatile.global.u32 [%rd1], %r142;
	// end inline asm
	// begin inline asm
	ld.volatile.global.u32 %r143, [%rd1];
	// end inline asm
	add.s32 	%r144, %r143, 1;
	// begin inline asm
	st.volatile.global.u32 [%rd1], %r144;
	// end inline asm
	// begin inline asm
	ld.volatile.global.u32 %r145, [%rd1];
	// end inline asm
	add.s32 	%r146, %r145, 1;
	// begin inline asm
	st.volatile.global.u32 [%rd1], %r146;
	// end inline asm
	// begin inline asm
	ld.volatile.global.u32 %r147, [%rd1];
	// end inline asm
	add.s32 	%r148, %r147, 1;
	// begin inline asm
	st.volatile.global.u32 [%rd1], %r148;
	// end inline asm
	// begin inline asm
	ld.volatile.global.u32 %r149, [%rd1];
	// end inline asm
	add.s32 	%r150, %r149, 1;
	// begin inline asm
	st.volatile.global.u32 [%rd1], %r150;
	// end inline asm
	// begin inline asm
	ld.volatile.global.u32 %r151, [%rd1];
	// end inline asm
	add.s32 	%r152, %r151, 1;
	// begin inline asm
	st.volatile.global.u32 [%rd1], %r152;
	// end inline asm
	// begin inline asm
	ld.volatile.global.u32 %r153, [%rd1];
	// end inline asm
	add.s32 	%r154, %r153, 1;
	// begin inline asm
	st.volatile.global.u32 [%rd1], %r154;
	// end inline asm
	// begin inline asm
	ld.volatile.global.u32 %r155, [%rd1];
	// end inline asm
	add.s32 	%r156, %r155, 1;
	// begin inline asm
	st.volatile.global.u32 [%rd1], %r156;
	// end inline asm
	// begin inline asm
	ld.volatile.global.u32 %r157, [%rd1];
	// end inline asm
	add.s32 	%r158, %r157, 1;
	// begin inline asm
	st.volatile.global.u32 [%rd1], %r158;
	// end inline asm
	// begin inline asm
	ld.volatile.global.u32 %r159, [%rd1];
	// end inline asm
	add.s32 	%r160, %r159, 1;
	// begin inline asm
	st.volatile.global.u32 [%rd1], %r160;
	// end inline asm
	// begin inline asm
	ld.volatile.global.u32 %r161, [%rd1];
	// end inline asm
	add.s32 	%r162, %r161, 1;
	// begin inline asm
	st.volatile.global.u32 [%rd1], %r162;
	// end inline asm
	// begin inline asm
	ld.volatile.global.u32 %r163, [%rd1];
	// end inline asm
	add.s32 	%r164, %r163, 1;
	// begin inline asm
	st.volatile.global.u32 [%rd1], %r164;
	// end inline asm
	// begin inline asm
	ld.volatile.global.u32 %r165, [%rd1];
	// end inline asm
	add.s32 	%r166, %r165, 1;
	// begin inline asm
	st.volatile.global.u32 [%rd1], %r166;
	// end inline asm
	// begin inline asm
	ld.volatile.global.u32 %r167, [%rd1];
	// end inline asm
	add.s32 	%r168, %r167, 1;
	// begin inline asm
	st.volatile.global.u32 [%rd1], %r168;
	// end inline asm
	// begin inline asm
	ld.volatile.global.u32 %r169, [%rd1];
	// end inline asm
	add.s32 	%r170, %r169, 1;
	// begin inline asm
	st.volatile.global.u32 [%rd1], %r170;
	// end inline asm
	// begin inline asm
	ld.volatile.global.u32 %r171, [%rd1];
	// end inline asm
	add.s32 	%r172, %r171, 1;
	// begin inline asm
	st.volatile.global.u32 [%rd1], %r172;
	// end inline asm
	// begin inline asm
	ld.volatile.global.u32 %r173, [%rd1];
	// end inline asm
	add.s32 	%r174, %r173, 1;
	// begin inline asm
	st.volatile.global.u32 [%rd1], %r174;
	// end inline asm
	// begin inline asm
	ld.volatile.global.u32 %r175, [%rd1];
	// end inline asm
	add.s32 	%r176, %r175, 1;
	// begin inline asm
	st.volatile.global.u32 [%rd1], %r176;
	// end inline asm
	// begin inline asm
	ld.volatile.global.u32 %r177, [%rd1];
	// end inline asm
	add.s32 	%r178, %r177, 1;
	// begin inline asm
	st.volatile.global.u32 [%rd1], %r178;
	// end inline asm
	// begin inline asm
	ld.volatile.global.u32 %r179, [%rd1];
	// end inline asm
	add.s32 	%r180, %r179, 1;
	// begin inline asm
	st.volatile.global.u32 [%rd1], %r180;
	// end inline asm
	// begin inline asm
	ld.volatile.global.u32 %r181, [%rd1];
	// end inline asm
	add.s32 	%r182, %r181, 1;
	// begin inline asm
	st.volatile.global.u32 [%rd1], %r182;
	// end inline asm
	// begin inline asm
	ld.volatile.global.u32 %r183, [%rd1];
	// end inline asm
	add.s32 	%r184, %r183, 1;
	// begin inline asm
	st.volatile.global.u32 [%rd1], %r184;
	// end inline asm
	// begin inline asm
	ld.volatile.global.u32 %r185, [%rd1];
	// end inline asm
	add.s32 	%r186, %r185, 1;
	// begin inline asm
	st.volatile.global.u32 [%rd1], %r186;
	// end inline asm
	// begin inline asm
	ld.volatile.global.u32 %r187, [%rd1];
	// end inline asm
	add.s32 	%r188, %r187, 1;
	// begin inline asm
	st.volatile.global.u32 [%rd1], %r188;
	// end inline asm
	// begin inline asm
	ld.volatile.global.u32 %r189, [%rd1];
	// end inline asm
	add.s32 	%r190, %r189, 1;
	// begin inline asm
	st.volatile.global.u32 [%rd1], %r190;
	// end inline asm
	// begin inline asm
	ld.volatile.global.u32 %r191, [%rd1];
	// end inline asm
	add.s32 	%r192, %r191, 1;
	// begin inline asm
	st.volatile.global.u32 [%rd1], %r192;
	// end inline asm
	// begin inline asm
	ld.volatile.global.u32 %r193, [%rd1];
	// end inline asm
	add.s32 	%r194, %r193, 1;
	// begin inline asm
	st.volatile.global.u32 [%rd1], %r194;
	// end inline asm
	// begin inline asm
	ld.volatile.global.u32 %r195, [%rd1];
	// end inline asm
	add.s32 	%r196, %r195, 1;
	// begin inline asm
	st.volatile.global.u32 [%rd1], %r196;
	// end inline asm
	// begin inline asm
	ld.volatile.global.u32 %r197, [%rd1];
	// end inline asm
	add.s32 	%r198, %r197, 1;
	// begin inline asm
	st.volatile.global.u32 [%rd1], %r198;
	// end inline asm
	// begin inline asm
	ld.volatile.global.u32 %r199, [%rd1];
	// end inline asm
	add.s32 	%r200, %r199, 1;
	// begin inline asm
	st.volatile.global.u32 [%rd1], %r200;
	// end inline asm
	// begin inline asm
	ld.volatile.global.u32 %r201, [%rd1];
	// end inline asm
	add.s32 	%r202, %r201, 1;
	// begin inline asm
	st.volatile.global.u32 [%rd1], %r202;
	// end inline asm
	// begin inline asm
	ld.volatile.global.u32 %r203, [%rd1];
	// end inline asm
	add.s32 	%r204, %r203, 1;
	// begin inline asm
	st.volatile.global.u32 [%rd1], %r204;
	// end inline asm
	// begin inline asm
	ld.volatile.global.u32 %r205, [%rd1];
	// end inline asm
	add.s32 	%r206, %r205, 1;
	// begin inline asm
	st.volatile.global.u32 [%rd1], %r206;
	// end inline asm
	// begin inline asm
	ld.volatile.global.u32 %r207, [%rd1];
	// end inline asm
	add.s32 	%r208, %r207, 1;
	// begin inline asm
	st.volatile.global.u32 [%rd1], %r208;
	// end inline asm
	// begin inline asm
	ld.volatile.global.u32 %r209, [%rd1];
	// end inline asm
	add.s32 	%r210, %r209, 1;
	// begin inline asm
	st.volatile.global.u32 [%rd1], %r210;
	// end inline asm
	// begin inline asm
	ld.volatile.global.u32 %r211, [%rd1];
	// end inline asm
	add.s32 	%r212, %r211, 1;
	// begin inline asm
	st.volatile.global.u32 [%rd1], %r212;
	// end inline asm
	// begin inline asm
	ld.volatile.global.u32 %r213, [%rd1];
	// end inline asm
	add.s32 	%r214, %r213, 1;
	// begin inline asm
	st.volatile.global.u32 [%rd1], %r214;
	// end inline asm
	// begin inline asm
	ld.volatile.global.u32 %r215, [%rd1];
	// end inline asm
	add.s32 	%r216, %r215, 1;
	// begin inline asm
	st.volatile.global.u32 [%rd1], %r216;
	// end inline asm
	// begin inline asm
	ld.volatile.global.u32 %r217, [%rd1];
	// end inline asm
	add.s32 	%r218, %r217, 1;
	// begin inline asm
	st.volatile.global.u32 [%rd1], %r218;
	// end inline asm
	// begin inline asm
	ld.volatile.global.u32 %r219, [%rd1];
	// end inline asm
	add.s32 	%r220, %r219, 1;
	// begin inline asm
	st.volatile.global.u32 [%rd1], %r220;
	// end inline asm
	// begin inline asm
	ld.volatile.global.u32 %r221, [%rd1];
	// end inline asm
	add.s32 	%r222, %r221, 1;
	// begin inline asm
	st.volatile.global.u32 [%rd1], %r222;
	// end inline asm
	// begin inline asm
	ld.volatile.global.u32 %r223, [%rd1];
	// end inline asm
	add.s32 	%r224, %r223, 1;
	// begin inline asm
	st.volatile.global.u32 [%rd1], %r224;
	// end inline asm
	// begin inline asm
	ld.volatile.global.u32 %r225, [%rd1];
	// end inline asm
	add.s32 	%r226, %r225, 1;
	// begin inline asm
	st.volatile.global.u32 [%rd1], %r226;
	// end inline asm
	// begin inline asm
	ld.volatile.global.u32 %r227, [%rd1];
	// end inline asm
	add.s32 	%r228, %r227, 1;
	// begin inline asm
	st.volatile.global.u32 [%rd1], %r228;
	// end inline asm
	// begin inline asm
	ld.volatile.global.u32 %r229, [%rd1];
	// end inline asm
	add.s32 	%r230, %r229, 1;
	// begin inline asm
	st.volatile.global.u32 [%rd1], %r230;
	// end inline asm
	// begin inline asm
	ld.volatile.global.u32 %r231, [%rd1];
	// end inline asm
	add.s32 	%r232, %r231, 1;
	// begin inline asm
	st.volatile.global.u32 [%rd1], %r232;
	// end inline asm
	// begin inline asm
	ld.volatile.global.u32 %r233, [%rd1];
	// end inline asm
	add.s32 	%r234, %r233, 1;
	// begin inline asm
	st.volatile.global.u32 [%rd1], %r234;
	// end inline asm
	// begin inline asm
	ld.volatile.global.u32 %r235, [%rd1];
	// end inline asm
	add.s32 	%r236, %r235, 1;
	// begin inline asm
	st.volatile.global.u32 [%rd1], %r236;
	// end inline asm
	// begin inline asm
	ld.volatile.global.u32 %r237, [%rd1];
	// end inline asm
	add.s32 	%r238, %r237, 1;
	// begin inline asm
	st.volatile.global.u32 [%rd1], %r238;
	// end inline asm
	// begin inline asm
	ld.volatile.global.u32 %r239, [%rd1];
	// end inline asm
	add.s32 	%r240, %r239, 1;
	// begin inline asm
	st.volatile.global.u32 [%rd1], %r240;
	// end inline asm
	// begin inline asm
	ld.volatile.global.u32 %r241, [%rd1];
	// end inline asm
	add.s32 	%r242, %r241, 1;
	// begin inline asm
	st.volatile.global.u32 [%rd1], %r242;
	// end inline asm
	// begin inline asm
	ld.volatile.global.u32 %r243, [%rd1];
	// end inline asm
	add.s32 	%r244, %r243, 1;
	// begin inline asm
	st.volatile.global.u32 [%rd1], %r244;
	// end inline asm
	// begin inline asm
	ld.volatile.global.u32 %r245, [%rd1];
	// end inline asm
	add.s32 	%r246, %r245, 1;
	// begin inline asm
	st.volatile.global.u32 [%rd1], %r246;
	// end inline asm
	// begin inline asm
	ld.volatile.global.u32 %r247, [%rd1];
	// end inline asm
	add.s32 	%r248, %r247, 1;
	// begin inline asm
	st.volatile.global.u32 [%rd1], %r248;
	// end inline asm
	// begin inline asm
	ld.volatile.global.u32 %r249, [%rd1];
	// end inline asm
	add.s32 	%r250, %r249, 1;
	// begin inline asm
	st.volatile.global.u32 [%rd1], %r250;
	// end inline asm
	// begin inline asm
	ld.volatile.global.u32 %r251, [%rd1];
	// end inline asm
	add.s32 	%r252, %r251, 1;
	// begin inline asm
	st.volatile.global.u32 [%rd1], %r252;
	// end inline asm
	// begin inline asm
	ld.volatile.global.u32 %r253, [%rd1];
	// end inline asm
	add.s32 	%r254, %r253, 1;
	// begin inline asm
	st.volatile.global.u32 [%rd1], %r254;
	// end inline asm
	// begin inline asm
	ld.volatile.global.u32 %r255, [%rd1];
	// end inline asm
	add.s32 	%r256, %r255, 1;
	// begin inline asm
	st.volatile.global.u32 [%rd1], %r256;
	// end inline asm
	// begin inline asm
	ld.volatile.global.u32 %r257, [%rd1];
	// end inline asm
	add.s32 	%r258, %r257, 1;
	// begin inline asm
	st.volatile.global.u32 [%rd1], %r258;
	// end inline asm
	// begin inline asm
	ld.volatile.global.u32 %r259, [%rd1];
	// end inline asm
	add.s32 	%r260, %r259, 1;
	// begin inline asm
	st.volatile.global.u32 [%rd1], %r260;
	// end inline asm
	// begin inline asm
	ld.volatile.global.u32 %r261, [%rd1];
	// end inline asm
	add.s32 	%r262, %r261, 1;
	// begin inline asm
	st.volatile.global.u32 [%rd1], %r262;
	// end inline asm
	// begin inline asm
	ld.volatile.global.u32 %r263, [%rd1];
	// end inline asm
	add.s32 	%r264, %r263, 1;
	// begin inline asm
	st.volatile.global.u32 [%rd1], %r264;
	// end inline asm
	// begin inline asm
	ld.volatile.global.u32 %r265, [%rd1];
	// end inline asm
	add.s32 	%r266, %r265, 1;
	// begin inline asm
	st.volatile.global.u32 [%rd1], %r266;
	// end inline asm
	// begin inline asm
	ld.volatile.global.u32 %r267, [%rd1];
	// end inline asm
	add.s32 	%r268, %r267, 1;
	// begin inline asm
	st.volatile.global.u32 [%rd1], %r268;
	// end inline asm
	// begin inline asm
	ld.volatile.global.u32 %r269, [%rd1];
	// end inline asm
	add.s32 	%r270, %r269, 1;
	// begin inline asm
	st.volatile.global.u32 [%rd1], %r270;
	// end inline asm
	// begin inline asm
	ld.volatile.global.u32 %r271, [%rd1];
	// end inline asm
	add.s32 	%r272, %r271, 1;
	// begin inline asm
	st.volatile.global.u32 [%rd1], %r272;
	// end inline asm
	// begin inline asm
	ld.volatile.global.u32 %r273, [%rd1];
	// end inline asm
	add.s32 	%r274, %r273, 1;
	// begin inline asm
	st.volatile.global.u32 [%rd1], %r274;
	// end inline asm
	// begin inline asm
	ld.volatile.global.u32 %r275, [%rd1];
	// end inline asm
	add.s32 	%r276, %r275, 1;
	// begin inline asm
	st.volatile.global.u32 [%rd1], %r276;
	// end inline asm
	// begin inline asm
	ld.volatile.global.u32 %r277, [%rd1];
	// end inline asm
	add.s32 	%r278, %r277, 1;
	// begin inline asm
	st.volatile.global.u32 [%rd1], %r278;
	// end inline asm
	// begin inline asm
	ld.volatile.global.u32 %r279, [%rd1];
	// end inline asm
	add.s32 	%r280, %r279, 1;
	// begin inline asm
	st.volatile.global.u32 [%rd1], %r280;
	// end inline asm
	// begin inline asm
	ld.volatile.global.u32 %r281, [%rd1];
	// end inline asm
	add.s32 	%r282, %r281, 1;
	// begin inline asm
	st.volatile.global.u32 [%rd1], %r282;
	// end inline asm
	// begin inline asm
	ld.volatile.global.u32 %r283, [%rd1];
	// end inline asm
	add.s32 	%r284, %r283, 1;
	// begin inline asm
	st.volatile.global.u32 [%rd1], %r284;
	// end inline asm
	// begin inline asm
	ld.volatile.global.u32 %r285, [%rd1];
	// end inline asm
	add.s32 	%r286, %r285, 1;
	// begin inline asm
	st.volatile.global.u32 [%rd1], %r286;
	// end inline asm
	// begin inline asm
	ld.volatile.global.u32 %r287, [%rd1];
	// end inline asm
	add.s32 	%r288, %r287, 1;
	// begin inline asm
	st.volatile.global.u32 [%rd1], %r288;
	// end inline asm
	// begin inline asm
	ld.volatile.global.u32 %r289, [%rd1];
	// end inline asm
	add.s32 	%r290, %r289, 1;
	// begin inline asm
	st.volatile.global.u32 [%rd1], %r290;
	// end inline asm
	// begin inline asm
	ld.volatile.global.u32 %r291, [%rd1];
	// end inline asm
	add.s32 	%r292, %r291, 1;
	// begin inline asm
	st.volatile.global.u32 [%rd1], %r292;
	// end inline asm
	// begin inline asm
	ld.volatile.global.u32 %r293, [%rd1];
	// end inline asm
	add.s32 	%r294, %r293, 1;
	// begin inline asm
	st.volatile.global.u32 [%rd1], %r294;
	// end inline asm
	// begin inline asm
	ld.volatile.global.u32 %r295, [%rd1];
	// end inline asm
	add.s32 	%r296, %r295, 1;
	// begin inline asm
	st.volatile.global.u32 [%rd1], %r296;
	// end inline asm
	// begin inline asm
	ld.volatile.global.u32 %r297, [%rd1];
	// end inline asm
	add.s32 	%r298, %r297, 1;
	// begin inline asm
	st.volatile.global.u32 [%rd1], %r298;
	// end inline asm
	// begin inline asm
	ld.volatile.global.u32 %r299, [%rd1];
	// end inline asm
	add.s32 	%r300, %r299, 1;
	// begin inline asm
	st.volatile.global.u32 [%rd1], %r300;
	// end inline asm
	// begin inline asm
	ld.volatile.global.u32 %r301, [%rd1];
	// end inline asm
	add.s32 	%r302, %r301, 1;
	// begin inline asm
	st.volatile.global.u32 [%rd1], %r302;
	// end inline asm
	// begin inline asm
	ld.volatile.global.u32 %r303, [%rd1];
	// end inline asm
	add.s32 	%r304, %r303, 1;
	// begin inline asm
	st.volatile.global.u32 [%rd1], %r304;
	// end inline asm
	// begin inline asm
	ld.volatile.global.u32 %r305, [%rd1];
	// end inline asm
	add.s32 	%r306, %r305, 1;
	// begin inline asm
	st.volatile.global.u32 [%rd1], %r306;
	// end inline asm
	// begin inline asm
	ld.volatile.global.u32 %r307, [%rd1];
	// end inline asm
	add.s32 	%r308, %r307, 1;
	// begin inline asm
	st.volatile.global.u32 [%rd1], %r308;
	// end inline asm
	// begin inline asm
	ld.volatile.global.u32 %r309, [%rd1];
	// end inline asm
	add.s32 	%r310, %r309, 1;
	// begin inline asm
	st.volatile.global.u32 [%rd1], %r310;
	// end inline asm
	// begin inline asm
	ld.volatile.global.u32 %r311, [%rd1];
	// end inline asm
	add.s32 	%r312, %r311, 1;
	// begin inline asm
	st.volatile.global.u32 [%rd1], %r312;
	// end inline asm
	// begin inline asm
	ld.volatile.global.u32 %r313, [%rd1];
	// end inline asm
	add.s32 	%r314, %r313, 1;
	// begin inline asm
	st.volatile.global.u32 [%rd1], %r314;
	// end inline asm
	// begin inline asm
	ld.volatile.global.u32 %r315, [%rd1];
	// end inline asm
	add.s32 	%r316, %r315, 1;
	// begin inline asm
	st.volatile.global.u32 [%rd1], %r316;
	// end inline asm
	// begin inline asm
	ld.volatile.global.u32 %r317, [%rd1];
	// end inline asm
	add.s32 	%r318, %r317, 1;
	// begin inline asm
	st.volatile.global.u32 [%rd1], %r318;
	// end inline asm
	// begin inline asm
	ld.volatile.global.u32 %r319, [%rd1];
	// end inline asm
	add.s32 	%r320, %r319, 1;
	// begin inline asm
	st.volatile.global.u32 [%rd1], %r320;
	// end inline asm
	// begin inline asm
	ld.volatile.global.u32 %r321, [%rd1];
	// end inline asm
	add.s32 	%r322, %r321, 1;
	// begin inline asm
	st.volatile.global.u32 [%rd1], %r322;
	// end inline asm
	// begin inline asm
	ld.volatile.global.u32 %r323, [%rd1];
	// end inline asm
	add.s32 	%r324, %r323, 1;
	// begin inline asm
	st.volatile.global.u32 [%rd1], %r324;
	// end inline asm
	// begin inline asm
	ld.volatile.global.u32 %r325, [%rd1];
	// end inline asm
	add.s32 	%r326, %r325, 1;
	// begin inline asm
	st.volatile.global.u32 [%rd1], %r326;
	// end inline asm
	// begin inline asm
	ld.volatile.global.u32 %r327, [%rd1];
	// end inline asm
	add.s32 	%r328, %r327, 1;
	// begin inline asm
	st.volatile.global.u32 [%rd1], %r328;
	// end inline asm
	// begin inline asm
	ld.volatile.global.u32 %r329, [%rd1];
	// end inline asm
	add.s32 	%r330, %r329, 1;
	// begin inline asm
	st.volatile.global.u32 [%rd1], %r330;
	// end inline asm
	// begin inline asm
	ld.volatile.global.u32 %r331, [%rd1];
	// end inline asm
	add.s32 	%r332, %r331, 1;
	// begin inline asm
	st.volatile.global.u32 [%rd1], %r332;
	// end inline asm
	// begin inline asm
	ld.volatile.global.u32 %r333, [%rd1];
	// end inline asm
	add.s32 	%r334, %r333, 1;
	// begin inline asm
	st.volatile.global.u32 [%rd1], %r334;
	// end inline asm
	// begin inline asm
	ld.volatile.global.u32 %r335, [%rd1];
	// end inline asm
	add.s32 	%r336, %r335, 1;
	// begin inline asm
	st.volatile.global.u32 [%rd1], %r336;
	// end inline asm
	// begin inline asm
	ld.volatile.global.u32 %r337, [%rd1];
	// end inline asm
	add.s32 	%r338, %r337, 1;
	// begin inline asm
	st.volatile.global.u32 [%rd1], %r338;
	// end inline asm
	// begin inline asm
	ld.volatile.global.u32 %r339, [%rd1];
	// end inline asm
	add.s32 	%r340, %r339, 1;
	// begin inline asm
	st.volatile.global.u32 [%rd1], %r340;
	// end inline asm
	// begin inline asm
	ld.volatile.global.u32 %r341, [%rd1];
	// end inline asm
	add.s32 	%r342, %r341, 1;
	// begin inline asm
	st.volatile.global.u32 [%rd1], %r342;
	// end inline asm
	// begin inline asm
	ld.volatile.global.u32 %r343, [%rd1];
	// end inline asm
	add.s32 	%r344, %r343, 1;
	// begin inline asm
	st.volatile.global.u32 [%rd1], %r344;
	// end inline asm
	// begin inline asm
	ld.volatile.global.u32 %r345, [%rd1];
	// end inline asm
	add.s32 	%r346, %r345, 1;
	// begin inline asm
	st.volatile.global.u32 [%rd1], %r346;
	// end inline asm
	// begin inline asm
	ld.volatile.global.u32 %r347, [%rd1];
	// end inline asm
	add.s32 	%r348, %r347, 1;
	// begin inline asm
	st.volatile.global.u32 [%rd1], %r348;
	// end inline asm
	// begin inline asm
	ld.volatile.global.u32 %r349, [%rd1];
	// end inline asm
	add.s32 	%r350, %r349, 1;
	// begin inline asm
	st.volatile.global.u32 [%rd1], %r350;
	// end inline asm
	// begin inline asm
	ld.volatile.global.u32 %r351, [%rd1];
	// end inline asm
	add.s32 	%r352, %r351, 1;
	// begin inline asm
	st.volatile.global.u32 [%rd1], %r352;
	// end inline asm
	// begin inline asm
	ld.volatile.global.u32 %r353, [%rd1];
	// end inline asm
	add.s32 	%r354, %r353, 1;
	// begin inline asm
	st.volatile.global.u32 [%rd1], %r354;
	// end inline asm
	// begin inline asm
	ld.volatile.global.u32 %r355, [%rd1];
	// end inline asm
	add.s32 	%r356, %r355, 1;
	// begin inline asm
	st.volatile.global.u32 [%rd1], %r356;
	// end inline asm
	// begin inline asm
	ld.volatile.global.u32 %r357, [%rd1];
	// end inline asm
	add.s32 	%r358, %r357, 1;
	// begin inline asm
	st.volatile.global.u32 [%rd1], %r358;
	// end inline asm
	// begin inline asm
	ld.volatile.global.u32 %r359, [%rd1];
	// end inline asm
	add.s32 	%r360, %r359, 1;
	// begin inline asm
	st.volatile.global.u32 [%rd1], %r360;
	// end inline asm
	// begin inline asm
	ld.volatile.global.u32 %r361, [%rd1];
	// end inline asm
	add.s32 	%r362, %r361, 1;
	// begin inline asm
	st.volatile.global.u32 [%rd1], %r362;
	// end inline asm
	// begin inline asm
	ld.volatile.global.u32 %r363, [%rd1];
	// end inline asm
	add.s32 	%r364, %r363, 1;
	// begin inline asm
	st.volatile.global.u32 [%rd1], %r364;
	// end inline asm
	// begin inline asm
	ld.volatile.global.u32 %r365, [%rd1];
	// end inline asm
	add.s32 	%r366, %r365, 1;
	// begin inline asm
	st.volatile.global.u32 [%rd1], %r366;
	// end inline asm
	// begin inline asm
	ld.volatile.global.u32 %r367, [%rd1];
	// end inline asm
	add.s32 	%r368, %r367, 1;
	// begin inline asm
	st.volatile.global.u32 [%rd1], %r368;
	// end inline asm
	// begin inline asm
	ld.volatile.global.u32 %r369, [%rd1];
	// end inline asm
	add.s32 	%r370, %r369, 1;
	// begin inline asm
	st.volatile.global.u32 [%rd1], %r370;
	// end inline asm
	// begin inline asm
	ld.volatile.global.u32 %r371, [%rd1];
	// end inline asm
	add.s32 	%r372, %r371, 1;
	// begin inline asm
	st.volatile.global.u32 [%rd1], %r372;
	// end inline asm
	// begin inline asm
	ld.volatile.global.u32 %r373, [%rd1];
	// end inline asm
	add.s32 	%r374, %r373, 1;
	// begin inline asm
	st.volatile.global.u32 [%rd1], %r374;
	// end inline asm
	// begin inline asm
	ld.volatile.global.u32 %r375, [%rd1];
	// end inline asm
	add.s32 	%r376, %r375, 1;
	// begin inline asm
	st.volatile.global.u32 [%rd1], %r376;
	// end inline asm
	// begin inline asm
	ld.volatile.global.u32 %r377, [%rd1];
	// end inline asm
	add.s32 	%r378, %r377, 1;
	// begin inline asm
	st.volatile.global.u32 [%rd1], %r378;
	// end inline asm
	// begin inline asm
	ld.volatile.global.u32 %r379, [%rd1];
	// end inline asm
	add.s32 	%r380, %r379, 1;
	// begin inline asm
	st.volatile.global.u32 [%rd1], %r380;
	// end inline asm
	// begin inline asm
	ld.volatile.global.u32 %r381, [%rd1];
	// end inline asm
	add.s32 	%r382, %r381, 1;
	// begin inline asm
	st.volatile.global.u32 [%rd1], %r382;
	// end inline asm
	// begin inline asm
	ld.volatile.global.u32 %r383, [%rd1];
	// end inline asm
	add.s32 	%r384, %r383, 1;
	// begin inline asm
	st.volatile.global.u32 [%rd1], %r384;
	// end inline asm
	// begin inline asm
	ld.volatile.global.u32 %r385, [%rd1];
	// end inline asm
	add.s32 	%r386, %r385, 1;
	// begin inline asm
	st.volatile.global.u32 [%rd1], %r386;
	// end inline asm
	// begin inline asm
	ld.volatile.global.u32 %r387, [%rd1];
	// end inline asm
	add.s32 	%r388, %r387, 1;
	// begin inline asm
	st.volatile.global.u32 [%rd1], %r388;
	// end inline asm
	// begin inline asm
	ld.volatile.global.u32 %r389, [%rd1];
	// end inline asm
	add.s32 	%r390, %r389, 1;
	// begin inline asm
	st.volatile.global.u32 [%rd1], %r390;
	// end inline asm
	// begin inline asm
	ld.volatile.global.u32 %r391, [%rd1];
	// end inline asm
	add.s32 	%r392, %r391, 1;
	// begin inline asm
	st.volatile.global.u32 [%rd1], %r392;
	// end inline asm
	// begin inline asm
	ld.volatile.global.u32 %r393, [%rd1];
	// end inline asm
	add.s32 	%r394, %r393, 1;
	// begin inline asm
	st.volatile.global.u32 [%rd1], %r394;
	// end inline asm
	// begin inline asm
	ld.volatile.global.u32 %r395, [%rd1];
	// end inline asm
	add.s32 	%r396, %r395, 1;
	// begin inline asm
	st.volatile.global.u32 [%rd1], %r396;
	// end inline asm
	// begin inline asm
	ld.volatile.global.u32 %r397, [%rd1];
	// end inline asm
	add.s32 	%r398, %r397, 1;
	// begin inline asm
	st.volatile.global.u32 [%rd1], %r398;
	// end inline asm
	// begin inline asm
	ld.volatile.global.u32 %r399, [%rd1];
	// end inline asm
	add.s32 	%r400, %r399, 1;
	// begin inline asm
	st.volatile.global.u32 [%rd1], %r400;
	// end inline asm
	// begin inline asm
	ld.volatile.global.u32 %r401, [%rd1];
	// end inline asm
	add.s32 	%r402, %r401, 1;
	// begin inline asm
	st.volatile.global.u32 [%rd1], %r402;
	// end inline asm
	// begin inline asm
	ld.volatile.global.u32 %r403, [%rd1];
	// end inline asm
	add.s32 	%r404, %r403, 1;
	// begin inline asm
	st.volatile.global.u32 [%rd1], %r404;
	// end inline asm
	// begin inline asm
	ld.volatile.global.u32 %r405, [%rd1];
	// end inline asm
	add.s32 	%r406, %r405, 1;
	// begin inline asm
	st.volatile.global.u32 [%rd1], %r406;
	// end inline asm
	// begin inline asm
	ld.volatile.global.u32 %r407, [%rd1];
	// end inline asm
	add.s32 	%r408, %r407, 1;
	// begin inline asm
	st.volatile.global.u32 [%rd1], %r408;
	// end inline asm
	// begin inline asm
	ld.volatile.global.u32 %r409, [%rd1];
	// end inline asm
	add.s32 	%r410, %r409, 1;
	// begin inline asm
	st.volatile.global.u32 [%rd1], %r410;
	// end inline asm
	// begin inline asm
	ld.volatile.global.u32 %r411, [%rd1];
	// end inline asm
	add.s32 	%r412, %r411, 1;
	// begin inline asm
	st.volatile.global.u32 [%rd1], %r412;
	// end inline asm
	// begin inline asm
	ld.volatile.global.u32 %r413, [%rd1];
	// end inline asm
	add.s32 	%r414, %r413, 1;
	// begin inline asm
	st.volatile.global.u32 [%rd1], %r414;
	// end inline asm
	// begin inline asm
	ld.volatile.global.u32 %r415, [%rd1];
	// end inline asm
	add.s32 	%r416, %r415, 1;
	// begin inline asm
	st.volatile.global.u32 [%rd1], %r416;
	// end inline asm
	// begin inline asm
	ld.volatile.global.u32 %r417, [%rd1];
	// end inline asm
	add.s32 	%r418, %r417, 1;
	// begin inline asm
	st.volatile.global.u32 [%rd1], %r418;
	// end inline asm
	// begin inline asm
	ld.volatile.global.u32 %r419, [%rd1];
	// end inline asm
	add.s32 	%r420, %r419, 1;
	// begin inline asm
	st.volatile.global.u32 [%rd1], %r420;
	// end inline asm
	// begin inline asm
	ld.volatile.global.u32 %r421, [%rd1];
	// end inline asm
	add.s32 	%r422, %r421, 1;
	// begin inline asm
	st.volatile.global.u32 [%rd1], %r422;
	// end inline asm
	// begin inline asm
	ld.volatile.global.u32 %r423, [%rd1];
	// end inline asm
	add.s32 	%r424, %r423, 1;
	// begin inline asm
	st.volatile.global.u32 [%rd1], %r424;
	// end inline asm
	// begin inline asm
	ld.volatile.global.u32 %r425, [%rd1];
	// end inline asm
	add.s32 	%r426, %r425, 1;
	// begin inline asm
	st.volatile.global.u32 [%rd1], %r426;
	// end inline asm
	// begin inline asm
	ld.volatile.global.u32 %r427, [%rd1];
	// end inline asm
	add.s32 	%r428, %r427, 1;
	// begin inline asm
	st.volatile.global.u32 [%rd1], %r428;
	// end inline asm
	// begin inline asm
	ld.volatile.global.u32 %r429, [%rd1];
	// end inline asm
	add.s32 	%r430, %r429, 1;
	// begin inline asm
	st.volatile.global.u32 [%rd1], %r430;
	// end inline asm
	// begin inline asm
	ld.volatile.global.u32 %r431, [%rd1];
	// end inline asm
	add.s32 	%r432, %r431, 1;
	// begin inline asm
	st.volatile.global.u32 [%rd1], %r432;
	// end inline asm
	// begin inline asm
	ld.volatile.global.u32 %r433, [%rd1];
	// end inline asm
	add.s32 	%r434, %r433, 1;
	// begin inline asm
	st.volatile.global.u32 [%rd1], %r434;
	// end inline asm
	// begin inline asm
	ld.volatile.global.u32 %r435, [%rd1];
	// end inline asm
	add.s32 	%r436, %r435, 1;
	// begin inline asm
	st.volatile.global.u32 [%rd1], %r436;
	// end inline asm
	// begin inline asm
	ld.volatile.global.u32 %r437, [%rd1];
	// end inline asm
	add.s32 	%r438, %r437, 1;
	// begin inline asm
	st.volatile.global.u32 [%rd1], %r438;
	// end inline asm
	// begin inline asm
	ld.volatile.global.u32 %r439, [%rd1];
	// end inline asm
	add.s32 	%r440, %r439, 1;
	// begin inline asm
	st.volatile.global.u32 [%rd1], %r440;
	// end inline asm
	// begin inline asm
	ld.volatile.global.u32 %r441, [%rd1];
	// end inline asm
	add.s32 	%r442, %r441, 1;
	// begin inline asm
	st.volatile.global.u32 [%rd1], %r442;
	// end inline asm
	// begin inline asm
	ld.volatile.global.u32 %r443, [%rd1];
	// end inline asm
	add.s32 	%r444, %r443, 1;
	// begin inline asm
	st.volatile.global.u32 [%rd1], %r444;
	// end inline asm
	// begin inline asm
	ld.volatile.global.u32 %r445, [%rd1];
	// end inline asm
	add.s32 	%r446, %r445, 1;
	// begin inline asm
	st.volatile.global.u32 [%rd1], %r446;
	// end inline asm
	// begin inline asm
	ld.volatile.global.u32 %r447, [%rd1];
	// end inline asm
	add.s32 	%r448, %r447, 1;
	// begin inline asm
	st.volatile.global.u32 [%rd1], %r448;
	// end inline asm
	// begin inline asm
	ld.volatile.global.u32 %r449, [%rd1];
	// end inline asm
	add.s32 	%r450, %r449, 1;
	// begin inline asm
	st.volatile.global.u32 [%rd1], %r450;
	// end inline asm
	// begin inline asm
	ld.volatile.global.u32 %r451, [%rd1];
	// end inline asm
	add.s32 	%r452, %r451, 1;
	// begin inline asm
	st.volatile.global.u32 [%rd1], %r452;
	// end inline asm
	// begin inline asm
	ld.volatile.global.u32 %r453, [%rd1];
	// end inline asm
	add.s32 	%r454, %r453, 1;
	// begin inline asm
	st.volatile.global.u32 [%rd1], %r454;
	// end inline asm
	// begin inline asm
	ld.volatile.global.u32 %r455, [%rd1];
	// end inline asm
	add.s32 	%r456, %r455, 1;
	// begin inline asm
	st.volatile.global.u32 [%rd1], %r456;
	// end inline asm
	// begin inline asm
	ld.volatile.global.u32 %r457, [%rd1];
	// end inline asm
	add.s32 	%r458, %r457, 1;
	// begin inline asm
	st.volatile.global.u32 [%rd1], %r458;
	// end inline asm
	// begin inline asm
	ld.volatile.global.u32 %r459, [%rd1];
	// end inline asm
	add.s32 	%r460, %r459, 1;
	// begin inline asm
	st.volatile.global.u32 [%rd1], %r460;
	// end inline asm
	// begin inline asm
	ld.volatile.global.u32 %r461, [%rd1];
	// end inline asm
	add.s32 	%r462, %r461, 1;
	// begin inline asm
	st.volatile.global.u32 [%rd1], %r462;
	// end inline asm
	// begin inline asm
	ld.volatile.global.u32 %r463, [%rd1];
	// end inline asm
	add.s32 	%r464, %r463, 1;
	// begin inline asm
	st.volatile.global.u32 [%rd1], %r464;
	// end inline asm
	// begin inline asm
	ld.volatile.global.u32 %r465, [%rd1];
	// end inline asm
	add.s32 	%r466, %r465, 1;
	// begin inline asm
	st.volatile.global.u32 [%rd1], %r466;
	// end inline asm
	// begin inline asm
	ld.volatile.global.u32 %r467, [%rd1];
	// end inline asm
	add.s32 	%r468, %r467, 1;
	// begin inline asm
	st.volatile.global.u32 [%rd1], %r468;
	// end inline asm
	// begin inline asm
	ld.volatile.global.u32 %r469, [%rd1];
	// end inline asm
	add.s32 	%r470, %r469, 1;
	// begin inline asm
	st.volatile.global.u32 [%rd1], %r470;
	// end inline asm
	// begin inline asm
	ld.volatile.global.u32 %r471, [%rd1];
	// end inline asm
	add.s32 	%r472, %r471, 1;
	// begin inline asm
	st.volatile.global.u32 [%rd1], %r472;
	// end inline asm
	// begin inline asm
	ld.volatile.global.u32 %r473, [%rd1];
	// end inline asm
	add.s32 	%r474, %r473, 1;
	// begin inline asm
	st.volatile.global.u32 [%rd1], %r474;
	// end inline asm
	// begin inline asm
	ld.volatile.global.u32 %r475, [%rd1];
	// end inline asm
	add.s32 	%r476, %r475, 1;
	// begin inline asm
	st.volatile.global.u32 [%rd1], %r476;
	// end inline asm
	// begin inline asm
	ld.volatile.global.u32 %r477, [%rd1];
	// end inline asm
	add.s32 	%r478, %r477, 1;
	// begin inline asm
	st.volatile.global.u32 [%rd1], %r478;
	// end inline asm
	// begin inline asm
	ld.volatile.global.u32 %r479, [%rd1];
	// end inline asm
	add.s32 	%r480, %r479, 1;
	// begin inline asm
	st.volatile.global.u32 [%rd1], %r480;
	// end inline asm
	// begin inline asm
	ld.volatile.global.u32 %r481, [%rd1];
	// end inline asm
	add.s32 	%r482, %r481, 1;
	// begin inline asm
	st.volatile.global.u32 [%rd1], %r482;
	// end inline asm
	// begin inline asm
	ld.volatile.global.u32 %r483, [%rd1];
	// end inline asm
	add.s32 	%r484, %r483, 1;
	// begin inline asm
	st.volatile.global.u32 [%rd1], %r484;
	// end inline asm
	// begin inline asm
	ld.volatile.global.u32 %r485, [%rd1];
	// end inline asm
	add.s32 	%r486, %r485, 1;
	// begin inline asm
	st.volatile.global.u32 [%rd1], %r486;
	// end inline asm
	// begin inline asm
	ld.volatile.global.u32 %r487, [%rd1];
	// end inline asm
	add.s32 	%r488, %r487, 1;
	// begin inline asm
	st.volatile.global.u32 [%rd1], %r488;
	// end inline asm
	// begin inline asm
	ld.volatile.global.u32 %r489, [%rd1];
	// end inline asm
	add.s32 	%r490, %r489, 1;
	// begin inline asm
	st.volatile.global.u32 [%rd1], %r490;
	// end inline asm
	// begin inline asm
	ld.volatile.global.u32 %r491, [%rd1];
	// end inline asm
	add.s32 	%r492, %r491, 1;
	// begin inline asm
	st.volatile.global.u32 [%rd1], %r492;
	// end inline asm
	// begin inline asm
	ld.volatile.global.u32 %r493, [%rd1];
	// end inline asm
	add.s32 	%r494, %r493, 1;
	// begin inline asm
	st.volatile.global.u32 [%rd1], %r494;
	// end inline asm
	// begin inline asm
	ld.volatile.global.u32 %r495, [%rd1];
	// end inline asm
	add.s32 	%r496, %r495, 1;
	// begin inline asm
	st.volatile.global.u32 [%rd1], %r496;
	// end inline asm
	// begin inline asm
	ld.volatile.global.u32 %r497, [%rd1];
	// end inline asm
	add.s32 	%r498, %r497, 1;
	// begin inline asm
	st.volatile.global.u32 [%rd1], %r498;
	// end inline asm
	// begin inline asm
	ld.volatile.global.u32 %r499, [%rd1];
	// end inline asm
	add.s32 	%r500, %r499, 1;
	// begin inline asm
	st.volatile.global.u32 [%rd1], %r500;
	// end inline asm
	// begin inline asm
	ld.volatile.global.u32 %r501, [%rd1];
	// end inline asm
	add.s32 	%r502, %r501, 1;
	// begin inline asm
	st.volatile.global.u32 [%rd1], %r502;
	// end inline asm
	// begin inline asm
	ld.volatile.global.u32 %r503, [%rd1];
	// end inline asm
	add.s32 	%r504, %r503, 1;
	// begin inline asm
	st.volatile.global.u32 [%rd1], %r504;
	// end inline asm
	// begin inline asm
	ld.volatile.global.u32 %r505, [%rd1];
	// end inline asm
	add.s32 	%r506, %r505, 1;
	// begin inline asm
	st.volatile.global.u32 [%rd1], %r506;
	// end inline asm
	// begin inline asm
	ld.volatile.global.u32 %r507, [%rd1];
	// end inline asm
	add.s32 	%r508, %r507, 1;
	// begin inline asm
	st.volatile.global.u32 [%rd1], %r508;
	// end inline asm
	// begin inline asm
	ld.volatile.global.u32 %r509, [%rd1];
	// end inline asm
	add.s32 	%r510, %r509, 1;
	// begin inline asm
	st.volatile.global.u32 [%rd1], %r510;
	// end inline asm
	// begin inline asm
	ld.volatile.global.u32 %r511, [%rd1];
	// end inline asm
	add.s32 	%r512, %r511, 1;
	// begin inline asm
	st.volatile.global.u32 [%rd1], %r512;
	// end inline asm
	// begin inline asm
	ld.volatile.global.u32 %r513, [%rd1];
	// end inline asm
	add.s32 	%r514, %r513, 1;
	// begin inline asm
	st.volatile.global.u32 [%rd1], %r514;
	// end inline asm
$L__BB60_2:
	ret;

}
	// .globl	_Z4testIL_Z13load_volatilePKjEL_Z17store_atomic_exchPjjELi256E14single_element10skip_lanesILj32EEEvv
.visible .entry _Z4testIL_Z13load_volatilePKjEL_Z17store_atomic_exchPjjELi256E14single_element10skip_lanesILj32EEEvv()
{
	.reg .pred 	%p<2>;
	.reg .b32 	%r<771>;
	.reg .b64 	%rd<514>;

	// begin inline asm
	mov.u32 %r1, %laneid;
	// end inline asm
	and.b32  	%r2, %r1, 31;
	setp.ne.s32 	%p1, %r2, 0;
	@%p1 bra 	$L__BB61_2;
	mov.u64 	%rd513, buffer;
	cvta.global.u64 	%rd1, %rd513;
	// begin inline asm
	ld.volatile.global.u32 %r3, [%rd1];
	// end inline asm
	add.s32 	%r5, %r3, 1;
	// begin inline asm
	atom.global.exch.b32 %r4, [%rd1], %r5;
	// end inline asm
	// begin inline asm
	ld.volatile.global.u32 %r6, [%rd1];
	// end inline asm
	add.s32 	%r8, %r6, 1;
	// begin inline asm
	atom.global.exch.b32 %r7, [%rd1], %r8;
	// end inline asm
	// begin inline asm
	ld.volatile.global.u32 %r9, [%rd1];
	// end inline asm
	add.s32 	%r11, %r9, 1;
	// begin inline asm
	atom.global.exch.b32 %r10, [%rd1], %r11;
	// end inline asm
	// begin inline asm
	ld.volatile.global.u32 %r12, [%rd1];
	// end inline asm
	add.s32 	%r14, %r12, 1;
	// begin inline asm
	atom.global.exch.b32 %r13, [%rd1], %r14;
	// end inline asm
	// begin inline asm
	ld.volatile.global.u32 %r15, [%rd1];
	// end inline asm
	add.s32 	%r17, %r15, 1;
	// begin inline asm
	atom.global.exch.b32 %r16, [%rd1], %r17;
	// end inline asm
	// begin inline asm
	ld.volatile.global.u32 %r18, [%rd1];
	// end inline asm
	add.s32 	%r20, %r18, 1;
	// begin inline asm
	atom.global.exch.b32 %r19, [%rd1], %r20;
	// end inline asm
	// begin inline asm
	ld.volatile.global.u32 %r21, [%rd1];
	// end inline asm
	add.s32 	%r23, %r21, 1;
	// begin inline asm
	atom.global.exch.b32 %r22, [%rd1], %r23;
	// end inline asm
	// begin inline asm
	ld.volatile.global.u32 %r24, [%rd1];
	// end inline asm
	add.s32 	%r26, %r24, 1;
	// begin inline asm
	atom.global.exch.b32 %r25, [%rd1], %r26;
	// end inline asm
	// begin inline asm
	ld.volatile.global.u32 %r27, [%rd1];
	// end inline asm
	add.s32 	%r29, %r27, 1;
	// begin inline asm
	atom.global.exch.b32 %r28, [%rd1], %r29;
	// end inline asm
	// begin inline asm
	ld.volatile.global.u32 %r30, [%rd1];
	// end inline asm
	add.s32 	%r32, %r30, 1;
	// begin inline asm
	atom.global.exch.b32 %r31, [%rd1], %r32;
	// end inline asm
	// begin inline asm
	ld.volatile.global.u32 %r33, [%rd1];
	// end inline asm
	add.s32 	%r35, %r33, 1;
	// begin inline asm
	atom.global.exch.b32 %r34, [%rd1], %r35;
	// end inline asm
	// begin inline asm
	ld.volatile.global.u32 %r36, [%rd1];
	// end inline asm
	add.s32 	%r38, %r36, 1;
	// begin inline asm
	atom.global.exch.b32 %r37, [%rd1], %r38;
	// end inline asm
	// begin inline asm
	ld.volatile.global.u32 %r39, [%rd1];
	// end inline asm
	add.s32 	%r41, %r39, 1;
	// begin inline asm
	atom.global.exch.b32 %r40, [%rd1], %r41;
	// end inline asm
	// begin inline asm
	ld.volatile.global.u32 %r42, [%rd1];
	// end inline asm
	add.s32 	%r44, %r42, 1;
	// begin inline asm
	atom.global.exch.b32 %r43, [%rd1], %r44;
	// end inline asm
	// begin inline asm
	ld.volatile.global.u32 %r45, [%rd1];
	// end inline asm
	add.s32 	%r47, %r45, 1;
	// begin inline asm
	atom.global.exch.b32 %r46, [%rd1], %r47;
	// end inline asm
	// begin inline asm
	ld.volatile.global.u32 %r48, [%rd1];
	// end inline asm
	add.s32 	%r50, %r48, 1;
	// begin inline asm
	atom.global.exch.b32 %r49, [%rd1], %r50;
	// end inline asm
	// begin inline asm
	ld.volatile.global.u32 %r51, [%rd1];
	// end inline asm
	add.s32 	%r53, %r51, 1;
	// begin inline asm
	atom.global.exch.b32 %r52, [%rd1], %r53;
	// end inline asm
	// begin inline asm
	ld.volatile.global.u32 %r54, [%rd1];
	// end inline asm
	add.s32 	%r56, %r54, 1;
	// begin inline asm
	atom.global.exch.b32 %r55, [%rd1], %r56;
	// end inline asm
	// begin inline asm
	ld.volatile.global.u32 %r57, [%rd1];
	// end inline asm
	add.s32 	%r59, %r57, 1;
	// begin inline asm
	atom.global.exch.b32 %r58, [%rd1], %r59;
	// end inline asm
	// begin inline asm
	ld.volatile.global.u32 %r60, [%rd1];
	// end inline asm
	add.s32 	%r62, %r60, 1;
	// begin inline asm
	atom.global.exch.b32 %r61, [%rd1], %r62;
	// end inline asm
	// begin inline asm
	ld.volatile.global.u32 %r63, [%rd1];
	// end inline asm
	add.s32 	%r65, %r63, 1;
	// begin inline asm
	atom.global.exch.b32 %r64, [%rd1], %r65;
	// end inline asm
	// begin inline asm
	ld.volatile.global.u32 %r66, [%rd1];
	// end inline asm
	add.s32 	%r68, %r66, 1;
	// begin inline asm
	atom.global.exch.b32 %r67, [%rd1], %r68;
	// end inline asm
	// begin inline asm
	ld.volatile.global.u32 %r69, [%rd1];
	// end inline asm
	add.s32 	%r71, %r69, 1;
	// begin inline asm
	atom.global.exch.b32 %r70, [%rd1], %r71;
	// end inline asm
	// begin inline asm
	ld.volatile.global.u32 %r72, [%rd1];
	// end inline asm
	add.s32 	%r74, %r72, 1;
	// begin inline asm
	atom.global.exch.b32 %r73, [%rd1], %r74;
	// end inline asm
	// begin inline asm
	ld.volatile.global.u32 %r75, [%rd1];
	// end inline asm
	add.s32 	%r77, %r75, 1;
	// begin inline asm
	atom.global.exch.b32 %r76, [%rd1], %r77;
	// end inline asm
	// begin inline asm
	ld.volatile.global.u32 %r78, [%rd1];
	// end inline asm
	add.s32 	%r80, %r78, 1;
	// begin inline asm
	atom.global.exch.b32 %r79, [%rd1], %r80;
	// end inline asm
	// begin inline asm
	ld.volatile.global.u32 %r81, [%rd1];
	// end inline asm
	add.s32 	%r83, %r81, 1;
	// begin inline asm
	atom.global.exch.b32 %r82, [%rd1], %r83;
	// end inline asm
	// begin inline asm
	ld.volatile.global.u32 %r84, [%rd1];
	// end inline asm
	add.s32 	%r86, %r84, 1;
	// begin inline asm
	atom.global.exch.b32 %r85, [%rd1], %r86;
	// end inline asm
	// begin inline asm
	ld.volatile.global.u32 %r87, [%rd1];
	// end inline asm
	add.s32 	%r89, %r87, 1;
	// begin inline asm
	atom.global.exch.b32 %r88, [%rd1], %r89;
	// end inline asm
	// begin inline asm
	ld.volatile.global.u32 %r90, [%rd1];
	// end inline asm
	add.s32 	%r92, %r90, 1;
	// begin inline asm
	atom.global.exch.b32 %r91, [%rd1], %r92;
	// end inline asm
	// begin inline asm
	ld.volatile.global.u32 %r93, [%rd1];
	// end inline asm
	add.s32 	%r95, %r93, 1;
	// begin inline asm
	atom.global.exch.b32 %r94, [%rd1], %r95;
	// end inline asm
	// begin inline asm
	ld.volatile.global.u32 %r96, [%rd1];
	// end inline asm
	add.s32 	%r98, %r96, 1;
	// begin inline asm
	atom.global.exch.b32 %r97, [%rd1], %r98;
	// end inline asm
	// begin inline asm
	ld.volatile.global.u32 %r99, [%rd1];
	// end inline asm
	add.s32 	%r101, %r99, 1;
	// begin inline asm
	atom.global.exch.b32 %r100, [%rd1], %r101;
	// end inline asm
	// begin inline asm
	ld.volatile.global.u32 %r102, [%rd1];
	// end inline asm
	add.s32 	%r104, %r102, 1;
	// begin inline asm
	atom.global.exch.b32 %r103, [%rd1], %r104;
	// end inline asm
	// begin inline asm
	ld.volatile.global.u32 %r105, [%rd1];
	// end inline asm
	add.s32 	%r107, %r105, 1;
	// begin inline asm
	atom.global.exch.b32 %r106, [%rd1], %r107;
	// end inline asm
	// begin inline asm
	ld.volatile.global.u32 %r108, [%rd1];
	// end inline asm
	add.s32 	%r110, %r108, 1;
	// begin inline asm
	atom.global.exch.b32 %r109, [%rd1], %r110;
	// end inline asm
	// begin inline asm
	ld.volatile.global.u32 %r111, [%rd1];
	// end inline asm
	add.s32 	%r113, %r111, 1;
	// begin inline asm
	atom.global.exch.b32 %r112, [%rd1], %r113;
	// end inline asm
	// begin inline asm
	ld.volatile.global.u32 %r114, [%rd1];
	// end inline asm
	add.s32 	%r116, %r114, 1;
	// begin inline asm
	atom.global.exch.b32 %r115, [%rd1], %r116;
	// end inline asm
	// begin inline asm
	ld.volatile.global.u32 %r117, [%rd1];
	// end inline asm
	add.s32 	%r119, %r117, 1;
	// begin inline asm
	atom.global.exch.b32 %r118, [%rd1], %r119;
	// end inline asm
	// begin inline asm
	ld.volatile.global.u32 %r120, [%rd1];
	// end inline asm
	add.s32 	%r122, %r120, 1;
	// begin inline asm
	atom.global.exch.b32 %r121, [%rd1], %r122;
	// end inline asm
	// begin inline asm
	ld.volatile.global.u32 %r123, [%rd1];
	// end inline asm
	add.s32 	%r125, %r123, 1;
	// begin inline asm
	atom.global.exch.b32 %r124, [%rd1], %r125;
	// end inline asm
	// begin inline asm
	ld.volatile.global.u32 %r126, [%rd1];
	// end inline asm
	add.s32 	%r128, %r126, 1;
	// begin inline asm
	atom.global.exch.b32 %r127, [%rd1], %r128;
	// end inline asm
	// begin inline asm
	ld.volatile.global.u32 %r129, [%rd1];
	// end inline asm
	add.s32 	%r131, %r129, 1;
	// begin inline asm
	atom.global.exch.b32 %r130, [%rd1], %r131;
	// end inline asm
	// begin inline asm
	ld.volatile.global.u32 %r132, [%rd1];
	// end inline asm
	add.s32 	%r134, %r132, 1;
	// begin inline asm
	atom.global.exch.b32 %r133, [%rd1], %r134;
	// end inline asm
	// begin inline asm
	ld.volatile.global.u32 %r135, [%rd1];
	// end inline asm
	add.s32 	%r137, %r135, 1;
	// begin inline asm
	atom.global.exch.b32 %r136, [%rd1], %r137;
	// end inline asm
	// begin inline asm
	ld.volatile.global.u32 %r138, [%rd1];
	// end inline asm
	add.s32 	%r140, %r138, 1;
	// begin inline asm
	atom.global.exch.b32 %r139, [%rd1], %r140;
	// end inline asm
	// begin inline asm
	ld.volatile.global.u32 %r141, [%rd1];
	// end inline asm
	add.s32 	%r143, %r141, 1;
	// begin inline asm
	atom.global.exch.b32 %r142, [%rd1], %r143;
	// end inline asm
	// begin inline asm
	ld.volatile.global.u32 %r144, [%rd1];
	// end inline asm
	add.s32 	%r146, %r144, 1;
	// begin inline asm
	atom.global.exch.b32 %r145, [%rd1], %r146;
	// end inline asm
	// begin inline asm
	ld.volatile.global.u32 %r147, [%rd1];
	// end inline asm
	add.s32 	%r149, %r147, 1;
	// begin inline asm
	atom.global.exch.b32 %r148, [%rd1], %r149;
	// end inline asm
	// begin inline asm
	ld.volatile.global.u32 %r150, [%rd1];
	// end inline asm
	add.s32 	%r152, %r150, 1;
	// begin inline asm
	atom.global.exch.b32 %r151, [%rd1], %r152;
	// end inline asm
	// begin inline asm
	ld.volatile.global.u32 %r153, [%rd1];
	// end inline asm
	add.s32 	%r155, %r153, 1;
	// begin inline asm
	atom.global.exch.b32 %r154, [%rd1], %r155;
	// end inline asm
	// begin inline asm
	ld.volatile.global.u32 %r156, [%rd1];
	// end inline asm
	add.s32 	%r158, %r156, 1;
	// begin inline asm
	atom.global.exch.b32 %r157, [%rd1], %r158;
	// end inline asm
	// begin inline asm
	ld.volatile.global.u32 %r159, [%rd1];
	// end inline asm
	add.s32 	%r161, %r159, 1;
	// begin inline asm
	atom.global.exch.b32 %r160, [%rd1], %r161;
	// end inline asm
	// begin inline asm
	ld.volatile.global.u32 %r162, [%rd1];
	// end inline asm
	add.s32 	%r164, %r162, 1;
	// begin inline asm
	atom.global.exch.b32 %r163, [%rd1], %r164;
	// end inline asm
	// begin inline asm
	ld.volatile.global.u32 %r165, [%rd1];
	// end inline asm
	add.s32 	%r167, %r165, 1;
	// begin inline asm
	atom.global.exch.b32 %r166, [%rd1], %r167;
	// end inline asm
	// begin inline asm
	ld.volatile.global.u32 %r168, [%rd1];
	// end inline asm
	add.s32 	%r170, %r168, 1;
	// begin inline asm
	atom.global.exch.b32 %r169, [%rd1], %r170;
	// end inline asm
	// begin inline asm
	ld.volatile.global.u32 %r171, [%rd1];
	// end inline asm
	add.s32 	%r173, %r171, 1;
	// begin inline asm
	atom.global.exch.b32 %r172, [%rd1], %r173;
	// end inline asm
	// begin inline asm
	ld.volatile.global.u32 %r174, [%rd1];
	// end inline asm
	add.s32 	%r176, %r174, 1;
	// begin inline asm
	atom.global.exch.b32 %r175, [%rd1], %r176;
	// end inline asm
	// begin inline asm
	ld.volatile.global.u32 %r177, [%rd1];
	// end inline asm
	add.s32 	%r179, %r177, 1;
	// begin inline asm
	atom.global.exch.b32 %r178, [%rd1], %r179;
	// end inline asm
	// begin inline asm
	ld.volatile.global.u32 %r180, [%rd1];
	// end inline asm
	add.s32 	%r182, %r180, 1;
	// begin inline asm
	atom.global.exch.b32 %r181, [%rd1], %r182;
	// end inline asm
	// begin inline asm
	ld.volatile.global.u32 %r183, [%rd1];
	// end inline asm
	add.s32 	%r185, %r183, 1;
	// begin inline asm
	atom.global.exch.b32 %r184, [%rd1], %r185;
	// end inline asm
	// begin inline asm
	ld.volatile.global.u32 %r186, [%rd1];
	// end inline asm
	add.s32 	%r188, %r186, 1;
	// begin inline asm
	atom.global.exch.b32 %r187, [%rd1], %r188;
	// end inline asm
	// begin inline asm
	ld.volatile.global.u32 %r189, [%rd1];
	// end inline asm
	add.s32 	%r191, %r189, 1;
	// begin inline asm
	atom.global.exch.b32 %r190, [%rd1], %r191;
	// end inline asm
	// begin inline asm
	ld.volatile.global.u32 %r192, [%rd1];
	// end inline asm
	add.s32 	%r194, %r192, 1;
	// begin inline asm
	atom.global.exch.b32 %r193, [%rd1], %r194;
	// end inline asm
	// begin inline asm
	ld.volatile.global.u32 %r195, [%rd1];
	// end inline asm
	add.s32 	%r197, %r195, 1;
	// begin inline asm
	atom.global.exch.b32 %r196, [%rd1], %r197;
	// end inline asm
	// begin inline asm
	ld.volatile.global.u32 %r198, [%rd1];
	// end inline asm
	add.s32 	%r200, %r198, 1;
	// begin inline asm
	atom.global.exch.b32 %r199, [%rd1], %r200;
	// end inline asm
	// begin inline asm
	ld.volatile.global.u32 %r201, [%rd1];
	// end inline asm
	add.s32 	%r203, %r201, 1;
	// begin inline asm
	atom.global.exch.b32 %r202, [%rd1], %r203;
	// end inline asm
	// begin inline asm
	ld.volatile.global.u32 %r204, [%rd1];
	// end inline asm
	add.s32 	%r206, %r204, 1;
	// begin inline asm
	atom.global.exch.b32 %r205, [%rd1], %r206;
	// end inline asm
	// begin inline asm
	ld.volatile.global.u32 %r207, [%rd1];
	// end inline asm
	add.s32 	%r209, %r207, 1;
	// begin inline asm
	atom.global.exch.b32 %r208, [%rd1], %r209;
	// end inline asm
	// begin inline asm
	ld.volatile.global.u32 %r210, [%rd1];
	// end inline asm
	add.s32 	%r212, %r210, 1;
	// begin inline asm
	atom.global.exch.b32 %r211, [%rd1], %r212;
	// end inline asm
	// begin inline asm
	ld.volatile.global.u32 %r213, [%rd1];
	// end inline asm
	add.s32 	%r215, %r213, 1;
	// begin inline asm
	atom.global.exch.b32 %r214, [%rd1], %r215;
	// end inline asm
	// begin inline asm
	ld.volatile.global.u32 %r216, [%rd1];
	// end inline asm
	add.s32 	%r218, %r216, 1;
	// begin inline asm
	atom.global.exch.b32 %r217, [%rd1], %r218;
	// end inline asm
	// begin inline asm
	ld.volatile.global.u32 %r219, [%rd1];
	// end inline asm
	add.s32 	%r221, %r219, 1;
	// begin inline asm
	atom.global.exch.b32 %r220, [%rd1], %r221;
	// end inline asm
	// begin inline asm
	ld.volatile.global.u32 %r222, [%rd1];
	// end inline asm
	add.s32 	%r224, %r222, 1;
	// begin inline asm
	atom.global.exch.b32 %r223, [%rd1], %r224;
	// end inline asm
	// begin inline asm
	ld.volatile.global.u32 %r225, [%rd1];
	// end inline asm
	add.s32 	%r227, %r225, 1;
	// begin inline asm
	atom.global.exch.b32 %r226, [%rd1], %r227;
	// end inline asm
	// begin inline asm
	ld.volatile.global.u32 %r228, [%rd1];
	// end inline asm
	add.s32 	%r230, %r228, 1;
	// begin inline asm
	atom.global.exch.b32 %r229, [%rd1], %r230;
	// end inline asm
	// begin inline asm
	ld.volatile.global.u32 %r231, [%rd1];
	// end inline asm
	add.s32 	%r233, %r231, 1;
	// begin inline asm
	atom.global.exch.b32 %r232, [%rd1], %r233;
	// end inline asm
	// begin inline asm
	ld.volatile.global.u32 %r234, [%rd1];
	// end inline asm
	add.s32 	%r236, %r234, 1;
	// begin inline asm
	atom.global.exch.b32 %r235, [%rd1], %r236;
	// end inline asm
	// begin inline asm
	ld.volatile.global.u32 %r237, [%rd1];
	// end inline asm
	add.s32 	%r239, %r237, 1;
	// begin inline asm
	atom.global.exch.b32 %r238, [%rd1], %r239;
	// end inline asm
	// begin inline asm
	ld.volatile.global.u32 %r240, [%rd1];
	// end inline asm
	add.s32 	%r242, %r240, 1;
	// begin inline asm
	atom.global.exch.b32 %r241, [%rd1], %r242;
	// end inline asm
	// begin inline asm
	ld.volatile.global.u32 %r243, [%rd1];
	// end inline asm
	add.s32 	%r245, %r243, 1;
	// begin inline asm
	atom.global.exch.b32 %r244, [%rd1], %r245;
	// end inline asm
	// begin inline asm
	ld.volatile.global.u32 %r246, [%rd1];
	// end inline asm
	add.s32 	%r248, %r246, 1;
	// begin inline asm
	atom.global.exch.b32 %r247, [%rd1], %r248;
	// end inline asm
	// begin inline asm
	ld.volatile.global.u32 %r249, [%rd1];
	// end inline asm
	add.s32 	%r251, %r249, 1;
	// begin inline asm
	atom.global.exch.b32 %r250, [%rd1], %r251;
	// end inline asm
	// begin inline asm
	ld.volatile.global.u32 %r252, [%rd1];
	// end inline asm
	add.s32 	%r254, %r252, 1;
	// begin inline asm
	atom.global.exch.b32 %r253, [%rd1], %r254;
	// end inline asm
	// begin inline asm
	ld.volatile.global.u32 %r255, [%rd1];
	// end inline asm
	add.s32 	%r257, %r255, 1;
	// begin inline asm
	atom.global.exch.b32 %r256, [%rd1], %r257;
	// end inline asm
	// begin inline asm
	ld.volatile.global.u32 %r258, [%rd1];
	// end inline asm
	add.s32 	%r260, %r258, 1;
	// begin inline asm
	atom.global.exch.b32 %r259, [%rd1], %r260;
	// end inline asm
	// begin inline asm
	ld.volatile.global.u32 %r261, [%rd1];
	// end inline asm
	add.s32 	%r263, %r261, 1;
	// begin inline asm
	atom.global.exch.b32 %r262, [%rd1], %r263;
	// end inline asm
	// begin inline asm
	ld.volatile.global.u32 %r264, [%rd1];
	// end inline asm
	add.s32 	%r266, %r264, 1;
	// begin inline asm
	atom.global.exch.b32 %r265, [%rd1], %r266;
	// end inline asm
	// begin inline asm
	ld.volatile.global.u32 %r267, [%rd1];
	// end inline asm
	add.s32 	%r269, %r267, 1;
	// begin inline asm
	atom.global.exch.b32 %r268, [%rd1], %r269;
	// end inline asm
	// begin inline asm
	ld.volatile.global.u32 %r270, [%rd1];
	// end inline asm
	add.s32 	%r272, %r270, 1;
	// begin inline asm
	atom.global.exch.b32 %r271, [%rd1], %r272;
	// end inline asm
	// begin inline asm
	ld.volatile.global.u32 %r273, [%rd1];
	// end inline asm
	add.s32 	%r275, %r273, 1;
	// begin inline asm
	atom.global.exch.b32 %r274, [%rd1], %r275;
	// end inline asm
	// begin inline asm
	ld.volatile.global.u32 %r276, [%rd1];
	// end inline asm
	add.s32 	%r278, %r276, 1;
	// begin inline asm
	atom.global.exch.b32 %r277, [%rd1], %r278;
	// end inline asm
	// begin inline asm
	ld.volatile.global.u32 %r279, [%rd1];
	// end inline asm
	add.s32 	%r281, %r279, 1;
	// begin inline asm
	atom.global.exch.b32 %r280, [%rd1], %r281;
	// end inline asm
	// begin inline asm
	ld.volatile.global.u32 %r282, [%rd1];
	// end inline asm
	add.s32 	%r284, %r282, 1;
	// begin inline asm
	atom.global.exch.b32 %r283, [%rd1], %r284;
	// end inline asm
	// begin inline asm
	ld.volatile.global.u32 %r285, [%rd1];
	// end inline asm
	add.s32 	%r287, %r285, 1;
	// begin inline asm
	atom.global.exch.b32 %r286, [%rd1], %r287;
	// end inline asm
	// begin inline asm
	ld.volatile.global.u32 %r288, [%rd1];
	// end inline asm
	add.s32 	%r290, %r288, 1;
	// begin inline asm
	atom.global.exch.b32 %r289, [%rd1], %r290;
	// end inline asm
	// begin inline asm
	ld.volatile.global.u32 %r291, [%rd1];
	// end inline asm
	add.s32 	%r293, %r291, 1;
	// begin inline asm
	atom.global.exch.b32 %r292, [%rd1], %r293;
	// end inline asm
	// begin inline asm
	ld.volatile.global.u32 %r294, [%rd1];
	// end inline asm
	add.s32 	%r296, %r294, 1;
	// begin inline asm
	atom.global.exch.b32 %r295, [%rd1], %r296;
	// end inline asm
	// begin inline asm
	ld.volatile.global.u32 %r297, [%rd1];
	// end inline asm
	add.s32 	%r299, %r297, 1;
	// begin inline asm
	atom.global.exch.b32 %r298, [%rd1], %r299;
	// end inline asm
	// begin inline asm
	ld.volatile.global.u32 %r300, [%rd1];
	// end inline asm
	add.s32 	%r302, %r300, 1;
	// begin inline asm
	atom.global.exch.b32 %r301, [%rd1], %r302;
	// end inline asm
	// begin inline asm
	ld.volatile.global.u32 %r303, [%rd1];
	// end inline asm
	add.s32 	%r305, %r303, 1;
	// begin inline asm
	atom.global.exch.b32 %r304, [%rd1], %r305;
	// end inline asm
	// begin inline asm
	ld.volatile.global.u32 %r306, [%rd1];
	// end inline asm
	add.s32 	%r308, %r306, 1;
	// begin inline asm
	atom.global.exch.b32 %r307, [%rd1], %r308;
	// end inline asm
	// begin inline asm
	ld.volatile.global.u32 %r309, [%rd1];
	// end inline asm
	add.s32 	%r311, %r309, 1;
	// begin inline asm
	atom.global.exch.b32 %r310, [%rd1], %r311;
	// end inline asm
	// begin inline asm
	ld.volatile.global.u32 %r312, [%rd1];
	// end inline asm
	add.s32 	%r314, %r312, 1;
	// begin inline asm
	atom.global.exch.b32 %r313, [%rd1], %r314;
	// end inline asm
	// begin inline asm
	ld.volatile.global.u32 %r315, [%rd1];
	// end inline asm
	add.s32 	%r317, %r315, 1;
	// begin inline asm
	atom.global.exch.b32 %r316, [%rd1], %r317;
	// end inline asm
	// begin inline asm
	ld.volatile.global.u32 %r318, [%rd1];
	// end inline asm
	add.s32 	%r320, %r318, 1;
	// begin inline asm
	atom.global.exch.b32 %r319, [%rd1], %r320;
	// end inline asm
	// begin inline asm
	ld.volatile.global.u32 %r321, [%rd1];
	// end inline asm
	add.s32 	%r323, %r321, 1;
	// begin inline asm
	atom.global.exch.b32 %r322, [%rd1], %r323;
	// end inline asm
	// begin inline asm
	ld.volatile.global.u32 %r324, [%rd1];
	// end inline asm
	add.s32 	%r326, %r324, 1;
	// begin inline asm
	atom.global.exch.b32 %r325, [%rd1], %r326;
	// end inline asm
	// begin inline asm
	ld.volatile.global.u32 %r327, [%rd1];
	// end inline asm
	add.s32 	%r329, %r327, 1;
	// begin inline asm
	atom.global.exch.b32 %r328, [%rd1], %r329;
	// end inline asm
	// begin inline asm
	ld.volatile.global.u32 %r330, [%rd1];
	// end inline asm
	add.s32 	%r332, %r330, 1;
	// begin inline asm
	atom.global.exch.b32 %r331, [%rd1], %r332;
	// end inline asm
	// begin inline asm
	ld.volatile.global.u32 %r333, [%rd1];
	// end inline asm
	add.s32 	%r335, %r333, 1;
	// begin inline asm
	atom.global.exch.b32 %r334, [%rd1], %r335;
	// end inline asm
	// begin inline asm
	ld.volatile.global.u32 %r336, [%rd1];
	// end inline asm
	add.s32 	%r338, %r336, 1;
	// begin inline asm
	atom.global.exch.b32 %r337, [%rd1], %r338;
	// end inline asm
	// begin inline asm
	ld.volatile.global.u32 %r339, [%rd1];
	// end inline asm
	add.s32 	%r341, %r339, 1;
	// begin inline asm
	atom.global.exch.b32 %r340, [%rd1], %r341;
	// end inline asm
	// begin inline asm
	ld.volatile.global.u32 %r342, [%rd1];
	// end inline asm
	add.s32 	%r344, %r342, 1;
	// begin inline asm
	atom.global.exch.b32 %r343, [%rd1], %r344;
	// end inline asm
	// begin inline asm
	ld.volatile.global.u32 %r345, [%rd1];
	// end inline asm
	add.s32 	%r347, %r345, 1;
	// begin inline asm
	atom.global.exch.b32 %r346, [%rd1], %r347;
	// end inline asm
	// begin inline asm
	ld.volatile.global.u32 %r348, [%rd1];
	// end inline asm
	add.s32 	%r350, %r348, 1;
	// begin inline asm
	atom.global.exch.b32 %r349, [%rd1], %r350;
	// end inline asm
	// begin inline asm
	ld.volatile.global.u32 %r351, [%rd1];
	// end inline asm
	add.s32 	%r353, %r351, 1;
	// begin inline asm
	atom.global.exch.b32 %r352, [%rd1], %r353;
	// end inline asm
	// begin inline asm
	ld.volatile.global.u32 %r354, [%rd1];
	// end inline asm
	add.s32 	%r356, %r354, 1;
	// begin inline asm
	atom.global.exch.b32 %r355, [%rd1], %r356;
	// end inline asm
	// begin inline asm
	ld.volatile.global.u32 %r357, [%rd1];
	// end inline asm
	add.s32 	%r359, %r357, 1;
	// begin inline asm
	atom.global.exch.b32 %r358, [%rd1], %r359;
	// end inline asm
	// begin inline asm
	ld.volatile.global.u32 %r360, [%rd1];
	// end inline asm
	add.s32 	%r362, %r360, 1;
	// begin inline asm
	atom.global.exch.b32 %r361, [%rd1], %r362;
	// end inline asm
	// begin inline asm
	ld.volatile.global.u32 %r363, [%rd1];
	// end inline asm
	add.s32 	%r365, %r363, 1;
	// begin inline asm
	atom.global.exch.b32 %r364, [%rd1], %r365;
	// end inline asm
	// begin inline asm
	ld.volatile.global.u32 %r366, [%rd1];
	// end inline asm
	add.s32 	%r368, %r366, 1;
	// begin inline asm
	atom.global.exch.b32 %r367, [%rd1], %r368;
	// end inline asm
	// begin inline asm
	ld.volatile.global.u32 %r369, [%rd1];
	// end inline asm
	add.s32 	%r371, %r369, 1;
	// begin inline asm
	atom.global.exch.b32 %r370, [%rd1], %r371;
	// end inline asm
	// begin inline asm
	ld.volatile.global.u32 %r372, [%rd1];
	// end inline asm
	add.s32 	%r374, %r372, 1;
	// begin inline asm
	atom.global.exch.b32 %r373, [%rd1], %r374;
	// end inline asm
	// begin inline asm
	ld.volatile.global.u32 %r375, [%rd1];
	// end inline asm
	add.s32 	%r377, %r375, 1;
	// begin inline asm
	atom.global.exch.b32 %r376, [%rd1], %r377;
	// end inline asm
	// begin inline asm
	ld.volatile.global.u32 %r378, [%rd1];
	// end inline asm
	add.s32 	%r380, %r378, 1;
	// begin inline asm
	atom.global.exch.b32 %r379, [%rd1], %r380;
	// end inline asm
	// begin inline asm
	ld.volatile.global.u32 %r381, [%rd1];
	// end inline asm
	add.s32 	%r383, %r381, 1;
	// begin inline asm
	atom.global.exch.b32 %r382, [%rd1], %r383;
	// end inline asm
	// begin inline asm
	ld.volatile.global.u32 %r384, [%rd1];
	// end inline asm
	add.s32 	%r386, %r384, 1;
	// begin inline asm
	atom.global.exch.b32 %r385, [%rd1], %r386;
	// end inline asm
	// begin inline asm
	ld.volatile.global.u32 %r387, [%rd1];
	// end inline asm
	add.s32 	%r389, %r387, 1;
	// begin inline asm
	atom.global.exch.b32 %r388, [%rd1], %r389;
	// end inline asm
	// begin inline asm
	ld.volatile.global.u32 %r390, [%rd1];
	// end inline asm
	add.s32 	%r392, %r390, 1;
	// begin inline asm
	atom.global.exch.b32 %r391, [%rd1], %r392;
	// end inline asm
	// begin inline asm
	ld.volatile.global.u32 %r393, [%rd1];
	// end inline asm
	add.s32 	%r395, %r393, 1;
	// begin inline asm
	atom.global.exch.b32 %r394, [%rd1], %r395;
	// end inline asm
	// begin inline asm
	ld.volatile.global.u32 %r396, [%rd1];
	// end inline asm
	add.s32 	%r398, %r396, 1;
	// begin inline asm
	atom.global.exch.b32 %r397, [%rd1], %r398;
	// end inline asm
	// begin inline asm
	ld.volatile.global.u32 %r399, [%rd1];
	// end inline asm
	add.s32 	%r401, %r399, 1;
	// begin inline asm
	atom.global.exch.b32 %r400, [%rd1], %r401;
	// end inline asm
	// begin inline asm
	ld.volatile.global.u32 %r402, [%rd1];
	// end inline asm
	add.s32 	%r404, %r402, 1;
	// begin inline asm
	atom.global.exch.b32 %r403, [%rd1], %r404;
	// end inline asm
	// begin inline asm
	ld.volatile.global.u32 %r405, [%rd1];
	// end inline asm
	add.s32 	%r407, %r405, 1;
	// begin inline asm
	atom.global.exch.b32 %r406, [%rd1], %r407;
	// end inline asm
	// begin inline asm
	ld.volatile.global.u32 %r408, [%rd1];
	// end inline asm
	add.s32 	%r410, %r408, 1;
	// begin inline asm
	atom.global.exch.b32 %r409, [%rd1], %r410;
	// end inline asm
	// begin inline asm
	ld.volatile.global.u32 %r411, [%rd1];
	// end inline asm
	add.s32 	%r413, %r411, 1;
	// begin inline asm
	atom.global.exch.b32 %r412, [%rd1], %r413;
	// end inline asm
	// begin inline asm
	ld.volatile.global.u32 %r414, [%rd1];
	// end inline asm
	add.s32 	%r416, %r414, 1;
	// begin inline asm
	atom.global.exch.b32 %r415, [%rd1], %r416;
	// end inline asm
	// begin inline asm
	ld.volatile.global.u32 %r417, [%rd1];
	// end inline asm
	add.s32 	%r419, %r417, 1;
	// begin inline asm
	atom.global.exch.b32 %r418, [%rd1], %r419;
	// end inline asm
	// begin inline asm
	ld.volatile.global.u32 %r420, [%rd1];
	// end inline asm
	add.s32 	%r422, %r420, 1;
	// begin inline asm
	atom.global.exch.b32 %r421, [%rd1], %r422;
	// end inline asm
	// begin inline asm
	ld.volatile.global.u32 %r423, [%rd1];
	// end inline asm
	add.s32 	%r425, %r423, 1;
	// begin inline asm
	atom.global.exch.b32 %r424, [%rd1], %r425;
	// end inline asm
	// begin inline asm
	ld.volatile.global.u32 %r426, [%rd1];
	// end inline asm
	add.s32 	%r428, %r426, 1;
	// begin inline asm
	atom.global.exch.b32 %r427, [%rd1], %r428;
	// end inline asm
	// begin inline asm
	ld.volatile.global.u32 %r429, [%rd1];
	// end inline asm
	add.s32 	%r431, %r429, 1;
	// begin inline asm
	atom.global.exch.b32 %r430, [%rd1], %r431;
	// end inline asm
	// begin inline asm
	ld.volatile.global.u32 %r432, [%rd1];
	// end inline asm
	add.s32 	%r434, %r432, 1;
	// begin inline asm
	atom.global.exch.b32 %r433, [%rd1], %r434;
	// end inline asm
	// begin inline asm
	ld.volatile.global.u32 %r435, [%rd1];
	// end inline asm
	add.s32 	%r437, %r435, 1;
	// begin inline asm
	atom.global.exch.b32 %r436, [%rd1], %r437;
	// end inline asm
	// begin inline asm
	ld.volatile.global.u32 %r438, [%rd1];
	// end inline asm
	add.s32 	%r440, %r438, 1;
	// begin inline asm
	atom.global.exch.b32 %r439, [%rd1], %r440;
	// end inline asm
	// begin inline asm
	ld.volatile.global.u32 %r441, [%rd1];
	// end inline asm
	add.s32 	%r443, %r441, 1;
	// begin inline asm
	atom.global.exch.b32 %r442, [%rd1], %r443;
	// end inline asm
	// begin inline asm
	ld.volatile.global.u32 %r444, [%rd1];
	// end inline asm
	add.s32 	%r446, %r444, 1;
	// begin inline asm
	atom.global.exch.b32 %r445, [%rd1], %r446;
	// end inline asm
	// begin inline asm
	ld.volatile.global.u32 %r447, [%rd1];
	// end inline asm
	add.s32 	%r449, %r447, 1;
	// begin inline asm
	atom.global.exch.b32 %r448, [%rd1], %r449;
	// end inline asm
	// begin inline asm
	ld.volatile.global.u32 %r450, [%rd1];
	// end inline asm
	add.s32 	%r452, %r450, 1;
	// begin inline asm
	atom.global.exch.b32 %r451, [%rd1], %r452;
	// end inline asm
	// begin inline asm
	ld.volatile.global.u32 %r453, [%rd1];
	// end inline asm
	add.s32 	%r455, %r453, 1;
	// begin inline asm
	atom.global.exch.b32 %r454, [%rd1], %r455;
	// end inline asm
	// begin inline asm
	ld.volatile.global.u32 %r456, [%rd1];
	// end inline asm
	add.s32 	%r458, %r456, 1;
	// begin inline asm
	atom.global.exch.b32 %r457, [%rd1], %r458;
	// end inline asm
	// begin inline asm
	ld.volatile.global.u32 %r459, [%rd1];
	// end inline asm
	add.s32 	%r461, %r459, 1;
	// begin inline asm
	atom.global.exch.b32 %r460, [%rd1], %r461;
	// end inline asm
	// begin inline asm
	ld.volatile.global.u32 %r462, [%rd1];
	// end inline asm
	add.s32 	%r464, %r462, 1;
	// begin inline asm
	atom.global.exch.b32 %r463, [%rd1], %r464;
	// end inline asm
	// begin inline asm
	ld.volatile.global.u32 %r465, [%rd1];
	// end inline asm
	add.s32 	%r467, %r465, 1;
	// begin inline asm
	atom.global.exch.b32 %r466, [%rd1], %r467;
	// end inline asm
	// begin inline asm
	ld.volatile.global.u32 %r468, [%rd1];
	// end inline asm
	add.s32 	%r470, %r468, 1;
	// begin inline asm
	atom.global.exch.b32 %r469, [%rd1], %r470;
	// end inline asm
	// begin inline asm
	ld.volatile.global.u32 %r471, [%rd1];
	// end inline asm
	add.s32 	%r473, %r471, 1;
	// begin inline asm
	atom.global.exch.b32 %r472, [%rd1], %r473;
	// end inline asm
	// begin inline asm
	ld.volatile.global.u32 %r474, [%rd1];
	// end inline asm
	add.s32 	%r476, %r474, 1;
	// begin inline asm
	atom.global.exch.b32 %r475, [%rd1], %r476;
	// end inline asm
	// begin inline asm
	ld.volatile.global.u32 %r477, [%rd1];
	// end inline asm
	add.s32 	%r479, %r477, 1;
	// begin inline asm
	atom.global.exch.b32 %r478, [%rd1], %r479;
	// end inline asm
	// begin inline asm
	ld.volatile.global.u32 %r480, [%rd1];
	// end inline asm
	add.s32 	%r482, %r480, 1;
	// begin inline asm
	atom.global.exch.b32 %r481, [%rd1], %r482;
	// end inline asm
	// begin inline asm
	ld.volatile.global.u32 %r483, [%rd1];
	// end inline asm
	add.s32 	%r485, %r483, 1;
	// begin inline asm
	atom.global.exch.b32 %r484, [%rd1], %r485;
	// end inline asm
	// begin inline asm
	ld.volatile.global.u32 %r486, [%rd1];
	// end inline asm
	add.s32 	%r488, %r486, 1;
	// begin inline asm
	atom.global.exch.b32 %r487, [%rd1], %r488;
	// end inline asm
	// begin inline asm
	ld.volatile.global.u32 %r489, [%rd1];
	// end inline asm
	add.s32 	%r491, %r489, 1;
	// begin inline asm
	atom.global.exch.b32 %r490, [%rd1], %r491;
	// end inline asm
	// begin inline asm
	ld.volatile.global.u32 %r492, [%rd1];
	// end inline asm
	add.s32 	%r494, %r492, 1;
	// begin inline asm
	atom.global.exch.b32 %r493, [%rd1], %r494;
	// end inline asm
	// begin inline asm
	ld.volatile.global.u32 %r495, [%rd1];
	// end inline asm
	add.s32 	%r497, %r495, 1;
	// begin inline asm
	atom.global.exch.b32 %r496, [%rd1], %r497;
	// end inline asm
	// begin inline asm
	ld.volatile.global.u32 %r498, [%rd1];
	// end inline asm
	add.s32 	%r500, %r498, 1;
	// begin inline asm
	atom.global.exch.b32 %r499, [%rd1], %r500;
	// end inline asm
	// begin inline asm
	ld.volatile.global.u32 %r501, [%rd1];
	// end inline asm
	add.s32 	%r503, %r501, 1;
	// begin inline asm
	atom.global.exch.b32 %r502, [%rd1], %r503;
	// end inline asm
	// begin inline asm
	ld.volatile.global.u32 %r504, [%rd1];
	// end inline asm
	add.s32 	%r506, %r504, 1;
	// begin inline asm
	atom.global.exch.b32 %r505, [%rd1], %r506;
	// end inline asm
	// begin inline asm
	ld.volatile.global.u32 %r507, [%rd1];
	// end inline asm
	add.s32 	%r509, %r507, 1;
	// begin inline asm
	atom.global.exch.b32 %r508, [%rd1], %r509;
	// end inline asm
	// begin inline asm
	ld.volatile.global.u32 %r510, [%rd1];
	// end inline asm
	add.s32 	%r512, %r510, 1;
	// begin inline asm
	atom.global.exch.b32 %r511, [%rd1], %r512;
	// end inline asm
	// begin inline asm
	ld.volatile.global.u32 %r513, [%rd1];
	// end inline asm
	add.s32 	%r515, %r513, 1;
	// begin inline asm
	atom.global.exch.b32 %r514, [%rd1], %r515;
	// end inline asm
	// begin inline asm
	ld.volatile.global.u32 %r516, [%rd1];
	// end inline asm
	add.s32 	%r518, %r516, 1;
	// begin inline asm
	atom.global.exch.b32 %r517, [%rd1], %r518;
	// end inline asm
	// begin inline asm
	ld.volatile.global.u32 %r519, [%rd1];
	// end inline asm
	add.s32 	%r521, %r519, 1;
	// begin inline asm
	atom.global.exch.b32 %r520, [%rd1], %r521;
	// end inline asm
	// begin inline asm
	ld.volatile.global.u32 %r522, [%rd1];
	// end inline asm
	add.s32 	%r524, %r522, 1;
	// begin inline asm
	atom.global.exch.b32 %r523, [%rd1], %r524;
	// end inline asm
	// begin inline asm
	ld.volatile.global.u32 %r525, [%rd1];
	// end inline asm
	add.s32 	%r527, %r525, 1;
	// begin inline asm
	atom.global.exch.b32 %r526, [%rd1], %r527;
	// end inline asm
	// begin inline asm
	ld.volatile.global.u32 %r528, [%rd1];
	// end inline asm
	add.s32 	%r530, %r528, 1;
	// begin inline asm
	atom.global.exch.b32 %r529, [%rd1], %r530;
	// end inline asm
	// begin inline asm
	ld.volatile.global.u32 %r531, [%rd1];
	// end inline asm
	add.s32 	%r533, %r531, 1;
	// begin inline asm
	atom.global.exch.b32 %r532, [%rd1], %r533;
	// end inline asm
	// begin inline asm
	ld.volatile.global.u32 %r534, [%rd1];
	// end inline asm
	add.s32 	%r536, %r534, 1;
	// begin inline asm
	atom.global.exch.b32 %r535, [%rd1], %r536;
	// end inline asm
	// begin inline asm
	ld.volatile.global.u32 %r537, [%rd1];
	// end inline asm
	add.s32 	%r539, %r537, 1;
	// begin inline asm
	atom.global.exch.b32 %r538, [%rd1], %r539;
	// end inline asm
	// begin inline asm
	ld.volatile.global.u32 %r540, [%rd1];
	// end inline asm
	add.s32 	%r542, %r540, 1;
	// begin inline asm
	atom.global.exch.b32 %r541, [%rd1], %r542;
	// end inline asm
	// begin inline asm
	ld.volatile.global.u32 %r543, [%rd1];
	// end inline asm
	add.s32 	%r545, %r543, 1;
	// begin inline asm
	atom.global.exch.b32 %r544, [%rd1], %r545;
	// end inline asm
	// begin inline asm
	ld.volatile.global.u32 %r546, [%rd1];
	// end inline asm
	add.s32 	%r548, %r546, 1;
	// begin inline asm
	atom.global.exch.b32 %r547, [%rd1], %r548;
	// end inline asm
	// begin inline asm
	ld.volatile.global.u32 %r549, [%rd1];
	// end inline asm
	add.s32 	%r551, %r549, 1;
	// begin inline asm
	atom.global.exch.b32 %r550, [%rd1], %r551;
	// end inline asm
	// begin inline asm
	ld.volatile.global.u32 %r552, [%rd1];
	// end inline asm
	add.s32 	%r554, %r552, 1;
	// begin inline asm
	atom.global.exch.b32 %r553, [%rd1], %r554;
	// end inline asm
	// begin inline asm
	ld.volatile.global.u32 %r555, [%rd1];
	// end inline asm
	add.s32 	%r557, %r555, 1;
	// begin inline asm
	atom.global.exch.b32 %r556, [%rd1], %r557;
	// end inline asm
	// begin inline asm
	ld.volatile.global.u32 %r558, [%rd1];
	// end inline asm
	add.s32 	%r560, %r558, 1;
	// begin inline asm
	atom.global.exch.b32 %r559, [%rd1], %r560;
	// end inline asm
	// begin inline asm
	ld.volatile.global.u32 %r561, [%rd1];
	// end inline asm
	add.s32 	%r563, %r561, 1;
	// begin inline asm
	atom.global.exch.b32 %r562, [%rd1], %r563;
	// end inline asm
	// begin inline asm
	ld.volatile.global.u32 %r564, [%rd1];
	// end inline asm
	add.s32 	%r566, %r564, 1;
	// begin inline asm
	atom.global.exch.b32 %r565, [%rd1], %r566;
	// end inline asm
	// begin inline asm
	ld.volatile.global.u32 %r567, [%rd1];
	// end inline asm
	add.s32 	%r569, %r567, 1;
	// begin inline asm
	atom.global.exch.b32 %r568, [%rd1], %r569;
	// end inline asm
	// begin inline asm
	ld.volatile.global.u32 %r570, [%rd1];
	// end inline asm
	add.s32 	%r572, %r570, 1;
	// begin inline asm
	atom.global.exch.b32 %r571, [%rd1], %r572;
	// end inline asm
	// begin inline asm
	ld.volatile.global.u32 %r573, [%rd1];
	// end inline asm
	add.s32 	%r575, %r573, 1;
	// begin inline asm
	atom.global.exch.b32 %r574, [%rd1], %r575;
	// end inline asm
	// begin inline asm
	ld.volatile.global.u32 %r576, [%rd1];
	// end inline asm
	add.s32 	%r578, %r576, 1;
	// begin inline asm
	atom.global.exch.b32 %r577, [%rd1], %r578;
	// end inline asm
	// begin inline asm
	ld.volatile.global.u32 %r579, [%rd1];
	// end inline asm
	add.s32 	%r581, %r579, 1;
	// begin inline asm
	atom.global.exch.b32 %r580, [%rd1], %r581;
	// end inline asm
	// begin inline asm
	ld.volatile.global.u32 %r582, [%rd1];
	// end inline asm
	add.s32 	%r584, %r582, 1;
	// begin inline asm
	atom.global.exch.b32 %r583, [%rd1], %r584;
	// end inline asm
	// begin inline asm
	ld.volatile.global.u32 %r585, [%rd1];
	// end inline asm
	add.s32 	%r587, %r585, 1;
	// begin inline asm
	atom.global.exch.b32 %r586, [%rd1], %r587;
	// end inline asm
	// begin inline asm
	ld.volatile.global.u32 %r588, [%rd1];
	// end inline asm
	add.s32 	%r590, %r588, 1;
	// begin inline asm
	atom.global.exch.b32 %r589, [%rd1], %r590;
	// end inline asm
	// begin inline asm
	ld.volatile.global.u32 %r591, [%rd1];
	// end inline asm
	add.s32 	%r593, %r591, 1;
	// begin inline asm
	atom.global.exch.b32 %r592, [%rd1], %r593;
	// end inline asm
	// begin inline asm
	ld.volatile.global.u32 %r594, [%rd1];
	// end inline asm
	add.s32 	%r596, %r594, 1;
	// begin inline asm
	atom.global.exch.b32 %r595, [%rd1], %r596;
	// end inline asm
	// begin inline asm
	ld.volatile.global.u32 %r597, [%rd1];
	// end inline asm
	add.s32 	%r599, %r597, 1;
	// begin inline asm
	atom.global.exch.b32 %r598, [%rd1], %r599;
	// end inline asm
	// begin inline asm
	ld.volatile.global.u32 %r600, [%rd1];
	// end inline asm
	add.s32 	%r602, %r600, 1;
	// begin inline asm
	atom.global.exch.b32 %r601, [%rd1], %r602;
	// end inline asm
	// begin inline asm
	ld.volatile.global.u32 %r603, [%rd1];
	// end inline asm
	add.s32 	%r605, %r603, 1;
	// begin inline asm
	atom.global.exch.b32 %r604, [%rd1], %r605;
	// end inline asm
	// begin inline asm
	ld.volatile.global.u32 %r606, [%rd1];
	// end inline asm
	add.s32 	%r608, %r606, 1;
	// begin inline asm
	atom.global.exch.b32 %r607, [%rd1], %r608;
	// end inline asm
	// begin inline asm
	ld.volatile.global.u32 %r609, [%rd1];
	// end inline asm
	add.s32 	%r611, %r609, 1;
	// begin inline asm
	atom.global.exch.b32 %r610, [%rd1], %r611;
	// end inline asm
	// begin inline asm
	ld.volatile.global.u32 %r612, [%rd1];
	// end inline asm
	add.s32 	%r614, %r612, 1;
	// begin inline asm
	atom.global.exch.b32 %r613, [%rd1], %r614;
	// end inline asm
	// begin inline asm
	ld.volatile.global.u32 %r615, [%rd1];
	// end inline asm
	add.s32 	%r617, %r615, 1;
	// begin inline asm
	atom.global.exch.b32 %r616, [%rd1], %r617;
	// end inline asm
	// begin inline asm
	ld.volatile.global.u32 %r618, [%rd1];
	// end inline asm
	add.s32 	%r620, %r618, 1;
	// begin inline asm
	atom.global.exch.b32 %r619, [%rd1], %r620;
	// end inline asm
	// begin inline asm
	ld.volatile.global.u32 %r621, [%rd1];
	// end inline asm
	add.s32 	%r623, %r621, 1;
	// begin inline asm
	atom.global.exch.b32 %r622, [%rd1], %r623;
	// end inline asm
	// begin inline asm
	ld.volatile.global.u32 %r624, [%rd1];
	// end inline asm
	add.s32 	%r626, %r624, 1;
	// begin inline asm
	atom.global.exch.b32 %r625, [%rd1], %r626;
	// end inline asm
	// begin inline asm
	ld.volatile.global.u32 %r627, [%rd1];
	// end inline asm
	add.s32 	%r629, %r627, 1;
	// begin inline asm
	atom.global.exch.b32 %r628, [%rd1], %r629;
	// end inline asm
	// begin inline asm
	ld.volatile.global.u32 %r630, [%rd1];
	// end inline asm
	add.s32 	%r632, %r630, 1;
	// begin inline asm
	atom.global.exch.b32 %r631, [%rd1], %r632;
	// end inline asm
	// begin inline asm
	ld.volatile.global.u32 %r633, [%rd1];
	// end inline asm
	add.s32 	%r635, %r633, 1;
	// begin inline asm
	atom.global.exch.b32 %r634, [%rd1], %r635;
	// end inline asm
	// begin inline asm
	ld.volatile.global.u32 %r636, [%rd1];
	// end inline asm
	add.s32 	%r638, %r636, 1;
	// begin inline asm
	atom.global.exch.b32 %r637, [%rd1], %r638;
	// end inline asm
	// begin inline asm
	ld.volatile.global.u32 %r639, [%rd1];
	// end inline asm
	add.s32 	%r641, %r639, 1;
	// begin inline asm
	atom.global.exch.b32 %r640, [%rd1], %r641;
	// end inline asm
	// begin inline asm
	ld.volatile.global.u32 %r642, [%rd1];
	// end inline asm
	add.s32 	%r644, %r642, 1;
	// begin inline asm
	atom.global.exch.b32 %r643, [%rd1], %r644;
	// end inline asm
	// begin inline asm
	ld.volatile.global.u32 %r645, [%rd1];
	// end inline asm
	add.s32 	%r647, %r645, 1;
	// begin inline asm
	atom.global.exch.b32 %r646, [%rd1], %r647;
	// end inline asm
	// begin inline asm
	ld.volatile.global.u32 %r648, [%rd1];
	// end inline asm
	add.s32 	%r650, %r648, 1;
	// begin inline asm
	atom.global.exch.b32 %r649, [%rd1], %r650;
	// end inline asm
	// begin inline asm
	ld.volatile.global.u32 %r651, [%rd1];
	// end inline asm
	add.s32 	%r653, %r651, 1;
	// begin inline asm
	atom.global.exch.b32 %r652, [%rd1], %r653;
	// end inline asm
	// begin inline asm
	ld.volatile.global.u32 %r654, [%rd1];
	// end inline asm
	add.s32 	%r656, %r654, 1;
	// begin inline asm
	atom.global.exch.b32 %r655, [%rd1], %r656;
	// end inline asm
	// begin inline asm
	ld.volatile.global.u32 %r657, [%rd1];
	// end inline asm
	add.s32 	%r659, %r657, 1;
	// begin inline asm
	atom.global.exch.b32 %r658, [%rd1], %r659;
	// end inline asm
	// begin inline asm
	ld.volatile.global.u32 %r660, [%rd1];
	// end inline asm
	add.s32 	%r662, %r660, 1;
	// begin inline asm
	atom.global.exch.b32 %r661, [%rd1], %r662;
	// end inline asm
	// begin inline asm
	ld.volatile.global.u32 %r663, [%rd1];
	// end inline asm
	add.s32 	%r665, %r663, 1;
	// begin inline asm
	atom.global.exch.b32 %r664, [%rd1], %r665;
	// end inline asm
	// begin inline asm
	ld.volatile.global.u32 %r666, [%rd1];
	// end inline asm
	add.s32 	%r668, %r666, 1;
	// begin inline asm
	atom.global.exch.b32 %r667, [%rd1], %r668;
	// end inline asm
	// begin inline asm
	ld.volatile.global.u32 %r669, [%rd1];
	// end inline asm
	add.s32 	%r671, %r669, 1;
	// begin inline asm
	atom.global.exch.b32 %r670, [%rd1], %r671;
	// end inline asm
	// begin inline asm
	ld.volatile.global.u32 %r672, [%rd1];
	// end inline asm
	add.s32 	%r674, %r672, 1;
	// begin inline asm
	atom.global.exch.b32 %r673, [%rd1], %r674;
	// end inline asm
	// begin inline asm
	ld.volatile.global.u32 %r675, [%rd1];
	// end inline asm
	add.s32 	%r677, %r675, 1;
	// begin inline asm
	atom.global.exch.b32 %r676, [%rd1], %r677;
	// end inline asm
	// begin inline asm
	ld.volatile.global.u32 %r678, [%rd1];
	// end inline asm
	add.s32 	%r680, %r678, 1;
	// begin inline asm
	atom.global.exch.b32 %r679, [%rd1], %r680;
	// end inline asm
	// begin inline asm
	ld.volatile.global.u32 %r681, [%rd1];
	// end inline asm
	add.s32 	%r683, %r681, 1;
	// begin inline asm
	atom.global.exch.b32 %r682, [%rd1], %r683;
	// end inline asm
	// begin inline asm
	ld.volatile.global.u32 %r684, [%rd1];
	// end inline asm
	add.s32 	%r686, %r684, 1;
	// begin inline asm
	atom.global.exch.b32 %r685, [%rd1], %r686;
	// end inline asm
	// begin inline asm
	ld.volatile.global.u32 %r687, [%rd1];
	// end inline asm
	add.s32 	%r689, %r687, 1;
	// begin inline asm
	atom.global.exch.b32 %r688, [%rd1], %r689;
	// end inline asm
	// begin inline asm
	ld.volatile.global.u32 %r690, [%rd1];
	// end inline asm
	add.s32 	%r692, %r690, 1;
	// begin inline asm
	atom.global.exch.b32 %r691, [%rd1], %r692;
	// end inline asm
	// begin inline asm
	ld.volatile.global.u32 %r693, [%rd1];
	// end inline asm
	add.s32 	%r695, %r693, 1;
	// begin inline asm
	atom.global.exch.b32 %r694, [%rd1], %r695;
	// end inline asm
	// begin inline asm
	ld.volatile.global.u32 %r696, [%rd1];
	// end inline asm
	add.s32 	%r698, %r696, 1;
	// begin inline asm
	atom.global.exch.b32 %r697, [%rd1], %r698;
	// end inline asm
	// begin inline asm
	ld.volatile.global.u32 %r699, [%rd1];
	// end inline asm
	add.s32 	%r701, %r699, 1;
	// begin inline asm
	atom.global.exch.b32 %r700, [%rd1], %r701;
	// end inline asm
	// begin inline asm
	ld.volatile.global.u32 %r702, [%rd1];
	// end inline asm
	add.s32 	%r704, %r702, 1;
	// begin inline asm
	atom.global.exch.b32 %r703, [%rd1], %r704;
	// end inline asm
	// begin inline asm
	ld.volatile.global.u32 %r705, [%rd1];
	// end inline asm
	add.s32 	%r707, %r705, 1;
	// begin inline asm
	atom.global.exch.b32 %r706, [%rd1], %r707;
	// end inline asm
	// begin inline asm
	ld.volatile.global.u32 %r708, [%rd1];
	// end inline asm
	add.s32 	%r710, %r708, 1;
	// begin inline asm
	atom.global.exch.b32 %r709, [%rd1], %r710;
	// end inline asm
	// begin inline asm
	ld.volatile.global.u32 %r711, [%rd1];
	// end inline asm
	add.s32 	%r713, %r711, 1;
	// begin inline asm
	atom.global.exch.b32 %r712, [%rd1], %r713;
	// end inline asm
	// begin inline asm
	ld.volatile.global.u32 %r714, [%rd1];
	// end inline asm
	add.s32 	%r716, %r714, 1;
	// begin inline asm
	atom.global.exch.b32 %r715, [%rd1], %r716;
	// end inline asm
	// begin inline asm
	ld.volatile.global.u32 %r717, [%rd1];
	// end inline asm
	add.s32 	%r719, %r717, 1;
	// begin inline asm
	atom.global.exch.b32 %r718, [%rd1], %r719;
	// end inline asm
	// begin inline asm
	ld.volatile.global.u32 %r720, [%rd1];
	// end inline asm
	add.s32 	%r722, %r720, 1;
	// begin inline asm
	atom.global.exch.b32 %r721, [%rd1], %r722;
	// end inline asm
	// begin inline asm
	ld.volatile.global.u32 %r723, [%rd1];
	// end inline asm
	add.s32 	%r725, %r723, 1;
	// begin inline asm
	atom.global.exch.b32 %r724, [%rd1], %r725;
	// end inline asm
	// begin inline asm
	ld.volatile.global.u32 %r726, [%rd1];
	// end inline asm
	add.s32 	%r728, %r726, 1;
	// begin inline asm
	atom.global.exch.b32 %r727, [%rd1], %r728;
	// end inline asm
	// begin inline asm
	ld.volatile.global.u32 %r729, [%rd1];
	// end inline asm
	add.s32 	%r731, %r729, 1;
	// begin inline asm
	atom.global.exch.b32 %r730, [%rd1], %r731;
	// end inline asm
	// begin inline asm
	ld.volatile.global.u32 %r732, [%rd1];
	// end inline asm
	add.s32 	%r734, %r732, 1;
	// begin inline asm
	atom.global.exch.b32 %r733, [%rd1], %r734;
	// end inline asm
	// begin inline asm
	ld.volatile.global.u32 %r735, [%rd1];
	// end inline asm
	add.s32 	%r737, %r735, 1;
	// begin inline asm
	atom.global.exch.b32 %r736, [%rd1], %r737;
	// end inline asm
	// begin inline asm
	ld.volatile.global.u32 %r738, [%rd1];
	// end inline asm
	add.s32 	%r740, %r738, 1;
	// begin inline asm
	atom.global.exch.b32 %r739, [%rd1], %r740;
	// end inline asm
	// begin inline asm
	ld.volatile.global.u32 %r741, [%rd1];
	// end inline asm
	add.s32 	%r743, %r741, 1;
	// begin inline asm
	atom.global.exch.b32 %r742, [%rd1], %r743;
	// end inline asm
	// begin inline asm
	ld.volatile.global.u32 %r744, [%rd1];
	// end inline asm
	add.s32 	%r746, %r744, 1;
	// begin inline asm
	atom.global.exch.b32 %r745, [%rd1], %r746;
	// end inline asm
	// begin inline asm
	ld.volatile.global.u32 %r747, [%rd1];
	// end inline asm
	add.s32 	%r749, %r747, 1;
	// begin inline asm
	atom.global.exch.b32 %r748, [%rd1], %r749;
	// end inline asm
	// begin inline asm
	ld.volatile.global.u32 %r750, [%rd1];
	// end inline asm
	add.s32 	%r752, %r750, 1;
	// begin inline asm
	atom.global.exch.b32 %r751, [%rd1], %r752;
	// end inline asm
	// begin inline asm
	ld.volatile.global.u32 %r753, [%rd1];
	// end inline asm
	add.s32 	%r755, %r753, 1;
	// begin inline asm
	atom.global.exch.b32 %r754, [%rd1], %r755;
	// end inline asm
	// begin inline asm
	ld.volatile.global.u32 %r756, [%rd1];
	// end inline asm
	add.s32 	%r758, %r756, 1;
	// begin inline asm
	atom.global.exch.b32 %r757, [%rd1], %r758;
	// end inline asm
	// begin inline asm
	ld.volatile.global.u32 %r759, [%rd1];
	// end inline asm
	add.s32 	%r761, %r759, 1;
	// begin inline asm
	atom.global.exch.b32 %r760, [%rd1], %r761;
	// end inline asm
	// begin inline asm
	ld.volatile.global.u32 %r762, [%rd1];
	// end inline asm
	add.s32 	%r764, %r762, 1;
	// begin inline asm
	atom.global.exch.b32 %r763, [%rd1], %r764;
	// end inline asm
	// begin inline asm
	ld.volatile.global.u32 %r765, [%rd1];
	// end inline asm
	add.s32 	%r767, %r765, 1;
	// begin inline asm
	atom.global.exch.b32 %r766, [%rd1], %r767;
	// end inline asm
	// begin inline asm
	ld.volatile.global.u32 %r768, [%rd1];
	// end inline asm
	add.s32 	%r770, %r768, 1;
	// begin inline asm
	atom.global.exch.b32 %r769, [%rd1], %r770;
	// end inline asm
$L__BB61_2:
	ret;

}
	// .globl	_Z4testIL_Z15load_atomic_addPKjEL_Z14store_volatilePjjELi256E14single_element10skip_lanesILj32EEEvv
.visible .entry _Z4testIL_Z15load_atomic_addPKjEL_Z14store_volatilePjjELi256E14single_element10skip_lanesILj32EEEvv()
{
	.reg .pred 	%p<2>;
	.reg .b32 	%r<515>;
	.reg .b64 	%rd<514>;

	// begin inline asm
	mov.u32 %r1, %laneid;
	// end inline asm
	and.b32  	%r2, %r1, 31;
	setp.ne.s32 	%p1, %r2, 0;
	@%p1 bra 	$L__BB62_2;
	mov.u64 	%rd513, buffer;
	cvta.global.u64 	%rd1, %rd513;
	// begin inline asm
	atom.global.add.u32 %r3, [%rd1], 0;
	// end inline asm
	add.s32 	%r4, %r3, 1;
	// begin inline asm
	st.volatile.global.u32 [%rd1], %r4;
	// end inline asm
	// begin inline asm
	atom.global.add.u32 %r5, [%rd1], 0;
	// end inline asm
	add.s32 	%r6, %r5, 1;
	// begin inline asm
	st.volatile.global.u32 [%rd1], %r6;
	// end inline asm
	// begin inline asm
	atom.global.add.u32 %r7, [%rd1], 0;
	// end inline asm
	add.s32 	%r8, %r7, 1;
	// begin inline asm
	st.volatile.global.u32 [%rd1], %r8;
	// end inline asm
	// begin inline asm
	atom.global.add.u32 %r9, [%rd1], 0;
	// end inline asm
	add.s32 	%r10, %r9, 1;
	// begin inline asm
	st.volatile.global.u32 [%rd1], %r10;
	// end inline asm
	// begin inline asm
	atom.global.add.u32 %r11, [%rd1], 0;
	// end inline asm
	add.s32 	%r12, %r11, 1;
	// begin inline asm
	st.volatile.global.u32 [%rd1], %r12;
	// end inline asm
	// begin inline asm
	atom.global.add.u32 %r13, [%rd1], 0;
	// end inline asm
	add.s32 	%r14, %r13, 1;
	// begin inline asm
	st.volatile.global.u32 [%rd1], %r14;
	// end inline asm
	// begin inline asm
	atom.global.add.u32 %r15, [%rd1], 0;
	// end inline asm
	add.s32 	%r16, %r15, 1;
	// begin inline asm
	st.volatile.global.u32 [%rd1], %r16;
	// end inline asm
	// begin inline asm
	atom.global.add.u32 %r17, [%rd1], 0;
	// end inline asm
	add.s32 	%r18, %r17, 1;
	// begin inline asm
	st.volatile.global.u32 [%rd1], %r18;
	// end inline asm
	// begin inline asm
	atom.global.add.u32 %r19, [%rd1], 0;
	// end inline asm
	add.s32 	%r20, %r19, 1;
	// begin inline asm
	st.volatile.global.u32 [%rd1], %r20;
	// end inline asm
	// begin inline asm
	atom.global.add.u32 %r21, [%rd1], 0;
	// end inline asm
	add.s32 	%r22, %r21, 1;
	// begin inline asm
	st.volatile.global.u32 [%rd1], %r22;
	// end inline asm
	// begin inline asm
	atom.global.add.u32 %r23, [%rd1], 0;
	// end inline asm
	add.s32 	%r24, %r23, 1;
	// begin inline asm
	st.volatile.global.u32 [%rd1], %r24;
	// end inline asm
	// begin inline asm
	atom.global.add.u32 %r25, [%rd1], 0;
	// end inline asm
	add.s32 	%r26, %r25, 1;
	// begin inline asm
	st.volatile.global.u32 [%rd1], %r26;
	// end inline asm
	// begin inline asm
	atom.global.add.u32 %r27, [%rd1], 0;
	// end inline asm
	add.s32 	%r28, %r27, 1;
	// begin inline asm
	st.volatile.global.u32 [%rd1], %r28;
	// end inline asm
	// begin inline asm
	atom.global.add.u32 %r29, [%rd1], 0;
	// end inline asm
	add.s32 	%r30, %r29, 1;
	// begin inline asm
	st.volatile.global.u32 [%rd1], %r30;
	// end inline asm
	// begin inline asm
	atom.global.add.u32 %r31, [%rd1], 0;
	// end inline asm
	add.s32 	%r32, %r31, 1;
	// begin inline asm
	st.volatile.global.u32 [%rd1], %r32;
	// end inline asm
	// begin inline asm
	atom.global.add.u32 %r33, [%rd1], 0;
	// end inline asm
	add.s32 	%r34, %r33, 1;
	// begin inline asm
	st.volatile.global.u32 [%rd1], %r34;
	// end inline asm
	// begin inline asm
	atom.global.add.u32 %r35, [%rd1], 0;
	// end inline asm
	add.s32 	%r36, %r35, 1;
	// begin inline asm
	st.volatile.global.u32 [%rd1], %r36;
	// end inline asm
	// begin inline asm
	atom.global.add.u32 %r37, [%rd1], 0;
	// end inline asm
	add.s32 	%r38, %r37, 1;
	// begin inline asm
	st.volatile.global.u32 [%rd1], %r38;
	// end inline asm
	// begin inline asm
	atom.global.add.u32 %r39, [%rd1], 0;
	// end inline asm
	add.s32 	%r40, %r39, 1;
	// begin inline asm
	st.volatile.global.u32 [%rd1], %r40;
	// end inline asm
	// begin inline asm
	atom.global.add.u32 %r41, [%rd1], 0;
	// end inline asm
	add.s32 	%r42, %r41, 1;
	// begin inline asm
	st.volatile.global.u32 [%rd1], %r42;
	// end inline asm
	// begin inline asm
	atom.global.add.u32 %r43, [%rd1], 0;
	// end inline asm
	add.s32 	%r44, %r43, 1;
	// begin inline asm
	st.volatile.global.u32 [%rd1], %r44;
	// end inline asm
	// begin inline asm
	atom.global.add.u32 %r45, [%rd1], 0;
	// end inline asm
	add.s32 	%r46, %r45, 1;
	// begin inline asm
	st.volatile.global.u32 [%rd1], %r46;
	// end inline asm
	// begin inline asm
	atom.global.add.u32 %r47, [%rd1], 0;
	// end inline asm
	add.s32 	%r48, %r47, 1;
	// begin inline asm
	st.volatile.global.u32 [%rd1], %r48;
	// end inline asm
	// begin inline asm
	atom.global.add.u32 %r49, [%rd1], 0;
	// end inline asm
	add.s32 	%r50, %r49, 1;
	// begin inline asm
	st.volatile.global.u32 [%rd1], %r50;
	// end inline asm
	// begin inline asm
	atom.global.add.u32 %r51, [%rd1], 0;
	// end inline asm
	add.s32 	%r52, %r51, 1;
	// begin inline asm
	st.volatile.global.u32 [%rd1], %r52;
	// end inline asm
	// begin inline asm
	atom.global.add.u32 %r53, [%rd1], 0;
	// end inline asm
	add.s32 	%r54, %r53, 1;
	// begin inline asm
	st.volatile.global.u32 [%rd1], %r54;
	// end inline asm
	// begin inline asm
	atom.global.add.u32 %r55, [%rd1], 0;
	// end inline asm
	add.s32 	%r56, %r55, 1;
	// begin inline asm
	st.volatile.global.u32 [%rd1], %r56;
	// end inline asm
	// begin inline asm
	atom.global.add.u32 %r57, [%rd1], 0;
	// end inline asm
	add.s32 	%r58, %r57, 1;
	// begin inline asm
	st.volatile.global.u32 [%rd1], %r58;
	// end inline asm
	// begin inline asm
	atom.global.add.u32 %r59, [%rd1], 0;
	// end inline asm
	add.s32 	%r60, %r59, 1;
	// begin inline asm
	st.volatile.global.u32 [%rd1], %r60;
	// end inline asm
	// begin inline asm
	atom.global.add.u32 %r61, [%rd1], 0;
	// end inline asm
	add.s32 	%r62, %r61, 1;
	// begin inline asm
	st.volatile.global.u32 [%rd1], %r62;
	// end inline asm
	// begin inline asm
	atom.global.add.u32 %r63, [%rd1], 0;
	// end inline asm
	add.s32 	%r64, %r63, 1;
	// begin inline asm
	st.volatile.global.u32 [%rd1], %r64;
	// end inline asm
	// begin inline asm
	atom.global.add.u32 %r65, [%rd1], 0;
	// end inline asm
	add.s32 	%r66, %r65, 1;
	// begin inline asm
	st.volatile.global.u32 [%rd1], %r66;
	// end inline asm
	// begin inline asm
	atom.global.add.u32 %r67, [%rd1], 0;
	// end inline asm
	add.s32 	%r68, %r67, 1;
	// begin inline asm
	st.volatile.global.u32 [%rd1], %r68;
	// end inline asm
	// begin inline asm
	atom.global.add.u32 %r69, [%rd1], 0;
	// end inline asm
	add.s32 	%r70, %r69, 1;
	// begin inline asm
	st.volatile.global.u32 [%rd1], %r70;
	// end inline asm
	// begin inline asm
	atom.global.add.u32 %r71, [%rd1], 0;
	// end inline asm
	add.s32 	%r72, %r71, 1;
	// begin inline asm
	st.volatile.global.u32 [%rd1], %r72;
	// end inline asm
	// begin inline asm
	atom.global.add.u32 %r73, [%rd1], 0;
	// end inline asm
	add.s32 	%r74, %r73, 1;
	// begin inline asm
	st.volatile.global.u32 [%rd1], %r74;
	// end inline asm
	// begin inline asm
	atom.global.add.u32 %r75, [%rd1], 0;
	// end inline asm
	add.s32 	%r76, %r75, 1;
	// begin inline asm
	st.volatile.global.u32 [%rd1], %r76;
	// end inline asm
	// begin inline asm
	atom.global.add.u32 %r77, [%rd1], 0;
	// end inline asm
	add.s32 	%r78, %r77, 1;
	// begin inline asm
	st.volatile.global.u32 [%rd1], %r78;
	// end inline asm
	// begin inline asm
	atom.global.add.u32 %r79, [%rd1], 0;
	// end inline asm
	add.s32 	%r80, %r79, 1;
	// begin inline asm
	st.volatile.global.u32 [%rd1], %r80;
	// end inline asm
	// begin inline asm
	atom.global.add.u32 %r81, [%rd1], 0;
	// end inline asm
	add.s32 	%r82, %r81, 1;
	// begin inline asm
	st.volatile.global.u32 [%rd1], %r82;
	// end inline asm
	// begin inline asm
	atom.global.add.u32 %r83, [%rd1], 0;
	// end inline asm
	add.s32 	%r84, %r83, 1;
	// begin inline asm
	st.volatile.global.u32 [%rd1], %r84;
	// end inline asm
	// begin inline asm
	atom.global.add.u32 %r85, [%rd1], 0;
	// end inline asm
	add.s32 	%r86, %r85, 1;
	// begin inline asm
	st.volatile.global.u32 [%rd1], %r86;
	// end inline asm
	// begin inline asm
	atom.global.add.u32 %r87, [%rd1], 0;
	// end inline asm
	add.s32 	%r88, %r87, 1;
	// begin inline asm
	st.volatile.global.u32 [%rd1], %r88;
	// end inline asm
	// begin inline asm
	atom.global.add.u32 %r89, [%rd1], 0;
	// end inline asm
	add.s32 	%r90, %r89, 1;
	// begin inline asm
	st.volatile.global.u32 [%rd1], %r90;
	// end inline asm
	// begin inline asm
	atom.global.add.u32 %r91, [%rd1], 0;
	// end inline asm
	add.s32 	%r92, %r91, 1;
	// begin inline asm
	st.volatile.global.u32 [%rd1], %r92;
	// end inline asm
	// begin inline asm
	atom.global.add.u32 %r93, [%rd1], 0;
	// end inline asm
	add.s32 	%r94, %r93, 1;
	// begin inline asm
	st.volatile.global.u32 [%rd1], %r94;
	// end inline asm
	// begin inline asm
	atom.global.add.u32 %r95, [%rd1], 0;
	// end inline asm
	add.s32 	%r96, %r95, 1;
	// begin inline asm
	st.volatile.global.u32 [%rd1], %r96;
	// end inline asm
	// begin inline asm
	atom.global.add.u32 %r97, [%rd1], 0;
	// end inline asm
	add.s32 	%r98, %r97, 1;
	// begin inline asm
	st.volatile.global.u32 [%rd1], %r98;
	// end inline asm
	// begin inline asm
	atom.global.add.u32 %r99, [%rd1], 0;
	// end inline asm
	add.s32 	%r100, %r99, 1;
	// begin inline asm
	st.volatile.global.u32 [%rd1], %r100;
	// end inline asm
	// begin inline asm
	atom.global.add.u32 %r101, [%rd1], 0;
	// end inline asm
	add.s32 	%r102, %r101, 1;
	// begin inline asm
	st.volatile.global.u32 [%rd1], %r102;
	// end inline asm
	// begin inline asm
	atom.global.add.u32 %r103, [%rd1], 0;
	// end inline asm
	add.s32 	%r104, %r103, 1;
	// begin inline asm
	st.volatile.global.u32 [%rd1], %r104;
	// end inline asm
	// begin inline asm
	atom.global.add.u32 %r105, [%rd1], 0;
	// end inline asm
	add.s32 	%r106, %r105, 1;
	// begin inline asm
	st.volatile.global.u32 [%rd1], %r106;
	// end inline asm
	// begin inline asm
	atom.global.add.u32 %r107, [%rd1], 0;
	// end inline asm
	add.s32 	%r108, %r107, 1;
	// begin inline asm
	st.volatile.global.u32 [%rd1], %r108;
	// end inline asm
	// begin inline asm
	atom.global.add.u32 %r109, [%rd1], 0;
	// end inline asm
	add.s32 	%r110, %r109, 1;
	// begin inline asm
	st.volatile.global.u32 [%rd1], %r110;
	// end inline asm
	// begin inline asm
	atom.global.add.u32 %r111, [%rd1], 0;
	// end inline asm
	add.s32 	%r112, %r111, 1;
	// begin inline asm
	st.volatile.global.u32 [%rd1], %r112;
	// end inline asm
	// begin inline asm
	atom.global.add.u32 %r113, [%rd1], 0;
	// end inline asm
	add.s32 	%r114, %r113, 1;
	// begin inline asm
	st.volatile.global.u32 [%rd1], %r114;
	// end inline asm
	// begin inline asm
	atom.global.add.u32 %r115, [%rd1], 0;
	// end inline asm
	add.s32 	%r116, %r115, 1;
	// begin inline asm
	st.volatile.global.u32 [%rd1], %r116;
	// end inline asm
	// begin inline asm
	atom.global.add.u32 %r117, [%rd1], 0;
	// end inline asm
	add.s32 	%r118, %r117, 1;
	// begin inline asm
	st.volatile.global.u32 [%rd1], %r118;
	// end inline asm
	// begin inline asm
	atom.global.add.u32 %r119, [%rd1], 0;
	// end inline asm
	add.s32 	%r120, %r119, 1;
	// begin inline asm
	st.volatile.global.u32 [%rd1], %r120;
	// end inline asm
	// begin inline asm
	atom.global.add.u32 %r121, [%rd1], 0;
	// end inline asm
	add.s32 	%r122, %r121, 1;
	// begin inline asm
	st.volatile.global.u32 [%rd1], %r122;
	// end inline asm
	// begin inline asm
	atom.global.add.u32 %r123, [%rd1], 0;
	// end inline asm
	add.s32 	%r124, %r123, 1;
	// begin inline asm
	st.volatile.global.u32 [%rd1], %r124;
	// end inline asm
	// begin inline asm
	atom.global.add.u32 %r125, [%rd1], 0;
	// end inline asm
	add.s32 	%r126, %r125, 1;
	// begin inline asm
	st.volatile.global.u32 [%rd1], %r126;
	// end inline asm
	// begin inline asm
	atom.global.add.u32 %r127, [%rd1], 0;
	// end inline asm
	add.s32 	%r128, %r127, 1;
	// begin inline asm
	st.volatile.global.u32 [%rd1], %r128;
	// end inline asm
	// begin inline asm
	atom.global.add.u32 %r129, [%rd1], 0;
	// end inline asm
	add.s32 	%r130, %r129, 1;
	// begin inline asm
	st.volatile.global.u32 [%rd1], %r130;
	// end inline asm
	// begin inline asm
	atom.global.add.u32 %r131, [%rd1], 0;
	// end inline asm
	add.s32 	%r132, %r131, 1;
	// begin inline asm
	st.volatile.global.u32 [%rd1], %r132;
	// end inline asm
	// begin inline asm
	atom.global.add.u32 %r133, [%rd1], 0;
	// end inline asm
	add.s32 	%r134, %r133, 1;
	// begin inline asm
	st.volatile.global.u32 [%rd1], %r134;
	// end inline asm
	// begin inline asm
	atom.global.add.u32 %r135, [%rd1], 0;
	// end inline asm
	add.s32 	%r136, %r135, 1;
	// begin inline asm
	st.volatile.global.u32 [%rd1], %r136;
	// end inline asm
	// begin inline asm
	atom.global.add.u32 %r137, [%rd1], 0;
	// end inline asm
	add.s32 	%r138, %r137, 1;
	// begin inline asm
	st.volatile.global.u32 [%rd1], %r138;
	// end inline asm
	// begin inline asm
	atom.global.add.u32 %r139, [%rd1], 0;
	// end inline asm
	add.s32 	%r140, %r139, 1;
	// begin inline asm
	st.volatile.global.u32 [%rd1], %r140;
	// end inline asm
	// begin inline asm
	atom.global.add.u32 %r141, [%rd1], 0;
	// end inline asm
	add.s32 	%r142, %r141, 1;
	// begin inline asm
	st.volatile.global.u32 [%rd1], %r142;
	// end inline asm
	// begin inline asm
	atom.global.add.u32 %r143, [%rd1], 0;
	// end inline asm
	add.s32 	%r144, %r143, 1;
	// begin inline asm
	st.volatile.global.u32 [%rd1], %r144;
	// end inline asm
	// begin inline asm
	atom.global.add.u32 %r145, [%rd1], 0;
	// end inline asm
	add.s32 	%r146, %r145, 1;
	// begin inline asm
	st.volatile.global.u32 [%rd1], %r146;
	// end inline asm
	// begin inline asm
	atom.global.add.u32 %r147, [%rd1], 0;
	// end inline asm
	add.s32 	%r148, %r147, 1;
	// begin inline asm
	st.volatile.global.u32 [%rd1], %r148;
	// end inline asm
	// begin inline asm
	atom.global.add.u32 %r149, [%rd1], 0;
	// end inline asm
	add.s32 	%r150, %r149, 1;
	// begin inline asm
	st.volatile.global.u32 [%rd1], %r150;
	// end inline asm
	// begin inline asm
	atom.global.add.u32 %r151, [%rd1], 0;
	// end inline asm
	add.s32 	%r152, %r151, 1;
	// begin inline asm
	st.volatile.global.u32 [%rd1], %r152;
	// end inline asm
	// begin inline asm
	atom.global.add.u32 %r153, [%rd1], 0;
	// end inline asm
	add.s32 	%r154, %r153, 1;
	// begin inline asm
	st.volatile.global.u32 [%rd1], %r154;
	// end inline asm
	// begin inline asm
	atom.global.add.u32 %r155, [%rd1], 0;
	// end inline asm
	add.s32 	%r156, %r155, 1;
	// begin inline asm
	st.volatile.global.u32 [%rd1], %r156;
	// end inline asm
	// begin inline asm
	atom.global.add.u32 %r157, [%rd1], 0;
	// end inline asm
	add.s32 	%r158, %r157, 1;
	// begin inline asm
	st.volatile.global.u32 [%rd1], %r158;
	// end inline asm
	// begin inline asm
	atom.global.add.u32 %r159, [%rd1], 0;
	// end inline asm
	add.s32 	%r160, %r159, 1;
	// begin inline asm
	st.volatile.global.u32 [%rd1], %r160;
	// end inline asm
	// begin inline asm
	atom.global.add.u32 %r161, [%rd1], 0;
	// end inline asm
	add.s32 	%r162, %r161, 1;
	// begin inline asm
	st.volatile.global.u32 [%rd1], %r162;
	// end inline asm
	// begin inline asm
	atom.global.add.u32 %r163, [%rd1], 0;
	// end inline asm
	add.s32 	%r164, %r163, 1;
	// begin inline asm
	st.volatile.global.u32 [%rd1], %r164;
	// end inline asm
	// begin inline asm
	atom.global.add.u32 %r165, [%rd1], 0;
	// end inline asm
	add.s32 	%r166, %r165, 1;
	// begin inline asm
	st.volatile.global.u32 [%rd1], %r166;
	// end inline asm
	// begin inline asm
	atom.global.add.u32 %r167, [%rd1], 0;
	// end inline asm
	add.s32 	%r168, %r167, 1;
	// begin inline asm
	st.volatile.global.u32 [%rd1], %r168;
	// end inline asm
	// begin inline asm
	atom.global.add.u32 %r169, [%rd1], 0;
	// end inline asm
	add.s32 	%r170, %r169, 1;
	// begin inline asm
	st.volatile.global.u32 [%rd1], %r170;
	// end inline asm
	// begin inline asm
	atom.global.add.u32 %r171, [%rd1], 0;
	// end inline asm
	add.s32 	%r172, %r171, 1;
	// begin inline asm
	st.volatile.global.u32 [%rd1], %r172;
	// end inline asm
	// begin inline asm
	atom.global.add.u32 %r173, [%rd1], 0;
	// end inline asm
	add.s32 	%r174, %r173, 1;
	// begin inline asm
	st.volatile.global.u32 [%rd1], %r174;
	// end inline asm
	// begin inline asm
	atom.global.add.u32 %r175, [%rd1], 0;
	// end inline asm
	add.s32 	%r176, %r175, 1;
	// begin inline asm
	st.volatile.global.u32 [%rd1], %r176;
	// end inline asm
	// begin inline asm
	atom.global.add.u32 %r177, [%rd1], 0;
	// end inline asm
	add.s32 	%r178, %r177, 1;
	// begin inline asm
	st.volatile.global.u32 [%rd1], %r178;
	// end inline asm
	// begin inline asm
	atom.global.add.u32 %r179, [%rd1], 0;
	// end inline asm
	add.s32 	%r180, %r179, 1;
	// begin inline asm
	st.volatile.global.u32 [%rd1], %r180;
	// end inline asm
	// begin inline asm
	atom.global.add.u32 %r181, [%rd1], 0;
	// end inline asm
	add.s32 	%r182, %r181, 1;
	// begin inline asm
	st.volatile.global.u32 [%rd1], %r182;
	// end inline asm
	// begin inline asm
	atom.global.add.u32 %r183, [%rd1], 0;
	// end inline asm
	add.s32 	%r184, %r183, 1;
	// begin inline asm
	st.volatile.global.u32 [%rd1], %r184;
	// end inline asm
	// begin inline asm
	atom.global.add.u32 %r185, [%rd1], 0;
	// end inline asm
	add.s32 	%r186, %r185, 1;
	// begin inline asm
	st.volatile.global.u32 [%rd1], %r186;
	// end inline asm
	// begin inline asm
	atom.global.add.u32 %r187, [%rd1], 0;
	// end inline asm
	add.s32 	%r188, %r187, 1;
	// begin inline asm
	st.volatile.global.u32 [%rd1], %r188;
	// end inline asm
	// begin inline asm
	atom.global.add.u32 %r189, [%rd1], 0;
	// end inline asm
	add.s32 	%r190, %r189, 1;
	// begin inline asm
	st.volatile.global.u32 [%rd1], %r190;
	// end inline asm
	// begin inline asm
	atom.global.add.u32 %r191, [%rd1], 0;
	// end inline asm
	add.s32 	%r192, %r191, 1;
	// begin inline asm
	st.volatile.global.u32 [%rd1], %r192;
	// end inline asm
	// begin inline asm
	atom.global.add.u32 %r193, [%rd1], 0;
	// end inline asm
	add.s32 	%r194, %r193, 1;
	// begin inline asm
	st.volatile.global.u32 [%rd1], %r194;
	// end inline asm
	// begin inline asm
	atom.global.add.u32 %r195, [%rd1], 0;
	// end inline asm
	add.s32 	%r196, %r195, 1;
	// begin inline asm
	st.volatile.global.u32 [%rd1], %r196;
	// end inline asm
	// begin inline asm
	atom.global.add.u32 %r197, [%rd1], 0;
	// end inline asm
	add.s32 	%r198, %r197, 1;
	// begin inline asm
	st.volatile.global.u32 [%rd1], %r198;
	// end inline asm
	// begin inline asm
	atom.global.add.u32 %r199, [%rd1], 0;
	// end inline asm
	add.s32 	%r200, %r199, 1;
	// begin inline asm
	st.volatile.global.u32 [%rd1], %r200;
	// end inline asm
	// begin inline asm
	atom.global.add.u32 %r201, [%rd1], 0;
	// end inline asm
	add.s32 	%r202, %r201, 1;
	// begin inline asm
	st.volatile.global.u32 [%rd1], %r202;
	// end inline asm
	// begin inline asm
	atom.global.add.u32 %r203, [%rd1], 0;
	// end inline asm
	add.s32 	%r204, %r203, 1;
	// begin inline asm
	st.volatile.global.u32 [%rd1], %r204;
	// end inline asm
	// begin inline asm
	atom.global.add.u32 %r205, [%rd1], 0;
	// end inline asm
	add.s32 	%r206, %r205, 1;
	// begin inline asm
	st.volatile.global.u32 [%rd1], %r206;
	// end inline asm
	// begin inline asm
	atom.global.add.u32 %r207, [%rd1], 0;
	// end inline asm
	add.s32 	%r208, %r207, 1;
	// begin inline asm
	st.volatile.global.u32 [%rd1], %r208;
	// end inline asm
	// begin inline asm
	atom.global.add.u32 %r209, [%rd1], 0;
	// end inline asm
	add.s32 	%r210, %r209, 1;
	// begin inline asm
	st.volatile.global.u32 [%rd1], %r210;
	// end inline asm
	// begin inline asm
	atom.global.add.u32 %r211, [%rd1], 0;
	// end inline asm
	add.s32 	%r212, %r211, 1;
	// begin inline asm
	st.volatile.global.u32 [%rd1], %r212;
	// end inline asm
	// begin inline asm
	atom.global.add.u32 %r213, [%rd1], 0;
	// end inline asm
	add.s32 	%r214, %r213, 1;
	// begin inline asm
	st.volatile.global.u32 [%rd1], %r214;
	// end inline asm
	// begin inline asm
	atom.global.add.u32 %r215, [%rd1], 0;
	// end inline asm
	add.s32 	%r216, %r215, 1;
	// begin inline asm
	st.volatile.global.u32 [%rd1], %r216;
	// end inline asm
	// begin inline asm
	atom.global.add.u32 %r217, [%rd1], 0;
	// end inline asm
	add.s32 	%r218, %r217, 1;
	// begin inline asm
	st.volatile.global.u32 [%rd1], %r218;
	// end inline asm
	// begin inline asm
	atom.global.add.u32 %r219, [%rd1], 0;
	// end inline asm
	add.s32 	%r220, %r219, 1;
	// begin inline asm
	st.volatile.global.u32 [%rd1], %r220;
	// end inline asm
	// begin inline asm
	atom.global.add.u32 %r221, [%rd1], 0;
	// end inline asm
	add.s32 	%r222, %r221, 1;
	// begin inline asm
	st.volatile.global.u32 [%rd1], %r222;
	// end inline asm
	// begin inline asm
	atom.global.add.u32 %r223, [%rd1], 0;
	// end inline asm
	add.s32 	%r224, %r223, 1;
	// begin inline asm
	st.volatile.global.u32 [%rd1], %r224;
	// end inline asm
	// begin inline asm
	atom.global.add.u32 %r225, [%rd1], 0;
	// end inline asm
	add.s32 	%r226, %r225, 1;
	// begin inline asm
	st.volatile.global.u32 [%rd1], %r226;
	// end inline asm
	// begin inline asm
	atom.global.add.u32 %r227, [%rd1], 0;
	// end inline asm
	add.s32 	%r228, %r227, 1;
	// begin inline asm
	st.volatile.global.u32 [%rd1], %r228;
	// end inline asm
	// begin inline asm
	atom.global.add.u32 %r229, [%rd1], 0;
	// end inline asm
	add.s32 	%r230, %r229, 1;
	// begin inline asm
	st.volatile.global.u32 [%rd1], %r230;
	// end inline asm
	// begin inline asm
	atom.global.add.u32 %r231, [%rd1], 0;
	// end inline asm
	add.s32 	%r232, %r231, 1;
	// begin inline asm
	st.volatile.global.u32 [%rd1], %r232;
	// end inline asm
	// begin inline asm
	atom.global.add.u32 %r233, [%rd1], 0;
	// end inline asm
	add.s32 	%r234, %r233, 1;
	// begin inline asm
	st.volatile.global.u32 [%rd1], %r234;
	// end inline asm
	// begin inline asm
	atom.global.add.u32 %r235, [%rd1], 0;
	// end inline asm
	add.s32 	%r236, %r235, 1;
	// begin inline asm
	st.volatile.global.u32 [%rd1], %r236;
	// end inline asm
	// begin inline asm
	atom.global.add.u32 %r237, [%rd1], 0;
	// end inline asm
	add.s32 	%r238, %r237, 1;
	// begin inline asm
	st.volatile.global.u32 [%rd1], %r238;
	// end inline asm
	// begin inline asm
	atom.global.add.u32 %r239, [%rd1], 0;
	// end inline asm
	add.s32 	%r240, %r239, 1;
	// begin inline asm
	st.volatile.global.u32 [%rd1], %r240;
	// end inline asm
	// begin inline asm
	atom.global.add.u32 %r241, [%rd1], 0;
	// end inline asm
	add.s32 	%r242, %r241, 1;
	// begin inline asm
	st.volatile.global.u32 [%rd1], %r242;
	// end inline asm
	// begin inline asm
	atom.global.add.u32 %r243, [%rd1], 0;
	// end inline asm
	add.s32 	%r244, %r243, 1;
	// begin inline asm
	st.volatile.global.u32 [%rd1], %r244;
	// end inline asm
	// begin inline asm
	atom.global.add.u32 %r245, [%rd1], 0;
	// end inline asm
	add.s32 	%r246, %r245, 1;
	// begin inline asm
	st.volatile.global.u32 [%rd1], %r246;
	// end inline asm
	// begin inline asm
	atom.global.add.u32 %r247, [%rd1], 0;
	// end inline asm
	add.s32 	%r248, %r247, 1;
	// begin inline asm
	st.volatile.global.u32 [%rd1], %r248;
	// end inline asm
	// begin inline asm
	atom.global.add.u32 %r249, [%rd1], 0;
	// end inline asm
	add.s32 	%r250, %r249, 1;
	// begin inline asm
	st.volatile.global.u32 [%rd1], %r250;
	// end inline asm
	// begin inline asm
	atom.global.add.u32 %r251, [%rd1], 0;
	// end inline asm
	add.s32 	%r252, %r251, 1;
	// begin inline asm
	st.volatile.global.u32 [%rd1], %r252;
	// end inline asm
	// begin inline asm
	atom.global.add.u32 %r253, [%rd1], 0;
	// end inline asm
	add.s32 	%r254, %r253, 1;
	// begin inline asm
	st.volatile.global.u32 [%rd1], %r254;
	// end inline asm
	// begin inline asm
	atom.global.add.u32 %r255, [%rd1], 0;
	// end inline asm
	add.s32 	%r256, %r255, 1;
	// begin inline asm
	st.volatile.global.u32 [%rd1], %r256;
	// end inline asm
	// begin inline asm
	atom.global.add.u32 %r257, [%rd1], 0;
	// end inline asm
	add.s32 	%r258, %r257, 1;
	// begin inline asm
	st.volatile.global.u32 [%rd1], %r258;
	// end inline asm
	// begin inline asm
	atom.global.add.u32 %r259, [%rd1], 0;
	// end inline asm
	add.s32 	%r260, %r259, 1;
	// begin inline asm
	st.volatile.global.u32 [%rd1], %r260;
	// end inline asm
	// begin inline asm
	atom.global.add.u32 %r261, [%rd1], 0;
	// end inline asm
	add.s32 	%r262, %r261, 1;
	// begin inline asm
	st.volatile.global.u32 [%rd1], %r262;
	// end inline asm
	// begin inline asm
	atom.global.add.u32 %r263, [%rd1], 0;
	// end inline asm
	add.s32 	%r264, %r263, 1;
	// begin inline asm
	st.volatile.global.u32 [%rd1], %r264;
	// end inline asm
	// begin inline asm
	atom.global.add.u32 %r265, [%rd1], 0;
	// end inline asm
	add.s32 	%r266, %r265, 1;
	// begin inline asm
	st.volatile.global.u32 [%rd1], %r266;
	// end inline asm
	// begin inline asm
	atom.global.add.u32 %r267, [%rd1], 0;
	// end inline asm
	add.s32 	%r268, %r267, 1;
	// begin inline asm
	st.volatile.global.u32 [%rd1], %r268;
	// end inline asm
	// begin inline asm
	atom.global.add.u32 %r269, [%rd1], 0;
	// end inline asm
	add.s32 	%r270, %r269, 1;
	// begin inline asm
	st.volatile.global.u32 [%rd1], %r270;
	// end inline asm
	// begin inline asm
	atom.global.add.u32 %r271, [%rd1], 0;
	// end inline asm
	add.s32 	%r272, %r271, 1;
	// begin inline asm
	st.volatile.global.u32 [%rd1], %r272;
	// end inline asm
	// begin inline asm
	atom.global.add.u32 %r273, [%rd1], 0;
	// end inline asm
	add.s32 	%r274, %r273, 1;
	// begin inline asm
	st.volatile.global.u32 [%rd1], %r274;
	// end inline asm
	// begin inline asm
	atom.global.add.u32 %r275, [%rd1], 0;
	// end inline asm
	add.s32 	%r276, %r275, 1;
	// begin inline asm
	st.volatile.global.u32 [%rd1], %r276;
	// end inline asm
	// begin inline asm
	atom.global.add.u32 %r277, [%rd1], 0;
	// end inline asm
	add.s32 	%r278, %r277, 1;
	// begin inline asm
	st.volatile.global.u32 [%rd1], %r278;
	// end inline asm
	// begin inline asm
	atom.global.add.u32 %r279, [%rd1], 0;
	// end inline asm
	add.s32 	%r280, %r279, 1;
	// begin inline asm
	st.volatile.global.u32 [%rd1], %r280;
	// end inline asm
	// begin inline asm
	atom.global.add.u32 %r281, [%rd1], 0;
	// end inline asm
	add.s32 	%r282, %r281, 1;
	// begin inline asm
	st.volatile.global.u32 [%rd1], %r282;
	// end inline asm
	// begin inline asm
	atom.global.add.u32 %r283, [%rd1], 0;
	// end inline asm
	add.s32 	%r284, %r283, 1;
	// begin inline asm
	st.volatile.global.u32 [%rd1], %r284;
	// end inline asm
	// begin inline asm
	atom.global.add.u32 %r285, [%rd1], 0;
	// end inline asm
	add.s32 	%r286, %r285, 1;
	// begin inline asm
	st.volatile.global.u32 [%rd1], %r286;
	// end inline asm
	// begin inline asm
	atom.global.add.u32 %r287, [%rd1], 0;
	// end inline asm
	add.s32 	%r288, %r287, 1;
	// begin inline asm
	st.volatile.global.u32 [%rd1], %r288;
	// end inline asm
	// begin inline asm
	atom.global.add.u32 %r289, [%rd1], 0;
	// end inline asm
	add.s32 	%r290, %r289, 1;
	// begin inline asm
	st.volatile.global.u32 [%rd1], %r290;
	// end inline asm
	// begin inline asm
	atom.global.add.u32 %r291, [%rd1], 0;
	// end inline asm
	add.s32 	%r292, %r291, 1;
	// begin inline asm
	st.volatile.global.u32 [%rd1], %r292;
	// end inline asm
	// begin inline asm
	atom.global.add.u32 %r293, [%rd1], 0;
	// end inline asm
	add.s32 	%r294, %r293, 1;
	// begin inline asm
	st.volatile.global.u32 [%rd1], %r294;
	// end inline asm
	// begin inline asm
	atom.global.add.u32 %r295, [%rd1], 0;
	// end inline asm
	add.s32 	%r296, %r295, 1;
	// begin inline asm
	st.volatile.global.u32 [%rd1], %r296;
	// end inline asm
	// begin inline asm
	atom.global.add.u32 %r297, [%rd1], 0;
	// end inline asm
	add.s32 	%r298, %r297, 1;
	// begin inline asm
	st.volatile.global.u32 [%rd1], %r298;
	// end inline asm
	// begin inline asm
	atom.global.add.u32 %r299, [%rd1], 0;
	// end inline asm
	add.s32 	%r300, %r299, 1;
	// begin inline asm
	st.volatile.global.u32 [%rd1], %r300;
	// end inline asm
	// begin inline asm
	atom.global.add.u32 %r301, [%rd1], 0;
	// end inline asm
	add.s32 	%r302, %r301, 1;
	// begin inline asm
	st.volatile.global.u32 [%rd1], %r302;
	// end inline asm
	// begin inline asm
	atom.global.add.u32 %r303, [%rd1], 0;
	// end inline asm
	add.s32 	%r304, %r303, 1;
	// begin inline asm
	st.volatile.global.u32 [%rd1], %r304;
	// end inline asm
	// begin inline asm
	atom.global.add.u32 %r305, [%rd1], 0;
	// end inline asm
	add.s32 	%r306, %r305, 1;
	// begin inline asm
	st.volatile.global.u32 [%rd1], %r306;
	// end inline asm
	// begin inline asm
	atom.global.add.u32 %r307, [%rd1], 0;
	// end inline asm
	add.s32 	%r308, %r307, 1;
	// begin inline asm
	st.volatile.global.u32 [%rd1], %r308;
	// end inline asm
	// begin inline asm
	atom.global.add.u32 %r309, [%rd1], 0;
	// end inline asm
	add.s32 	%r310, %r309, 1;
	// begin inline asm
	st.volatile.global.u32 [%rd1], %r310;
	// end inline asm
	// begin inline asm
	atom.global.add.u32 %r311, [%rd1], 0;
	// end inline asm
	add.s32 	%r312, %r311, 1;
	// begin inline asm
	st.volatile.global.u32 [%rd1], %r312;
	// end inline asm
	// begin inline asm
	atom.global.add.u32 %r313, [%rd1], 0;
	// end inline asm
	add.s32 	%r314, %r313, 1;
	// begin inline asm
	st.volatile.global.u32 [%rd1], %r314;
	// end inline asm
	// begin inline asm
	atom.global.add.u32 %r315, [%rd1], 0;
	// end inline asm
	add.s32 	%r316, %r315, 1;
	// begin inline asm
	st.volatile.global.u32 [%rd1], %r316;
	// end inline asm
	// begin inline asm
	atom.global.add.u32 %r317, [%rd1], 0;
	// end inline asm
	add.s32 	%r318, %r317, 1;
	// begin inline asm
	st.volatile.global.u32 [%rd1], %r318;
	// end inline asm
	// begin inline asm
	atom.global.add.u32 %r319, [%rd1], 0;
	// end inline asm
	add.s32 	%r320, %r319, 1;
	// begin inline asm
	st.volatile.global.u32 [%rd1], %r320;
	// end inline asm
	// begin inline asm
	atom.global.add.u32 %r321, [%rd1], 0;
	// end inline asm
	add.s32 	%r322, %r321, 1;
	// begin inline asm
	st.volatile.global.u32 [%rd1], %r322;
	// end inline asm
	// begin inline asm
	atom.global.add.u32 %r323, [%rd1], 0;
	// end inline asm
	add.s32 	%r324, %r323, 1;
	// begin inline asm
	st.volatile.global.u32 [%rd1], %r324;
	// end inline asm
	// begin inline asm
	atom.global.add.u32 %r325, [%rd1], 0;
	// end inline asm
	add.s32 	%r326, %r325, 1;
	// begin inline asm
	st.volatile.global.u32 [%rd1], %r326;
	// end inline asm
	// begin inline asm
	atom.global.add.u32 %r327, [%rd1], 0;
	// end inline asm
	add.s32 	%r328, %r327, 1;
	// begin inline asm
	st.volatile.global.u32 [%rd1], %r328;
	// end inline asm
	// begin inline asm
	atom.global.add.u32 %r329, [%rd1], 0;
	// end inline asm
	add.s32 	%r330, %r329, 1;
	// begin inline asm
	st.volatile.global.u32 [%rd1], %r330;
	// end inline asm
	// begin inline asm
	atom.global.add.u32 %r331, [%rd1], 0;
	// end inline asm
	add.s32 	%r332, %r331, 1;
	// begin inline asm
	st.volatile.global.u32 [%rd1], %r332;
	// end inline asm
	// begin inline asm
	atom.global.add.u32 %r333, [%rd1], 0;
	// end inline asm
	add.s32 	%r334, %r333, 1;
	// begin inline asm
	st.volatile.global.u32 [%rd1], %r334;
	// end inline asm
	// begin inline asm
	atom.global.add.u32 %r335, [%rd1], 0;
	// end inline asm
	add.s32 	%r336, %r335, 1;
	// begin inline asm
	st.volatile.global.u32 [%rd1], %r336;
	// end inline asm
	// begin inline asm
	atom.global.add.u32 %r337, [%rd1], 0;
	// end inline asm
	add.s32 	%r338, %r337, 1;
	// begin inline asm
	st.volatile.global.u32 [%rd1], %r338;
	// end inline asm
	// begin inline asm
	atom.global.add.u32 %r339, [%rd1], 0;
	// end inline asm
	add.s32 	%r340, %r339, 1;
	// begin inline asm
	st.volatile.global.u32 [%rd1], %r340;
	// end inline asm
	// begin inline asm
	atom.global.add.u32 %r341, [%rd1], 0;
	// end inline asm
	add.s32 	%r342, %r341, 1;
	// begin inline asm
	st.volatile.global.u32 [%rd1], %r342;
	// end inline asm
	// begin inline asm
	atom.global.add.u32 %r343, [%rd1], 0;
	// end inline asm
	add.s32 	%r344, %r343, 1;
	// begin inline asm
	st.volatile.global.u32 [%rd1], %r344;
	// end inline asm
	// begin inline asm
	atom.global.add.u32 %r345, [%rd1], 0;
	// end inline asm
	add.s32 	%r346, %r345, 1;
	// begin inline asm
	st.volatile.global.u32 [%rd1], %r346;
	// end inline asm
	// begin inline asm
	atom.global.add.u32 %r347, [%rd1], 0;
	// end inline asm
	add.s32 	%r348, %r347, 1;
	// begin inline asm
	st.volatile.global.u32 [%rd1], %r348;
	// end inline asm
	// begin inline asm
	atom.global.add.u32 %r349, [%rd1], 0;
	// end inline asm
	add.s32 	%r350, %r349, 1;
	// begin inline asm
	st.volatile.global.u32 [%rd1], %r350;
	// end inline asm
	// begin inline asm
	atom.global.add.u32 %r351, [%rd1], 0;
	// end inline asm
	add.s32 	%r352, %r351, 1;
	// begin inline asm
	st.volatile.global.u32 [%rd1], %r352;
	// end inline asm
	// begin inline asm
	atom.global.add.u32 %r353, [%rd1], 0;
	// end inline asm
	add.s32 	%r354, %r353, 1;
	// begin inline asm
	st.volatile.global.u32 [%rd1], %r354;
	// end inline asm
	// begin inline asm
	atom.global.add.u32 %r355, [%rd1], 0;
	// end inline asm
	add.s32 	%r356, %r355, 1;
	// begin inline asm
	st.volatile.global.u32 [%rd1], %r356;
	// end inline asm
	// begin inline asm
	atom.global.add.u32 %r357, [%rd1], 0;
	// end inline asm
	add.s32 	%r358, %r357, 1;
	// begin inline asm
	st.volatile.global.u32 [%rd1], %r358;
	// end inline asm
	// begin inline asm
	atom.global.add.u32 %r359, [%rd1], 0;
	// end inline asm
	add.s32 	%r360, %r359, 1;
	// begin inline asm
	st.volatile.global.u32 [%rd1], %r360;
	// end inline asm
	// begin inline asm
	atom.global.add.u32 %r361, [%rd1], 0;
	// end inline asm
	add.s32 	%r362, %r361, 1;
	// begin inline asm
	st.volatile.global.u32 [%rd1], %r362;
	// end inline asm
	// begin inline asm
	atom.global.add.u32 %r363, [%rd1], 0;
	// end inline asm
	add.s32 	%r364, %r363, 1;
	// begin inline asm
	st.volatile.global.u32 [%rd1], %r364;
	// end inline asm
	// begin inline asm
	atom.global.add.u32 %r365, [%rd1], 0;
	// end inline asm
	add.s32 	%r366, %r365, 1;
	// begin inline asm
	st.volatile.global.u32 [%rd1], %r366;
	// end inline asm
	// begin inline asm
	atom.global.add.u32 %r367, [%rd1], 0;
	// end inline asm
	add.s32 	%r368, %r367, 1;
	// begin inline asm
	st.volatile.global.u32 [%rd1], %r368;
	// end inline asm
	// begin inline asm
	atom.global.add.u32 %r369, [%rd1], 0;
	// end inline asm
	add.s32 	%r370, %r369, 1;
	// begin inline asm
	st.volatile.global.u32 [%rd1], %r370;
	// end inline asm
	// begin inline asm
	atom.global.add.u32 %r371, [%rd1], 0;
	// end inline asm
	add.s32 	%r372, %r371, 1;
	// begin inline asm
	st.volatile.global.u32 [%rd1], %r372;
	// end inline asm
	// begin inline asm
	atom.global.add.u32 %r373, [%rd1], 0;
	// end inline asm
	add.s32 	%r374, %r373, 1;
	// begin inline asm
	st.volatile.global.u32 [%rd1], %r374;
	// end inline asm
	// begin inline asm
	atom.global.add.u32 %r375, [%rd1], 0;
	// end inline asm
	add.s32 	%r376, %r375, 1;
	// begin inline asm
	st.volatile.global.u32 [%rd1], %r376;
	// end inline asm
	// begin inline asm
	atom.global.add.u32 %r377, [%rd1], 0;
	// end inline asm
	add.s32 	%r378, %r377, 1;
	// begin inline asm
	st.volatile.global.u32 [%rd1], %r378;
	// end inline asm
	// begin inline asm
	atom.global.add.u32 %r379, [%rd1], 0;
	// end inline asm
	add.s32 	%r380, %r379, 1;
	// begin inline asm
	st.volatile.global.u32 [%rd1], %r380;
	// end inline asm
	// begin inline asm
	atom.global.add.u32 %r381, [%rd1], 0;
	// end inline asm
	add.s32 	%r382, %r381, 1;
	// begin inline asm
	st.volatile.global.u32 [%rd1], %r382;
	// end inline asm
	// begin inline asm
	atom.global.add.u32 %r383, [%rd1], 0;
	// end inline asm
	add.s32 	%r384, %r383, 1;
	// begin inline asm
	st.volatile.global.u32 [%rd1], %r384;
	// end inline asm
	// begin inline asm
	atom.global.add.u32 %r385, [%rd1], 0;
	// end inline asm
	add.s32 	%r386, %r385, 1;
	// begin inline asm
	st.volatile.global.u32 [%rd1], %r386;
	// end inline asm
	// begin inline asm
	atom.global.add.u32 %r387, [%rd1], 0;
	// end inline asm
	add.s32 	%r388, %r387, 1;
	// begin inline asm
	st.volatile.global.u32 [%rd1], %r388;
	// end inline asm
	// begin inline asm
	atom.global.add.u32 %r389, [%rd1], 0;
	// end inline asm
	add.s32 	%r390, %r389, 1;
	// begin inline asm
	st.volatile.global.u32 [%rd1], %r390;
	// end inline asm
	// begin inline asm
	atom.global.add.u32 %r391, [%rd1], 0;
	// end inline asm
	add.s32 	%r392, %r391, 1;
	// begin inline asm
	st.volatile.global.u32 [%rd1], %r392;
	// end inline asm
	// begin inline asm
	atom.global.add.u32 %r393, [%rd1], 0;
	// end inline asm
	add.s32 	%r394, %r393, 1;
	// begin inline asm
	st.volatile.global.u32 [%rd1], %r394;
	// end inline asm
	// begin inline asm
	atom.global.add.u32 %r395, [%rd1], 0;
	// end inline asm
	add.s32 	%r396, %r395, 1;
	// begin inline asm
	st.volatile.global.u32 [%rd1], %r396;
	// end inline asm
	// begin inline asm
	atom.global.add.u32 %r397, [%rd1], 0;
	// end inline asm
	add.s32 	%r398, %r397, 1;
	// begin inline asm
	st.volatile.global.u32 [%rd1], %r398;
	// end inline asm
	// begin inline asm
	atom.global.add.u32 %r399, [%rd1], 0;
	// end inline asm
	add.s32 	%r400, %r399, 1;
	// begin inline asm
	st.volatile.global.u32 [%rd1], %r400;
	// end inline asm
	// begin inline asm
	atom.global.add.u32 %r401, [%rd1], 0;
	// end inline asm
	add.s32 	%r402, %r401, 1;
	// begin inline asm
	st.volatile.global.u32 [%rd1], %r402;
	// end inline asm
	// begin inline asm
	atom.global.add.u32 %r403, [%rd1], 0;
	// end inline asm
	add.s32 	%r404, %r403, 1;
	// begin inline asm
	st.volatile.global.u32 [%rd1], %r404;
	// end inline asm
	// begin inline asm
	atom.global.add.u32 %r405, [%rd1], 0;
	// end inline asm
	add.s32 	%r406, %r405, 1;
	// begin inline asm
	st.volatile.global.u32 [%rd1], %r406;
	// end inline asm
	// begin inline asm
	atom.global.add.u32 %r407, [%rd1], 0;
	// end inline asm
	add.s32 	%r408, %r407, 1;
	// begin inline asm
	st.volatile.global.u32 [%rd1], %r408;
	// end inline asm
	// begin inline asm
	atom.global.add.u32 %r409, [%rd1], 0;
	// end inline asm
	add.s32 	%r410, %r409, 1;
	// begin inline asm
	st.volatile.global.u32 [%rd1], %r410;
	// end inline asm
	// begin inline asm
	atom.global.add.u32 %r411, [%rd1], 0;
	// end inline asm
	add.s32 	%r412, %r411, 1;
	// begin inline asm
	st.volatile.global.u32 [%rd1], %r412;
	// end inline asm
	// begin inline asm
	atom.global.add.u32 %r413, [%rd1], 0;
	// end inline asm
	add.s32 	%r414, %r413, 1;
	// begin inline asm
	st.volatile.global.u32 [%rd1], %r414;
	// end inline asm
	// begin inline asm
	atom.global.add.u32 %r415, [%rd1], 0;
	// end inline asm
	add.s32 	%r416, %r415, 1;
	// begin inline asm
	st.volatile.global.u32 [%rd1], %r416;
	// end inline asm
	// begin inline asm
	atom.global.add.u32 %r417, [%rd1], 0;
	// end inline asm
	add.s32 	%r418, %r417, 1;
	// begin inline asm
	st.volatile.global.u32 [%rd1], %r418;
	// end inline asm
	// begin inline asm
	atom.global.add.u32 %r419, [%rd1], 0;
	// end inline asm
	add.s32 	%r420, %r419, 1;
	// begin inline asm
	st.volatile.global.u32 [%rd1], %r420;
	// end inline asm
	// begin inline asm
	atom.global.add.u32 %r421, [%rd1], 0;
	// end inline asm
	add.s32 	%r422, %r421, 1;
	// begin inline asm
	st.volatile.global.u32 [%rd1], %r422;
	// end inline asm
	// begin inline asm
	atom.global.add.u32 %r423, [%rd1], 0;
	// end inline asm
	add.s32 	%r424, %r423, 1;
	// begin inline asm
	st.volatile.global.u32 [%rd1], %r424;
	// end inline asm
	// begin inline asm
	atom.global.add.u32 %r425, [%rd1], 0;
	// end inline asm
	add.s32 	%r426, %r425, 1;
	// begin inline asm
	st.volatile.global.u32 [%rd1], %r426;
	// end inline asm
	// begin inline asm
	atom.global.add.u32 %r427, [%rd1], 0;
	// end inline asm
	add.s32 	%r428, %r427, 1;
	// begin inline asm
	st.volatile.global.u32 [%rd1], %r428;
	// end inline asm
	// begin inline asm
	atom.global.add.u32 %r429, [%rd1], 0;
	// end inline asm
	add.s32 	%r430, %r429, 1;
	// begin inline asm
	st.volatile.global.u32 [%rd1], %r430;
	// end inline asm
	// begin inline asm
	atom.global.add.u32 %r431, [%rd1], 0;
	// end inline asm
	add.s32 	%r432, %r431, 1;
	// begin inline asm
	st.volatile.global.u32 [%rd1], %r432;
	// end inline asm
	// begin inline asm
	atom.global.add.u32 %r433, [%rd1], 0;
	// end inline asm
	add.s32 	%r434, %r433, 1;
	// begin inline asm
	st.volatile.global.u32 [%rd1], %r434;
	// end inline asm
	// begin inline asm
	atom.global.add.u32 %r435, [%rd1], 0;
	// end inline asm
	add.s32 	%r436, %r435, 1;
	// begin inline asm
	st.volatile.global.u32 [%rd1], %r436;
	// end inline asm
	// begin inline asm
	atom.global.add.u32 %r437, [%rd1], 0;
	// end inline asm
	add.s32 	%r438, %r437, 1;
	// begin inline asm
	st.volatile.global.u32 [%rd1], %r438;
	// end inline asm
	// begin inline asm
	atom.global.add.u32 %r439, [%rd1], 0;
	// end inline asm
	add.s32 	%r440, %r439, 1;
	// begin inline asm
	st.volatile.global.u32 [%rd1], %r440;
	// end inline asm
	// begin inline asm
	atom.global.add.u32 %r441, [%rd1], 0;
	// end inline asm
	add.s32 	%r442, %r441, 1;
	// begin inline asm
	st.volatile.global.u32 [%rd1], %r442;
	// end inline asm
	// begin inline asm
	atom.global.add.u32 %r443, [%rd1], 0;
	// end inline asm
	add.s32 	%r444, %r443, 1;
	// begin inline asm
	st.volatile.global.u32 [%rd1], %r444;
	// end inline asm
	// begin inline asm
	atom.global.add.u32 %r445, [%rd1], 0;
	// end inline asm
	add.s32 	%r446, %r445, 1;
	// begin inline asm
	st.volatile.global.u32 [%rd1], %r446;
	// end inline asm
	// begin inline asm
	atom.global.add.u32 %r447, [%rd1], 0;
	// end inline asm
	add.s32 	%r448, %r447, 1;
	// begin inline asm
	st.volatile.global.u32 [%rd1], %r448;
	// end inline asm
	// begin inline asm
	atom.global.add.u32 %r449, [%rd1], 0;
	// end inline asm
	add.s32 	%r450, %r449, 1;
	// begin inline asm
	st.volatile.global.u32 [%rd1], %r450;
	// end inline asm
	// begin inline asm
	atom.global.add.u32 %r451, [%rd1], 0;
	// end inline asm
	add.s32 	%r452, %r451, 1;
	// begin inline asm
	st.volatile.global.u32 [%rd1], %r452;
	// end inline asm
	// begin inline asm
	atom.global.add.u32 %r453, [%rd1], 0;
	// end inline asm
	add.s32 	%r454, %r453, 1;
	// begin inline asm
	st.volatile.global.u32 [%rd1], %r454;
	// end inline asm
	// begin inline asm
	atom.global.add.u32 %r455, [%rd1], 0;
	// end inline asm
	add.s32 	%r456, %r455, 1;
	// begin inline asm
	st.volatile.global.u32 [%rd1], %r456;
	// end inline asm
	// begin inline asm
	atom.global.add.u32 %r457, [%rd1], 0;
	// end inline asm
	add.s32 	%r458, %r457, 1;
	// begin inline asm
	st.volatile.global.u32 [%rd1], %r458;
	// end inline asm
	// begin inline asm
	atom.global.add.u32 %r459, [%rd1], 0;
	// end inline asm
	add.s32 	%r460, %r459, 1;
	// begin inline asm
	st.volatile.global.u32 [%rd1], %r460;
	// end inline asm
	// begin inline asm
	atom.global.add.u32 %r461, [%rd1], 0;
	// end inline asm
	add.s32 	%r462, %r461, 1;
	// begin inline asm
	st.volatile.global.u32 [%rd1], %r462;
	// end inline asm
	// begin inline asm
	atom.global.add.u32 %r463, [%rd1], 0;
	// end inline asm
	add.s32 	%r464, %r463, 1;
	// begin inline asm
	st.volatile.global.u32 [%rd1], %r464;
	// end inline asm
	// begin inline asm
	atom.global.add.u32 %r465, [%rd1], 0;
	// end inline asm
	add.s32 	%r466, %r465, 1;
	// begin inline asm
	st.volatile.global.u32 [%rd1], %r466;
	// end inline asm
	// begin inline asm
	atom.global.add.u32 %r467, [%rd1], 0;
	// end inline asm
	add.s32 	%r468, %r467, 1;
	// begin inline asm
	st.volatile.global.u32 [%rd1], %r468;
	// end inline asm
	// begin inline asm
	atom.global.add.u32 %r469, [%rd1], 0;
	// end inline asm
	add.s32 	%r470, %r469, 1;
	// begin inline asm
	st.volatile.global.u32 [%rd1], %r470;
	// end inline asm
	// begin inline asm
	atom.global.add.u32 %r471, [%rd1], 0;
	// end inline asm
	add.s32 	%r472, %r471, 1;
	// begin inline asm
	st.volatile.global.u32 [%rd1], %r472;
	// end inline asm
	// begin inline asm
	atom.global.add.u32 %r473, [%rd1], 0;
	// end inline asm
	add.s32 	%r474, %r473, 1;
	// begin inline asm
	st.volatile.global.u32 [%rd1], %r474;
	// end inline asm
	// begin inline asm
	atom.global.add.u32 %r475, [%rd1], 0;
	// end inline asm
	add.s32 	%r476, %r475, 1;
	// begin inline asm
	st.volatile.global.u32 [%rd1], %r476;
	// end inline asm
	// begin inline asm
	atom.global.add.u32 %r477, [%rd1], 0;
	// end inline asm
	add.s32 	%r478, %r477, 1;
	// begin inline asm
	st.volatile.global.u32 [%rd1], %r478;
	// end inline asm
	// begin inline asm
	atom.global.add.u32 %r479, [%rd1], 0;
	// end inline asm
	add.s32 	%r480, %r479, 1;
	// begin inline asm
	st.volatile.global.u32 [%rd1], %r480;
	// end inline asm
	// begin inline asm
	atom.global.add.u32 %r481, [%rd1], 0;
	// end inline asm
	add.s32 	%r482, %r481, 1;
	// begin inline asm
	st.volatile.global.u32 [%rd1], %r482;
	// end inline asm
	// begin inline asm
	atom.global.add.u32 %r483, [%rd1], 0;
	// end inline asm
	add.s32 	%r484, %r483, 1;
	// begin inline asm
	st.volatile.global.u32 [%rd1], %r484;
	// end inline asm
	// begin inline asm
	atom.global.add.u32 %r485, [%rd1], 0;
	// end inline asm
	add.s32 	%r486, %r485, 1;
	// begin inline asm
	st.volatile.global.u32 [%rd1], %r486;
	// end inline asm
	// begin inline asm
	atom.global.add.u32 %r487, [%rd1], 0;
	// end inline asm
	add.s32 	%r488, %r487, 1;
	// begin inline asm
	st.volatile.global.u32 [%rd1], %r488;
	// end inline asm
	// begin inline asm
	atom.global.add.u32 %r489, [%rd1], 0;
	// end inline asm
	add.s32 	%r490, %r489, 1;
	// begin inline asm
	st.volatile.global.u32 [%rd1], %r490;
	// end inline asm
	// begin inline asm
	atom.global.add.u32 %r491, [%rd1], 0;
	// end inline asm
	add.s32 	%r492, %r491, 1;
	// begin inline asm
	st.volatile.global.u32 [%rd1], %r492;
	// end inline asm
	// begin inline asm
	atom.global.add.u32 %r493, [%rd1], 0;
	// end inline asm
	add.s32 	%r494, %r493, 1;
	// begin inline asm
	st.volatile.global.u32 [%rd1], %r494;
	// end inline asm
	// begin inline asm
	atom.global.add.u32 %r495, [%rd1], 0;
	// end inline asm
	add.s32 	%r496, %r495, 1;
	// begin inline asm
	st.volatile.global.u32 [%rd1], %r496;
	// end inline asm
	// begin inline asm
	atom.global.add.u32 %r497, [%rd1], 0;
	// end inline asm
	add.s32 	%r498, %r497, 1;
	// begin inline asm
	st.volatile.global.u32 [%rd1], %r498;
	// end inline asm
	// begin inline asm
	atom.global.add.u32 %r499, [%rd1], 0;
	// end inline asm
	add.s32 	%r500, %r499, 1;
	// begin inline asm
	st.volatile.global.u32 [%rd1], %r500;
	// end inline asm
	// begin inline asm
	atom.global.add.u32 %r501, [%rd1], 0;
	// end inline asm
	add.s32 	%r502, %r501, 1;
	// begin inline asm
	st.volatile.global.u32 [%rd1], %r502;
	// end inline asm
	// begin inline asm
	atom.global.add.u32 %r503, [%rd1], 0;
	// end inline asm
	add.s32 	%r504, %r503, 1;
	// begin inline asm
	st.volatile.global.u32 [%rd1], %r504;
	// end inline asm
	// begin inline asm
	atom.global.add.u32 %r505, [%rd1], 0;
	// end inline asm
	add.s32 	%r506, %r505, 1;
	// begin inline asm
	st.volatile.global.u32 [%rd1], %r506;
	// end inline asm
	// begin inline asm
	atom.global.add.u32 %r507, [%rd1], 0;
	// end inline asm
	add.s32 	%r508, %r507, 1;
	// begin inline asm
	st.volatile.global.u32 [%rd1], %r508;
	// end inline asm
	// begin inline asm
	atom.global.add.u32 %r509, [%rd1], 0;
	// end inline asm
	add.s32 	%r510, %r509, 1;
	// begin inline asm
	st.volatile.global.u32 [%rd1], %r510;
	// end inline asm
	// begin inline asm
	atom.global.add.u32 %r511, [%rd1], 0;
	// end inline asm
	add.s32 	%r512, %r511, 1;
	// begin inline asm
	st.volatile.global.u32 [%rd1], %r512;
	// end inline asm
	// begin inline asm
	atom.global.add.u32 %r513, [%rd1], 0;
	// end inline asm
	add.s32 	%r514, %r513, 1;
	// begin inline asm
	st.volatile.global.u32 [%rd1], %r514;
	// end inline asm
$L__BB62_2:
	ret;

}
	// .globl	_Z4testIL_Z15load_atomic_addPKjEL_Z17store_atomic_exchPjjELi256E14single_element10skip_lanesILj32EEEvv
.visible .entry _Z4testIL_Z15load_atomic_addPKjEL_Z17store_atomic_exchPjjELi256E14single_element10skip_lanesILj32EEEvv()
{
	.reg .pred 	%p<2>;
	.reg .b32 	%r<771>;
	.reg .b64 	%rd<514>;

	// begin inline asm
	mov.u32 %r1, %laneid;
	// end inline asm
	and.b32  	%r2, %r1, 31;
	setp.ne.s32 	%p1, %r2, 0;
	@%p1 bra 	$L__BB63_2;
	mov.u64 	%rd513, buffer;
	cvta.global.u64 	%rd1, %rd513;
	// begin inline asm
	atom.global.add.u32 %r3, [%rd1], 0;
	// end inline asm
	add.s32 	%r5, %r3, 1;
	// begin inline asm
	atom.global.exch.b32 %r4, [%rd1], %r5;
	// end inline asm
	// begin inline asm
	atom.global.add.u32 %r6, [%rd1], 0;
	// end inline asm
	add.s32 	%r8, %r6, 1;
	// begin inline asm
	atom.global.exch.b32 %r7, [%rd1], %r8;
	// end inline asm
	// begin inline asm
	atom.global.add.u32 %r9, [%rd1], 0;
	// end inline asm
	add.s32 	%r11, %r9, 1;
	// begin inline asm
	atom.global.exch.b32 %r10, [%rd1], %r11;
	// end inline asm
	// begin inline asm
	atom.global.add.u32 %r12, [%rd1], 0;
	// end inline asm
	add.s32 	%r14, %r12, 1;
	// begin inline asm
	atom.global.exch.b32 %r13, [%rd1], %r14;
	// end inline asm
	// begin inline asm
	atom.global.add.u32 %r15, [%rd1], 0;
	// end inline asm
	add.s32 	%r17, %r15, 1;
	// begin inline asm
	atom.global.exch.b32 %r16, [%rd1], %r17;
	// end inline asm
	// begin inline asm
	atom.global.add.u32 %r18, [%rd1], 0;
	// end inline asm
	add.s32 	%r20, %r18, 1;
	// begin inline asm
	atom.global.exch.b32 %r19, [%rd1], %r20;
	// end inline asm
	// begin inline asm
	atom.global.add.u32 %r21, [%rd1], 0;
	// end inline asm
	add.s32 	%r23, %r21, 1;
	// begin inline asm
	atom.global.exch.b32 %r22, [%rd1], %r23;
	// end inline asm
	// begin inline asm
	atom.global.add.u32 %r24, [%rd1], 0;
	// end inline asm
	add.s32 	%r26, %r24, 1;
	// begin inline asm
	atom.global.exch.b32 %r25, [%rd1], %r26;
	// end inline asm
	// begin inline asm
	atom.global.add.u32 %r27, [%rd1], 0;
	// end inline asm
	add.s32 	%r29, %r27, 1;
	// begin inline asm
	atom.global.exch.b32 %r28, [%rd1], %r29;
	// end inline asm
	// begin inline asm
	atom.global.add.u32 %r30, [%rd1], 0;
	// end inline asm
	add.s32 	%r32, %r30, 1;
	// begin inline asm
	atom.global.exch.b32 %r31, [%rd1], %r32;
	// end inline asm
	// begin inline asm
	atom.global.add.u32 %r33, [%rd1], 0;
	// end inline asm
	add.s32 	%r35, %r33, 1;
	// begin inline asm
	atom.global.exch.b32 %r34, [%rd1], %r35;
	// end inline asm
	// begin inline asm
	atom.global.add.u32 %r36, [%rd1], 0;
	// end inline asm
	add.s32 	%r38, %r36, 1;
	// begin inline asm
	atom.global.exch.b32 %r37, [%rd1], %r38;
	// end inline asm
	// begin inline asm
	atom.global.add.u32 %r39, [%rd1], 0;
	// end inline asm
	add.s32 	%r41, %r39, 1;
	// begin inline asm
	atom.global.exch.b32 %r40, [%rd1], %r41;
	// end inline asm
	// begin inline asm
	atom.global.add.u32 %r42, [%rd1], 0;
	// end inline asm
	add.s32 	%r44, %r42, 1;
	// begin inline asm
	atom.global.exch.b32 %r43, [%rd1], %r44;
	// end inline asm
	// begin inline asm
	atom.global.add.u32 %r45, [%rd1], 0;
	// end inline asm
	add.s32 	%r47, %r45, 1;
	// begin inline asm
	atom.global.exch.b32 %r46, [%rd1], %r47;
	// end inline asm
	// begin inline asm
	atom.global.add.u32 %r48, [%rd1], 0;
	// end inline asm
	add.s32 	%r50, %r48, 1;
	// begin inline asm
	atom.global.exch.b32 %r49, [%rd1], %r50;
	// end inline asm
	// begin inline asm
	atom.global.add.u32 %r51, [%rd1], 0;
	// end inline asm
	add.s32 	%r53, %r51, 1;
	// begin inline asm
	atom.global.exch.b32 %r52, [%rd1], %r53;
	// end inline asm
	// begin inline asm
	atom.global.add.u32 %r54, [%rd1], 0;
	// end inline asm
	add.s32 	%r56, %r54, 1;
	// begin inline asm
	atom.global.exch.b32 %r55, [%rd1], %r56;
	// end inline asm
	// begin inline asm
	atom.global.add.u32 %r57, [%rd1], 0;
	// end inline asm
	add.s32 	%r59, %r57, 1;
	// begin inline asm
	atom.global.exch.b32 %r58, [%rd1], %r59;
	// end inline asm
	// begin inline asm
	atom.global.add.u32 %r60, [%rd1], 0;
	// end inline asm
	add.s32 	%r62, %r60, 1;
	// begin inline asm
	atom.global.exch.b32 %r61, [%rd1], %r62;
	// end inline asm
	// begin inline asm
	atom.global.add.u32 %r63, [%rd1], 0;
	// end inline asm
	add.s32 	%r65, %r63, 1;
	// begin inline asm
	atom.global.exch.b32 %r64, [%rd1], %r65;
	// end inline asm
	// begin inline asm
	atom.global.add.u32 %r66, [%rd1], 0;
	// end inline asm
	add.s32 	%r68, %r66, 1;
	// begin inline asm
	atom.global.exch.b32 %r67, [%rd1], %r68;
	// end inline asm
	// begin inline asm
	atom.global.add.u32 %r69, [%rd1], 0;
	// end inline asm
	add.s32 	%r71, %r69, 1;
	// begin inline asm
	atom.global.exch.b32 %r70, [%rd1], %r71;
	// end inline asm
	// begin inline asm
	atom.global.add.u32 %r72, [%rd1], 0;
	// end inline asm
	add.s32 	%r74, %r72, 1;
	// begin inline asm
	atom.global.exch.b32 %r73, [%rd1], %r74;
	// end inline asm
	// begin inline asm
	atom.global.add.u32 %r75, [%rd1], 0;
	// end inline asm
	add.s32 	%r77, %r75, 1;
	// begin inline asm
	atom.global.exch.b32 %r76, [%rd1], %r77;
	// end inline asm
	// begin inline asm
	atom.global.add.u32 %r78, [%rd1], 0;
	// end inline asm
	add.s32 	%r80, %r78, 1;
	// begin inline asm
	atom.global.exch.b32 %r79, [%rd1], %r80;
	// end inline asm
	// begin inline asm
	atom.global.add.u32 %r81, [%rd1], 0;
	// end inline asm
	add.s32 	%r83, %r81, 1;
	// begin inline asm
	atom.global.exch.b32 %r82, [%rd1], %r83;
	// end inline asm
	// begin inline asm
	atom.global.add.u32 %r84, [%rd1], 0;
	// end inline asm
	add.s32 	%r86, %r84, 1;
	// begin inline asm
	atom.global.exch.b32 %r85, [%rd1], %r86;
	// end inline asm
	// begin inline asm
	atom.global.add.u32 %r87, [%rd1], 0;
	// end inline asm
	add.s32 	%r89, %r87, 1;
	// begin inline asm
	atom.global.exch.b32 %r88, [%rd1], %r89;
	// end inline asm
	// begin inline asm
	atom.global.add.u32 %r90, [%rd1], 0;
	// end inline asm
	add.s32 	%r92, %r90, 1;
	// begin inline asm
	atom.global.exch.b32 %r91, [%rd1], %r92;
	// end inline asm
	// begin inline asm
	atom.global.add.u32 %r93, [%rd1], 0;
	// end inline asm
	add.s32 	%r95, %r93, 1;
	// begin inline asm
	atom.global.exch.b32 %r94, [%rd1], %r95;
	// end inline asm
	// begin inline asm
	atom.global.add.u32 %r96, [%rd1], 0;
	// end inline asm
	add.s32 	%r98, %r96, 1;
	// begin inline asm
	atom.global.exch.b32 %r97, [%rd1], %r98;
	// end inline asm
	// begin inline asm
	atom.global.add.u32 %r99, [%rd1], 0;
	// end inline asm
	add.s32 	%r101, %r99, 1;
	// begin inline asm
	atom.global.exch.b32 %r100, [%rd1], %r101;
	// end inline asm
	// begin inline asm
	atom.global.add.u32 %r102, [%rd1], 0;
	// end inline asm
	add.s32 	%r104, %r102, 1;
	// begin inline asm
	atom.global.exch.b32 %r103, [%rd1], %r104;
	// end inline asm
	// begin inline asm
	atom.global.add.u32 %r105, [%rd1], 0;
	// end inline asm
	add.s32 	%r107, %r105, 1;
	// begin inline asm
	atom.global.exch.b32 %r106, [%rd1], %r107;
	// end inline asm
	// begin inline asm
	atom.global.add.u32 %r108, [%rd1], 0;
	// end inline asm
	add.s32 	%r110, %r108, 1;
	// begin inline asm
	atom.global.exch.b32 %r109, [%rd1], %r110;
	// end inline asm
	// begin inline asm
	atom.global.add.u32 %r111, [%rd1], 0;
	// end inline asm
	add.s32 	%r113, %r111, 1;
	// begin inline asm
	atom.global.exch.b32 %r112, [%rd1], %r113;
	// end inline asm
	// begin inline asm
	atom.global.add.u32 %r114, [%rd1], 0;
	// end inline asm
	add.s32 	%r116, %r114, 1;
	// begin inline asm
	atom.global.exch.b32 %r115, [%rd1], %r116;
	// end inline asm
	// begin inline asm
	atom.global.add.u32 %r117, [%rd1], 0;
	// end inline asm
	add.s32 	%r119, %r117, 1;
	// begin inline asm
	atom.global.exch.b32 %r118, [%rd1], %r119;
	// end inline asm
	// begin inline asm
	atom.global.add.u32 %r120, [%rd1], 0;
	// end inline asm
	add.s32 	%r122, %r120, 1;
	// begin inline asm
	atom.global.exch.b32 %r121, [%rd1], %r122;
	// end inline asm
	// begin inline asm
	atom.global.add.u32 %r123, [%rd1], 0;
	// end inline asm
	add.s32 	%r125, %r123, 1;
	// begin inline asm
	atom.global.exch.b32 %r124, [%rd1], %r125;
	// end inline asm
	// begin inline asm
	atom.global.add.u32 %r126, [%rd1], 0;
	// end inline asm
	add.s32 	%r128, %r126, 1;
	// begin inline asm
	atom.global.exch.b32 %r127, [%rd1], %r128;
	// end inline asm
	// begin inline asm
	atom.global.add.u32 %r129, [%rd1], 0;
	// end inline asm
	add.s32 	%r131, %r129, 1;
	// begin inline asm
	atom.global.exch.b32 %r130, [%rd1], %r131;
	// end inline asm
	// begin inline asm
	atom.global.add.u32 %r132, [%rd1], 0;
	// end inline asm
	add.s32 	%r134, %r132, 1;
	// begin inline asm
	atom.global.exch.b32 %r133, [%rd1], %r134;
	// end inline asm
	// begin inline asm
	atom.global.add.u32 %r135, [%rd1], 0;
	// end inline asm
	add.s32 	%r137, %r135, 1;
	// begin inline asm
	atom.global.exch.b32 %r136, [%rd1], %r137;
	// end inline asm
	// begin inline asm
	atom.global.add.u32 %r138, [%rd1], 0;
	// end inline asm
	add.s32 	%r140, %r138, 1;
	// begin inline asm
	atom.global.exch.b32 %r139, [%rd1], %r140;
	// end inline asm
	// begin inline asm
	atom.global.add.u32 %r141, [%rd1], 0;
	// end inline asm
	add.s32 	%r143, %r141, 1;
	// begin inline asm
	atom.global.exch.b32 %r142, [%rd1], %r143;
	// end inline asm
	// begin inline asm
	atom.global.add.u32 %r144, [%rd1], 0;
	// end inline asm
	add.s32 	%r146, %r144, 1;
	// begin inline asm
	atom.global.exch.b32 %r145, [%rd1], %r146;
	// end inline asm
	// begin inline asm
	atom.global.add.u32 %r147, [%rd1], 0;
	// end inline asm
	add.s32 	%r149, %r147, 1;
	// begin inline asm
	atom.global.exch.b32 %r148, [%rd1], %r149;
	// end inline asm
	// begin inline asm
	atom.global.add.u32 %r150, [%rd1], 0;
	// end inline asm
	add.s32 	%r152, %r150, 1;
	// begin inline asm
	atom.global.exch.b32 %r151, [%rd1], %r152;
	// end inline asm
	// begin inline asm
	atom.global.add.u32 %r153, [%rd1], 0;
	// end inline asm
	add.s32 	%r155, %r153, 1;
	// begin inline asm
	atom.global.exch.b32 %r154, [%rd1], %r155;
	// end inline asm
	// begin inline asm
	atom.global.add.u32 %r156, [%rd1], 0;
	// end inline asm
	add.s32 	%r158, %r156, 1;
	// begin inline asm
	atom.global.exch.b32 %r157, [%rd1], %r158;
	// end inline asm
	// begin inline asm
	atom.global.add.u32 %r159, [%rd1], 0;
	// end inline asm
	add.s32 	%r161, %r159, 1;
	// begin inline asm
	atom.global.exch.b32 %r160, [%rd1], %r161;
	// end inline asm
	// begin inline asm
	atom.global.add.u32 %r162, [%rd1], 0;
	// end inline asm
	add.s32 	%r164, %r162, 1;
	// begin inline asm
	atom.global.exch.b32 %r163, [%rd1], %r164;
	// end inline asm
	// begin inline asm
	atom.global.add.u32 %r165, [%rd1], 0;
	// end inline asm
	add.s32 	%r167, %r165, 1;
	// begin inline asm
	atom.global.exch.b32 %r166, [%rd1], %r167;
	// end inline asm
	// begin inline asm
	atom.global.add.u32 %r168, [%rd1], 0;
	// end inline asm
	add.s32 	%r170, %r168, 1;
	// begin inline asm
	atom.global.exch.b32 %r169, [%rd1], %r170;
	// end inline asm
	// begin inline asm
	atom.global.add.u32 %r171, [%rd1], 0;
	// end inline asm
	add.s32 	%r173, %r171, 1;
	// begin inline asm
	atom.global.exch.b32 %r172, [%rd1], %r173;
	// end inline asm
	// begin inline asm
	atom.global.add.u32 %r174, [%rd1], 0;
	// end inline asm
	add.s32 	%r176, %r174, 1;
	// begin inline asm
	atom.global.exch.b32 %r175, [%rd1], %r176;
	// end inline asm
	// begin inline asm
	atom.global.add.u32 %r177, [%rd1], 0;
	// end inline asm
	add.s32 	%r179, %r177, 1;
	// begin inline asm
	atom.global.exch.b32 %r178, [%rd1], %r179;
	// end inline asm
	// begin inline asm
	atom.global.add.u32 %r180, [%rd1], 0;
	// end inline asm
	add.s32 	%r182, %r180, 1;
	// begin inline asm
	atom.global.exch.b32 %r181, [%rd1], %r182;
	// end inline asm
	// begin inline asm
	atom.global.add.u32 %r183, [%rd1], 0;
	// end inline asm
	add.s32 	%r185, %r183, 1;
	// begin inline asm
	atom.global.exch.b32 %r184, [%rd1], %r185;
	// end inline asm
	// begin inline asm
	atom.global.add.u32 %r186, [%rd1], 0;
	// end inline asm
	add.s32 	%r188, %r186, 1;
	// begin inline asm
	atom.global.exch.b32 %r187, [%rd1], %r188;
	// end inline asm
	// begin inline asm
	atom.global.add.u32 %r189, [%rd1], 0;
	// end inline asm
	add.s32 	%r191, %r189, 1;
	// begin inline asm
	atom.global.exch.b32 %r190, [%rd1], %r191;
	// end inline asm
	// begin inline asm
	atom.global.add.u32 %r192, [%rd1], 0;
	// end inline asm
	add.s32 	%r194, %r192, 1;
	// begin inline asm
	atom.global.exch.b32 %r193, [%rd1], %r194;
	// end inline asm
	// begin inline asm
	atom.global.add.u32 %r195, [%rd1], 0;
	// end inline asm
	add.s32 	%r197, %r195, 1;
	// begin inline asm
	atom.global.exch.b32 %r196, [%rd1], %r197;
	// end inline asm
	// begin inline asm
	atom.global.add.u32 %r198, [%rd1], 0;
	// end inline asm
	add.s32 	%r200, %r198, 1;
	// begin inline asm
	atom.global.exch.b32 %r199, [%rd1], %r200;
	// end inline asm
	// begin inline asm
	atom.global.add.u32 %r201, [%rd1], 0;
	// end inline asm
	add.s32 	%r203, %r201, 1;
	// begin inline asm
	atom.global.exch.b32 %r202, [%rd1], %r203;
	// end inline asm
	// begin inline asm
	atom.global.add.u32 %r204, [%rd1], 0;
	// end inline asm
	add.s32 	%r206, %r204, 1;
	// begin inline asm
	atom.global.exch.b32 %r205, [%rd1], %r206;
	// end inline asm
	// begin inline asm
	atom.global.add.u32 %r207, [%rd1], 0;
	// end inline asm
	add.s32 	%r209, %r207, 1;
	// begin inline asm
	atom.global.exch.b32 %r208, [%rd1], %r209;
	// end inline asm
	// begin inline asm
	atom.global.add.u32 %r210, [%rd1], 0;
	// end inline asm
	add.s32 	%r212, %r210, 1;
	// begin inline asm
	atom.global.exch.b32 %r211, [%rd1], %r212;
	// end inline asm
	// begin inline asm
	atom.global.add.u32 %r213, [%rd1], 0;
	// end inline asm
	add.s32 	%r215, %r213, 1;
	// begin inline asm
	atom.global.exch.b32 %r214, [%rd1], %r215;
	// end inline asm
	// begin inline asm
	atom.global.add.u32 %r216, [%rd1], 0;
	// end inline asm
	add.s32 	%r218, %r216, 1;
	// begin inline asm
	atom.global.exch.b32 %r217, [%rd1], %r218;
	// end inline asm
	// begin inline asm
	atom.global.add.u32 %r219, [%rd1], 0;
	// end inline asm
	add.s32 	%r221, %r219, 1;
	// begin inline asm
	atom.global.exch.b32 %r220, [%rd1], %r221;
	// end inline asm
	// begin inline asm
	atom.global.add.u32 %r222, [%rd1], 0;
	// end inline asm
	add.s32 	%r224, %r222, 1;
	// begin inline asm
	atom.global.exch.b32 %r223, [%rd1], %r224;
	// end inline asm
	// begin inline asm
	atom.global.add.u32 %r225, [%rd1], 0;
	// end inline asm
	add.s32 	%r227, %r225, 1;
	// begin inline asm
	atom.global.exch.b32 %r226, [%rd1], %r227;
	// end inline asm
	// begin inline asm
	atom.global.add.u32 %r228, [%rd1], 0;
	// end inline asm
	add.s32 	%r230, %r228, 1;
	// begin inline asm
	atom.global.exch.b32 %r229, [%rd1], %r230;
	// end inline asm
	// begin inline asm
	atom.global.add.u32 %r231, [%rd1], 0;
	// end inline asm
	add.s32 	%r233, %r231, 1;
	// begin inline asm
	atom.global.exch.b32 %r232, [%rd1], %r233;
	// end inline asm
	// begin inline asm
	atom.global.add.u32 %r234, [%rd1], 0;
	// end inline asm
	add.s32 	%r236, %r234, 1;
	// begin inline asm
	atom.global.exch.b32 %r235, [%rd1], %r236;
	// end inline asm
	// begin inline asm
	atom.global.add.u32 %r237, [%rd1], 0;
	// end inline asm
	add.s32 	%r239, %r237, 1;
	// begin inline asm
	atom.global.exch.b32 %r238, [%rd1], %r239;
	// end inline asm
	// begin inline asm
	atom.global.add.u32 %r240, [%rd1], 0;
	// end inline asm
	add.s32 	%r242, %r240, 1;
	// begin inline asm
	atom.global.exch.b32 %r241, [%rd1], %r242;
	// end inline asm
	// begin inline asm
	atom.global.add.u32 %r243, [%rd1], 0;
	// end inline asm
	add.s32 	%r245, %r243, 1;
	// begin inline asm
	atom.global.exch.b32 %r244, [%rd1], %r245;
	// end inline asm
	// begin inline asm
	atom.global.add.u32 %r246, [%rd1], 0;
	// end inline asm
	add.s32 	%r248, %r246, 1;
	// begin inline asm
	atom.global.exch.b32 %r247, [%rd1], %r248;
	// end inline asm
	// begin inline asm
	atom.global.add.u32 %r249, [%rd1], 0;
	// end inline asm
	add.s32 	%r251, %r249, 1;
	// begin inline asm
	atom.global.exch.b32 %r250, [%rd1], %r251;
	// end inline asm
	// begin inline asm
	atom.global.add.u32 %r252, [%rd1], 0;
	// end inline asm
	add.s32 	%r254, %r252, 1;
	// begin inline asm
	atom.global.exch.b32 %r253, [%rd1], %r254;
	// end inline asm
	// begin inline asm
	atom.global.add.u32 %r255, [%rd1], 0;
	// end inline asm
	add.s32 	%r257, %r255, 1;
	// begin inline asm
	atom.global.exch.b32 %r256, [%rd1], %r257;
	// end inline asm
	// begin inline asm
	atom.global.add.u32 %r258, [%rd1], 0;
	// end inline asm
	add.s32 	%r260, %r258, 1;
	// begin inline asm
	atom.global.exch.b32 %r259, [%rd1], %r260;
	// end inline asm
	// begin inline asm
	atom.global.add.u32 %r261, [%rd1], 0;
	// end inline asm
	add.s32 	%r263, %r261, 1;
	// begin inline asm
	atom.global.exch.b32 %r262, [%rd1], %r263;
	// end inline asm
	// begin inline asm
	atom.global.add.u32 %r264, [%rd1], 0;
	// end inline asm
	add.s32 	%r266, %r264, 1;
	// begin inline asm
	atom.global.exch.b32 %r265, [%rd1], %r266;
	// end inline asm
	// begin inline asm
	atom.global.add.u32 %r267, [%rd1], 0;
	// end inline asm
	add.s32 	%r269, %r267, 1;
	// begin inline asm
	atom.global.exch.b32 %r268, [%rd1], %r269;
	// end inline asm
	// begin inline asm
	atom.global.add.u32 %r270, [%rd1], 0;
	// end inline asm
	add.s32 	%r272, %r270, 1;
	// begin inline asm
	atom.global.exch.b32 %r271, [%rd1], %r272;
	// end inline asm
	// begin inline asm
	atom.global.add.u32 %r273, [%rd1], 0;
	// end inline asm
	add.s32 	%r275, %r273, 1;
	// begin inline asm
	atom.global.exch.b32 %r274, [%rd1], %r275;
	// end inline asm
	// begin inline asm
	atom.global.add.u32 %r276, [%rd1], 0;
	// end inline asm
	add.s32 	%r278, %r276, 1;
	// begin inline asm
	atom.global.exch.b32 %r277, [%rd1], %r278;
	// end inline asm
	// begin inline asm
	atom.global.add.u32 %r279, [%rd1], 0;
	// end inline asm
	add.s32 	%r281, %r279, 1;
	// begin inline asm
	atom.global.exch.b32 %r280, [%rd1], %r281;
	// end inline asm
	// begin inline asm
	atom.global.add.u32 %r282, [%rd1], 0;
	// end inline asm
	add.s32 	%r284, %r282, 1;
	// begin inline asm
	atom.global.exch.b32 %r283, [%rd1], %r284;
	// end inline asm
	// begin inline asm
	atom.global.add.u32 %r285, [%rd1], 0;
	// end inline asm
	add.s32 	%r287, %r285, 1;
	// begin inline asm
	atom.global.exch.b32 %r286, [%rd1], %r287;
	// end inline asm
	// begin inline asm
	atom.global.add.u32 %r288, [%rd1], 0;
	// end inline asm
	add.s32 	%r290, %r288, 1;
	// begin inline asm
	atom.global.exch.b32 %r289, [%rd1], %r290;
	// end inline asm
	// begin inline asm
	atom.global.add.u32 %r291, [%rd1], 0;
	// end inline asm
	add.s32 	%r293, %r291, 1;
	// begin inline asm
	atom.global.exch.b32 %r292, [%rd1], %r293;
	// end inline asm
	// begin inline asm
	atom.global.add.u32 %r294, [%rd1], 0;
	// end inline asm
	add.s32 	%r296, %r294, 1;
	// begin inline asm
	atom.global.exch.b32 %r295, [%rd1], %r296;
	// end inline asm
	// begin inline asm
	atom.global.add.u32 %r297, [%rd1], 0;
	// end inline asm
	add.s32 	%r299, %r297, 1;
	// begin inline asm
	atom.global.exch.b32 %r298, [%rd1], %r299;
	// end inline asm
	// begin inline asm
	atom.global.add.u32 %r300, [%rd1], 0;
	// end inline asm
	add.s32 	%r302, %r300, 1;
	// begin inline asm
	atom.global.exch.b32 %r301, [%rd1], %r302;
	// end inline asm
	// begin inline asm
	atom.global.add.u32 %r303, [%rd1], 0;
	// end inline asm
	add.s32 	%r305, %r303, 1;
	// begin inline asm
	atom.global.exch.b32 %r304, [%rd1], %r305;
	// end inline asm
	// begin inline asm
	atom.global.add.u32 %r306, [%rd1], 0;
	// end inline asm
	add.s32 	%r308, %r306, 1;
	// begin inline asm
	atom.global.exch.b32 %r307, [%rd1], %r308;
	// end inline asm
	// begin inline asm
	atom.global.add.u32 %r309, [%rd1], 0;
	// end inline asm
	add.s32 	%r311, %r309, 1;
	// begin inline asm
	atom.global.exch.b32 %r310, [%rd1], %r311;
	// end inline asm
	// begin inline asm
	atom.global.add.u32 %r312, [%rd1], 0;
	// end inline asm
	add.s32 	%r314, %r312, 1;
	// begin inline asm
	atom.global.exch.b32 %r313, [%rd1], %r314;
	// end inline asm
	// begin inline asm
	atom.global.add.u32 %r315, [%rd1], 0;
	// end inline asm
	add.s32 	%r317, %r315, 1;
	// begin inline asm
	atom.global.exch.b32 %r316, [%rd1], %r317;
	// end inline asm
	// begin inline asm
	atom.global.add.u32 %r318, [%rd1], 0;
	// end inline asm
	add.s32 	%r320, %r318, 1;
	// begin inline asm
	atom.global.exch.b32 %r319, [%rd1], %r320;
	// end inline asm
	// begin inline asm
	atom.global.add.u32 %r321, [%rd1], 0;
	// end inline asm
	add.s32 	%r323, %r321, 1;
	// begin inline asm
	atom.global.exch.b32 %r322, [%rd1], %r323;
	// end inline asm
	// begin inline asm
	atom.global.add.u32 %r324, [%rd1], 0;
	// end inline asm
	add.s32 	%r326, %r324, 1;
	// begin inline asm
	atom.global.exch.b32 %r325, [%rd1], %r326;
	// end inline asm
	// begin inline asm
	atom.global.add.u32 %r327, [%rd1], 0;
	// end inline asm
	add.s32 	%r329, %r327, 1;
	// begin inline asm
	atom.global.exch.b32 %r328, [%rd1], %r329;
	// end inline asm
	// begin inline asm
	atom.global.add.u32 %r330, [%rd1], 0;
	// end inline asm
	add.s32 	%r332, %r330, 1;
	// begin inline asm
	atom.global.exch.b32 %r331, [%rd1], %r332;
	// end inline asm
	// begin inline asm
	atom.global.add.u32 %r333, [%rd1], 0;
	// end inline asm
	add.s32 	%r335, %r333, 1;
	// begin inline asm
	atom.global.exch.b32 %r334, [%rd1], %r335;
	// end inline asm
	// begin inline asm
	atom.global.add.u32 %r336, [%rd1], 0;
	// end inline asm
	add.s32 	%r338, %r336, 1;
	// begin inline asm
	atom.global.exch.b32 %r337, [%rd1], %r338;
	// end inline asm
	// begin inline asm
	atom.global.add.u32 %r339, [%rd1], 0;
	// end inline asm
	add.s32 	%r341, %r339, 1;
	// begin inline asm
	atom.global.exch.b32 %r340, [%rd1], %r341;
	// end inline asm
	// begin inline asm
	atom.global.add.u32 %r342, [%rd1], 0;
	// end inline asm
	add.s32 	%r344, %r342, 1;
	// begin inline asm
	atom.global.exch.b32 %r343, [%rd1], %r344;
	// end inline asm
	// begin inline asm
	atom.global.add.u32 %r345, [%rd1], 0;
	// end inline asm
	add.s32 	%r347, %r345, 1;
	// begin inline asm
	atom.global.exch.b32 %r346, [%rd1], %r347;
	// end inline asm
	// begin inline asm
	atom.global.add.u32 %r348, [%rd1], 0;
	// end inline asm
	add.s32 	%r350, %r348, 1;
	// begin inline asm
	atom.global.exch.b32 %r349, [%rd1], %r350;
	// end inline asm
	// begin inline asm
	atom.global.add.u32 %r351, [%rd1], 0;
	// end inline asm
	add.s32 	%r353, %r351, 1;
	// begin inline asm
	atom.global.exch.b32 %r352, [%rd1], %r353;
	// end inline asm
	// begin inline asm
	atom.global.add.u32 %r354, [%rd1], 0;
	// end inline asm
	add.s32 	%r356, %r354, 1;
	// begin inline asm
	atom.global.exch.b32 %r355, [%rd1], %r356;
	// end inline asm
	// begin inline asm
	atom.global.add.u32 %r357, [%rd1], 0;
	// end inline asm
	add.s32 	%r359, %r357, 1;
	// begin inline asm
	atom.global.exch.b32 %r358, [%rd1], %r359;
	// end inline asm
	// begin inline asm
	atom.global.add.u32 %r360, [%rd1], 0;
	// end inline asm
	add.s32 	%r362, %r360, 1;
	// begin inline asm
	atom.global.exch.b32 %r361, [%rd1], %r362;
	// end inline asm
	// begin inline asm
	atom.global.add.u32 %r363, [%rd1], 0;
	// end inline asm
	add.s32 	%r365, %r363, 1;
	// begin inline asm
	atom.global.exch.b32 %r364, [%rd1], %r365;
	// end inline asm
	// begin inline asm
	atom.global.add.u32 %r366, [%rd1], 0;
	// end inline asm
	add.s32 	%r368, %r366, 1;
	// begin inline asm
	atom.global.exch.b32 %r367, [%rd1], %r368;
	// end inline asm
	// begin inline asm
	atom.global.add.u32 %r369, [%rd1], 0;
	// end inline asm
	add.s32 	%r371, %r369, 1;
	// begin inline asm
	atom.global.exch.b32 %r370, [%rd1], %r371;
	// end inline asm
	// begin inline asm
	atom.global.add.u32 %r372, [%rd1], 0;
	// end inline asm
	add.s32 	%r374, %r372, 1;
	// begin inline asm
	atom.global.exch.b32 %r373, [%rd1], %r374;
	// end inline asm
	// begin inline asm
	atom.global.add.u32 %r375, [%rd1], 0;
	// end inline asm
	add.s32 	%r377, %r375, 1;
	// begin inline asm
	atom.global.exch.b32 %r376, [%rd1], %r377;
	// end inline asm
	// begin inline asm
	atom.global.add.u32 %r378, [%rd1], 0;
	// end inline asm
	add.s32 	%r380, %r378, 1;
	// begin inline asm
	atom.global.exch.b32 %r379, [%rd1], %r380;
	// end inline asm
	// begin inline asm
	atom.global.add.u32 %r381, [%rd1], 0;
	// end inline asm
	add.s32 	%r383, %r381, 1;
	// begin inline asm
	atom.global.exch.b32 %r382, [%rd1], %r383;
	// end inline asm
	// begin inline asm
	atom.global.add.u32 %r384, [%rd1], 0;
	// end inline asm
	add.s32 	%r386, %r384, 1;
	// begin inline asm
	atom.global.exch.b32 %r385, [%rd1], %r386;
	// end inline asm
	// begin inline asm
	atom.global.add.u32 %r387, [%rd1], 0;
	// end inline asm
	add.s32 	%r389, %r387, 1;
	// begin inline asm
	atom.global.exch.b32 %r388, [%rd1], %r389;
	// end inline asm
	// begin inline asm
	atom.global.add.u32 %r390, [%rd1], 0;
	// end inline asm
	add.s32 	%r392, %r390, 1;
	// begin inline asm
	atom.global.exch.b32 %r391, [%rd1], %r392;
	// end inline asm
	// begin inline asm
	atom.global.add.u32 %r393, [%rd1], 0;
	// end inline asm
	add.s32 	%r395, %r393, 1;
	// begin inline asm
	atom.global.exch.b32 %r394, [%rd1], %r395;
	// end inline asm
	// begin inline asm
	atom.global.add.u32 %r396, [%rd1], 0;
	// end inline asm
	add.s32 	%r398, %r396, 1;
	// begin inline asm
	atom.global.exch.b32 %r397, [%rd1], %r398;
	// end inline asm
	// begin inline asm
	atom.global.add.u32 %r399, [%rd1], 0;
	// end inline asm
	add.s32 	%r401, %r399, 1;
	// begin inline asm
	atom.global.exch.b32 %r400, [%rd1], %r401;
	// end inline asm
	// begin inline asm
	atom.global.add.u32 %r402, [%rd1], 0;
	// end inline asm
	add.s32 	%r404, %r402, 1;
	// begin inline asm
	atom.global.exch.b32 %r403, [%rd1], %r404;
	// end inline asm
	// begin inline asm
	atom.global.add.u32 %r405, [%rd1], 0;
	// end inline asm
	add.s32 	%r407, %r405, 1;
	// begin inline asm
	atom.global.exch.b32 %r406, [%rd1], %r407;
	// end inline asm
	// begin inline asm
	atom.global.add.u32 %r408, [%rd1], 0;
	// end inline asm
	add.s32 	%r410, %r408, 1;
	// begin inline asm
	atom.global.exch.b32 %r409, [%rd1], %r410;
	// end inline asm
	// begin inline asm
	atom.global.add.u32 %r411, [%rd1], 0;
	// end inline asm
	add.s32 	%r413, %r411, 1;
	// begin inline asm
	atom.global.exch.b32 %r412, [%rd1], %r413;
	// end inline asm
	// begin inline asm
	atom.global.add.u32 %r414, [%rd1], 0;
	// end inline asm
	add.s32 	%r416, %r414, 1;
	// begin inline asm
	atom.global.exch.b32 %r415, [%rd1], %r416;
	// end inline asm
	// begin inline asm
	atom.global.add.u32 %r417, [%rd1], 0;
	// end inline asm
	add.s32 	%r419, %r417, 1;
	// begin inline asm
	atom.global.exch.b32 %r418, [%rd1], %r419;
	// end inline asm
	// begin inline asm
	atom.global.add.u32 %r420, [%rd1], 0;
	// end inline asm
	add.s32 	%r422, %r420, 1;
	// begin inline asm
	atom.global.exch.b32 %r421, [%rd1], %r422;
	// end inline asm
	// begin inline asm
	atom.global.add.u32 %r423, [%rd1], 0;
	// end inline asm
	add.s32 	%r425, %r423, 1;
	// begin inline asm
	atom.global.exch.b32 %r424, [%rd1], %r425;
	// end inline asm
	// begin inline asm
	atom.global.add.u32 %r426, [%rd1], 0;
	// end inline asm
	add.s32 	%r428, %r426, 1;
	// begin inline asm
	atom.global.exch.b32 %r427, [%rd1], %r428;
	// end inline asm
	// begin inline asm
	atom.global.add.u32 %r429, [%rd1], 0;
	// end inline asm
	add.s32 	%r431, %r429, 1;
	// begin inline asm
	atom.global.exch.b32 %r430, [%rd1], %r431;
	// end inline asm
	// begin inline asm
	atom.global.add.u32 %r432, [%rd1], 0;
	// end inline asm
	add.s32 	%r434, %r432, 1;
	// begin inline asm
	atom.global.exch.b32 %r433, [%rd1], %r434;
	// end inline asm
	// begin inline asm
	atom.global.add.u32 %r435, [%rd1], 0;
	// end inline asm
	add.s32 	%r437, %r435, 1;
	// begin inline asm
	atom.global.exch.b32 %r436, [%rd1], %r437;
	// end inline asm
	// begin inline asm
	atom.global.add.u32 %r438, [%rd1], 0;
	// end inline asm
	add.s32 	%r440, %r438, 1;
	// begin inline asm
	atom.global.exch.b32 %r439, [%rd1], %r440;
	// end inline asm
	// begin inline asm
	atom.global.add.u32 %r441, [%rd1], 0;
	// end inline asm
	add.s32 	%r443, %r441, 1;
	// begin inline asm
	atom.global.exch.b32 %r442, [%rd1], %r443;
	// end inline asm
	// begin inline asm
	atom.global.add.u32 %r444, [%rd1], 0;
	// end inline asm
	add.s32 	%r446, %r444, 1;
	// begin inline asm
	atom.global.exch.b32 %r445, [%rd1], %r446;
	// end inline asm
	// begin inline asm
	atom.global.add.u32 %r447, [%rd1], 0;
	// end inline asm
	add.s32 	%r449, %r447, 1;
	// begin inline asm
	atom.global.exch.b32 %r448, [%rd1], %r449;
	// end inline asm
	// begin inline asm
	atom.global.add.u32 %r450, [%rd1], 0;
	// end inline asm
	add.s32 	%r452, %r450, 1;
	// begin inline asm
	atom.global.exch.b32 %r451, [%rd1], %r452;
	// end inline asm
	// begin inline asm
	atom.global.add.u32 %r453, [%rd1], 0;
	// end inline asm
	add.s32 	%r455, %r453, 1;
	// begin inline asm
	atom.global.exch.b32 %r454, [%rd1], %r455;
	// end inline asm
	// begin inline asm
	atom.global.add.u32 %r456, [%rd1], 0;
	// end inline asm
	add.s32 	%r458, %r456, 1;
	// begin inline asm
	atom.global.exch.b32 %r457, [%rd1], %r458;
	// end inline asm
	// begin inline asm
	atom.global.add.u32 %r459, [%rd1], 0;
	// end inline asm
	add.s32 	%r461, %r459, 1;
	// begin inline asm
	atom.global.exch.b32 %r460, [%rd1], %r461;
	// end inline asm
	// begin inline asm
	atom.global.add.u32 %r462, [%rd1], 0;
	// end inline asm
	add.s32 	%r464, %r462, 1;
	// begin inline asm
	atom.global.exch.b32 %r463, [%rd1], %r464;
	// end inline asm
	// begin inline asm
	atom.global.add.u32 %r465, [%rd1], 0;
	// end inline asm
	add.s32 	%r467, %r465, 1;
	// begin inline asm
	atom.global.exch.b32 %r466, [%rd1], %r467;
	// end inline asm
	// begin inline asm
	atom.global.add.u32 %r468, [%rd1], 0;
	// end inline asm
	add.s32 	%r470, %r468, 1;
	// begin inline asm
	atom.global.exch.b32 %r469, [%rd1], %r470;
	// end inline asm
	// begin inline asm
	atom.global.add.u32 %r471, [%rd1], 0;
	// end inline asm
	add.s32 	%r473, %r471, 1;
	// begin inline asm
	atom.global.exch.b32 %r472, [%rd1], %r473;
	// end inline asm
	// begin inline asm
	atom.global.add.u32 %r474, [%rd1], 0;
	// end inline asm
	add.s32 	%r476, %r474, 1;
	// begin inline asm
	atom.global.exch.b32 %r475, [%rd1], %r476;
	// end inline asm
	// begin inline asm
	atom.global.add.u32 %r477, [%rd1], 0;
	// end inline asm
	add.s32 	%r479, %r477, 1;
	// begin inline asm
	atom.global.exch.b32 %r478, [%rd1], %r479;
	// end inline asm
	// begin inline asm
	atom.global.add.u32 %r480, [%rd1], 0;
	// end inline asm
	add.s32 	%r482, %r480, 1;
	// begin inline asm
	atom.global.exch.b32 %r481, [%rd1], %r482;
	// end inline asm
	// begin inline asm
	atom.global.add.u32 %r483, [%rd1], 0;
	// end inline asm
	add.s32 	%r485, %r483, 1;
	// begin inline asm
	atom.global.exch.b32 %r484, [%rd1], %r485;
	// end inline asm
	// begin inline asm
	atom.global.add.u32 %r486, [%rd1], 0;
	// end inline asm
	add.s32 	%r488, %r486, 1;
	// begin inline asm
	atom.global.exch.b32 %r487, [%rd1], %r488;
	// end inline asm
	// begin inline asm
	atom.global.add.u32 %r489, [%rd1], 0;
	// end inline asm
	add.s32 	%r491, %r489, 1;
	// begin inline asm
	atom.global.exch.b32 %r490, [%rd1], %r491;
	// end inline asm
	// begin inline asm
	atom.global.add.u32 %r492, [%rd1], 0;
	// end inline asm
	add.s32 	%r494, %r492, 1;
	// begin inline asm
	atom.global.exch.b32 %r493, [%rd1], %r494;
	// end inline asm
	// begin inline asm
	atom.global.add.u32 %r495, [%rd1], 0;
	// end inline asm
	add.s32 	%r497, %r495, 1;
	// begin inline asm
	atom.global.exch.b32 %r496, [%rd1], %r497;
	// end inline asm
	// begin inline asm
	atom.global.add.u32 %r498, [%rd1], 0;
	// end inline asm
	add.s32 	%r500, %r498, 1;
	// begin inline asm
	atom.global.exch.b32 %r499, [%rd1], %r500;
	// end inline asm
	// begin inline asm
	atom.global.add.u32 %r501, [%rd1], 0;
	// end inline asm
	add.s32 	%r503, %r501, 1;
	// begin inline asm
	atom.global.exch.b32 %r502, [%rd1], %r503;
	// end inline asm
	// begin inline asm
	atom.global.add.u32 %r504, [%rd1], 0;
	// end inline asm
	add.s32 	%r506, %r504, 1;
	// begin inline asm
	atom.global.exch.b32 %r505, [%rd1], %r506;
	// end inline asm
	// begin inline asm
	atom.global.add.u32 %r507, [%rd1], 0;
	// end inline asm
	add.s32 	%r509, %r507, 1;
	// begin inline asm
	atom.global.exch.b32 %r508, [%rd1], %r509;
	// end inline asm
	// begin inline asm
	atom.global.add.u32 %r510, [%rd1], 0;
	// end inline asm
	add.s32 	%r512, %r510, 1;
	// begin inline asm
	atom.global.exch.b32 %r511, [%rd1], %r512;
	// end inline asm
	// begin inline asm
	atom.global.add.u32 %r513, [%rd1], 0;
	// end inline asm
	add.s32 	%r515, %r513, 1;
	// begin inline asm
	atom.global.exch.b32 %r514, [%rd1], %r515;
	// end inline asm
	// begin inline asm
	atom.global.add.u32 %r516, [%rd1], 0;
	// end inline asm
	add.s32 	%r518, %r516, 1;
	// begin inline asm
	atom.global.exch.b32 %r517, [%rd1], %r518;
	// end inline asm
	// begin inline asm
	atom.global.add.u32 %r519, [%rd1], 0;
	// end inline asm
	add.s32 	%r521, %r519, 1;
	// begin inline asm
	atom.global.exch.b32 %r520, [%rd1], %r521;
	// end inline asm
	// begin inline asm
	atom.global.add.u32 %r522, [%rd1], 0;
	// end inline asm
	add.s32 	%r524, %r522, 1;
	// begin inline asm
	atom.global.exch.b32 %r523, [%rd1], %r524;
	// end inline asm
	// begin inline asm
	atom.global.add.u32 %r525, [%rd1], 0;
	// end inline asm
	add.s32 	%r527, %r525, 1;
	// begin inline asm
	atom.global.exch.b32 %r526, [%rd1], %r527;
	// end inline asm
	// begin inline asm
	atom.global.add.u32 %r528, [%rd1], 0;
	// end inline asm
	add.s32 	%r530, %r528, 1;
	// begin inline asm
	atom.global.exch.b32 %r529, [%rd1], %r530;
	// end inline asm
	// begin inline asm
	atom.global.add.u32 %r531, [%rd1], 0;
	// end inline asm
	add.s32 	%r533, %r531, 1;
	// begin inline asm
	atom.global.exch.b32 %r532, [%rd1], %r533;
	// end inline asm
	// begin inline asm
	atom.global.add.u32 %r534, [%rd1], 0;
	// end inline asm
	add.s32 	%r536, %r534, 1;
	// begin inline asm
	atom.global.exch.b32 %r535, [%rd1], %r536;
	// end inline asm
	// begin inline asm
	atom.global.add.u32 %r537, [%rd1], 0;
	// end inline asm
	add.s32 	%r539, %r537, 1;
	// begin inline asm
	atom.global.exch.b32 %r538, [%rd1], %r539;
	// end inline asm
	// begin inline asm
	atom.global.add.u32 %r540, [%rd1], 0;
	// end inline asm
	add.s32 	%r542, %r540, 1;
	// begin inline asm
	atom.global.exch.b32 %r541, [%rd1], %r542;
	// end inline asm
	// begin inline asm
	atom.global.add.u32 %r543, [%rd1], 0;
	// end inline asm
	add.s32 	%r545, %r543, 1;
	// begin inline asm
	atom.global.exch.b32 %r544, [%rd1], %r545;
	// end inline asm
	// begin inline asm
	atom.global.add.u32 %r546, [%rd1], 0;
	// end inline asm
	add.s32 	%r548, %r546, 1;
	// begin inline asm
	atom.global.exch.b32 %r547, [%rd1], %r548;
	// end inline asm
	// begin inline asm
	atom.global.add.u32 %r549, [%rd1], 0;
	// end inline asm
	add.s32 	%r551, %r549, 1;
	// begin inline asm
	atom.global.exch.b32 %r550, [%rd1], %r551;
	// end inline asm
	// begin inline asm
	atom.global.add.u32 %r552, [%rd1], 0;
	// end inline asm
	add.s32 	%r554, %r552, 1;
	// begin inline asm
	atom.global.exch.b32 %r553, [%rd1], %r554;
	// end inline asm
	// begin inline asm
	atom.global.add.u32 %r555, [%rd1], 0;
	// end inline asm
	add.s32 	%r557, %r555, 1;
	// begin inline asm
	atom.global.exch.b32 %r556, [%rd1], %r557;
	// end inline asm
	// begin inline asm
	atom.global.add.u32 %r558, [%rd1], 0;
	// end inline asm
	add.s32 	%r560, %r558, 1;
	// begin inline asm
	atom.global.exch.b32 %r559, [%rd1], %r560;
	// end inline asm
	// begin inline asm
	atom.global.add.u32 %r561, [%rd1], 0;
	// end inline asm
	add.s32 	%r563, %r561, 1;
	// begin inline asm
	atom.global.exch.b32 %r562, [%rd1], %r563;
	// end inline asm
	// begin inline asm
	atom.global.add.u32 %r564, [%rd1], 0;
	// end inline asm
	add.s32 	%r566, %r564, 1;
	// begin inline asm
	atom.global.exch.b32 %r565, [%rd1], %r566;
	// end inline asm
	// begin inline asm
	atom.global.add.u32 %r567, [%rd1], 0;
	// end inline asm
	add.s32 	%r569, %r567, 1;
	// begin inline asm
	atom.global.exch.b32 %r568, [%rd1], %r569;
	// end inline asm
	// begin inline asm
	atom.global.add.u32 %r570, [%rd1], 0;
	// end inline asm
	add.s32 	%r572, %r570, 1;
	// begin inline asm
	atom.global.exch.b32 %r571, [%rd1], %r572;
	// end inline asm
	// begin inline asm
	atom.global.add.u32 %r573, [%rd1], 0;
	// end inline asm
	add.s32 	%r575, %r573, 1;
	// begin inline asm
	atom.global.exch.b32 %r574, [%rd1], %r575;
	// end inline asm
	// begin inline asm
	atom.global.add.u32 %r576, [%rd1], 0;
	// end inline asm
	add.s32 	%r578, %r576, 1;
	// begin inline asm
	atom.global.exch.b32 %r577, [%rd1], %r578;
	// end inline asm
	// begin inline asm
	atom.global.add.u32 %r579, [%rd1], 0;
	// end inline asm
	add.s32 	%r581, %r579, 1;
	// begin inline asm
	atom.global.exch.b32 %r580, [%rd1], %r581;
	// end inline asm
	// begin inline asm
	atom.global.add.u32 %r582, [%rd1], 0;
	// end inline asm
	add.s32 	%r584, %r582, 1;
	// begin inline asm
	atom.global.exch.b32 %r583, [%rd1], %r584;
	// end inline asm
	// begin inline asm
	atom.global.add.u32 %r585, [%rd1], 0;
	// end inline asm
	add.s32 	%r587, %r585, 1;
	// begin inline asm
	atom.global.exch.b32 %r586, [%rd1], %r587;
	// end inline asm
	// begin inline asm
	atom.global.add.u32 %r588, [%rd1], 0;
	// end inline asm
	add.s32 	%r590, %r588, 1;
	// begin inline asm
	atom.global.exch.b32 %r589, [%rd1], %r590;
	// end inline asm
	// begin inline asm
	atom.global.add.u32 %r591, [%rd1], 0;
	// end inline asm
	add.s32 	%r593, %r591, 1;
	// begin inline asm
	atom.global.exch.b32 %r592, [%rd1], %r593;
	// end inline asm
	// begin inline asm
	atom.global.add.u32 %r594, [%rd1], 0;
	// end inline asm
	add.s32 	%r596, %r594, 1;
	// begin inline asm
	atom.global.exch.b32 %r595, [%rd1], %r596;
	// end inline asm
	// begin inline asm
	atom.global.add.u32 %r597, [%rd1], 0;
	// end inline asm
	add.s32 	%r599, %r597, 1;
	// begin inline asm
	atom.global.exch.b32 %r598, [%rd1], %r599;
	// end inline asm
	// begin inline asm
	atom.global.add.u32 %r600, [%rd1], 0;
	// end inline asm
	add.s32 	%r602, %r600, 1;
	// begin inline asm
	atom.global.exch.b32 %r601, [%rd1], %r602;
	// end inline asm
	// begin inline asm
	atom.global.add.u32 %r603, [%rd1], 0;
	// end inline asm
	add.s32 	%r605, %r603, 1;
	// begin inline asm
	atom.global.exch.b32 %r604, [%rd1], %r605;
	// end inline asm
	// begin inline asm
	atom.global.add.u32 %r606, [%rd1], 0;
	// end inline asm
	add.s32 	%r608, %r606, 1;
	// begin inline asm
	atom.global.exch.b32 %r607, [%rd1], %r608;
	// end inline asm
	// begin inline asm
	atom.global.add.u32 %r609, [%rd1], 0;
	// end inline asm
	add.s32 	%r611, %r609, 1;
	// begin inline asm
	atom.global.exch.b32 %r610, [%rd1], %r611;
	// end inline asm
	// begin inline asm
	atom.global.add.u32 %r612, [%rd1], 0;
	// end inline asm
	add.s32 	%r614, %r612, 1;
	// begin inline asm
	atom.global.exch.b32 %r613, [%rd1], %r614;
	// end inline asm
	// begin inline asm
	atom.global.add.u32 %r615, [%rd1], 0;
	// end inline asm
	add.s32 	%r617, %r615, 1;
	// begin inline asm
	atom.global.exch.b32 %r616, [%rd1], %r617;
	// end inline asm
	// begin inline asm
	atom.global.add.u32 %r618, [%rd1], 0;
	// end inline asm
	add.s32 	%r620, %r618, 1;
	// begin inline asm
	atom.global.exch.b32 %r619, [%rd1], %r620;
	// end inline asm
	// begin inline asm
	atom.global.add.u32 %r621, [%rd1], 0;
	// end inline asm
	add.s32 	%r623, %r621, 1;
	// begin inline asm
	atom.global.exch.b32 %r622, [%rd1], %r623;
	// end inline asm
	// begin inline asm
	atom.global.add.u32 %r624, [%rd1], 0;
	// end inline asm
	add.s32 	%r626, %r624, 1;
	// begin inline asm
	atom.global.exch.b32 %r625, [%rd1], %r626;
	// end inline asm
	// begin inline asm
	atom.global.add.u32 %r627, [%rd1], 0;
	// end inline asm
	add.s32 	%r629, %r627, 1;
	// begin inline asm
	atom.global.exch.b32 %r628, [%rd1], %r629;
	// end inline asm
	// begin inline asm
	atom.global.add.u32 %r630, [%rd1], 0;
	// end inline asm
	add.s32 	%r632, %r630, 1;
	// begin inline asm
	atom.global.exch.b32 %r631, [%rd1], %r632;
	// end inline asm
	// begin inline asm
	atom.global.add.u32 %r633, [%rd1], 0;
	// end inline asm
	add.s32 	%r635, %r633, 1;
	// begin inline asm
	atom.global.exch.b32 %r634, [%rd1], %r635;
	// end inline asm
	// begin inline asm
	atom.global.add.u32 %r636, [%rd1], 0;
	// end inline asm
	add.s32 	%r638, %r636, 1;
	// begin inline asm
	atom.global.exch.b32 %r637, [%rd1], %r638;
	// end inline asm
	// begin inline asm
	atom.global.add.u32 %r639, [%rd1], 0;
	// end inline asm
	add.s32 	%r641, %r639, 1;
	// begin inline asm
	atom.global.exch.b32 %r640, [%rd1], %r641;
	// end inline asm
	// begin inline asm
	atom.global.add.u32 %r642, [%rd1], 0;
	// end inline asm
	add.s32 	%r644, %r642, 1;
	// begin inline asm
	atom.global.exch.b32 %r643, [%rd1], %r644;
	// end inline asm
	// begin inline asm
	atom.global.add.u32 %r645, [%rd1], 0;
	// end inline asm
	add.s32 	%r647, %r645, 1;
	// begin inline asm
	atom.global.exch.b32 %r646, [%rd1], %r647;
	// end inline asm
	// begin inline asm
	atom.global.add.u32 %r648, [%rd1], 0;
	// end inline asm
	add.s32 	%r650, %r648, 1;
	// begin inline asm
	atom.global.exch.b32 %r649, [%rd1], %r650;
	// end inline asm
	// begin inline asm
	atom.global.add.u32 %r651, [%rd1], 0;
	// end inline asm
	add.s32 	%r653, %r651, 1;
	// begin inline asm
	atom.global.exch.b32 %r652, [%rd1], %r653;
	// end inline asm
	// begin inline asm
	atom.global.add.u32 %r654, [%rd1], 0;
	// end inline asm
	add.s32 	%r656, %r654, 1;
	// begin inline asm
	atom.global.exch.b32 %r655, [%rd1], %r656;
	// end inline asm
	// begin inline asm
	atom.global.add.u32 %r657, [%rd1], 0;
	// end inline asm
	add.s32 	%r659, %r657, 1;
	// begin inline asm
	atom.global.exch.b32 %r658, [%rd1], %r659;
	// end inline asm
	// begin inline asm
	atom.global.add.u32 %r660, [%rd1], 0;
	// end inline asm
	add.s32 	%r662, %r660, 1;
	// begin inline asm
	atom.global.exch.b32 %r661, [%rd1], %r662;
	// end inline asm
	// begin inline asm
	atom.global.add.u32 %r663, [%rd1], 0;
	// end inline asm
	add.s32 	%r665, %r663, 1;
	// begin inline asm
	atom.global.exch.b32 %r664, [%rd1], %r665;
	// end inline asm
	// begin inline asm
	atom.global.add.u32 %r666, [%rd1], 0;
	// end inline asm
	add.s32 	%r668, %r666, 1;
	// begin inline asm
	atom.global.exch.b32 %r667, [%rd1], %r668;
	// end inline asm
	// begin inline asm
	atom.global.add.u32 %r669, [%rd1], 0;
	// end inline asm
	add.s32 	%r671, %r669, 1;
	// begin inline asm
	atom.global.exch.b32 %r670, [%rd1], %r671;
	// end inline asm
	// begin inline asm
	atom.global.add.u32 %r672, [%rd1], 0;
	// end inline asm
	add.s32 	%r674, %r672, 1;
	// begin inline asm
	atom.global.exch.b32 %r673, [%rd1], %r674;
	// end inline asm
	// begin inline asm
	atom.global.add.u32 %r675, [%rd1], 0;
	// end inline asm
	add.s32 	%r677, %r675, 1;
	// begin inline asm
	atom.global.exch.b32 %r676, [%rd1], %r677;
	// end inline asm
	// begin inline asm
	atom.global.add.u32 %r678, [%rd1], 0;
	// end inline asm
	add.s32 	%r680, %r678, 1;
	// begin inline asm
	atom.global.exch.b32 %r679, [%rd1], %r680;
	// end inline asm
	// begin inline asm
	atom.global.add.u32 %r681, [%rd1], 0;
	// end inline asm
	add.s32 	%r683, %r681, 1;
	// begin inline asm
	atom.global.exch.b32 %r682, [%rd1], %r683;
	// end inline asm
	// begin inline asm
	atom.global.add.u32 %r684, [%rd1], 0;
	// end inline asm
	add.s32 	%r686, %r684, 1;
	// begin inline asm
	atom.global.exch.b32 %r685, [%rd1], %r686;
	// end inline asm
	// begin inline asm
	atom.global.add.u32 %r687, [%rd1], 0;
	// end inline asm
	add.s32 	%r689, %r687, 1;
	// begin inline asm
	atom.global.exch.b32 %r688, [%rd1], %r689;
	// end inline asm
	// begin inline asm
	atom.global.add.u32 %r690, [%rd1], 0;
	// end inline asm
	add.s32 	%r692, %r690, 1;
	// begin inline asm
	atom.global.exch.b32 %r691, [%rd1], %r692;
	// end inline asm
	// begin inline asm
	atom.global.add.u32 %r693, [%rd1], 0;
	// end inline asm
	add.s32 	%r695, %r693, 1;
	// begin inline asm
	atom.global.exch.b32 %r694, [%rd1], %r695;
	// end inline asm
	// begin inline asm
	atom.global.add.u32 %r696, [%rd1], 0;
	// end inline asm
	add.s32 	%r698, %r696, 1;
	// begin inline asm
	atom.global.exch.b32 %r697, [%rd1], %r698;
	// end inline asm
	// begin inline asm
	atom.global.add.u32 %r699, [%rd1], 0;
	// end inline asm
	add.s32 	%r701, %r699, 1;
	// begin inline asm
	atom.global.exch.b32 %r700, [%rd1], %r701;
	// end inline asm
	// begin inline asm
	atom.global.add.u32 %r702, [%rd1], 0;
	// end inline asm
	add.s32 	%r704, %r702, 1;
	// begin inline asm
	atom.global.exch.b32 %r703, [%rd1], %r704;
	// end inline asm
	// begin inline asm
	atom.global.add.u32 %r705, [%rd1], 0;
	// end inline asm
	add.s32 	%r707, %r705, 1;
	// begin inline asm
	atom.global.exch.b32 %r706, [%rd1], %r707;
	// end inline asm
	// begin inline asm
	atom.global.add.u32 %r708, [%rd1], 0;
	// end inline asm
	add.s32 	%r710, %r708, 1;
	// begin inline asm
	atom.global.exch.b32 %r709, [%rd1], %r710;
	// end inline asm
	// begin inline asm
	atom.global.add.u32 %r711, [%rd1], 0;
	// end inline asm
	add.s32 	%r713, %r711, 1;
	// begin inline asm
	atom.global.exch.b32 %r712, [%rd1], %r713;
	// end inline asm
	// begin inline asm
	atom.global.add.u32 %r714, [%rd1], 0;
	// end inline asm
	add.s32 	%r716, %r714, 1;
	// begin inline asm
	atom.global.exch.b32 %r715, [%rd1], %r716;
	// end inline asm
	// begin inline asm
	atom.global.add.u32 %r717, [%rd1], 0;
	// end inline asm
	add.s32 	%r719, %r717, 1;
	// begin inline asm
	atom.global.exch.b32 %r718, [%rd1], %r719;
	// end inline asm
	// begin inline asm
	atom.global.add.u32 %r720, [%rd1], 0;
	// end inline asm
	add.s32 	%r722, %r720, 1;
	// begin inline asm
	atom.global.exch.b32 %r721, [%rd1], %r722;
	// end inline asm
	// begin inline asm
	atom.global.add.u32 %r723, [%rd1], 0;
	// end inline asm
	add.s32 	%r725, %r723, 1;
	// begin inline asm
	atom.global.exch.b32 %r724, [%rd1], %r725;
	// end inline asm
	// begin inline asm
	atom.global.add.u32 %r726, [%rd1], 0;
	// end inline asm
	add.s32 	%r728, %r726, 1;
	// begin inline asm
	atom.global.exch.b32 %r727, [%rd1], %r728;
	// end inline asm
	// begin inline asm
	atom.global.add.u32 %r729, [%rd1], 0;
	// end inline asm
	add.s32 	%r731, %r729, 1;
	// begin inline asm
	atom.global.exch.b32 %r730, [%rd1], %r731;
	// end inline asm
	// begin inline asm
	atom.global.add.u32 %r732, [%rd1], 0;
	// end inline asm
	add.s32 	%r734, %r732, 1;
	// begin inline asm
	atom.global.exch.b32 %r733, [%rd1], %r734;
	// end inline asm
	// begin inline asm
	atom.global.add.u32 %r735, [%rd1], 0;
	// end inline asm
	add.s32 	%r737, %r735, 1;
	// begin inline asm
	atom.global.exch.b32 %r736, [%rd1], %r737;
	// end inline asm
	// begin inline asm
	atom.global.add.u32 %r738, [%rd1], 0;
	// end inline asm
	add.s32 	%r740, %r738, 1;
	// begin inline asm
	atom.global.exch.b32 %r739, [%rd1], %r740;
	// end inline asm
	// begin inline asm
	atom.global.add.u32 %r741, [%rd1], 0;
	// end inline asm
	add.s32 	%r743, %r741, 1;
	// begin inline asm
	atom.global.exch.b32 %r742, [%rd1], %r743;
	// end inline asm
	// begin inline asm
	atom.global.add.u32 %r744, [%rd1], 0;
	// end inline asm
	add.s32 	%r746, %r744, 1;
	// begin inline asm
	atom.global.exch.b32 %r745, [%rd1], %r746;
	// end inline asm
	// begin inline asm
	atom.global.add.u32 %r747, [%rd1], 0;
	// end inline asm
	add.s32 	%r749, %r747, 1;
	// begin inline asm
	atom.global.exch.b32 %r748, [%rd1], %r749;
	// end inline asm
	// begin inline asm
	atom.global.add.u32 %r750, [%rd1], 0;
	// end inline asm
	add.s32 	%r752, %r750, 1;
	// begin inline asm
	atom.global.exch.b32 %r751, [%rd1], %r752;
	// end inline asm
	// begin inline asm
	atom.global.add.u32 %r753, [%rd1], 0;
	// end inline asm
	add.s32 	%r755, %r753, 1;
	// begin inline asm
	atom.global.exch.b32 %r754, [%rd1], %r755;
	// end inline asm
	// begin inline asm
	atom.global.add.u32 %r756, [%rd1], 0;
	// end inline asm
	add.s32 	%r758, %r756, 1;
	// begin inline asm
	atom.global.exch.b32 %r757, [%rd1], %r758;
	// end inline asm
	// begin inline asm
	atom.global.add.u32 %r759, [%rd1], 0;
	// end inline asm
	add.s32 	%r761, %r759, 1;
	// begin inline asm
	atom.global.exch.b32 %r760, [%rd1], %r761;
	// end inline asm
	// begin inline asm
	atom.global.add.u32 %r762, [%rd1], 0;
	// end inline asm
	add.s32 	%r764, %r762, 1;
	// begin inline asm
	atom.global.exch.b32 %r763, [%rd1], %r764;
	// end inline asm
	// begin inline asm
	atom.global.add.u32 %r765, [%rd1], 0;
	// end inline asm
	add.s32 	%r767, %r765, 1;
	// begin inline asm
	atom.global.exch.b32 %r766, [%rd1], %r767;
	// end inline asm
	// begin inline asm
	atom.global.add.u32 %r768, [%rd1], 0;
	// end inline asm
	add.s32 	%r770, %r768, 1;
	// begin inline asm
	atom.global.exch.b32 %r769, [%rd1], %r770;
	// end inline asm
$L__BB63_2:
	ret;

}
	// .globl	_Z4testIL_Z12load_relaxedPKjEL_Z13store_relaxedPjjELi256E14single_element10skip_lanesILj32EEEvv
.visible .entry _Z4testIL_Z12load_relaxedPKjEL_Z13store_relaxedPjjELi256E14single_element10skip_lanesILj32EEEvv()
{
	.reg .pred 	%p<2>;
	.reg .b32 	%r<515>;
	.reg .b64 	%rd<514>;

	// begin inline asm
	mov.u32 %r1, %laneid;
	// end inline asm
	and.b32  	%r2, %r1, 31;
	setp.ne.s32 	%p1, %r2, 0;
	@%p1 bra 	$L__BB64_2;
	mov.u64 	%rd513, buffer;
	cvta.global.u64 	%rd1, %rd513;
	// begin inline asm
	ld.relaxed.gpu.u32 %r3, [%rd1];
	// end inline asm
	add.s32 	%r4, %r3, 1;
	// begin inline asm
	st.relaxed.gpu.u32 [%rd1], %r4;
	// end inline asm
	// begin inline asm
	ld.relaxed.gpu.u32 %r5, [%rd1];
	// end inline asm
	add.s32 	%r6, %r5, 1;
	// begin inline asm
	st.relaxed.gpu.u32 [%rd1], %r6;
	// end inline asm
	// begin inline asm
	ld.relaxed.gpu.u32 %r7, [%rd1];
	// end inline asm
	add.s32 	%r8, %r7, 1;
	// begin inline asm
	st.relaxed.gpu.u32 [%rd1], %r8;
	// end inline asm
	// begin inline asm
	ld.relaxed.gpu.u32 %r9, [%rd1];
	// end inline asm
	add.s32 	%r10, %r9, 1;
	// begin inline asm
	st.relaxed.gpu.u32 [%rd1], %r10;
	// end inline asm
	// begin inline asm
	ld.relaxed.gpu.u32 %r11, [%rd1];
	// end inline asm
	add.s32 	%r12, %r11, 1;
	// begin inline asm
	st.relaxed.gpu.u32 [%rd1], %r12;
	// end inline asm
	// begin inline asm
	ld.relaxed.gpu.u32 %r13, [%rd1];
	// end inline asm
	add.s32 	%r14, %r13, 1;
	// begin inline asm
	st.relaxed.gpu.u32 [%rd1], %r14;
	// end inline asm
	// begin inline asm
	ld.relaxed.gpu.u32 %r15, [%rd1];
	// end inline asm
	add.s32 	%r16, %r15, 1;
	// begin inline asm
	st.relaxed.gpu.u32 [%rd1], %r16;
	// end inline asm
	// begin inline asm
	ld.relaxed.gpu.u32 %r17, [%rd1];
	// end inline asm
	add.s32 	%r18, %r17, 1;
	// begin inline asm
	st.relaxed.gpu.u32 [%rd1], %r18;
	// end inline asm
	// begin inline asm
	ld.relaxed.gpu.u32 %r19, [%rd1];
	// end inline asm
	add.s32 	%r20, %r19, 1;
	// begin inline asm
	st.relaxed.gpu.u32 [%rd1], %r20;
	// end inline asm
	// begin inline asm
	ld.relaxed.gpu.u32 %r21, [%rd1];
	// end inline asm
	add.s32 	%r22, %r21, 1;
	// begin inline asm
	st.relaxed.gpu.u32 [%rd1], %r22;
	// end inline asm
	// begin inline asm
	ld.relaxed.gpu.u32 %r23, [%rd1];
	// end inline asm
	add.s32 	%r24, %r23, 1;
	// begin inline asm
	st.relaxed.gpu.u32 [%rd1], %r24;
	// end inline asm
	// begin inline asm
	ld.relaxed.gpu.u32 %r25, [%rd1];
	// end inline asm
	add.s32 	%r26, %r25, 1;
	// begin inline asm
	st.relaxed.gpu.u32 [%rd1], %r26;
	// end inline asm
	// begin inline asm
	ld.relaxed.gpu.u32 %r27, [%rd1];
	// end inline asm
	add.s32 	%r28, %r27, 1;
	// begin inline asm
	st.relaxed.gpu.u32 [%rd1], %r28;
	// end inline asm
	// begin inline asm
	ld.relaxed.gpu.u32 %r29, [%rd1];
	// end inline asm
	add.s32 	%r30, %r29, 1;
	// begin inline asm
	st.relaxed.gpu.u32 [%rd1], %r30;
	// end inline asm
	// begin inline asm
	ld.relaxed.gpu.u32 %r31, [%rd1];
	// end inline asm
	add.s32 	%r32, %r31, 1;
	// begin inline asm
	st.relaxed.gpu.u32 [%rd1], %r32;
	// end inline asm
	// begin inline asm
	ld.relaxed.gpu.u32 %r33, [%rd1];
	// end inline asm
	add.s32 	%r34, %r33, 1;
	// begin inline asm
	st.relaxed.gpu.u32 [%rd1], %r34;
	// end inline asm
	// begin inline asm
	ld.relaxed.gpu.u32 %r35, [%rd1];
	// end inline asm
	add.s32 	%r36, %r35, 1;
	// begin inline asm
	st.relaxed.gpu.u32 [%rd1], %r36;
	// end inline asm
	// begin inline asm
	ld.relaxed.gpu.u32 %r37, [%rd1];
	// end inline asm
	add.s32 	%r38, %r37, 1;
	// begin inline asm
	st.relaxed.gpu.u32 [%rd1], %r38;
	// end inline asm
	// begin inline asm
	ld.relaxed.gpu.u32 %r39, [%rd1];
	// end inline asm
	add.s32 	%r40, %r39, 1;
	// begin inline asm
	st.relaxed.gpu.u32 [%rd1], %r40;
	// end inline asm
	// begin inline asm
	ld.relaxed.gpu.u32 %r41, [%rd1];
	// end inline asm
	add.s32 	%r42, %r41, 1;
	// begin inline asm
	st.relaxed.gpu.u32 [%rd1], %r42;
	// end inline asm
	// begin inline asm
	ld.relaxed.gpu.u32 %r43, [%rd1];
	// end inline asm
	add.s32 	%r44, %r43, 1;
	// begin inline asm
	st.relaxed.gpu.u32 [%rd1], %r44;
	// end inline asm
	// begin inline asm
	ld.relaxed.gpu.u32 %r45, [%rd1];
	// end inline asm
	add.s32 	%r46, %r45, 1;
	// begin inline asm
	st.relaxed.gpu.u32 [%rd1], %r46;
	// end inline asm
	// begin inline asm
	ld.relaxed.gpu.u32 %r47, [%rd1];
	// end inline asm
	add.s32 	%r48, %r47, 1;
	// begin inline asm
	st.relaxed.gpu.u32 [%rd1], %r48;
	// end inline asm
	// begin inline asm
	ld.relaxed.gpu.u32 %r49, [%rd1];
	// end inline asm
	add.s32 	%r50, %r49, 1;
	// begin inline asm
	st.relaxed.gpu.u32 [%rd1], %r50;
	// end inline asm
	// begin inline asm
	ld.relaxed.gpu.u32 %r51, [%rd1];
	// end inline asm
	add.s32 	%r52, %r51, 1;
	// begin inline asm
	st.relaxed.gpu.u32 [%rd1], %r52;
	// end inline asm
	// begin inline asm
	ld.relaxed.gpu.u32 %r53, [%rd1];
	// end inline asm
	add.s32 	%r54, %r53, 1;
	// begin inline asm
	st.relaxed.gpu.u32 [%rd1], %r54;
	// end inline asm
	// begin inline asm
	ld.relaxed.gpu.u32 %r55, [%rd1];
	// end inline asm
	add.s32 	%r56, %r55, 1;
	// begin inline asm
	st.relaxed.gpu.u32 [%rd1], %r56;
	// end inline asm
	// begin inline asm
	ld.relaxed.gpu.u32 %r57, [%rd1];
	// end inline asm
	add.s32 	%r58, %r57, 1;
	// begin inline asm
	st.relaxed.gpu.u32 [%rd1], %r58;
	// end inline asm
	// begin inline asm
	ld.relaxed.gpu.u32 %r59, [%rd1];
	// end inline asm
	add.s32 	%r60, %r59, 1;
	// begin inline asm
	st.relaxed.gpu.u32 [%rd1], %r60;
	// end inline asm
	// begin inline asm
	ld.relaxed.gpu.u32 %r61, [%rd1];
	// end inline asm
	add.s32 	%r62, %r61, 1;
	// begin inline asm
	st.relaxed.gpu.u32 [%rd1], %r62;
	// end inline asm
	// begin inline asm
	ld.relaxed.gpu.u32 %r63, [%rd1];
	// end inline asm
	add.s32 	%r64, %r63, 1;
	// begin inline asm
	st.relaxed.gpu.u32 [%rd1], %r64;
	// end inline asm
	// begin inline asm
	ld.relaxed.gpu.u32 %r65, [%rd1];
	// end inline asm
	add.s32 	%r66, %r65, 1;
	// begin inline asm
	st.relaxed.gpu.u32 [%rd1], %r66;
	// end inline asm
	// begin inline asm
	ld.relaxed.gpu.u32 %r67, [%rd1];
	// end inline asm
	add.s32 	%r68, %r67, 1;
	// begin inline asm
	st.relaxed.gpu.u32 [%rd1], %r68;
	// end inline asm
	// begin inline asm
	ld.relaxed.gpu.u32 %r69, [%rd1];
	// end inline asm
	add.s32 	%r70, %r69, 1;
	// begin inline asm
	st.relaxed.gpu.u32 [%rd1], %r70;
	// end inline asm
	// begin inline asm
	ld.relaxed.gpu.u32 %r71, [%rd1];
	// end inline asm
	add.s32 	%r72, %r71, 1;
	// begin inline asm
	st.relaxed.gpu.u32 [%rd1], %r72;
	// end inline asm
	// begin inline asm
	ld.relaxed.gpu.u32 %r73, [%rd1];
	// end inline asm
	add.s32 	%r74, %r73, 1;
	// begin inline asm
	st.relaxed.gpu.u32 [%rd1], %r74;
	// end inline asm
	// begin inline asm
	ld.relaxed.gpu.u32 %r75, [%rd1];
	// end inline asm
	add.s32 	%r76, %r75, 1;
	// begin inline asm
	st.relaxed.gpu.u32 [%rd1], %r76;
	// end inline asm
	// begin inline asm
	ld.relaxed.gpu.u32 %r77, [%rd1];
	// end inline asm
	add.s32 	%r78, %r77, 1;
	// begin inline asm
	st.relaxed.gpu.u32 [%rd1], %r78;
	// end inline asm
	// begin inline asm
	ld.relaxed.gpu.u32 %r79, [%rd1];
	// end inline asm
	add.s32 	%r80, %r79, 1;
	// begin inline asm
	st.relaxed.gpu.u32 [%rd1], %r80;
	// end inline asm
	// begin inline asm
	ld.relaxed.gpu.u32 %r81, [%rd1];
	// end inline asm
	add.s32 	%r82, %r81, 1;
	// begin inline asm
	st.relaxed.gpu.u32 [%rd1], %r82;
	// end inline asm
	// begin inline asm
	ld.relaxed.gpu.u32 %r83, [%rd1];
	// end inline asm
	add.s32 	%r84, %r83, 1;
	// begin inline asm
	st.relaxed.gpu.u32 [%rd1], %r84;
	// end inline asm
	// begin inline asm
	ld.relaxed.gpu.u32 %r85, [%rd1];
	// end inline asm
	add.s32 	%r86, %r85, 1;
	// begin inline asm
	st.relaxed.gpu.u32 [%rd1], %r86;
	// end inline asm
	// begin inline asm
	ld.relaxed.gpu.u32 %r87, [%rd1];
	// end inline asm
	add.s32 	%r88, %r87, 1;
	// begin inline asm
	st.relaxed.gpu.u32 [%rd1], %r88;
	// end inline asm
	// begin inline asm
	ld.relaxed.gpu.u32 %r89, [%rd1];
	// end inline asm
	add.s32 	%r90, %r89, 1;
	// begin inline asm
	st.relaxed.gpu.u32 [%rd1], %r90;
	// end inline asm
	// begin inline asm
	ld.relaxed.gpu.u32 %r91, [%rd1];
	// end inline asm
	add.s32 	%r92, %r91, 1;
	// begin inline asm
	st.relaxed.gpu.u32 [%rd1], %r92;
	// end inline asm
	// begin inline asm
	ld.relaxed.gpu.u32 %r93, [%rd1];
	// end inline asm
	add.s32 	%r94, %r93, 1;
	// begin inline asm
	st.relaxed.gpu.u32 [%rd1], %r94;
	// end inline asm
	// begin inline asm
	ld.relaxed.gpu.u32 %r95, [%rd1];
	// end inline asm
	add.s32 	%r96, %r95, 1;
	// begin inline asm
	st.relaxed.gpu.u32 [%rd1], %r96;
	// end inline asm
	// begin inline asm
	ld.relaxed.gpu.u32 %r97, [%rd1];
	// end inline asm
	add.s32 	%r98, %r97, 1;
	// begin inline asm
	st.relaxed.gpu.u32 [%rd1], %r98;
	// end inline asm
	// begin inline asm
	ld.relaxed.gpu.u32 %r99, [%rd1];
	// end inline asm
	add.s32 	%r100, %r99, 1;
	// begin inline asm
	st.relaxed.gpu.u32 [%rd1], %r100;
	// end inline asm
	// begin inline asm
	ld.relaxed.gpu.u32 %r101, [%rd1];
	// end inline asm
	add.s32 	%r102, %r101, 1;
	// begin inline asm
	st.relaxed.gpu.u32 [%rd1], %r102;
	// end inline asm
	// begin inline asm
	ld.relaxed.gpu.u32 %r103, [%rd1];
	// end inline asm
	add.s32 	%r104, %r103, 1;
	// begin inline asm
	st.relaxed.gpu.u32 [%rd1], %r104;
	// end inline asm
	// begin inline asm
	ld.relaxed.gpu.u32 %r105, [%rd1];
	// end inline asm
	add.s32 	%r106, %r105, 1;
	// begin inline asm
	st.relaxed.gpu.u32 [%rd1], %r106;
	// end inline asm
	// begin inline asm
	ld.relaxed.gpu.u32 %r107, [%rd1];
	// end inline asm
	add.s32 	%r108, %r107, 1;
	// begin inline asm
	st.relaxed.gpu.u32 [%rd1], %r108;
	// end inline asm
	// begin inline asm
	ld.relaxed.gpu.u32 %r109, [%rd1];
	// end inline asm
	add.s32 	%r110, %r109, 1;
	// begin inline asm
	st.relaxed.gpu.u32 [%rd1], %r110;
	// end inline asm
	// begin inline asm
	ld.relaxed.gpu.u32 %r111, [%rd1];
	// end inline asm
	add.s32 	%r112, %r111, 1;
	// begin inline asm
	st.relaxed.gpu.u32 [%rd1], %r112;
	// end inline asm
	// begin inline asm
	ld.relaxed.gpu.u32 %r113, [%rd1];
	// end inline asm
	add.s32 	%r114, %r113, 1;
	// begin inline asm
	st.relaxed.gpu.u32 [%rd1], %r114;
	// end inline asm
	// begin inline asm
	ld.relaxed.gpu.u32 %r115, [%rd1];
	// end inline asm
	add.s32 	%r116, %r115, 1;
	// begin inline asm
	st.relaxed.gpu.u32 [%rd1], %r116;
	// end inline asm
	// begin inline asm
	ld.relaxed.gpu.u32 %r117, [%rd1];
	// end inline asm
	add.s32 	%r118, %r117, 1;
	// begin inline asm
	st.relaxed.gpu.u32 [%rd1], %r118;
	// end inline asm
	// begin inline asm
	ld.relaxed.gpu.u32 %r119, [%rd1];
	// end inline asm
	add.s32 	%r120, %r119, 1;
	// begin inline asm
	st.relaxed.gpu.u32 [%rd1], %r120;
	// end inline asm
	// begin inline asm
	ld.relaxed.gpu.u32 %r121, [%rd1];
	// end inline asm
	add.s32 	%r122, %r121, 1;
	// begin inline asm
	st.relaxed.gpu.u32 [%rd1], %r122;
	// end inline asm
	// begin inline asm
	ld.relaxed.gpu.u32 %r123, [%rd1];
	// end inline asm
	add.s32 	%r124, %r123, 1;
	// begin inline asm
	st.relaxed.gpu.u32 [%rd1], %r124;
	// end inline asm
	// begin inline asm
	ld.relaxed.gpu.u32 %r125, [%rd1];
	// end inline asm
	add.s32 	%r126, %r125, 1;
	// begin inline asm
	st.relaxed.gpu.u32 [%rd1], %r126;
	// end inline asm
	// begin inline asm
	ld.relaxed.gpu.u32 %r127, [%rd1];
	// end inline asm
	add.s32 	%r128, %r127, 1;
	// begin inline asm
	st.relaxed.gpu.u32 [%rd1], %r128;
	// end inline asm
	// begin inline asm
	ld.relaxed.gpu.u32 %r129, [%rd1];
	// end inline asm
	add.s32 	%r130, %r129, 1;
	// begin inline asm
	st.relaxed.gpu.u32 [%rd1], %r130;
	// end inline asm
	// begin inline asm
	ld.relaxed.gpu.u32 %r131, [%rd1];
	// end inline asm
	add.s32 	%r132, %r131, 1;
	// begin inline asm
	st.relaxed.gpu.u32 [%rd1], %r132;
	// end inline asm
	// begin inline asm
	ld.relaxed.gpu.u32 %r133, [%rd1];
	// end inline asm
	add.s32 	%r134, %r133, 1;
	// begin inline asm
	st.relaxed.gpu.u32 [%rd1], %r134;
	// end inline asm
	// begin inline asm
	ld.relaxed.gpu.u32 %r135, [%rd1];
	// end inline asm
	add.s32 	%r136, %r135, 1;
	// begin inline asm
	st.relaxed.gpu.u32 [%rd1], %r136;
	// end inline asm
	// begin inline asm
	ld.relaxed.gpu.u32 %r137, [%rd1];
	// end inline asm
	add.s32 	%r138, %r137, 1;
	// begin inline asm
	st.relaxed.gpu.u32 [%rd1], %r138;
	// end inline asm
	// begin inline asm
	ld.relaxed.gpu.u32 %r139, [%rd1];
	// end inline asm
	add.s32 	%r140, %r139, 1;
	// begin inline asm
	st.relaxed.gpu.u32 [%rd1], %r140;
	// end inline asm
	// begin inline asm
	ld.relaxed.gpu.u32 %r141, [%rd1];
	// end inline asm
	add.s32 	%r142, %r141, 1;
	// begin inline asm
	st.relaxed.gpu.u32 [%rd1], %r142;
	// end inline asm
	// begin inline asm
	ld.relaxed.gpu.u32 %r143, [%rd1];
	// end inline asm
	add.s32 	%r144, %r143, 1;
	// begin inline asm
	st.relaxed.gpu.u32 [%rd1], %r144;
	// end inline asm
	// begin inline asm
	ld.relaxed.gpu.u32 %r145, [%rd1];
	// end inline asm
	add.s32 	%r146, %r145, 1;
	// begin inline asm
	st.relaxed.gpu.u32 [%rd1], %r146;
	// end inline asm
	// begin inline asm
	ld.relaxed.gpu.u32 %r147, [%rd1];
	// end inline asm
	add.s32 	%r148, %r147, 1;
	// begin inline asm
	st.relaxed.gpu.u32 [%rd1], %r148;
	// end inline asm
	// begin inline asm
	ld.relaxed.gpu.u32 %r149, [%rd1];
	// end inline asm
	add.s32 	%r150, %r149, 1;
	// begin inline asm
	st.relaxed.gpu.u32 [%rd1], %r150;
	// end inline asm
	// begin inline asm
	ld.relaxed.gpu.u32 %r151, [%rd1];
	// end inline asm
	add.s32 	%r152, %r151, 1;
	// begin inline asm
	st.relaxed.gpu.u32 [%rd1], %r152;
	// end inline asm
	// begin inline asm
	ld.relaxed.gpu.u32 %r153, [%rd1];
	// end inline asm
	add.s32 	%r154, %r153, 1;
	// begin inline asm
	st.relaxed.gpu.u32 [%rd1], %r154;
	// end inline asm
	// begin inline asm
	ld.relaxed.gpu.u32 %r155, [%rd1];
	// end inline asm
	add.s32 	%r156, %r155, 1;
	// begin inline asm
	st.relaxed.gpu.u32 [%rd1], %r156;
	// end inline asm
	// begin inline asm
	ld.relaxed.gpu.u32 %r157, [%rd1];
	// end inline asm
	add.s32 	%r158, %r157, 1;
	// begin inline asm
	st.relaxed.gpu.u32 [%rd1], %r158;
	// end inline asm
	// begin inline asm
	ld.relaxed.gpu.u32 %r159, [%rd1];
	// end inline asm
	add.s32 	%r160, %r159, 1;
	// begin inline asm
	st.relaxed.gpu.u32 [%rd1], %r160;
	// end inline asm
	// begin inline asm
	ld.relaxed.gpu.u32 %r161, [%rd1];
	// end inline asm
	add.s32 	%r162, %r161, 1;
	// begin inline asm
	st.relaxed.gpu.u32 [%rd1], %r162;
	// end inline asm
	// begin inline asm
	ld.relaxed.gpu.u32 %r163, [%rd1];
	// end inline asm
	add.s32 	%r164, %r163, 1;
	// begin inline asm
	st.relaxed.gpu.u32 [%rd1], %r164;
	// end inline asm
	// begin inline asm
	ld.relaxed.gpu.u32 %r165, [%rd1];
	// end inline asm
	add.s32 	%r166, %r165, 1;
	// begin inline asm
	st.relaxed.gpu.u32 [%rd1], %r166;
	// end inline asm
	// begin inline asm
	ld.relaxed.gpu.u32 %r167, [%rd1];
	// end inline asm
	add.s32 	%r168, %r167, 1;
	// begin inline asm
	st.relaxed.gpu.u32 [%rd1], %r168;
	// end inline asm
	// begin inline asm
	ld.relaxed.gpu.u32 %r169, [%rd1];
	// end inline asm
	add.s32 	%r170, %r169, 1;
	// begin inline asm
	st.relaxed.gpu.u32 [%rd1], %r170;
	// end inline asm
	// begin inline asm
	ld.relaxed.gpu.u32 %r171, [%rd1];
	// end inline asm
	add.s32 	%r172, %r171, 1;
	// begin inline asm
	st.relaxed.gpu.u32 [%rd1], %r172;
	// end inline asm
	// begin inline asm
	ld.relaxed.gpu.u32 %r173, [%rd1];
	// end inline asm
	add.s32 	%r174, %r173, 1;
	// begin inline asm
	st.relaxed.gpu.u32 [%rd1], %r174;
	// end inline asm
	// begin inline asm
	ld.relaxed.gpu.u32 %r175, [%rd1];
	// end inline asm
	add.s32 	%r176, %r175, 1;
	// begin inline asm
	st.relaxed.gpu.u32 [%rd1], %r176;
	// end inline asm
	// begin inline asm
	ld.relaxed.gpu.u32 %r177, [%rd1];
	// end inline asm
	add.s32 	%r178, %r177, 1;
	// begin inline asm
	st.relaxed.gpu.u32 [%rd1], %r178;
	// end inline asm
	// begin inline asm
	ld.relaxed.gpu.u32 %r179, [%rd1];
	// end inline asm
	add.s32 	%r180, %r179, 1;
	// begin inline asm
	st.relaxed.gpu.u32 [%rd1], %r180;
	// end inline asm
	// begin inline asm
	ld.relaxed.gpu.u32 %r181, [%rd1];
	// end inline asm
	add.s32 	%r182, %r181, 1;
	// begin inline asm
	st.relaxed.gpu.u32 [%rd1], %r182;
	// end inline asm
	// begin inline asm
	ld.relaxed.gpu.u32 %r183, [%rd1];
	// end inline asm
	add.s32 	%r184, %r183, 1;
	// begin inline asm
	st.relaxed.gpu.u32 [%rd1], %r184;
	// end inline asm
	// begin inline asm
	ld.relaxed.gpu.u32 %r185, [%rd1];
	// end inline asm
	add.s32 	%r186, %r185, 1;
	// begin inline asm
	st.relaxed.gpu.u32 [%rd1], %r186;
	// end inline asm
	// begin inline asm
	ld.relaxed.gpu.u32 %r187, [%rd1];
	// end inline asm
	add.s32 	%r188, %r187, 1;
	// begin inline asm
	st.relaxed.gpu.u32 [%rd1], %r188;
	// end inline asm
	// begin inline asm
	ld.relaxed.gpu.u32 %r189, [%rd1];
	// end inline asm
	add.s32 	%r190, %r189, 1;
	// begin inline asm
	st.relaxed.gpu.u32 [%rd1], %r190;
	// end inline asm
	// begin inline asm
	ld.relaxed.gpu.u32 %r191, [%rd1];
	// end inline asm
	add.s32 	%r192, %r191, 1;
	// begin inline asm
	st.relaxed.gpu.u32 [%rd1], %r192;
	// end inline asm
	// begin inline asm
	ld.relaxed.gpu.u32 %r193, [%rd1];
	// end inline asm
	add.s32 	%r194, %r193, 1;
	// begin inline asm
	st.relaxed.gpu.u32 [%rd1], %r194;
	// end inline asm
	// begin inline asm
	ld.relaxed.gpu.u32 %r195, [%rd1];
	// end inline asm
	add.s32 	%r196, %r195, 1;
	// begin inline asm
	st.relaxed.gpu.u32 [%rd1], %r196;
	// end inline asm
	// begin inline asm
	ld.relaxed.gpu.u32 %r197, [%rd1];
	// end inline asm
	add.s32 	%r198, %r197, 1;
	// begin inline asm
	st.relaxed.gpu.u32 [%rd1], %r198;
	// end inline asm
	// begin inline asm
	ld.relaxed.gpu.u32 %r199, [%rd1];
	// end inline asm
	add.s32 	%r200, %r199, 1;
	// begin inline asm
	st.relaxed.gpu.u32 [%rd1], %r200;
	// end inline asm
	// begin inline asm
	ld.relaxed.gpu.u32 %r201, [%rd1];
	// end inline asm
	add.s32 	%r202, %r201, 1;
	// begin inline asm
	st.relaxed.gpu.u32 [%rd1], %r202;
	// end inline asm
	// begin inline asm
	ld.relaxed.gpu.u32 %r203, [%rd1];
	// end inline asm
	add.s32 	%r204, %r203, 1;
	// begin inline asm
	st.relaxed.gpu.u32 [%rd1], %r204;
	// end inline asm
	// begin inline asm
	ld.relaxed.gpu.u32 %r205, [%rd1];
	// end inline asm
	add.s32 	%r206, %r205, 1;
	// begin inline asm
	st.relaxed.gpu.u32 [%rd1], %r206;
	// end inline asm
	// begin inline asm
	ld.relaxed.gpu.u32 %r207, [%rd1];
	// end inline asm
	add.s32 	%r208, %r207, 1;
	// begin inline asm
	st.relaxed.gpu.u32 [%rd1], %r208;
	// end inline asm
	// begin inline asm
	ld.relaxed.gpu.u32 %r209, [%rd1];
	// end inline asm
	add.s32 	%r210, %r209, 1;
	// begin inline asm
	st.relaxed.gpu.u32 [%rd1], %r210;
	// end inline asm
	// begin inline asm
	ld.relaxed.gpu.u32 %r211, [%rd1];
	// end inline asm
	add.s32 	%r212, %r211, 1;
	// begin inline asm
	st.relaxed.gpu.u32 [%rd1], %r212;
	// end inline asm
	// begin inline asm
	ld.relaxed.gpu.u32 %r213, [%rd1];
	// end inline asm
	add.s32 	%r214, %r213, 1;
	// begin inline asm
	st.relaxed.gpu.u32 [%rd1], %r214;
	// end inline asm
	// begin inline asm
	ld.relaxed.gpu.u32 %r215, [%rd1];
	// end inline asm
	add.s32 	%r216, %r215, 1;
	// begin inline asm
	st.relaxed.gpu.u32 [%rd1], %r216;
	// end inline asm
	// begin inline asm
	ld.relaxed.gpu.u32 %r217, [%rd1];
	// end inline asm
	add.s32 	%r218, %r217, 1;
	// begin inline asm
	st.relaxed.gpu.u32 [%rd1], %r218;
	// end inline asm
	// begin inline asm
	ld.relaxed.gpu.u32 %r219, [%rd1];
	// end inline asm
	add.s32 	%r220, %r219, 1;
	// begin inline asm
	st.relaxed.gpu.u32 [%rd1], %r220;
	// end inline asm
	// begin inline asm
	ld.relaxed.gpu.u32 %r221, [%rd1];
	// end inline asm
	add.s32 	%r222, %r221, 1;
	// begin inline asm
	st.relaxed.gpu.u32 [%rd1], %r222;
	// end inline asm
	// begin inline asm
	ld.relaxed.gpu.u32 %r223, [%rd1];
	// end inline asm
	add.s32 	%r224, %r223, 1;
	// begin inline asm
	st.relaxed.gpu.u32 [%rd1], %r224;
	// end inline asm
	// begin inline asm
	ld.relaxed.gpu.u32 %r225, [%rd1];
	// end inline asm
	add.s32 	%r226, %r225, 1;
	// begin inline asm
	st.relaxed.gpu.u32 [%rd1], %r226;
	// end inline asm
	// begin inline asm
	ld.relaxed.gpu.u32 %r227, [%rd1];
	// end inline asm
	add.s32 	%r228, %r227, 1;
	// begin inline asm
	st.relaxed.gpu.u32 [%rd1], %r228;
	// end inline asm
	// begin inline asm
	ld.relaxed.gpu.u32 %r229, [%rd1];
	// end inline asm
	add.s32 	%r230, %r229, 1;
	// begin inline asm
	st.relaxed.gpu.u32 [%rd1], %r230;
	// end inline asm
	// begin inline asm
	ld.relaxed.gpu.u32 %r231, [%rd1];
	// end inline asm
	add.s32 	%r232, %r231, 1;
	// begin inline asm
	st.relaxed.gpu.u32 [%rd1], %r232;
	// end inline asm
	// begin inline asm
	ld.relaxed.gpu.u32 %r233, [%rd1];
	// end inline asm
	add.s32 	%r234, %r233, 1;
	// begin inline asm
	st.relaxed.gpu.u32 [%rd1], %r234;
	// end inline asm
	// begin inline asm
	ld.relaxed.gpu.u32 %r235, [%rd1];
	// end inline asm
	add.s32 	%r236, %r235, 1;
	// begin inline asm
	st.relaxed.gpu.u32 [%rd1], %r236;
	// end inline asm
	// begin inline asm
	ld.relaxed.gpu.u32 %r237, [%rd1];
	// end inline asm
	add.s32 	%r238, %r237, 1;
	// begin inline asm
	st.relaxed.gpu.u32 [%rd1], %r238;
	// end inline asm
	// begin inline asm
	ld.relaxed.gpu.u32 %r239, [%rd1];
	// end inline asm
	add.s32 	%r240, %r239, 1;
	// begin inline asm
	st.relaxed.gpu.u32 [%rd1], %r240;
	// end inline asm
	// begin inline asm
	ld.relaxed.gpu.u32 %r241, [%rd1];
	// end inline asm
	add.s32 	%r242, %r241, 1;
	// begin inline asm
	st.relaxed.gpu.u32 [%rd1], %r242;
	// end inline asm
	// begin inline asm
	ld.relaxed.gpu.u32 %r243, [%rd1];
	// end inline asm
	add.s32 	%r244, %r243, 1;
	// begin inline asm
	st.relaxed.gpu.u32 [%rd1], %r244;
	// end inline asm
	// begin inline asm
	ld.relaxed.gpu.u32 %r245, [%rd1];
	// end inline asm
	add.s32 	%r246, %r245, 1;
	// begin inline asm
	st.relaxed.gpu.u32 [%rd1], %r246;
	// end inline asm
	// begin inline asm
	ld.relaxed.gpu.u32 %r247, [%rd1];
	// end inline asm
	add.s32 	%r248, %r247, 1;
	// begin inline asm
	st.relaxed.gpu.u32 [%rd1], %r248;
	// end inline asm
	// begin inline asm
	ld.relaxed.gpu.u32 %r249, [%rd1];
	// end inline asm
	add.s32 	%r250, %r249, 1;
	// begin inline asm
	st.relaxed.gpu.u32 [%rd1], %r250;
	// end inline asm
	// begin inline asm
	ld.relaxed.gpu.u32 %r251, [%rd1];
	// end inline asm
	add.s32 	%r252, %r251, 1;
	// begin inline asm
	st.relaxed.gpu.u32 [%rd1], %r252;
	// end inline asm
	// begin inline asm
	ld.relaxed.gpu.u32 %r253, [%rd1];
	// end inline asm
	add.s32 	%r254, %r253, 1;
	// begin inline asm
	st.relaxed.gpu.u32 [%rd1], %r254;
	// end inline asm
	// begin inline asm
	ld.relaxed.gpu.u32 %r255, [%rd1];
	// end inline asm
	add.s32 	%r256, %r255, 1;
	// begin inline asm
	st.relaxed.gpu.u32 [%rd1], %r256;
	// end inline asm
	// begin inline asm
	ld.relaxed.gpu.u32 %r257, [%rd1];
	// end inline asm
	add.s32 	%r258, %r257, 1;
	// begin inline asm
	st.relaxed.gpu.u32 [%rd1], %r258;
	// end inline asm
	// begin inline asm
	ld.relaxed.gpu.u32 %r259, [%rd1];
	// end inline asm
	add.s32 	%r260, %r259, 1;
	// begin inline asm
	st.relaxed.gpu.u32 [%rd1], %r260;
	// end inline asm
	// begin inline asm
	ld.relaxed.gpu.u32 %r261, [%rd1];
	// end inline asm
	add.s32 	%r262, %r261, 1;
	// begin inline asm
	st.relaxed.gpu.u32 [%rd1], %r262;
	// end inline asm
	// begin inline asm
	ld.relaxed.gpu.u32 %r263, [%rd1];
	// end inline asm
	add.s32 	%r264, %r263, 1;
	// begin inline asm
	st.relaxed.gpu.u32 [%rd1], %r264;
	// end inline asm
	// begin inline asm
	ld.relaxed.gpu.u32 %r265, [%rd1];
	// end inline asm
	add.s32 	%r266, %r265, 1;
	// begin inline asm
	st.relaxed.gpu.u32 [%rd1], %r266;
	// end inline asm
	// begin inline asm
	ld.relaxed.gpu.u32 %r267, [%rd1];
	// end inline asm
	add.s32 	%r268, %r267, 1;
	// begin inline asm
	st.relaxed.gpu.u32 [%rd1], %r268;
	// end inline asm
	// begin inline asm
	ld.relaxed.gpu.u32 %r269, [%rd1];
	// end inline asm
	add.s32 	%r270, %r269, 1;
	// begin inline asm
	st.relaxed.gpu.u32 [%rd1], %r270;
	// end inline asm
	// begin inline asm
	ld.relaxed.gpu.u32 %r271, [%rd1];
	// end inline asm
	add.s32 	%r272, %r271, 1;
	// begin inline asm
	st.relaxed.gpu.u32 [%rd1], %r272;
	// end inline asm
	// begin inline asm
	ld.relaxed.gpu.u32 %r273, [%rd1];
	// end inline asm
	add.s32 	%r274, %r273, 1;
	// begin inline asm
	st.relaxed.gpu.u32 [%rd1], %r274;
	// end inline asm
	// begin inline asm
	ld.relaxed.gpu.u32 %r275, [%rd1];
	// end inline asm
	add.s32 	%r276, %r275, 1;
	// begin inline asm
	st.relaxed.gpu.u32 [%rd1], %r276;
	// end inline asm
	// begin inline asm
	ld.relaxed.gpu.u32 %r277, [%rd1];
	// end inline asm
	add.s32 	%r278, %r277, 1;
	// begin inline asm
	st.relaxed.gpu.u32 [%rd1], %r278;
	// end inline asm
	// begin inline asm
	ld.relaxed.gpu.u32 %r279, [%rd1];
	// end inline asm
	add.s32 	%r280, %r279, 1;
	// begin inline asm
	st.relaxed.gpu.u32 [%rd1], %r280;
	// end inline asm
	// begin inline asm
	ld.relaxed.gpu.u32 %r281, [%rd1];
	// end inline asm
	add.s32 	%r282, %r281, 1;
	// begin inline asm
	st.relaxed.gpu.u32 [%rd1], %r282;
	// end inline asm
	// begin inline asm
	ld.relaxed.gpu.u32 %r283, [%rd1];
	// end inline asm
	add.s32 	%r284, %r283, 1;
	// begin inline asm
	st.relaxed.gpu.u32 [%rd1], %r284;
	// end inline asm
	// begin inline asm
	ld.relaxed.gpu.u32 %r285, [%rd1];
	// end inline asm
	add.s32 	%r286, %r285, 1;
	// begin inline asm
	st.relaxed.gpu.u32 [%rd1], %r286;
	// end inline asm
	// begin inline asm
	ld.relaxed.gpu.u32 %r287, [%rd1];
	// end inline asm
	add.s32 	%r288, %r287, 1;
	// begin inline asm
	st.relaxed.gpu.u32 [%rd1], %r288;
	// end inline asm
	// begin inline asm
	ld.relaxed.gpu.u32 %r289, [%rd1];
	// end inline asm
	add.s32 	%r290, %r289, 1;
	// begin inline asm
	st.relaxed.gpu.u32 [%rd1], %r290;
	// end inline asm
	// begin inline asm
	ld.relaxed.gpu.u32 %r291, [%rd1];
	// end inline asm
	add.s32 	%r292, %r291, 1;
	// begin inline asm
	st.relaxed.gpu.u32 [%rd1], %r292;
	// end inline asm
	// begin inline asm
	ld.relaxed.gpu.u32 %r293, [%rd1];
	// end inline asm
	add.s32 	%r294, %r293, 1;
	// begin inline asm
	st.relaxed.gpu.u32 [%rd1], %r294;
	// end inline asm
	// begin inline asm
	ld.relaxed.gpu.u32 %r295, [%rd1];
	// end inline asm
	add.s32 	%r296, %r295, 1;
	// begin inline asm
	st.relaxed.gpu.u32 [%rd1], %r296;
	// end inline asm
	// begin inline asm
	ld.relaxed.gpu.u32 %r297, [%rd1];
	// end inline asm
	add.s32 	%r298, %r297, 1;
	// begin inline asm
	st.relaxed.gpu.u32 [%rd1], %r298;
	// end inline asm
	// begin inline asm
	ld.relaxed.gpu.u32 %r299, [%rd1];
	// end inline asm
	add.s32 	%r300, %r299, 1;
	// begin inline asm
	st.relaxed.gpu.u32 [%rd1], %r300;
	// end inline asm
	// begin inline asm
	ld.relaxed.gpu.u32 %r301, [%rd1];
	// end inline asm
	add.s32 	%r302, %r301, 1;
	// begin inline asm
	st.relaxed.gpu.u32 [%rd1], %r302;
	// end inline asm
	// begin inline asm
	ld.relaxed.gpu.u32 %r303, [%rd1];
	// end inline asm
	add.s32 	%r304, %r303, 1;
	// begin inline asm
	st.relaxed.gpu.u32 [%rd1], %r304;
	// end inline asm
	// begin inline asm
	ld.relaxed.gpu.u32 %r305, [%rd1];
	// end inline asm
	add.s32 	%r306, %r305, 1;
	// begin inline asm
	st.relaxed.gpu.u32 [%rd1], %r306;
	// end inline asm
	// begin inline asm
	ld.relaxed.gpu.u32 %r307, [%rd1];
	// end inline asm
	add.s32 	%r308, %r307, 1;
	// begin inline asm
	st.relaxed.gpu.u32 [%rd1], %r308;
	// end inline asm
	// begin inline asm
	ld.relaxed.gpu.u32 %r309, [%rd1];
	// end inline asm
	add.s32 	%r310, %r309, 1;
	// begin inline asm
	st.relaxed.gpu.u32 [%rd1], %r310;
	// end inline asm
	// begin inline asm
	ld.relaxed.gpu.u32 %r311, [%rd1];
	// end inline asm
	add.s32 	%r312, %r311, 1;
	// begin inline asm
	st.relaxed.gpu.u32 [%rd1], %r312;
	// end inline asm
	// begin inline asm
	ld.relaxed.gpu.u32 %r313, [%rd1];
	// end inline asm
	add.s32 	%r314, %r313, 1;
	// begin inline asm
	st.relaxed.gpu.u32 [%rd1], %r314;
	// end inline asm
	// begin inline asm
	ld.relaxed.gpu.u32 %r315, [%rd1];
	// end inline asm
	add.s32 	%r316, %r315, 1;
	// begin inline asm
	st.relaxed.gpu.u32 [%rd1], %r316;
	// end inline asm
	// begin inline asm
	ld.relaxed.gpu.u32 %r317, [%rd1];
	// end inline asm
	add.s32 	%r318, %r317, 1;
	// begin inline asm
	st.relaxed.gpu.u32 [%rd1], %r318;
	// end inline asm
	// begin inline asm
	ld.relaxed.gpu.u32 %r319, [%rd1];
	// end inline asm
	add.s32 	%r320, %r319, 1;
	// begin inline asm
	st.relaxed.gpu.u32 [%rd1], %r320;
	// end inline asm
	// begin inline asm
	ld.relaxed.gpu.u32 %r321, [%rd1];
	// end inline asm
	add.s32 	%r322, %r321, 1;
	// begin inline asm
	st.relaxed.gpu.u32 [%rd1], %r322;
	// end inline asm
	// begin inline asm
	ld.relaxed.gpu.u32 %r323, [%rd1];
	// end inline asm
	add.s32 	%r324, %r323, 1;
	// begin inline asm
	st.relaxed.gpu.u32 [%rd1], %r324;
	// end inline asm
	// begin inline asm
	ld.relaxed.gpu.u32 %r325, [%rd1];
	// end inline asm
	add.s32 	%r326, %r325, 1;
	// begin inline asm
	st.relaxed.gpu.u32 [%rd1], %r326;
	// end inline asm
	// begin inline asm
	ld.relaxed.gpu.u32 %r327, [%rd1];
	// end inline asm
	add.s32 	%r328, %r327, 1;
	// begin inline asm
	st.relaxed.gpu.u32 [%rd1], %r328;
	// end inline asm
	// begin inline asm
	ld.relaxed.gpu.u32 %r329, [%rd1];
	// end inline asm
	add.s32 	%r330, %r329, 1;
	// begin inline asm
	st.relaxed.gpu.u32 [%rd1], %r330;
	// end inline asm
	// begin inline asm
	ld.relaxed.gpu.u32 %r331, [%rd1];
	// end inline asm
	add.s32 	%r332, %r331, 1;
	// begin inline asm
	st.relaxed.gpu.u32 [%rd1], %r332;
	// end inline asm
	// begin inline asm
	ld.relaxed.gpu.u32 %r333, [%rd1];
	// end inline asm
	add.s32 	%r334, %r333, 1;
	// begin inline asm
	st.relaxed.gpu.u32 [%rd1], %r334;
	// end inline asm
	// begin inline asm
	ld.relaxed.gpu.u32 %r335, [%rd1];
	// end inline asm
	add.s32 	%r336, %r335, 1;
	// begin inline asm
	st.relaxed.gpu.u32 [%rd1], %r336;
	// end inline asm
	// begin inline asm
	ld.relaxed.gpu.u32 %r337, [%rd1];
	// end inline asm
	add.s32 	%r338, %r337, 1;
	// begin inline asm
	st.relaxed.gpu.u32 [%rd1], %r338;
	// end inline asm
	// begin inline asm
	ld.relaxed.gpu.u32 %r339, [%rd1];
	// end inline asm
	add.s32 	%r340, %r339, 1;
	// begin inline asm
	st.relaxed.gpu.u32 [%rd1], %r340;
	// end inline asm
	// begin inline asm
	ld.relaxed.gpu.u32 %r341, [%rd1];
	// end inline asm
	add.s32 	%r342, %r341, 1;
	// begin inline asm
	st.relaxed.gpu.u32 [%rd1], %r342;
	// end inline asm
	// begin inline asm
	ld.relaxed.gpu.u32 %r343, [%rd1];
	// end inline asm
	add.s32 	%r344, %r343, 1;
	// begin inline asm
	st.relaxed.gpu.u32 [%rd1], %r344;
	// end inline asm
	// begin inline asm
	ld.relaxed.gpu.u32 %r345, [%rd1];
	// end inline asm
	add.s32 	%r346, %r345, 1;
	// begin inline asm
	st.relaxed.gpu.u32 [%rd1], %r346;
	// end inline asm
	// begin inline asm
	ld.relaxed.gpu.u32 %r347, [%rd1];
	// end inline asm
	add.s32 	%r348, %r347, 1;
	// begin inline asm
	st.relaxed.gpu.u32 [%rd1], %r348;
	// end inline asm
	// begin inline asm
	ld.relaxed.gpu.u32 %r349, [%rd1];
	// end inline asm
	add.s32 	%r350, %r349, 1;
	// begin inline asm
	st.relaxed.gpu.u32 [%rd1], %r350;
	// end inline asm
	// begin inline asm
	ld.relaxed.gpu.u32 %r351, [%rd1];
	// end inline asm
	add.s32 	%r352, %r351, 1;
	// begin inline asm
	st.relaxed.gpu.u32 [%rd1], %r352;
	// end inline asm
	// begin inline asm
	ld.relaxed.gpu.u32 %r353, [%rd1];
	// end inline asm
	add.s32 	%r354, %r353, 1;
	// begin inline asm
	st.relaxed.gpu.u32 [%rd1], %r354;
	// end inline asm
	// begin inline asm
	ld.relaxed.gpu.u32 %r355, [%rd1];
	// end inline asm
	add.s32 	%r356, %r355, 1;
	// begin inline asm
	st.relaxed.gpu.u32 [%rd1], %r356;
	// end inline asm
	// begin inline asm
	ld.relaxed.gpu.u32 %r357, [%rd1];
	// end inline asm
	add.s32 	%r358, %r357, 1;
	// begin inline asm
	st.relaxed.gpu.u32 [%rd1], %r358;
	// end inline asm
	// begin inline asm
	ld.relaxed.gpu.u32 %r359, [%rd1];
	// end inline asm
	add.s32 	%r360, %r359, 1;
	// begin inline asm
	st.relaxed.gpu.u32 [%rd1], %r360;
	// end inline asm
	// begin inline asm
	ld.relaxed.gpu.u32 %r361, [%rd1];
	// end inline asm
	add.s32 	%r362, %r361, 1;
	// begin inline asm
	st.relaxed.gpu.u32 [%rd1], %r362;
	// end inline asm
	// begin inline asm
	ld.relaxed.gpu.u32 %r363, [%rd1];
	// end inline asm
	add.s32 	%r364, %r363, 1;
	// begin inline asm
	st.relaxed.gpu.u32 [%rd1], %r364;
	// end inline asm
	// begin inline asm
	ld.relaxed.gpu.u32 %r365, [%rd1];
	// end inline asm
	add.s32 	%r366, %r365, 1;
	// begin inline asm
	st.relaxed.gpu.u32 [%rd1], %r366;
	// end inline asm
	// begin inline asm
	ld.relaxed.gpu.u32 %r367, [%rd1];
	// end inline asm
	add.s32 	%r368, %r367, 1;
	// begin inline asm
	st.relaxed.gpu.u32 [%rd1], %r368;
	// end inline asm
	// begin inline asm
	ld.relaxed.gpu.u32 %r369, [%rd1];
	// end inline asm
	add.s32 	%r370, %r369, 1;
	// begin inline asm
	st.relaxed.gpu.u32 [%rd1], %r370;
	// end inline asm
	// begin inline asm
	ld.relaxed.gpu.u32 %r371, [%rd1];
	// end inline asm
	add.s32 	%r372, %r371, 1;
	// begin inline asm
	st.relaxed.gpu.u32 [%rd1], %r372;
	// end inline asm
	// begin inline asm
	ld.relaxed.gpu.u32 %r373, [%rd1];
	// end inline asm
	add.s32 	%r374, %r373, 1;
	// begin inline asm
	st.relaxed.gpu.u32 [%rd1], %r374;
	// end inline asm
	// begin inline asm
	ld.relaxed.gpu.u32 %r375, [%rd1];
	// end inline asm
	add.s32 	%r376, %r375, 1;
	// begin inline asm
	st.relaxed.gpu.u32 [%rd1], %r376;
	// end inline asm
	// begin inline asm
	ld.relaxed.gpu.u32 %r377, [%rd1];
	// end inline asm
	add.s32 	%r378, %r377, 1;
	// begin inline asm
	st.relaxed.gpu.u32 [%rd1], %r378;
	// end inline asm
	// begin inline asm
	ld.relaxed.gpu.u32 %r379, [%rd1];
	// end inline asm
	add.s32 	%r380, %r379, 1;
	// begin inline asm
	st.relaxed.gpu.u32 [%rd1], %r380;
	// end inline asm
	// begin inline asm
	ld.relaxed.gpu.u32 %r381, [%rd1];
	// end inline asm
	add.s32 	%r382, %r381, 1;
	// begin inline asm
	st.relaxed.gpu.u32 [%rd1], %r382;
	// end inline asm
	// begin inline asm
	ld.relaxed.gpu.u32 %r383, [%rd1];
	// end inline asm
	add.s32 	%r384, %r383, 1;
	// begin inline asm
	st.relaxed.gpu.u32 [%rd1], %r384;
	// end inline asm
	// begin inline asm
	ld.relaxed.gpu.u32 %r385, [%rd1];
	// end inline asm
	add.s32 	%r386, %r385, 1;
	// begin inline asm
	st.relaxed.gpu.u32 [%rd1], %r386;
	// end inline asm
	// begin inline asm
	ld.relaxed.gpu.u32 %r387, [%rd1];
	// end inline asm
	add.s32 	%r388, %r387, 1;
	// begin inline asm
	st.relaxed.gpu.u32 [%rd1], %r388;
	// end inline asm
	// begin inline asm
	ld.relaxed.gpu.u32 %r389, [%rd1];
	// end inline asm
	add.s32 	%r390, %r389, 1;
	// begin inline asm
	st.relaxed.gpu.u32 [%rd1], %r390;
	// end inline asm
	// begin inline asm
	ld.relaxed.gpu.u32 %r391, [%rd1];
	// end inline asm
	add.s32 	%r392, %r391, 1;
	// begin inline asm
	st.relaxed.gpu.u32 [%rd1], %r392;
	// end inline asm
	// begin inline asm
	ld.relaxed.gpu.u32 %r393, [%rd1];
	// end inline asm
	add.s32 	%r394, %r393, 1;
	// begin inline asm
	st.relaxed.gpu.u32 [%rd1], %r394;
	// end inline asm
	// begin inline asm
	ld.relaxed.gpu.u32 %r395, [%rd1];
	// end inline asm
	add.s32 	%r396, %r395, 1;
	// begin inline asm
	st.relaxed.gpu.u32 [%rd1], %r396;
	// end inline asm
	// begin inline asm
	ld.relaxed.gpu.u32 %r397, [%rd1];
	// end inline asm
	add.s32 	%r398, %r397, 1;
	// begin inline asm
	st.relaxed.gpu.u32 [%rd1], %r398;
	// end inline asm
	// begin inline asm
	ld.relaxed.gpu.u32 %r399, [%rd1];
	// end inline asm
	add.s32 	%r400, %r399, 1;
	// begin inline asm
	st.relaxed.gpu.u32 [%rd1], %r400;
	// end inline asm
	// begin inline asm
	ld.relaxed.gpu.u32 %r401, [%rd1];
	// end inline asm
	add.s32 	%r402, %r401, 1;
	// begin inline asm
	st.relaxed.gpu.u32 [%rd1], %r402;
	// end inline asm
	// begin inline asm
	ld.relaxed.gpu.u32 %r403, [%rd1];
	// end inline asm
	add.s32 	%r404, %r403, 1;
	// begin inline asm
	st.relaxed.gpu.u32 [%rd1], %r404;
	// end inline asm
	// begin inline asm
	ld.relaxed.gpu.u32 %r405, [%rd1];
	// end inline asm
	add.s32 	%r406, %r405, 1;
	// begin inline asm
	st.relaxed.gpu.u32 [%rd1], %r406;
	// end inline asm
	// begin inline asm
	ld.relaxed.gpu.u32 %r407, [%rd1];
	// end inline asm
	add.s32 	%r408, %r407, 1;
	// begin inline asm
	st.relaxed.gpu.u32 [%rd1], %r408;
	// end inline asm
	// begin inline asm
	ld.relaxed.gpu.u32 %r409, [%rd1];
	// end inline asm
	add.s32 	%r410, %r409, 1;
	// begin inline asm
	st.relaxed.gpu.u32 [%rd1], %r410;
	// end inline asm
	// begin inline asm
	ld.relaxed.gpu.u32 %r411, [%rd1];
	// end inline asm
	add.s32 	%r412, %r411, 1;
	// begin inline asm
	st.relaxed.gpu.u32 [%rd1], %r412;
	// end inline asm
	// begin inline asm
	ld.relaxed.gpu.u32 %r413, [%rd1];
	// end inline asm
	add.s32 	%r414, %r413, 1;
	// begin inline asm
	st.relaxed.gpu.u32 [%rd1], %r414;
	// end inline asm
	// begin inline asm
	ld.relaxed.gpu.u32 %r415, [%rd1];
	// end inline asm
	add.s32 	%r416, %r415, 1;
	// begin inline asm
	st.relaxed.gpu.u32 [%rd1], %r416;
	// end inline asm
	// begin inline asm
	ld.relaxed.gpu.u32 %r417, [%rd1];
	// end inline asm
	add.s32 	%r418, %r417, 1;
	// begin inline asm
	st.relaxed.gpu.u32 [%rd1], %r418;
	// end inline asm
	// begin inline asm
	ld.relaxed.gpu.u32 %r419, [%rd1];
	// end inline asm
	add.s32 	%r420, %r419, 1;
	// begin inline asm
	st.relaxed.gpu.u32 [%rd1], %r420;
	// end inline asm
	// begin inline asm
	ld.relaxed.gpu.u32 %r421, [%rd1];
	// end inline asm
	add.s32 	%r422, %r421, 1;
	// begin inline asm
	st.relaxed.gpu.u32 [%rd1], %r422;
	// end inline asm
	// begin inline asm
	ld.relaxed.gpu.u32 %r423, [%rd1];
	// end inline asm
	add.s32 	%r424, %r423, 1;
	// begin inline asm
	st.relaxed.gpu.u32 [%rd1], %r424;
	// end inline asm
	// begin inline asm
	ld.relaxed.gpu.u32 %r425, [%rd1];
	// end inline asm
	add.s32 	%r426, %r425, 1;
	// begin inline asm
	st.relaxed.gpu.u32 [%rd1], %r426;
	// end inline asm
	// begin inline asm
	ld.relaxed.gpu.u32 %r427, [%rd1];
	// end inline asm
	add.s32 	%r428, %r427, 1;
	// begin inline asm
	st.relaxed.gpu.u32 [%rd1], %r428;
	// end inline asm
	// begin inline asm
	ld.relaxed.gpu.u32 %r429, [%rd1];
	// end inline asm
	add.s32 	%r430, %r429, 1;
	// begin inline asm
	st.relaxed.gpu.u32 [%rd1], %r430;
	// end inline asm
	// begin inline asm
	ld.relaxed.gpu.u32 %r431, [%rd1];
	// end inline asm
	add.s32 	%r432, %r431, 1;
	// begin inline asm
	st.relaxed.gpu.u32 [%rd1], %r432;
	// end inline asm
	// begin inline asm
	ld.relaxed.gpu.u32 %r433, [%rd1];
	// end inline asm
	add.s32 	%r434, %r433, 1;
	// begin inline asm
	st.relaxed.gpu.u32 [%rd1], %r434;
	// end inline asm
	// begin inline asm
	ld.relaxed.gpu.u32 %r435, [%rd1];
	// end inline asm
	add.s32 	%r436, %r435, 1;
	// begin inline asm
	st.relaxed.gpu.u32 [%rd1], %r436;
	// end inline asm
	// begin inline asm
	ld.relaxed.gpu.u32 %r437, [%rd1];
	// end inline asm
	add.s32 	%r438, %r437, 1;
	// begin inline asm
	st.relaxed.gpu.u32 [%rd1], %r438;
	// end inline asm
	// begin inline asm
	ld.relaxed.gpu.u32 %r439, [%rd1];
	// end inline asm
	add.s32 	%r440, %r439, 1;
	// begin inline asm
	st.relaxed.gpu.u32 [%rd1], %r440;
	// end inline asm
	// begin inline asm
	ld.relaxed.gpu.u32 %r441, [%rd1];
	// end inline asm
	add.s32 	%r442, %r441, 1;
	// begin inline asm
	st.relaxed.gpu.u32 [%rd1], %r442;
	// end inline asm
	// begin inline asm
	ld.relaxed.gpu.u32 %r443, [%rd1];
	// end inline asm
	add.s32 	%r444, %r443, 1;
	// begin inline asm
	st.relaxed.gpu.u32 [%rd1], %r444;
	// end inline asm
	// begin inline asm
	ld.relaxed.gpu.u32 %r445, [%rd1];
	// end inline asm
	add.s32 	%r446, %r445, 1;
	// begin inline asm
	st.relaxed.gpu.u32 [%rd1], %r446;
	// end inline asm
	// begin inline asm
	ld.relaxed.gpu.u32 %r447, [%rd1];
	// end inline asm
	add.s32 	%r448, %r447, 1;
	// begin inline asm
	st.relaxed.gpu.u32 [%rd1], %r448;
	// end inline asm
	// begin inline asm
	ld.relaxed.gpu.u32 %r449, [%rd1];
	// end inline asm
	add.s32 	%r450, %r449, 1;
	// begin inline asm
	st.relaxed.gpu.u32 [%rd1], %r450;
	// end inline asm
	// begin inline asm
	ld.relaxed.gpu.u32 %r451, [%rd1];
	// end inline asm
	add.s32 	%r452, %r451, 1;
	// begin inline asm
	st.relaxed.gpu.u32 [%rd1], %r452;
	// end inline asm
	// begin inline asm
	ld.relaxed.gpu.u32 %r453, [%rd1];
	// end inline asm
	add.s32 	%r454, %r453, 1;
	// begin inline asm
	st.relaxed.gpu.u32 [%rd1], %r454;
	// end inline asm
	// begin inline asm
	ld.relaxed.gpu.u32 %r455, [%rd1];
	// end inline asm
	add.s32 	%r456, %r455, 1;
	// begin inline asm
	st.relaxed.gpu.u32 [%rd1], %r456;
	// end inline asm
	// begin inline asm
	ld.relaxed.gpu.u32 %r457, [%rd1];
	// end inline asm
	add.s32 	%r458, %r457, 1;
	// begin inline asm
	st.relaxed.gpu.u32 [%rd1], %r458;
	// end inline asm
	// begin inline asm
	ld.relaxed.gpu.u32 %r459, [%rd1];
	// end inline asm
	add.s32 	%r460, %r459, 1;
	// begin inline asm
	st.relaxed.gpu.u32 [%rd1], %r460;
	// end inline asm
	// begin inline asm
	ld.relaxed.gpu.u32 %r461, [%rd1];
	// end inline asm
	add.s32 	%r462, %r461, 1;
	// begin inline asm
	st.relaxed.gpu.u32 [%rd1], %r462;
	// end inline asm
	// begin inline asm
	ld.relaxed.gpu.u32 %r463, [%rd1];
	// end inline asm
	add.s32 	%r464, %r463, 1;
	// begin inline asm
	st.relaxed.gpu.u32 [%rd1], %r464;
	// end inline asm
	// begin inline asm
	ld.relaxed.gpu.u32 %r465, [%rd1];
	// end inline asm
	add.s32 	%r466, %r465, 1;
	// begin inline asm
	st.relaxed.gpu.u32 [%rd1], %r466;
	// end inline asm
	// begin inline asm
	ld.relaxed.gpu.u32 %r467, [%rd1];
	// end inline asm
	add.s32 	%r468, %r467, 1;
	// begin inline asm
	st.relaxed.gpu.u32 [%rd1], %r468;
	// end inline asm
	// begin inline asm
	ld.relaxed.gpu.u32 %r469, [%rd1];
	// end inline asm
	add.s32 	%r470, %r469, 1;
	// begin inline asm
	st.relaxed.gpu.u32 [%rd1], %r470;
	// end inline asm
	// begin inline asm
	ld.relaxed.gpu.u32 %r471, [%rd1];
	// end inline asm
	add.s32 	%r472, %r471, 1;
	// begin inline asm
	st.relaxed.gpu.u32 [%rd1], %r472;
	// end inline asm
	// begin inline asm
	ld.relaxed.gpu.u32 %r473, [%rd1];
	// end inline asm
	add.s32 	%r474, %r473, 1;
	// begin inline asm
	st.relaxed.gpu.u32 [%rd1], %r474;
	// end inline asm
	// begin inline asm
	ld.relaxed.gpu.u32 %r475, [%rd1];
	// end inline asm
	add.s32 	%r476, %r475, 1;
	// begin inline asm
	st.relaxed.gpu.u32 [%rd1], %r476;
	// end inline asm
	// begin inline asm
	ld.relaxed.gpu.u32 %r477, [%rd1];
	// end inline asm
	add.s32 	%r478, %r477, 1;
	// begin inline asm
	st.relaxed.gpu.u32 [%rd1], %r478;
	// end inline asm
	// begin inline asm
	ld.relaxed.gpu.u32 %r479, [%rd1];
	// end inline asm
	add.s32 	%r480, %r479, 1;
	// begin inline asm
	st.relaxed.gpu.u32 [%rd1], %r480;
	// end inline asm
	// begin inline asm
	ld.relaxed.gpu.u32 %r481, [%rd1];
	// end inline asm
	add.s32 	%r482, %r481, 1;
	// begin inline asm
	st.relaxed.gpu.u32 [%rd1], %r482;
	// end inline asm
	// begin inline asm
	ld.relaxed.gpu.u32 %r483, [%rd1];
	// end inline asm
	add.s32 	%r484, %r483, 1;
	// begin inline asm
	st.relaxed.gpu.u32 [%rd1], %r484;
	// end inline asm
	// begin inline asm
	ld.relaxed.gpu.u32 %r485, [%rd1];
	// end inline asm
	add.s32 	%r486, %r485, 1;
	// begin inline asm
	st.relaxed.gpu.u32 [%rd1], %r486;
	// end inline asm
	// begin inline asm
	ld.relaxed.gpu.u32 %r487, [%rd1];
	// end inline asm
	add.s32 	%r488, %r487, 1;
	// begin inline asm
	st.relaxed.gpu.u32 [%rd1], %r488;
	// end inline asm
	// begin inline asm
	ld.relaxed.gpu.u32 %r489, [%rd1];
	// end inline asm
	add.s32 	%r490, %r489, 1;
	// begin inline asm
	st.relaxed.gpu.u32 [%rd1], %r490;
	// end inline asm
	// begin inline asm
	ld.relaxed.gpu.u32 %r491, [%rd1];
	// end inline asm
	add.s32 	%r492, %r491, 1;
	// begin inline asm
	st.relaxed.gpu.u32 [%rd1], %r492;
	// end inline asm
	// begin inline asm
	ld.relaxed.gpu.u32 %r493, [%rd1];
	// end inline asm
	add.s32 	%r494, %r493, 1;
	// begin inline asm
	st.relaxed.gpu.u32 [%rd1], %r494;
	// end inline asm
	// begin inline asm
	ld.relaxed.gpu.u32 %r495, [%rd1];
	// end inline asm
	add.s32 	%r496, %r495, 1;
	// begin inline asm
	st.relaxed.gpu.u32 [%rd1], %r496;
	// end inline asm
	// begin inline asm
	ld.relaxed.gpu.u32 %r497, [%rd1];
	// end inline asm
	add.s32 	%r498, %r497, 1;
	// begin inline asm
	st.relaxed.gpu.u32 [%rd1], %r498;
	// end inline asm
	// begin inline asm
	ld.relaxed.gpu.u32 %r499, [%rd1];
	// end inline asm
	add.s32 	%r500, %r499, 1;
	// begin inline asm
	st.relaxed.gpu.u32 [%rd1], %r500;
	// end inline asm
	// begin inline asm
	ld.relaxed.gpu.u32 %r501, [%rd1];
	// end inline asm
	add.s32 	%r502, %r501, 1;
	// begin inline asm
	st.relaxed.gpu.u32 [%rd1], %r502;
	// end inline asm
	// begin inline asm
	ld.relaxed.gpu.u32 %r503, [%rd1];
	// end inline asm
	add.s32 	%r504, %r503, 1;
	// begin inline asm
	st.relaxed.gpu.u32 [%rd1], %r504;
	// end inline asm
	// begin inline asm
	ld.relaxed.gpu.u32 %r505, [%rd1];
	// end inline asm
	add.s32 	%r506, %r505, 1;
	// begin inline asm
	st.relaxed.gpu.u32 [%rd1], %r506;
	// end inline asm
	// begin inline asm
	ld.relaxed.gpu.u32 %r507, [%rd1];
	// end inline asm
	add.s32 	%r508, %r507, 1;
	// begin inline asm
	st.relaxed.gpu.u32 [%rd1], %r508;
	// end inline asm
	// begin inline asm
	ld.relaxed.gpu.u32 %r509, [%rd1];
	// end inline asm
	add.s32 	%r510, %r509, 1;
	// begin inline asm
	st.relaxed.gpu.u32 [%rd1], %r510;
	// end inline asm
	// begin inline asm
	ld.relaxed.gpu.u32 %r511, [%rd1];
	// end inline asm
	add.s32 	%r512, %r511, 1;
	// begin inline asm
	st.relaxed.gpu.u32 [%rd1], %r512;
	// end inline asm
	// begin inline asm
	ld.relaxed.gpu.u32 %r513, [%rd1];
	// end inline asm
	add.s32 	%r514, %r513, 1;
	// begin inline asm
	st.relaxed.gpu.u32 [%rd1], %r514;
	// end inline asm
$L__BB64_2:
	ret;

}
	// .globl	_Z4testIL_Z13load_volatilePKjEL_Z14store_volatilePjjELi256E14strided_accessILj1024ELj1EE11lower_lanesILj1EEEvv
.visible .entry _Z4testIL_Z13load_volatilePKjEL_Z14store_volatilePjjELi256E14strided_accessILj1024ELj1EE11lower_lanesILj1EEEvv()
{
	.reg .pred 	%p<2>;
	.reg .b32 	%r<519>;
	.reg .b64 	%rd<517>;

	// begin inline asm
	mov.u32 %r1, %laneid;
	// end inline asm
	setp.ne.s32 	%p1, %r1, 0;
	@%p1 bra 	$L__BB65_2;
	mov.u32 	%r514, %ctaid.x;
	mov.u32 	%r515, %ntid.x;
	mov.u32 	%r516, %tid.x;
	mad.lo.s32 	%r517, %r514, %r515, %r516;
	shl.b32 	%r518, %r517, 2;
	cvt.u64.u32 	%rd513, %r518;
	and.b64  	%rd514, %rd513, 4092;
	mov.u64 	%rd515, buffer;
	cvta.global.u64 	%rd516, %rd515;
	add.s64 	%rd512, %rd516, %rd514;
	// begin inline asm
	ld.volatile.global.u32 %r2, [%rd512];
	// end inline asm
	add.s32 	%r3, %r2, 1;
	// begin inline asm
	st.volatile.global.u32 [%rd512], %r3;
	// end inline asm
	// begin inline asm
	ld.volatile.global.u32 %r4, [%rd512];
	// end inline asm
	add.s32 	%r5, %r4, 1;
	// begin inline asm
	st.volatile.global.u32 [%rd512], %r5;
	// end inline asm
	// begin inline asm
	ld.volatile.global.u32 %r6, [%rd512];
	// end inline asm
	add.s32 	%r7, %r6, 1;
	// begin inline asm
	st.volatile.global.u32 [%rd512], %r7;
	// end inline asm
	// begin inline asm
	ld.volatile.global.u32 %r8, [%rd512];
	// end inline asm
	add.s32 	%r9, %r8, 1;
	// begin inline asm
	st.volatile.global.u32 [%rd512], %r9;
	// end inline asm
	// begin inline asm
	ld.volatile.global.u32 %r10, [%rd512];
	// end inline asm
	add.s32 	%r11, %r10, 1;
	// begin inline asm
	st.volatile.global.u32 [%rd512], %r11;
	// end inline asm
	// begin inline asm
	ld.volatile.global.u32 %r12, [%rd512];
	// end inline asm
	add.s32 	%r13, %r12, 1;
	// begin inline asm
	st.volatile.global.u32 [%rd512], %r13;
	// end inline asm
	// begin inline asm
	ld.volatile.global.u32 %r14, [%rd512];
	// end inline asm
	add.s32 	%r15, %r14, 1;
	// begin inline asm
	st.volatile.global.u32 [%rd512], %r15;
	// end inline asm
	// begin inline asm
	ld.volatile.global.u32 %r16, [%rd512];
	// end inline asm
	add.s32 	%r17, %r16, 1;
	// begin inline asm
	st.volatile.global.u32 [%rd512], %r17;
	// end inline asm
	// begin inline asm
	ld.volatile.global.u32 %r18, [%rd512];
	// end inline asm
	add.s32 	%r19, %r18, 1;
	// begin inline asm
	st.volatile.global.u32 [%rd512], %r19;
	// end inline asm
	// begin inline asm
	ld.volatile.global.u32 %r20, [%rd512];
	// end inline asm
	add.s32 	%r21, %r20, 1;
	// begin inline asm
	st.volatile.global.u32 [%rd512], %r21;
	// end inline asm
	// begin inline asm
	ld.volatile.global.u32 %r22, [%rd512];
	// end inline asm
	add.s32 	%r23, %r22, 1;
	// begin inline asm
	st.volatile.global.u32 [%rd512], %r23;
	// end inline asm
	// begin inline asm
	ld.volatile.global.u32 %r24, [%rd512];
	// end inline asm
	add.s32 	%r25, %r24, 1;
	// begin inline asm
	st.volatile.global.u32 [%rd512], %r25;
	// end inline asm
	// begin inline asm
	ld.volatile.global.u32 %r26, [%rd512];
	// end inline asm
	add.s32 	%r27, %r26, 1;
	// begin inline asm
	st.volatile.global.u32 [%rd512], %r27;
	// end inline asm
	// begin inline asm
	ld.volatile.global.u32 %r28, [%rd512];
	// end inline asm
	add.s32 	%r29, %r28, 1;
	// begin inline asm
	st.volatile.global.u32 [%rd512], %r29;
	// end inline asm
	// begin inline asm
	ld.volatile.global.u32 %r30, [%rd512];
	// end inline asm
	add.s32 	%r31, %r30, 1;
	// begin inline asm
	st.volatile.global.u32 [%rd512], %r31;
	// end inline asm
	// begin inline asm
	ld.volatile.global.u32 %r32, [%rd512];
	// end inline asm
	add.s32 	%r33, %r32, 1;
	// begin inline asm
	st.volatile.global.u32 [%rd512], %r33;
	// end inline asm
	// begin inline asm
	ld.volatile.global.u32 %r34, [%rd512];
	// end inline asm
	add.s32 	%r35, %r34, 1;
	// begin inline asm
	st.volatile.global.u32 [%rd512], %r35;
	// end inline asm
	// begin inline asm
	ld.volatile.global.u32 %r36, [%rd512];
	// end inline asm
	add.s32 	%r37, %r36, 1;
	// begin inline asm
	st.volatile.global.u32 [%rd512], %r37;
	// end inline asm
	// begin inline asm
	ld.volatile.global.u32 %r38, [%rd512];
	// end inline asm
	add.s32 	%r39, %r38, 1;
	// begin inline asm
	st.volatile.global.u32 [%rd512], %r39;
	// end inline asm
	// begin inline asm
	ld.volatile.global.u32 %r40, [%rd512];
	// end inline asm
	add.s32 	%r41, %r40, 1;
	// begin inline asm
	st.volatile.global.u32 [%rd512], %r41;
	// end inline asm
	// begin inline asm
	ld.volatile.global.u32 %r42, [%rd512];
	// end inline asm
	add.s32 	%r43, %r42, 1;
	// begin inline asm
	st.volatile.global.u32 [%rd512], %r43;
	// end inline asm
	// begin inline asm
	ld.volatile.global.u32 %r44, [%rd512];
	// end inline asm
	add.s32 	%r45, %r44, 1;
	// begin inline asm
	st.volatile.global.u32 [%rd512], %r45;
	// end inline asm
	// begin inline asm
	ld.volatile.global.u32 %r46, [%rd512];
	// end inline asm
	add.s32 	%r47, %r46, 1;
	// begin inline asm
	st.volatile.global.u32 [%rd512], %r47;
	// end inline asm
	// begin inline asm
	ld.volatile.global.u32 %r48, [%rd512];
	// end inline asm
	add.s32 	%r49, %r48, 1;
	// begin inline asm
	st.volatile.global.u32 [%rd512], %r49;
	// end inline asm
	// begin inline asm
	ld.volatile.global.u32 %r50, [%rd512];
	// end inline asm
	add.s32 	%r51, %r50, 1;
	// begin inline asm
	st.volatile.global.u32 [%rd512], %r51;
	// end inline asm
	// begin inline asm
	ld.volatile.global.u32 %r52, [%rd512];
	// end inline asm
	add.s32 	%r53, %r52, 1;
	// begin inline asm
	st.volatile.global.u32 [%rd512], %r53;
	// end inline asm
	// begin inline asm
	ld.volatile.global.u32 %r54, [%rd512];
	// end inline asm
	add.s32 	%r55, %r54, 1;
	// begin inline asm
	st.volatile.global.u32 [%rd512], %r55;
	// end inline asm
	// begin inline asm
	ld.volatile.global.u32 %r56, [%rd512];
	// end inline asm
	add.s32 	%r57, %r56, 1;
	// begin inline asm
	st.volatile.global.u32 [%rd512], %r57;
	// end inline asm
	// begin inline asm
	ld.volatile.global.u32 %r58, [%rd512];
	// end inline asm
	add.s32 	%r59, %r58, 1;
	// begin inline asm
	st.volatile.global.u32 [%rd512], %r59;
	// end inline asm
	// begin inline asm
	ld.volatile.global.u32 %r60, [%rd512];
	// end inline asm
	add.s32 	%r61, %r60, 1;
	// begin inline asm
	st.volatile.global.u32 [%rd512], %r61;
	// end inline asm
	// begin inline asm
	ld.volatile.global.u32 %r62, [%rd512];
	// end inline asm
	add.s32 	%r63, %r62, 1;
	// begin inline asm
	st.volatile.global.u32 [%rd512], %r63;
	// end inline asm
	// begin inline asm
	ld.volatile.global.u32 %r64, [%rd512];
	// end inline asm
	add.s32 	%r65, %r64, 1;
	// begin inline asm
	st.volatile.global.u32 [%rd512], %r65;
	// end inline asm
	// begin inline asm
	ld.volatile.global.u32 %r66, [%rd512];
	// end inline asm
	add.s32 	%r67, %r66, 1;
	// begin inline asm
	st.volatile.global.u32 [%rd512], %r67;
	// end inline asm
	// begin inline asm
	ld.volatile.global.u32 %r68, [%rd512];
	// end inline asm
	add.s32 	%r69, %r68, 1;
	// begin inline asm
	st.volatile.global.u32 [%rd512], %r69;
	// end inline asm
	// begin inline asm
	ld.volatile.global.u32 %r70, [%rd512];
	// end inline asm
	add.s32 	%r71, %r70, 1;
	// begin inline asm
	st.volatile.global.u32 [%rd512], %r71;
	// end inline asm
	// begin inline asm
	ld.volatile.global.u32 %r72, [%rd512];
	// end inline asm
	add.s32 	%r73, %r72, 1;
	// begin inline asm
	st.volatile.global.u32 [%rd512], %r73;
	// end inline asm
	// begin inline asm
	ld.volatile.global.u32 %r74, [%rd512];
	// end inline asm
	add.s32 	%r75, %r74, 1;
	// begin inline asm
	st.volatile.global.u32 [%rd512], %r75;
	// end inline asm
	// begin inline asm
	ld.volatile.global.u32 %r76, [%rd512];
	// end inline asm
	add.s32 	%r77, %r76, 1;
	// begin inline asm
	st.volatile.global.u32 [%rd512], %r77;
	// end inline asm
	// begin inline asm
	ld.volatile.global.u32 %r78, [%rd512];
	// end inline asm
	add.s32 	%r79, %r78, 1;
	// begin inline asm
	st.volatile.global.u32 [%rd512], %r79;
	// end inline asm
	// begin inline asm
	ld.volatile.global.u32 %r80, [%rd512];
	// end inline asm
	add.s32 	%r81, %r80, 1;
	// begin inline asm
	st.volatile.global.u32 [%rd512], %r81;
	// end inline asm
	// begin inline asm
	ld.volatile.global.u32 %r82, [%rd512];
	// end inline asm
	add.s32 	%r83, %r82, 1;
	// begin inline asm
	st.volatile.global.u32 [%rd512], %r83;
	// end inline asm
	// begin inline asm
	ld.volatile.global.u32 %r84, [%rd512];
	// end inline asm
	add.s32 	%r85, %r84, 1;
	// begin inline asm
	st.volatile.global.u32 [%rd512], %r85;
	// end inline asm
	// begin inline asm
	ld.volatile.global.u32 %r86, [%rd512];
	// end inline asm
	add.s32 	%r87, %r86, 1;
	// begin inline asm
	st.volatile.global.u32 [%rd512], %r87;
	// end inline asm
	// begin inline asm
	ld.volatile.global.u32 %r88, [%rd512];
	// end inline asm
	add.s32 	%r89, %r88, 1;
	// begin inline asm
	st.volatile.global.u32 [%rd512], %r89;
	// end inline asm
	// begin inline asm
	ld.volatile.global.u32 %r90, [%rd512];
	// end inline asm
	add.s32 	%r91, %r90, 1;
	// begin inline asm
	st.volatile.global.u32 [%rd512], %r91;
	// end inline asm
	// begin inline asm
	ld.volatile.global.u32 %r92, [%rd512];
	// end inline asm
	add.s32 	%r93, %r92, 1;
	// begin inline asm
	st.volatile.global.u32 [%rd512], %r93;
	// end inline asm
	// begin inline asm
	ld.volatile.global.u32 %r94, [%rd512];
	// end inline asm
	add.s32 	%r95, %r94, 1;
	// begin inline asm
	st.volatile.global.u32 [%rd512], %r95;
	// end inline asm
	// begin inline asm
	ld.volatile.global.u32 %r96, [%rd512];
	// end inline asm
	add.s32 	%r97, %r96, 1;
	// begin inline asm
	st.volatile.global.u32 [%rd512], %r97;
	// end inline asm
	// begin inline asm
	ld.volatile.global.u32 %r98, [%rd512];
	// end inline asm
	add.s32 	%r99, %r98, 1;
	// begin inline asm
	st.volatile.global.u32 [%rd512], %r99;
	// end inline asm
	// begin inline asm
	ld.volatile.global.u32 %r100, [%rd512];
	// end inline asm
	add.s32 	%r101, %r100, 1;
	// begin inline asm
	st.volatile.global.u32 [%rd512], %r101;
	// end inline asm
	// begin inline asm
	ld.volatile.global.u32 %r102, [%rd512];
	// end inline asm
	add.s32 	%r103, %r102, 1;
	// begin inline asm
	st.volatile.global.u32 [%rd512], %r103;
	// end inline asm
	// begin inline asm
	ld.volatile.global.u32 %r104, [%rd512];
	// end inline asm
	add.s32 	%r105, %r104, 1;
	// begin inline asm
	st.volatile.global.u32 [%rd512], %r105;
	// end inline asm
	// begin inline asm
	ld.volatile.global.u32 %r106, [%rd512];
	// end inline asm
	add.s32 	%r107, %r106, 1;
	// begin inline asm
	st.volatile.global.u32 [%rd512], %r107;
	// end inline asm
	// begin inline asm
	ld.volatile.global.u32 %r108, [%rd512];
	// end inline asm
	add.s32 	%r109, %r108, 1;
	// begin inline asm
	st.volatile.global.u32 [%rd512], %r109;
	// end inline asm
	// begin inline asm
	ld.volatile.global.u32 %r110, [%rd512];
	// end inline asm
	add.s32 	%r111, %r110, 1;
	// begin inline asm
	st.volatile.global.u32 [%rd512], %r111;
	// end inline asm
	// begin inline asm
	ld.volatile.global.u32 %r112, [%rd512];
	// end inline asm
	add.s32 	%r113, %r112, 1;
	// begin inline asm
	st.volatile.global.u32 [%rd512], %r113;
	// end inline asm
	// begin inline asm
	ld.volatile.global.u32 %r114, [%rd512];
	// end inline asm
	add.s32 	%r115, %r114, 1;
	// begin inline asm
	st.volatile.global.u32 [%rd512], %r115;
	// end inline asm
	// begin inline asm
	ld.volatile.global.u32 %r116, [%rd512];
	// end inline asm
	add.s32 	%r117, %r116, 1;
	// begin inline asm
	st.volatile.global.u32 [%rd512], %r117;
	// end inline asm
	// begin inline asm
	ld.volatile.global.u32 %r118, [%rd512];
	// end inline asm
	add.s32 	%r119, %r118, 1;
	// begin inline asm
	st.volatile.global.u32 [%rd512], %r119;
	// end inline asm
	// begin inline asm
	ld.volatile.global.u32 %r120, [%rd512];
	// end inline asm
	add.s32 	%r121, %r120, 1;
	// begin inline asm
	st.volatile.global.u32 [%rd512], %r121;
	// end inline asm
	// begin inline asm
	ld.volatile.global.u32 %r122, [%rd512];
	// end inline asm
	add.s32 	%r123, %r122, 1;
	// begin inline asm
	st.volatile.global.u32 [%rd512], %r123;
	// end inline asm
	// begin inline asm
	ld.volatile.global.u32 %r124, [%rd512];
	// end inline asm
	add.s32 	%r125, %r124, 1;
	// begin inline asm
	st.volatile.global.u32 [%rd512], %r125;
	// end inline asm
	// begin inline asm
	ld.volatile.global.u32 %r126, [%rd512];
	// end inline asm
	add.s32 	%r127, %r126, 1;
	// begin inline asm
	st.volatile.global.u32 [%rd512], %r127;
	// end inline asm
	// begin inline asm
	ld.volatile.global.u32 %r128, [%rd512];
	// end inline asm
	add.s32 	%r129, %r128, 1;
	// begin inline asm
	st.volatile.global.u32 [%rd512], %r129;
	// end inline asm
	// begin inline asm
	ld.volatile.global.u32 %r130, [%rd512];
	// end inline asm
	add.s32 	%r131, %r130, 1;
	// begin inline asm
	st.volatile.global.u32 [%rd512], %r131;
	// end inline asm
	// begin inline asm
	ld.volatile.global.u32 %r132, [%rd512];
	// end inline asm
	add.s32 	%r133, %r132, 1;
	// begin inline asm
	st.volatile.global.u32 [%rd512], %r133;
	// end inline asm
	// begin inline asm
	ld.volatile.global.u32 %r134, [%rd512];
	// end inline asm
	add.s32 	%r135, %r134, 1;
	// begin inline asm
	st.volatile.global.u32 [%rd512], %r135;
	// end inline asm
	// begin inline asm
	ld.volatile.global.u32 %r136, [%rd512];
	// end inline asm
	add.s32 	%r137, %r136, 1;
	// begin inline asm
	st.volatile.global.u32 [%rd512], %r137;
	// end inline asm
	// begin inline asm
	ld.volatile.global.u32 %r138, [%rd512];
	// end inline asm
	add.s32 	%r139, %r138, 1;
	// begin inline asm
	st.volatile.global.u32 [%rd512], %r139;
	// end inline asm
	// begin inline asm
	ld.volatile.global.u32 %r140, [%rd512];
	// end inline asm
	add.s32 	%r141, %r140, 1;
	// begin inline asm
	st.volatile.global.u32 [%rd512], %r141;
	// end inline asm
	// begin inline asm
	ld.volatile.global.u32 %r142, [%rd512];
	// end inline asm
	add.s32 	%r143, %r142, 1;
	// begin inline asm
	st.volatile.global.u32 [%rd512], %r143;
	// end inline asm
	// begin inline asm
	ld.volatile.global.u32 %r144, [%rd512];
	// end inline asm
	add.s32 	%r145, %r144, 1;
	// begin inline asm
	st.volatile.global.u32 [%rd512], %r145;
	// end inline asm
	// begin inline asm
	ld.volatile.global.u32 %r146, [%rd512];
	// end inline asm
	add.s32 	%r147, %r146, 1;
	// begin inline asm
	st.volatile.global.u32 [%rd512], %r147;
	// end inline asm
	// begin inline asm
	ld.volatile.global.u32 %r148, [%rd512];
	// end inline asm
	add.s32 	%r149, %r148, 1;
	// begin inline asm
	st.volatile.global.u32 [%rd512], %r149;
	// end inline asm
	// begin inline asm
	ld.volatile.global.u32 %r150, [%rd512];
	// end inline asm
	add.s32 	%r151, %r150, 1;
	// begin inline asm
	st.volatile.global.u32 [%rd512], %r151;
	// end inline asm
	// begin inline asm
	ld.volatile.global.u32 %r152, [%rd512];
	// end inline asm
	add.s32 	%r153, %r152, 1;
	// begin inline asm
	st.volatile.global.u32 [%rd512], %r153;
	// end inline asm
	// begin inline asm
	ld.volatile.global.u32 %r154, [%rd512];
	// end inline asm
	add.s32 	%r155, %r154, 1;
	// begin inline asm
	st.volatile.global.u32 [%rd512], %r155;
	// end inline asm
	// begin inline asm
	ld.volatile.global.u32 %r156, [%rd512];
	// end inline asm
	add.s32 	%r157, %r156, 1;
	// begin inline asm
	st.volatile.global.u32 [%rd512], %r157;
	// end inline asm
	// begin inline asm
	ld.volatile.global.u32 %r158, [%rd512];
	// end inline asm
	add.s32 	%r159, %r158, 1;
	// begin inline asm
	st.volatile.global.u32 [%rd512], %r159;
	// end inline asm
	// begin inline asm
	ld.volatile.global.u32 %r160, [%rd512];
	// end inline asm
	add.s32 	%r161, %r160, 1;
	// begin inline asm
	st.volatile.global.u32 [%rd512], %r161;
	// end inline asm
	// begin inline asm
	ld.volatile.global.u32 %r162, [%rd512];
	// end inline asm
	add.s32 	%r163, %r162, 1;
	// begin inline asm
	st.volatile.global.u32 [%rd512], %r163;
	// end inline asm
	// begin inline asm
	ld.volatile.global.u32 %r164, [%rd512];
	// end inline asm
	add.s32 	%r165, %r164, 1;
	// begin inline asm
	st.volatile.global.u32 [%rd512], %r165;
	// end inline asm
	// begin inline asm
	ld.volatile.global.u32 %r166, [%rd512];
	// end inline asm
	add.s32 	%r167, %r166, 1;
	// begin inline asm
	st.volatile.global.u32 [%rd512], %r167;
	// end inline asm
	// begin inline asm
	ld.volatile.global.u32 %r168, [%rd512];
	// end inline asm
	add.s32 	%r169, %r168, 1;
	// begin inline asm
	st.volatile.global.u32 [%rd512], %r169;
	// end inline asm
	// begin inline asm
	ld.volatile.global.u32 %r170, [%rd512];
	// end inline asm
	add.s32 	%r171, %r170, 1;
	// begin inline asm
	st.volatile.global.u32 [%rd512], %r171;
	// end inline asm
	// begin inline asm
	ld.volatile.global.u32 %r172, [%rd512];
	// end inline asm
	add.s32 	%r173, %r172, 1;
	// begin inline asm
	st.volatile.global.u32 [%rd512], %r173;
	// end inline asm
	// begin inline asm
	ld.volatile.global.u32 %r174, [%rd512];
	// end inline asm
	add.s32 	%r175, %r174, 1;
	// begin inline asm
	st.volatile.global.u32 [%rd512], %r175;
	// end inline asm
	// begin inline asm
	ld.volatile.global.u32 %r176, [%rd512];
	// end inline asm
	add.s32 	%r177, %r176, 1;
	// begin inline asm
	st.volatile.global.u32 [%rd512], %r177;
	// end inline asm
	// begin inline asm
	ld.volatile.global.u32 %r178, [%rd512];
	// end inline asm
	add.s32 	%r179, %r178, 1;
	// begin inline asm
	st.volatile.global.u32 [%rd512], %r179;
	// end inline asm
	// begin inline asm
	ld.volatile.global.u32 %r180, [%rd512];
	// end inline asm
	add.s32 	%r181, %r180, 1;
	// begin inline asm
	st.volatile.global.u32 [%rd512], %r181;
	// end inline asm
	// begin inline asm
	ld.volatile.global.u32 %r182, [%rd512];
	// end inline asm
	add.s32 	%r183, %r182, 1;
	// begin inline asm
	st.volatile.global.u32 [%rd512], %r183;
	// end inline asm
	// begin inline asm
	ld.volatile.global.u32 %r184, [%rd512];
	// end inline asm
	add.s32 	%r185, %r184, 1;
	// begin inline asm
	st.volatile.global.u32 [%rd512], %r185;
	// end inline asm
	// begin inline asm
	ld.volatile.global.u32 %r186, [%rd512];
	// end inline asm
	add.s32 	%r187, %r186, 1;
	// begin inline asm
	st.volatile.global.u32 [%rd512], %r187;
	// end inline asm
	// begin inline asm
	ld.volatile.global.u32 %r188, [%rd512];
	// end inline asm
	add.s32 	%r189, %r188, 1;
	// begin inline asm
	st.volatile.global.u32 [%rd512], %r189;
	// end inline asm
	// begin inline asm
	ld.volatile.global.u32 %r190, [%rd512];
	// end inline asm
	add.s32 	%r191, %r190, 1;
	// begin inline asm
	st.volatile.global.u32 [%rd512], %r191;
	// end inline asm
	// begin inline asm
	ld.volatile.global.u32 %r192, [%rd512];
	// end inline asm
	add.s32 	%r193, %r192, 1;
	// begin inline asm
	st.volatile.global.u32 [%rd512], %r193;
	// end inline asm
	// begin inline asm
	ld.volatile.global.u32 %r194, [%rd512];
	// end inline asm
	add.s32 	%r195, %r194, 1;
	// begin inline asm
	st.volatile.global.u32 [%rd512], %r195;
	// end inline asm
	// begin inline asm
	ld.volatile.global.u32 %r196, [%rd512];
	// end inline asm
	add.s32 	%r197, %r196, 1;
	// begin inline asm
	st.volatile.global.u32 [%rd512], %r197;
	// end inline asm
	// begin inline asm
	ld.volatile.global.u32 %r198, [%rd512];
	// end inline asm
	add.s32 	%r199, %r198, 1;
	// begin inline asm
	st.volatile.global.u32 [%rd512], %r199;
	// end inline asm
	// begin inline asm
	ld.volatile.global.u32 %r200, [%rd512];
	// end inline asm
	add.s32 	%r201, %r200, 1;
	// begin inline asm
	st.volatile.global.u32 [%rd512], %r201;
	// end inline asm
	// begin inline asm
	ld.volatile.global.u32 %r202, [%rd512];
	// end inline asm
	add.s32 	%r203, %r202, 1;
	// begin inline asm
	st.volatile.global.u32 [%rd512], %r203;
	// end inline asm
	// begin inline asm
	ld.volatile.global.u32 %r204, [%rd512];
	// end inline asm
	add.s32 	%r205, %r204, 1;
	// begin inline asm
	st.volatile.global.u32 [%rd512], %r205;
	// end inline asm
	// begin inline asm
	ld.volatile.global.u32 %r206, [%rd512];
	// end inline asm
	add.s32 	%r207, %r206, 1;
	// begin inline asm
	st.volatile.global.u32 [%rd512], %r207;
	// end inline asm
	// begin inline asm
	ld.volatile.global.u32 %r208, [%rd512];
	// end inline asm
	add.s32 	%r209, %r208, 1;
	// begin inline asm
	st.volatile.global.u32 [%rd512], %r209;
	// end inline asm
	// begin inline asm
	ld.volatile.global.u32 %r210, [%rd512];
	// end inline asm
	add.s32 	%r211, %r210, 1;
	// begin inline asm
	st.volatile.global.u32 [%rd512], %r211;
	// end inline asm
	// begin inline asm
	ld.volatile.global.u32 %r212, [%rd512];
	// end inline asm
	add.s32 	%r213, %r212, 1;
	// begin inline asm
	st.volatile.global.u32 [%rd512], %r213;
	// end inline asm
	// begin inline asm
	ld.volatile.global.u32 %r214, [%rd512];
	// end inline asm
	add.s32 	%r215, %r214, 1;
	// begin inline asm
	st.volatile.global.u32 [%rd512], %r215;
	// end inline asm
	// begin inline asm
	ld.volatile.global.u32 %r216, [%rd512];
	// end inline asm
	add.s32 	%r217, %r216, 1;
	// begin inline asm
	st.volatile.global.u32 [%rd512], %r217;
	// end inline asm
	// begin inline asm
	ld.volatile.global.u32 %r218, [%rd512];
	// end inline asm
	add.s32 	%r219, %r218, 1;
	// begin inline asm
	st.volatile.global.u32 [%rd512], %r219;
	// end inline asm
	// begin inline asm
	ld.volatile.global.u32 %r220, [%rd512];
	// end inline asm
	add.s32 	%r221, %r220, 1;
	// begin inline asm
	st.volatile.global.u32 [%rd512], %r221;
	// end inline asm
	// begin inline asm
	ld.volatile.global.u32 %r222, [%rd512];
	// end inline asm
	add.s32 	%r223, %r222, 1;
	// begin inline asm
	st.volatile.global.u32 [%rd512], %r223;
	// end inline asm
	// begin inline asm
	ld.volatile.global.u32 %r224, [%rd512];
	// end inline asm
	add.s32 	%r225, %r224, 1;
	// begin inline asm
	st.volatile.global.u32 [%rd512], %r225;
	// end inline asm
	// begin inline asm
	ld.volatile.global.u32 %r226, [%rd512];
	// end inline asm
	add.s32 	%r227, %r226, 1;
	// begin inline asm
	st.volatile.global.u32 [%rd512], %r227;
	// end inline asm
	// begin inline asm
	ld.volatile.global.u32 %r228, [%rd512];
	// end inline asm
	add.s32 	%r229, %r228, 1;
	// begin inline asm
	st.volatile.global.u32 [%rd512], %r229;
	// end inline asm
	// begin inline asm
	ld.volatile.global.u32 %r230, [%rd512];
	// end inline asm
	add.s32 	%r231, %r230, 1;
	// begin inline asm
	st.volatile.global.u32 [%rd512], %r231;
	// end inline asm
	// begin inline asm
	ld.volatile.global.u32 %r232, [%rd512];
	// end inline asm
	add.s32 	%r233, %r232, 1;
	// begin inline asm
	st.volatile.global.u32 [%rd512], %r233;
	// end inline asm
	// begin inline asm
	ld.volatile.global.u32 %r234, [%rd512];
	// end inline asm
	add.s32 	%r235, %r234, 1;
	// begin inline asm
	st.volatile.global.u32 [%rd512], %r235;
	// end inline asm
	// begin inline asm
	ld.volatile.global.u32 %r236, [%rd512];
	// end inline asm
	add.s32 	%r237, %r236, 1;
	// begin inline asm
	st.volatile.global.u32 [%rd512], %r237;
	// end inline asm
	// begin inline asm
	ld.volatile.global.u32 %r238, [%rd512];
	// end inline asm
	add.s32 	%r239, %r238, 1;
	// begin inline asm
	st.volatile.global.u32 [%rd512], %r239;
	// end inline asm
	// begin inline asm
	ld.volatile.global.u32 %r240, [%rd512];
	// end inline asm
	add.s32 	%r241, %r240, 1;
	// begin inline asm
	st.volatile.global.u32 [%rd512], %r241;
	// end inline asm
	// begin inline asm
	ld.volatile.global.u32 %r242, [%rd512];
	// end inline asm
	add.s32 	%r243, %r242, 1;
	// begin inline asm
	st.volatile.global.u32 [%rd512], %r243;
	// end inline asm
	// begin inline asm
	ld.volatile.global.u32 %r244, [%rd512];
	// end inline asm
	add.s32 	%r245, %r244, 1;
	// begin inline asm
	st.volatile.global.u32 [%rd512], %r245;
	// end inline asm
	// begin inline asm
	ld.volatile.global.u32 %r246, [%rd512];
	// end inline asm
	add.s32 	%r247, %r246, 1;
	// begin inline asm
	st.volatile.global.u32 [%rd512], %r247;
	// end inline asm
	// begin inline asm
	ld.volatile.global.u32 %r248, [%rd512];
	// end inline asm
	add.s32 	%r249, %r248, 1;
	// begin inline asm
	st.volatile.global.u32 [%rd512], %r249;
	// end inline asm
	// begin inline asm
	ld.volatile.global.u32 %r250, [%rd512];
	// end inline asm
	add.s32 	%r251, %r250, 1;
	// begin inline asm
	st.volatile.global.u32 [%rd512], %r251;
	// end inline asm
	// begin inline asm
	ld.volatile.global.u32 %r252, [%rd512];
	// end inline asm
	add.s32 	%r253, %r252, 1;
	// begin inline asm
	st.volatile.global.u32 [%rd512], %r253;
	// end inline asm
	// begin inline asm
	ld.volatile.global.u32 %r254, [%rd512];
	// end inline asm
	add.s32 	%r255, %r254, 1;
	// begin inline asm
	st.volatile.global.u32 [%rd512], %r255;
	// end inline asm
	// begin inline asm
	ld.volatile.global.u32 %r256, [%rd512];
	// end inline asm
	add.s32 	%r257, %r256, 1;
	// begin inline asm
	st.volatile.global.u32 [%rd512], %r257;
	// end inline asm
	// begin inline asm
	ld.volatile.global.u32 %r258, [%rd512];
	// end inline asm
	add.s32 	%r259, %r258, 1;
	// begin inline asm
	st.volatile.global.u32 [%rd512], %r259;
	// end inline asm
	// begin inline asm
	ld.volatile.global.u32 %r260, [%rd512];
	// end inline asm
	add.s32 	%r261, %r260, 1;
	// begin inline asm
	st.volatile.global.u32 [%rd512], %r261;
	// end inline asm
	// begin inline asm
	ld.volatile.global.u32 %r262, [%rd512];
	// end inline asm
	add.s32 	%r263, %r262, 1;
	// begin inline asm
	st.volatile.global.u32 [%rd512], %r263;
	// end inline asm
	// begin inline asm
	ld.volatile.global.u32 %r264, [%rd512];
	// end inline asm
	add.s32 	%r265, %r264, 1;
	// begin inline asm
	st.volatile.global.u32 [%rd512], %r265;
	// end inline asm
	// begin inline asm
	ld.volatile.global.u32 %r266, [%rd512];
	// end inline asm
	add.s32 	%r267, %r266, 1;
	// begin inline asm
	st.volatile.global.u32 [%rd512], %r267;
	// end inline asm
	// begin inline asm
	ld.volatile.global.u32 %r268, [%rd512];
	// end inline asm
	add.s32 	%r269, %r268, 1;
	// begin inline asm
	st.volatile.global.u32 [%rd512], %r269;
	// end inline asm
	// begin inline asm
	ld.volatile.global.u32 %r270, [%rd512];
	// end inline asm
	add.s32 	%r271, %r270, 1;
	// begin inline asm
	st.volatile.global.u32 [%rd512], %r271;
	// end inline asm
	// begin inline asm
	ld.volatile.global.u32 %r272, [%rd512];
	// end inline asm
	add.s32 	%r273, %r272, 1;
	// begin inline asm
	st.volatile.global.u32 [%rd512], %r273;
	// end inline asm
	// begin inline asm
	ld.volatile.global.u32 %r274, [%rd512];
	// end inline asm
	add.s32 	%r275, %r274, 1;
	// begin inline asm
	st.volatile.global.u32 [%rd512], %r275;
	// end inline asm
	// begin inline asm
	ld.volatile.global.u32 %r276, [%rd512];
	// end inline asm
	add.s32 	%r277, %r276, 1;
	// begin inline asm
	st.volatile.global.u32 [%rd512], %r277;
	// end inline asm
	// begin inline asm
	ld.volatile.global.u32 %r278, [%rd512];
	// end inline asm
	add.s32 	%r279, %r278, 1;
	// begin inline asm
	st.volatile.global.u32 [%rd512], %r279;
	// end inline asm
	// begin inline asm
	ld.volatile.global.u32 %r280, [%rd512];
	// end inline asm
	add.s32 	%r281, %r280, 1;
	// begin inline asm
	st.volatile.global.u32 [%rd512], %r281;
	// end inline asm
	// begin inline asm
	ld.volatile.global.u32 %r282, [%rd512];
	// end inline asm
	add.s32 	%r283, %r282, 1;
	// begin inline asm
	st.volatile.global.u32 [%rd512], %r283;
	// end inline asm
	// begin inline asm
	ld.volatile.global.u32 %r284, [%rd512];
	// end inline asm
	add.s32 	%r285, %r284, 1;
	// begin inline asm
	st.volatile.global.u32 [%rd512], %r285;
	// end inline asm
	// begin inline asm
	ld.volatile.global.u32 %r286, [%rd512];
	// end inline asm
	add.s32 	%r287, %r286, 1;
	// begin inline asm
	st.volatile.global.u32 [%rd512], %r287;
	// end inline asm
	// begin inline asm
	ld.volatile.global.u32 %r288, [%rd512];
	// end inline asm
	add.s32 	%r289, %r288, 1;
	// begin inline asm
	st.volatile.global.u32 [%rd512], %r289;
	// end inline asm
	// begin inline asm
	ld.volatile.global.u32 %r290, [%rd512];
	// end inline asm
	add.s32 	%r291, %r290, 1;
	// begin inline asm
	st.volatile.global.u32 [%rd512], %r291;
	// end inline asm
	// begin inline asm
	ld.volatile.global.u32 %r292, [%rd512];
	// end inline asm
	add.s32 	%r293, %r292, 1;
	// begin inline asm
	st.volatile.global.u32 [%rd512], %r293;
	// end inline asm
	// begin inline asm
	ld.volatile.global.u32 %r294, [%rd512];
	// end inline asm
	add.s32 	%r295, %r294, 1;
	// begin inline asm
	st.volatile.global.u32 [%rd512], %r295;
	// end inline asm
	// begin inline asm
	ld.volatile.global.u32 %r296, [%rd512];
	// end inline asm
	add.s32 	%r297, %r296, 1;
	// begin inline asm
	st.volatile.global.u32 [%rd512], %r297;
	// end inline asm
	// begin inline asm
	ld.volatile.global.u32 %r298, [%rd512];
	// end inline asm
	add.s32 	%r299, %r298, 1;
	// begin inline asm
	st.volatile.global.u32 [%rd512], %r299;
	// end inline asm
	// begin inline asm
	ld.volatile.global.u32 %r300, [%rd512];
	// end inline asm
	add.s32 	%r301, %r300, 1;
	// begin inline asm
	st.volatile.global.u32 [%rd512], %r301;
	// end inline asm
	// begin inline asm
	ld.volatile.global.u32 %r302, [%rd512];
	// end inline asm
	add.s32 	%r303, %r302, 1;
	// begin inline asm
	st.volatile.global.u32 [%rd512], %r303;
	// end inline asm
	// begin inline asm
	ld.volatile.global.u32 %r304, [%rd512];
	// end inline asm
	add.s32 	%r305, %r304, 1;
	// begin inline asm
	st.volatile.global.u32 [%rd512], %r305;
	// end inline asm
	// begin inline asm
	ld.volatile.global.u32 %r306, [%rd512];
	// end inline asm
	add.s32 	%r307, %r306, 1;
	// begin inline asm
	st.volatile.global.u32 [%rd512], %r307;
	// end inline asm
	// begin inline asm
	ld.volatile.global.u32 %r308, [%rd512];
	// end inline asm
	add.s32 	%r309, %r308, 1;
	// begin inline asm
	st.volatile.global.u32 [%rd512], %r309;
	// end inline asm
	// begin inline asm
	ld.volatile.global.u32 %r310, [%rd512];
	// end inline asm
	add.s32 	%r311, %r310, 1;
	// begin inline asm
	st.volatile.global.u32 [%rd512], %r311;
	// end inline asm
	// begin inline asm
	ld.volatile.global.u32 %r312, [%rd512];
	// end inline asm
	add.s32 	%r313, %r312, 1;
	// begin inline asm
	st.volatile.global.u32 [%rd512], %r313;
	// end inline asm
	// begin inline asm
	ld.volatile.global.u32 %r314, [%rd512];
	// end inline asm
	add.s32 	%r315, %r314, 1;
	// begin inline asm
	st.volatile.global.u32 [%rd512], %r315;
	// end inline asm
	// begin inline asm
	ld.volatile.global.u32 %r316, [%rd512];
	// end inline asm
	add.s32 	%r317, %r316, 1;
	// begin inline asm
	st.volatile.global.u32 [%rd512], %r317;
	// end inline asm
	// begin inline asm
	ld.volatile.global.u32 %r318, [%rd512];
	// end inline asm
	add.s32 	%r319, %r318, 1;
	// begin inline asm
	st.volatile.global.u32 [%rd512], %r319;
	// end inline asm
	// begin inline asm
	ld.volatile.global.u32 %r320, [%rd512];
	// end inline asm
	add.s32 	%r321, %r320, 1;
	// begin inline asm
	st.volatile.global.u32 [%rd512], %r321;
	// end inline asm
	// begin inline asm
	ld.volatile.global.u32 %r322, [%rd512];
	// end inline asm
	add.s32 	%r323, %r322, 1;
	// begin inline asm
	st.volatile.global.u32 [%rd512], %r323;
	// end inline asm
	// begin inline asm
	ld.volatile.global.u32 %r324, [%rd512];
	// end inline asm
	add.s32 	%r325, %r324, 1;
	// begin inline asm
	st.volatile.global.u32 [%rd512], %r325;
	// end inline asm
	// begin inline asm
	ld.volatile.global.u32 %r326, [%rd512];
	// end inline asm
	add.s32 	%r327, %r326, 1;
	// begin inline asm
	st.volatile.global.u32 [%rd512], %r327;
	// end inline asm
	// begin inline asm
	ld.volatile.global.u32 %r328, [%rd512];
	// end inline asm
	add.s32 	%r329, %r328, 1;
	// begin inline asm
	st.volatile.global.u32 [%rd512], %r329;
	// end inline asm
	// begin inline asm
	ld.volatile.global.u32 %r330, [%rd512];
	// end inline asm
	add.s32 	%r331, %r330, 1;
	// begin inline asm
	st.volatile.global.u32 [%rd512], %r331;
	// end inline asm
	// begin inline asm
	ld.volatile.global.u32 %r332, [%rd512];
	// end inline asm
	add.s32 	%r333, %r332, 1;
	// begin inline asm
	st.volatile.global.u32 [%rd512], %r333;
	// end inline asm
	// begin inline asm
	ld.volatile.global.u32 %r334, [%rd512];
	// end inline asm
	add.s32 	%r335, %r334, 1;
	// begin inline asm
	st.volatile.global.u32 [%rd512], %r335;
	// end inline asm
	// begin inline asm
	ld.volatile.global.u32 %r336, [%rd512];
	// end inline asm
	add.s32 	%r337, %r336, 1;
	// begin inline asm
	st.volatile.global.u32 [%rd512], %r337;
	// end inline asm
	// begin inline asm
	ld.volatile.global.u32 %r338, [%rd512];
	// end inline asm
	add.s32 	%r339, %r338, 1;
	// begin inline asm
	st.volatile.global.u32 [%rd512], %r339;
	// end inline asm
	// begin inline asm
	ld.volatile.global.u32 %r340, [%rd512];
	// end inline asm
	add.s32 	%r341, %r340, 1;
	// begin inline asm
	st.volatile.global.u32 [%rd512], %r341;
	// end inline asm
	// begin inline asm
	ld.volatile.global.u32 %r342, [%rd512];
	// end inline asm
	add.s32 	%r343, %r342, 1;
	// begin inline asm
	st.volatile.global.u32 [%rd512], %r343;
	// end inline asm
	// begin inline asm
	ld.volatile.global.u32 %r344, [%rd512];
	// end inline asm
	add.s32 	%r345, %r344, 1;
	// begin inline asm
	st.volatile.global.u32 [%rd512], %r345;
	// end inline asm
	// begin inline asm
	ld.volatile.global.u32 %r346, [%rd512];
	// end inline asm
	add.s32 	%r347, %r346, 1;
	// begin inline asm
	st.volatile.global.u32 [%rd512], %r347;
	// end inline asm
	// begin inline asm
	ld.volatile.global.u32 %r348, [%rd512];
	// end inline asm
	add.s32 	%r349, %r348, 1;
	// begin inline asm
	st.volatile.global.u32 [%rd512], %r349;
	// end inline asm
	// begin inline asm
	ld.volatile.global.u32 %r350, [%rd512];
	// end inline asm
	add.s32 	%r351, %r350, 1;
	// begin inline asm
	st.volatile.global.u32 [%rd512], %r351;
	// end inline asm
	// begin inline asm
	ld.volatile.global.u32 %r352, [%rd512];
	// end inline asm
	add.s32 	%r353, %r352, 1;
	// begin inline asm
	st.volatile.global.u32 [%rd512], %r353;
	// end inline asm
	// begin inline asm
	ld.volatile.global.u32 %r354, [%rd512];
	// end inline asm
	add.s32 	%r355, %r354, 1;
	// begin inline asm
	st.volatile.global.u32 [%rd512], %r355;
	// end inline asm
	// begin inline asm
	ld.volatile.global.u32 %r356, [%rd512];
	// end inline asm
	add.s32 	%r357, %r356, 1;
	// begin inline asm
	st.volatile.global.u32 [%rd512], %r357;
	// end inline asm
	// begin inline asm
	ld.volatile.global.u32 %r358, [%rd512];
	// end inline asm
	add.s32 	%r359, %r358, 1;
	// begin inline asm
	st.volatile.global.u32 [%rd512], %r359;
	// end inline asm
	// begin inline asm
	ld.volatile.global.u32 %r360, [%rd512];
	// end inline asm
	add.s32 	%r361, %r360, 1;
	// begin inline asm
	st.volatile.global.u32 [%rd512], %r361;
	// end inline asm
	// begin inline asm
	ld.volatile.global.u32 %r362, [%rd512];
	// end inline asm
	add.s32 	%r363, %r362, 1;
	// begin inline asm
	st.volatile.global.u32 [%rd512], %r363;
	// end inline asm
	// begin inline asm
	ld.volatile.global.u32 %r364, [%rd512];
	// end inline asm
	add.s32 	%r365, %r364, 1;
	// begin inline asm
	st.volatile.global.u32 [%rd512], %r365;
	// end inline asm
	// begin inline asm
	ld.volatile.global.u32 %r366, [%rd512];
	// end inline asm
	add.s32 	%r367, %r366, 1;
	// begin inline asm
	st.volatile.global.u32 [%rd512], %r367;
	// end inline asm
	// begin inline asm
	ld.volatile.global.u32 %r368, [%rd512];
	// end inline asm
	add.s32 	%r369, %r368, 1;
	// begin inline asm
	st.volatile.global.u32 [%rd512], %r369;
	// end inline asm
	// begin inline asm
	ld.volatile.global.u32 %r370, [%rd512];
	// end inline asm
	add.s32 	%r371, %r370, 1;
	// begin inline asm
	st.volatile.global.u32 [%rd512], %r371;
	// end inline asm
	// begin inline asm
	ld.volatile.global.u32 %r372, [%rd512];
	// end inline asm
	add.s32 	%r373, %r372, 1;
	// begin inline asm
	st.volatile.global.u32 [%rd512], %r373;
	// end inline asm
	// begin inline asm
	ld.volatile.global.u32 %r374, [%rd512];
	// end inline asm
	add.s32 	%r375, %r374, 1;
	// begin inline asm
	st.volatile.global.u32 [%rd512], %r375;
	// end inline asm
	// begin inline asm
	ld.volatile.global.u32 %r376, [%rd512];
	// end inline asm
	add.s32 	%r377, %r376, 1;
	// begin inline asm
	st.volatile.global.u32 [%rd512], %r377;
	// end inline asm
	// begin inline asm
	ld.volatile.global.u32 %r378, [%rd512];
	// end inline asm
	add.s32 	%r379, %r378, 1;
	// begin inline asm
	st.volatile.global.u32 [%rd512], %r379;
	// end inline asm
	// begin inline asm
	ld.volatile.global.u32 %r380, [%rd512];
	// end inline asm
	add.s32 	%r381, %r380, 1;
	// begin inline asm
	st.volatile.global.u32 [%rd512], %r381;
	// end inline asm
	// begin inline asm
	ld.volatile.global.u32 %r382, [%rd512];
	// end inline asm
	add.s32 	%r383, %r382, 1;
	// begin inline asm
	st.volatile.global.u32 [%rd512], %r383;
	// end inline asm
	// begin inline asm
	ld.volatile.global.u32 %r384, [%rd512];
	// end inline asm
	add.s32 	%r385, %r384, 1;
	// begin inline asm
	st.volatile.global.u32 [%rd512], %r385;
	// end inline asm
	// begin inline asm
	ld.volatile.global.u32 %r386, [%rd512];
	// end inline asm
	add.s32 	%r387, %r386, 1;
	// begin inline asm
	st.volatile.global.u32 [%rd512], %r387;
	// end inline asm
	// begin inline asm
	ld.volatile.global.u32 %r388, [%rd512];
	// end inline asm
	add.s32 	%r389, %r388, 1;
	// begin inline asm
	st.volatile.global.u32 [%rd512], %r389;
	// end inline asm
	// begin inline asm
	ld.volatile.global.u32 %r390, [%rd512];
	// end inline asm
	add.s32 	%r391, %r390, 1;
	// begin inline asm
	st.volatile.global.u32 [%rd512], %r391;
	// end inline asm
	// begin inline asm
	ld.volatile.global.u32 %r392, [%rd512];
	// end inline asm
	add.s32 	%r393, %r392, 1;
	// begin inline asm
	st.volatile.global.u32 [%rd512], %r393;
	// end inline asm
	// begin inline asm
	ld.volatile.global.u32 %r394, [%rd512];
	// end inline asm
	add.s32 	%r395, %r394, 1;
	// begin inline asm
	st.volatile.global.u32 [%rd512], %r395;
	// end inline asm
	// begin inline asm
	ld.volatile.global.u32 %r396, [%rd512];
	// end inline asm
	add.s32 	%r397, %r396, 1;
	// begin inline asm
	st.volatile.global.u32 [%rd512], %r397;
	// end inline asm
	// begin inline asm
	ld.volatile.global.u32 %r398, [%rd512];
	// end inline asm
	add.s32 	%r399, %r398, 1;
	// begin inline asm
	st.volatile.global.u32 [%rd512], %r399;
	// end inline asm
	// begin inline asm
	ld.volatile.global.u32 %r400, [%rd512];
	// end inline asm
	add.s32 	%r401, %r400, 1;
	// begin inline asm
	st.volatile.global.u32 [%rd512], %r401;
	// end inline asm
	// begin inline asm
	ld.volatile.global.u32 %r402, [%rd512];
	// end inline asm
	add.s32 	%r403, %r402, 1;
	// begin inline asm
	st.volatile.global.u32 [%rd512], %r403;
	// end inline asm
	// begin inline asm
	ld.volatile.global.u32 %r404, [%rd512];
	// end inline asm
	add.s32 	%r405, %r404, 1;
	// begin inline asm
	st.volatile.global.u32 [%rd512], %r405;
	// end inline asm
	// begin inline asm
	ld.volatile.global.u32 %r406, [%rd512];
	// end inline asm
	add.s32 	%r407, %r406, 1;
	// begin inline asm
	st.volatile.global.u32 [%rd512], %r407;
	// end inline asm
	// begin inline asm
	ld.volatile.global.u32 %r408, [%rd512];
	// end inline asm
	add.s32 	%r409, %r408, 1;
	// begin inline asm
	st.volatile.global.u32 [%rd512], %r409;
	// end inline asm
	// begin inline asm
	ld.volatile.global.u32 %r410, [%rd512];
	// end inline asm
	add.s32 	%r411, %r410, 1;
	// begin inline asm
	st.volatile.global.u32 [%rd512], %r411;
	// end inline asm
	// begin inline asm
	ld.volatile.global.u32 %r412, [%rd512];
	// end inline asm
	add.s32 	%r413, %r412, 1;
	// begin inline asm
	st.volatile.global.u32 [%rd512], %r413;
	// end inline asm
	// begin inline asm
	ld.volatile.global.u32 %r414, [%rd512];
	// end inline asm
	add.s32 	%r415, %r414, 1;
	// begin inline asm
	st.volatile.global.u32 [%rd512], %r415;
	// end inline asm
	// begin inline asm
	ld.volatile.global.u32 %r416, [%rd512];
	// end inline asm
	add.s32 	%r417, %r416, 1;
	// begin inline asm
	st.volatile.global.u32 [%rd512], %r417;
	// end inline asm
	// begin inline asm
	ld.volatile.global.u32 %r418, [%rd512];
	// end inline asm
	add.s32 	%r419, %r418, 1;
	// begin inline asm
	st.volatile.global.u32 [%rd512], %r419;
	// end inline asm
	// begin inline asm
	ld.volatile.global.u32 %r420, [%rd512];
	// end inline asm
	add.s32 	%r421, %r420, 1;
	// begin inline asm
	st.volatile.global.u32 [%rd512], %r421;
	// end inline asm
	// begin inline asm
	ld.volatile.global.u32 %r422, [%rd512];
	// end inline asm
	add.s32 	%r423, %r422, 1;
	// begin inline asm
	st.volatile.global.u32 [%rd512], %r423;
	// end inline asm
	// begin inline asm
	ld.volatile.global.u32 %r424, [%rd512];
	// end inline asm
	add.s32 	%r425, %r424, 1;
	// begin inline asm
	st.volatile.global.u32 [%rd512], %r425;
	// end inline asm
	// begin inline asm
	ld.volatile.global.u32 %r426, [%rd512];
	// end inline asm
	add.s32 	%r427, %r426, 1;
	// begin inline asm
	st.volatile.global.u32 [%rd512], %r427;
	// end inline asm
	// begin inline asm
	ld.volatile.global.u32 %r428, [%rd512];
	// end inline asm
	add.s32 	%r429, %r428, 1;
	// begin inline asm
	st.volatile.global.u32 [%rd512], %r429;
	// end inline asm
	// begin inline asm
	ld.volatile.global.u32 %r430, [%rd512];
	// end inline asm
	add.s32 	%r431, %r430, 1;
	// begin inline asm
	st.volatile.global.u32 [%rd512], %r431;
	// end inline asm
	// begin inline asm
	ld.volatile.global.u32 %r432, [%rd512];
	// end inline asm
	add.s32 	%r433, %r432, 1;
	// begin inline asm
	st.volatile.global.u32 [%rd512], %r433;
	// end inline asm
	// begin inline asm
	ld.volatile.global.u32 %r434, [%rd512];
	// end inline asm
	add.s32 	%r435, %r434, 1;
	// begin inline asm
	st.volatile.global.u32 [%rd512], %r435;
	// end inline asm
	// begin inline asm
	ld.volatile.global.u32 %r436, [%rd512];
	// end inline asm
	add.s32 	%r437, %r436, 1;
	// begin inline asm
	st.volatile.global.u32 [%rd512], %r437;
	// end inline asm
	// begin inline asm
	ld.volatile.global.u32 %r438, [%rd512];
	// end inline asm
	add.s32 	%r439, %r438, 1;
	// begin inline asm
	st.volatile.global.u32 [%rd512], %r439;
	// end inline asm
	// begin inline asm
	ld.volatile.global.u32 %r440, [%rd512];
	// end inline asm
	add.s32 	%r441, %r440, 1;
	// begin inline asm
	st.volatile.global.u32 [%rd512], %r441;
	// end inline asm
	// begin inline asm
	ld.volatile.global.u32 %r442, [%rd512];
	// end inline asm
	add.s32 	%r443, %r442, 1;
	// begin inline asm
	st.volatile.global.u32 [%rd512], %r443;
	// end inline asm
	// begin inline asm
	ld.volatile.global.u32 %r444, [%rd512];
	// end inline asm
	add.s32 	%r445, %r444, 1;
	// begin inline asm
	st.volatile.global.u32 [%rd512], %r445;
	// end inline asm
	// begin inline asm
	ld.volatile.global.u32 %r446, [%rd512];
	// end inline asm
	add.s32 	%r447, %r446, 1;
	// begin inline asm
	st.volatile.global.u32 [%rd512], %r447;
	// end inline asm
	// begin inline asm
	ld.volatile.global.u32 %r448, [%rd512];
	// end inline asm
	add.s32 	%r449, %r448, 1;
	// begin inline asm
	st.volatile.global.u32 [%rd512], %r449;
	// end inline asm
	// begin inline asm
	ld.volatile.global.u32 %r450, [%rd512];
	// end inline asm
	add.s32 	%r451, %r450, 1;
	// begin inline asm
	st.volatile.global.u32 [%rd512], %r451;
	// end inline asm
	// begin inline asm
	ld.volatile.global.u32 %r452, [%rd512];
	// end inline asm
	add.s32 	%r453, %r452, 1;
	// begin inline asm
	st.volatile.global.u32 [%rd512], %r453;
	// end inline asm
	// begin inline asm
	ld.volatile.global.u32 %r454, [%rd512];
	// end inline asm
	add.s32 	%r455, %r454, 1;
	// begin inline asm
	st.volatile.global.u32 [%rd512], %r455;
	// end inline asm
	// begin inline asm
	ld.volatile.global.u32 %r456, [%rd512];
	// end inline asm
	add.s32 	%r457, %r456, 1;
	// begin inline asm
	st.volatile.global.u32 [%rd512], %r457;
	// end inline asm
	// begin inline asm
	ld.volatile.global.u32 %r458, [%rd512];
	// end inline asm
	add.s32 	%r459, %r458, 1;
	// begin inline asm
	st.volatile.global.u32 [%rd512], %r459;
	// end inline asm
	// begin inline asm
	ld.volatile.global.u32 %r460, [%rd512];
	// end inline asm
	add.s32 	%r461, %r460, 1;
	// begin inline asm
	st.volatile.global.u32 [%rd512], %r461;
	// end inline asm
	// begin inline asm
	ld.volatile.global.u32 %r462, [%rd512];
	// end inline asm
	add.s32 	%r463, %r462, 1;
	// begin inline asm
	st.volatile.global.u32 [%rd512], %r463;
	// end inline asm
	// begin inline asm
	ld.volatile.global.u32 %r464, [%rd512];
	// end inline asm
	add.s32 	%r465, %r464, 1;
	// begin inline asm
	st.volatile.global.u32 [%rd512], %r465;
	// end inline asm
	// begin inline asm
	ld.volatile.global.u32 %r466, [%rd512];
	// end inline asm
	add.s32 	%r467, %r466, 1;
	// begin inline asm
	st.volatile.global.u32 [%rd512], %r467;
	// end inline asm
	// begin inline asm
	ld.volatile.global.u32 %r468, [%rd512];
	// end inline asm
	add.s32 	%r469, %r468, 1;
	// begin inline asm
	st.volatile.global.u32 [%rd512], %r469;
	// end inline asm
	// begin inline asm
	ld.volatile.global.u32 %r470, [%rd512];
	// end inline asm
	add.s32 	%r471, %r470, 1;
	// begin inline asm
	st.volatile.global.u32 [%rd512], %r471;
	// end inline asm
	// begin inline asm
	ld.volatile.global.u32 %r472, [%rd512];
	// end inline asm
	add.s32 	%r473, %r472, 1;
	// begin inline asm
	st.volatile.global.u32 [%rd512], %r473;
	// end inline asm
	// begin inline asm
	ld.volatile.global.u32 %r474, [%rd512];
	// end inline asm
	add.s32 	%r475, %r474, 1;
	// begin inline asm
	st.volatile.global.u32 [%rd512], %r475;
	// end inline asm
	// begin inline asm
	ld.volatile.global.u32 %r476, [%rd512];
	// end inline asm
	add.s32 	%r477, %r476, 1;
	// begin inline asm
	st.volatile.global.u32 [%rd512], %r477;
	// end inline asm
	// begin inline asm
	ld.volatile.global.u32 %r478, [%rd512];
	// end inline asm
	add.s32 	%r479, %r478, 1;
	// begin inline asm
	st.volatile.global.u32 [%rd512], %r479;
	// end inline asm
	// begin inline asm
	ld.volatile.global.u32 %r480, [%rd512];
	// end inline asm
	add.s32 	%r481, %r480, 1;
	// begin inline asm
	st.volatile.global.u32 [%rd512], %r481;
	// end inline asm
	// begin inline asm
	ld.volatile.global.u32 %r482, [%rd512];
	// end inline asm
	add.s32 	%r483, %r482, 1;
	// begin inline asm
	st.volatile.global.u32 [%rd512], %r483;
	// end inline asm
	// begin inline asm
	ld.volatile.global.u32 %r484, [%rd512];
	// end inline asm
	add.s32 	%r485, %r484, 1;
	// begin inline asm
	st.volatile.global.u32 [%rd512], %r485;
	// end inline asm
	// begin inline asm
	ld.volatile.global.u32 %r486, [%rd512];
	// end inline asm
	add.s32 	%r487, %r486, 1;
	// begin inline asm
	st.volatile.global.u32 [%rd512], %r487;
	// end inline asm
	// begin inline asm
	ld.volatile.global.u32 %r488, [%rd512];
	// end inline asm
	add.s32 	%r489, %r488, 1;
	// begin inline asm
	st.volatile.global.u32 [%rd512], %r489;
	// end inline asm
	// begin inline asm
	ld.volatile.global.u32 %r490, [%rd512];
	// end inline asm
	add.s32 	%r491, %r490, 1;
	// begin inline asm
	st.volatile.global.u32 [%rd512], %r491;
	// end inline asm
	// begin inline asm
	ld.volatile.global.u32 %r492, [%rd512];
	// end inline asm
	add.s32 	%r493, %r492, 1;
	// begin inline asm
	st.volatile.global.u32 [%rd512], %r493;
	// end inline asm
	// begin inline asm
	ld.volatile.global.u32 %r494, [%rd512];
	// end inline asm
	add.s32 	%r495, %r494, 1;
	// begin inline asm
	st.volatile.global.u32 [%rd512], %r495;
	// end inline asm
	// begin inline asm
	ld.volatile.global.u32 %r496, [%rd512];
	// end inline asm
	add.s32 	%r497, %r496, 1;
	// begin inline asm
	st.volatile.global.u32 [%rd512], %r497;
	// end inline asm
	// begin inline asm
	ld.volatile.global.u32 %r498, [%rd512];
	// end inline asm
	add.s32 	%r499, %r498, 1;
	// begin inline asm
	st.volatile.global.u32 [%rd512], %r499;
	// end inline asm
	// begin inline asm
	ld.volatile.global.u32 %r500, [%rd512];
	// end inline asm
	add.s32 	%r501, %r500, 1;
	// begin inline asm
	st.volatile.global.u32 [%rd512], %r501;
	// end inline asm
	// begin inline asm
	ld.volatile.global.u32 %r502, [%rd512];
	// end inline asm
	add.s32 	%r503, %r502, 1;
	// begin inline asm
	st.volatile.global.u32 [%rd512], %r503;
	// end inline asm
	// begin inline asm
	ld.volatile.global.u32 %r504, [%rd512];
	// end inline asm
	add.s32 	%r505, %r504, 1;
	// begin inline asm
	st.volatile.global.u32 [%rd512], %r505;
	// end inline asm
	// begin inline asm
	ld.volatile.global.u32 %r506, [%rd512];
	// end inline asm
	add.s32 	%r507, %r506, 1;
	// begin inline asm
	st.volatile.global.u32 [%rd512], %r507;
	// end inline asm
	// begin inline asm
	ld.volatile.global.u32 %r508, [%rd512];
	// end inline asm
	add.s32 	%r509, %r508, 1;
	// begin inline asm
	st.volatile.global.u32 [%rd512], %r509;
	// end inline asm
	// begin inline asm
	ld.volatile.global.u32 %r510, [%rd512];
	// end inline asm
	add.s32 	%r511, %r510, 1;
	// begin inline asm
	st.volatile.global.u32 [%rd512], %r511;
	// end inline asm
	// begin inline asm
	ld.volatile.global.u32 %r512, [%rd512];
	// end inline asm
	add.s32 	%r513, %r512, 1;
	// begin inline asm
	st.volatile.global.u32 [%rd512], %r513;
	// end inline asm
$L__BB65_2:
	ret;

}
	// .globl	_Z4testIL_Z13load_volatilePKjEL_Z17store_atomic_exchPjjELi256E14strided_accessILj1024ELj1EE11lower_lanesILj1EEEvv
.visible .entry _Z4testIL_Z13load_volatilePKjEL_Z17store_atomic_exchPjjELi256E14strided_accessILj1024ELj1EE11lower_lanesILj1EEEvv()
{
	.reg .pred 	%p<2>;
	.reg .b32 	%r<775>;
	.reg .b64 	%rd<517>;

	// begin inline asm
	mov.u32 %r1, %laneid;
	// end inline asm
	setp.ne.s32 	%p1, %r1, 0;
	@%p1 bra 	$L__BB66_2;
	mov.u32 	%r770, %ctaid.x;
	mov.u32 	%r771, %ntid.x;
	mov.u32 	%r772, %tid.x;
	mad.lo.s32 	%r773, %r770, %r771, %r772;
	shl.b32 	%r774, %r773, 2;
	cvt.u64.u32 	%rd513, %r774;
	and.b64  	%rd514, %rd513, 4092;
	mov.u64 	%rd515, buffer;
	cvta.global.u64 	%rd516, %rd515;
	add.s64 	%rd512, %rd516, %rd514;
	// begin inline asm
	ld.volatile.global.u32 %r2, [%rd512];
	// end inline asm
	add.s32 	%r4, %r2, 1;
	// begin inline asm
	atom.global.exch.b32 %r3, [%rd512], %r4;
	// end inline asm
	// begin inline asm
	ld.volatile.global.u32 %r5, [%rd512];
	// end inline asm
	add.s32 	%r7, %r5, 1;
	// begin inline asm
	atom.global.exch.b32 %r6, [%rd512], %r7;
	// end inline asm
	// begin inline asm
	ld.volatile.global.u32 %r8, [%rd512];
	// end inline asm
	add.s32 	%r10, %r8, 1;
	// begin inline asm
	atom.global.exch.b32 %r9, [%rd512], %r10;
	// end inline asm
	// begin inline asm
	ld.volatile.global.u32 %r11, [%rd512];
	// end inline asm
	add.s32 	%r13, %r11, 1;
	// begin inline asm
	atom.global.exch.b32 %r12, [%rd512], %r13;
	// end inline asm
	// begin inline asm
	ld.volatile.global.u32 %r14, [%rd512];
	// end inline asm
	add.s32 	%r16, %r14, 1;
	// begin inline asm
	atom.global.exch.b32 %r15, [%rd512], %r16;
	// end inline asm
	// begin inline asm
	ld.volatile.global.u32 %r17, [%rd512];
	// end inline asm
	add.s32 	%r19, %r17, 1;
	// begin inline asm
	atom.global.exch.b32 %r18, [%rd512], %r19;
	// end inline asm
	// begin inline asm
	ld.volatile.global.u32 %r20, [%rd512];
	// end inline asm
	add.s32 	%r22, %r20, 1;
	// begin inline asm
	atom.global.exch.b32 %r21, [%rd512], %r22;
	// end inline asm
	// begin inline asm
	ld.volatile.global.u32 %r23, [%rd512];
	// end inline asm
	add.s32 	%r25, %r23, 1;
	// begin inline asm
	atom.global.exch.b32 %r24, [%rd512], %r25;
	// end inline asm
	// begin inline asm
	ld.volatile.global.u32 %r26, [%rd512];
	// end inline asm
	add.s32 	%r28, %r26, 1;
	// begin inline asm
	atom.global.exch.b32 %r27, [%rd512], %r28;
	// end inline asm
	// begin inline asm
	ld.volatile.global.u32 %r29, [%rd512];
	// end inline asm
	add.s32 	%r31, %r29, 1;
	// begin inline asm
	atom.global.exch.b32 %r30, [%rd512], %r31;
	// end inline asm
	// begin inline asm
	ld.volatile.global.u32 %r32, [%rd512];
	// end inline asm
	add.s32 	%r34, %r32, 1;
	// begin inline asm
	atom.global.exch.b32 %r33, [%rd512], %r34;
	// end inline asm
	// begin inline asm
	ld.volatile.global.u32 %r35, [%rd512];
	// end inline asm
	add.s32 	%r37, %r35, 1;
	// begin inline asm
	atom.global.exch.b32 %r36, [%rd512], %r37;
	// end inline asm
	// begin inline asm
	ld.volatile.global.u32 %r38, [%rd512];
	// end inline asm
	add.s32 	%r40, %r38, 1;
	// begin inline asm
	atom.global.exch.b32 %r39, [%rd512], %r40;
	// end inline asm
	// begin inline asm
	ld.volatile.global.u32 %r41, [%rd512];
	// end inline asm
	add.s32 	%r43, %r41, 1;
	// begin inline asm
	atom.global.exch.b32 %r42, [%rd512], %r43;
	// end inline asm
	// begin inline asm
	ld.volatile.global.u32 %r44, [%rd512];
	// end inline asm
	add.s32 	%r46, %r44, 1;
	// begin inline asm
	atom.global.exch.b32 %r45, [%rd512], %r46;
	// end inline asm
	// begin inline asm
	ld.volatile.global.u32 %r47, [%rd512];
	// end inline asm
	add.s32 	%r49, %r47, 1;
	// begin inline asm
	atom.global.exch.b32 %r48, [%rd512], %r49;
	// end inline asm
	// begin inline asm
	ld.volatile.global.u32 %r50, [%rd512];
	// end inline asm
	add.s32 	%r52, %r50, 1;
	// begin inline asm
	atom.global.exch.b32 %r51, [%rd512], %r52;
	// end inline asm
	// begin inline asm
	ld.volatile.global.u32 %r53, [%rd512];
	// end inline asm
	add.s32 	%r55, %r53, 1;
	// begin inline asm
	atom.global.exch.b32 %r54, [%rd512], %r55;
	// end inline asm
	// begin inline asm
	ld.volatile.global.u32 %r56, [%rd512];
	// end inline asm
	add.s32 	%r58, %r56, 1;
	// begin inline asm
	atom.global.exch.b32 %r57, [%rd512], %r58;
	// end inline asm
	// begin inline asm
	ld.volatile.global.u32 %r59, [%rd512];
	// end inline asm
	add.s32 	%r61, %r59, 1;
	// begin inline asm
	atom.global.exch.b32 %r60, [%rd512], %r61;
	// end inline asm
	// begin inline asm
	ld.volatile.global.u32 %r62, [%rd512];
	// end inline asm
	add.s32 	%r64, %r62, 1;
	// begin inline asm
	atom.global.exch.b32 %r63, [%rd512], %r64;
	// end inline asm
	// begin inline asm
	ld.volatile.global.u32 %r65, [%rd512];
	// end inline asm
	add.s32 	%r67, %r65, 1;
	// begin inline asm
	atom.global.exch.b32 %r66, [%rd512], %r67;
	// end inline asm
	// begin inline asm
	ld.volatile.global.u32 %r68, [%rd512];
	// end inline asm
	add.s32 	%r70, %r68, 1;
	// begin inline asm
	atom.global.exch.b32 %r69, [%rd512], %r70;
	// end inline asm
	// begin inline asm
	ld.volatile.global.u32 %r71, [%rd512];
	// end inline asm
	add.s32 	%r73, %r71, 1;
	// begin inline asm
	atom.global.exch.b32 %r72, [%rd512], %r73;
	// end inline asm
	// begin inline asm
	ld.volatile.global.u32 %r74, [%rd512];
	// end inline asm
	add.s32 	%r76, %r74, 1;
	// begin inline asm
	atom.global.exch.b32 %r75, [%rd512], %r76;
	// end inline asm
	// begin inline asm
	ld.volatile.global.u32 %r77, [%rd512];
	// end inline asm
	add.s32 	%r79, %r77, 1;
	// begin inline asm
	atom.global.exch.b32 %r78, [%rd512], %r79;
	// end inline asm
	// begin inline asm
	ld.volatile.global.u32 %r80, [%rd512];
	// end inline asm
	add.s32 	%r82, %r80, 1;
	// begin inline asm
	atom.global.exch.b32 %r81, [%rd512], %r82;
	// end inline asm
	// begin inline asm
	ld.volatile.global.u32 %r83, [%rd512];
	// end inline asm
	add.s32 	%r85, %r83, 1;
	// begin inline asm
	atom.global.exch.b32 %r84, [%rd512], %r85;
	// end inline asm
	// begin inline asm
	ld.volatile.global.u32 %r86, [%rd512];
	// end inline asm
	add.s32 	%r88, %r86, 1;
	// begin inline asm
	atom.global.exch.b32 %r87, [%rd512], %r88;
	// end inline asm
	// begin inline asm
	ld.volatile.global.u32 %r89, [%rd512];
	// end inline asm
	add.s32 	%r91, %r89, 1;
	// begin inline asm
	atom.global.exch.b32 %r90, [%rd512], %r91;
	// end inline asm
	// begin inline asm
	ld.volatile.global.u32 %r92, [%rd512];
	// end inline asm
	add.s32 	%r94, %r92, 1;
	// begin inline asm
	atom.global.exch.b32 %r93, [%rd512], %r94;
	// end inline asm
	// begin inline asm
	ld.volatile.global.u32 %r95, [%rd512];
	// end inline asm
	add.s32 	%r97, %r95, 1;
	// begin inline asm
	atom.global.exch.b32 %r96, [%rd512], %r97;
	// end inline asm
	// begin inline asm
	ld.volatile.global.u32 %r98, [%rd512];
	// end inline asm
	add.s32 	%r100, %r98, 1;
	// begin inline asm
	atom.global.exch.b32 %r99, [%rd512], %r100;
	// end inline asm
	// begin inline asm
	ld.volatile.global.u32 %r101, [%rd512];
	// end inline asm
	add.s32 	%r103, %r101, 1;
	// begin inline asm
	atom.global.exch.b32 %r102, [%rd512], %r103;
	// end inline asm
	// begin inline asm
	ld.volatile.global.u32 %r104, [%rd512];
	// end inline asm
	add.s32 	%r106, %r104, 1;
	// begin inline asm
	atom.global.exch.b32 %r105, [%rd512], %r106;
	// end inline asm
	// begin inline asm
	ld.volatile.global.u32 %r107, [%rd512];
	// end inline asm
	add.s32 	%r109, %r107, 1;
	// begin inline asm
	atom.global.exch.b32 %r108, [%rd512], %r109;
	// end inline asm
	// begin inline asm
	ld.volatile.global.u32 %r110, [%rd512];
	// end inline asm
	add.s32 	%r112, %r110, 1;
	// begin inline asm
	atom.global.exch.b32 %r111, [%rd512], %r112;
	// end inline asm
	// begin inline asm
	ld.volatile.global.u32 %r113, [%rd512];
	// end inline asm
	add.s32 	%r115, %r113, 1;
	// begin inline asm
	atom.global.exch.b32 %r114, [%rd512], %r115;
	// end inline asm
	// begin inline asm
	ld.volatile.global.u32 %r116, [%rd512];
	// end inline asm
	add.s32 	%r118, %r116, 1;
	// begin inline asm
	atom.global.exch.b32 %r117, [%rd512], %r118;
	// end inline asm
	// begin inline asm
	ld.volatile.global.u32 %r119, [%rd512];
	// end inline asm
	add.s32 	%r121, %r119, 1;
	// begin inline asm
	atom.global.exch.b32 %r120, [%rd512], %r121;
	// end inline asm
	// begin inline asm
	ld.volatile.global.u32 %r122, [%rd512];
	// end inline asm
	add.s32 	%r124, %r122, 1;
	// begin inline asm
	atom.global.exch.b32 %r123, [%rd512], %r124;
	// end inline asm
	// begin inline asm
	ld.volatile.global.u32 %r125, [%rd512];
	// end inline asm
	add.s32 	%r127, %r125, 1;
	// begin inline asm
	atom.global.exch.b32 %r126, [%rd512], %r127;
	// end inline asm
	// begin inline asm
	ld.volatile.global.u32 %r128, [%rd512];
	// end inline asm
	add.s32 	%r130, %r128, 1;
	// begin inline asm
	atom.global.exch.b32 %r129, [%rd512], %r130;
	// end inline asm
	// begin inline asm
	ld.volatile.global.u32 %r131, [%rd512];
	// end inline asm
	add.s32 	%r133, %r131, 1;
	// begin inline asm
	atom.global.exch.b32 %r132, [%rd512], %r133;
	// end inline asm
	// begin inline asm
	ld.volatile.global.u32 %r134, [%rd512];
	// end inline asm
	add.s32 	%r136, %r134, 1;
	// begin inline asm
	atom.global.exch.b32 %r135, [%rd512], %r136;
	// end inline asm
	// begin inline asm
	ld.volatile.global.u32 %r137, [%rd512];
	// end inline asm
	add.s32 	%r139, %r137, 1;
	// begin inline asm
	atom.global.exch.b32 %r138, [%rd512], %r139;
	// end inline asm
	// begin inline asm
	ld.volatile.global.u32 %r140, [%rd512];
	// end inline asm
	add.s32 	%r142, %r140, 1;
	// begin inline asm
	atom.global.exch.b32 %r141, [%rd512], %r142;
	// end inline asm
	// begin inline asm
	ld.volatile.global.u32 %r143, [%rd512];
	// end inline asm
	add.s32 	%r145, %r143, 1;
	// begin inline asm
	atom.global.exch.b32 %r144, [%rd512], %r145;
	// end inline asm
	// begin inline asm
	ld.volatile.global.u32 %r146, [%rd512];
	// end inline asm
	add.s32 	%r148, %r146, 1;
	// begin inline asm
	atom.global.exch.b32 %r147, [%rd512], %r148;
	// end inline asm
	// begin inline asm
	ld.volatile.global.u32 %r149, [%rd512];
	// end inline asm
	add.s32 	%r151, %r149, 1;
	// begin inline asm
	atom.global.exch.b32 %r150, [%rd512], %r151;
	// end inline asm
	// begin inline asm
	ld.volatile.global.u32 %r152, [%rd512];
	// end inline asm
	add.s32 	%r154, %r152, 1;
	// begin inline asm
	atom.global.exch.b32 %r153, [%rd512], %r154;
	// end inline asm
	// begin inline asm
	ld.volatile.global.u32 %r155, [%rd512];
	// end inline asm
	add.s32 	%r157, %r155, 1;
	// begin inline asm
	atom.global.exch.b32 %r156, [%rd512], %r157;
	// end inline asm
	// begin inline asm
	ld.volatile.global.u32 %r158, [%rd512];
	// end inline asm
	add.s32 	%r160, %r158, 1;
	// begin inline asm
	atom.global.exch.b32 %r159, [%rd512], %r160;
	// end inline asm
	// begin inline asm
	ld.volatile.global.u32 %r161, [%rd512];
	// end inline asm
	add.s32 	%r163, %r161, 1;
	// begin inline asm
	atom.global.exch.b32 %r162, [%rd512], %r163;
	// end inline asm
	// begin inline asm
	ld.volatile.global.u32 %r164, [%rd512];
	// end inline asm
	add.s32 	%r166, %r164, 1;
	// begin inline asm
	atom.global.exch.b32 %r165, [%rd512], %r166;
	// end inline asm
	// begin inline asm
	ld.volatile.global.u32 %r167, [%rd512];
	// end inline asm
	add.s32 	%r169, %r167, 1;
	// begin inline asm
	atom.global.exch.b32 %r168, [%rd512], %r169;
	// end inline asm
	// begin inline asm
	ld.volatile.global.u32 %r170, [%rd512];
	// end inline asm
	add.s32 	%r172, %r170, 1;
	// begin inline asm
	atom.global.exch.b32 %r171, [%rd512], %r172;
	// end inline asm
	// begin inline asm
	ld.volatile.global.u32 %r173, [%rd512];
	// end inline asm
	add.s32 	%r175, %r173, 1;
	// begin inline asm
	atom.global.exch.b32 %r174, [%rd512], %r175;
	// end inline asm
	// begin inline asm
	ld.volatile.global.u32 %r176, [%rd512];
	// end inline asm
	add.s32 	%r178, %r176, 1;
	// begin inline asm
	atom.global.exch.b32 %r177, [%rd512], %r178;
	// end inline asm
	// begin inline asm
	ld.volatile.global.u32 %r179, [%rd512];
	// end inline asm
	add.s32 	%r181, %r179, 1;
	// begin inline asm
	atom.global.exch.b32 %r180, [%rd512], %r181;
	// end inline asm
	// begin inline asm
	ld.volatile.global.u32 %r182, [%rd512];
	// end inline asm
	add.s32 	%r184, %r182, 1;
	// begin inline asm
	atom.global.exch.b32 %r183, [%rd512], %r184;
	// end inline asm
	// begin inline asm
	ld.volatile.global.u32 %r185, [%rd512];
	// end inline asm
	add.s32 	%r187, %r185, 1;
	// begin inline asm
	atom.global.exch.b32 %r186, [%rd512], %r187;
	// end inline asm
	// begin inline asm
	ld.volatile.global.u32 %r188, [%rd512];
	// end inline asm
	add.s32 	%r190, %r188, 1;
	// begin inline asm
	atom.global.exch.b32 %r189, [%rd512], %r190;
	// end inline asm
	// begin inline asm
	ld.volatile.global.u32 %r191, [%rd512];
	// end inline asm
	add.s32 	%r193, %r191, 1;
	// begin inline asm
	atom.global.exch.b32 %r192, [%rd512], %r193;
	// end inline asm
	// begin inline asm
	ld.volatile.global.u32 %r194, [%rd512];
	// end inline asm
	add.s32 	%r196, %r194, 1;
	// begin inline asm
	atom.global.exch.b32 %r195, [%rd512], %r196;
	// end inline asm
	// begin inline asm
	ld.volatile.global.u32 %r197, [%rd512];
	// end inline asm
	add.s32 	%r199, %r197, 1;
	// begin inline asm
	atom.global.exch.b32 %r198, [%rd512], %r199;
	// end inline asm
	// begin inline asm
	ld.volatile.global.u32 %r200, [%rd512];
	// end inline asm
	add.s32 	%r202, %r200, 1;
	// begin inline asm
	atom.global.exch.b32 %r201, [%rd512], %r202;
	// end inline asm
	// begin inline asm
	ld.volatile.global.u32 %r203, [%rd512];
	// end inline asm
	add.s32 	%r205, %r203, 1;
	// begin inline asm
	atom.global.exch.b32 %r204, [%rd512], %r205;
	// end inline asm
	// begin inline asm
	ld.volatile.global.u32 %r206, [%rd512];
	// end inline asm
	add.s32 	%r208, %r206, 1;
	// begin inline asm
	atom.global.exch.b32 %r207, [%rd512], %r208;
	// end inline asm
	// begin inline asm
	ld.volatile.global.u32 %r209, [%rd512];
	// end inline asm
	add.s32 	%r211, %r209, 1;
	// begin inline asm
	atom.global.exch.b32 %r210, [%rd512], %r211;
	// end inline asm
	// begin inline asm
	ld.volatile.global.u32 %r212, [%rd512];
	// end inline asm
	add.s32 	%r214, %r212, 1;
	// begin inline asm
	atom.global.exch.b32 %r213, [%rd512], %r214;
	// end inline asm
	// begin inline asm
	ld.volatile.global.u32 %r215, [%rd512];
	// end inline asm
	add.s32 	%r217, %r215, 1;
	// begin inline asm
	atom.global.exch.b32 %r216, [%rd512], %r217;
	// end inline asm
	// begin inline asm
	ld.volatile.global.u32 %r218, [%rd512];
	// end inline asm
	add.s32 	%r220, %r218, 1;
	// begin inline asm
	atom.global.exch.b32 %r219, [%rd512], %r220;
	// end inline asm
	// begin inline asm
	ld.volatile.global.u32 %r221, [%rd512];
	// end inline asm
	add.s32 	%r223, %r221, 1;
	// begin inline asm
	atom.global.exch.b32 %r222, [%rd512], %r223;
	// end inline asm
	// begin inline asm
	ld.volatile.global.u32 %r224, [%rd512];
	// end inline asm
	add.s32 	%r226, %r224, 1;
	// begin inline asm
	atom.global.exch.b32 %r225, [%rd512], %r226;
	// end inline asm
	// begin inline asm
	ld.volatile.global.u32 %r227, [%rd512];
	// end inline asm
	add.s32 	%r229, %r227, 1;
	// begin inline asm
	atom.global.exch.b32 %r228, [%rd512], %r229;
	// end inline asm
	// begin inline asm
	ld.volatile.global.u32 %r230, [%rd512];
	// end inline asm
	add.s32 	%r232, %r230, 1;
	// begin inline asm
	atom.global.exch.b32 %r231, [%rd512], %r232;
	// end inline asm
	// begin inline asm
	ld.volatile.global.u32 %r233, [%rd512];
	// end inline asm
	add.s32 	%r235, %r233, 1;
	// begin inline asm
	atom.global.exch.b32 %r234, [%rd512], %r235;
	// end inline asm
	// begin inline asm
	ld.volatile.global.u32 %r236, [%rd512];
	// end inline asm
	add.s32 	%r238, %r236, 1;
	// begin inline asm
	atom.global.exch.b32 %r237, [%rd512], %r238;
	// end inline asm
	// begin inline asm
	ld.volatile.global.u32 %r239, [%rd512];
	// end inline asm
	add.s32 	%r241, %r239, 1;
	// begin inline asm
	atom.global.exch.b32 %r240, [%rd512], %r241;
	// end inline asm
	// begin inline asm
	ld.volatile.global.u32 %r242, [%rd512];
	// end inline asm
	add.s32 	%r244, %r242, 1;
	// begin inline asm
	atom.global.exch.b32 %r243, [%rd512], %r244;
	// end inline asm
	// begin inline asm
	ld.volatile.global.u32 %r245, [%rd512];
	// end inline asm
	add.s32 	%r247, %r245, 1;
	// begin inline asm
	atom.global.exch.b32 %r246, [%rd512], %r247;
	// end inline asm
	// begin inline asm
	ld.volatile.global.u32 %r248, [%rd512];
	// end inline asm
	add.s32 	%r250, %r248, 1;
	// begin inline asm
	atom.global.exch.b32 %r249, [%rd512], %r250;
	// end inline asm
	// begin inline asm
	ld.volatile.global.u32 %r251, [%rd512];
	// end inline asm
	add.s32 	%r253, %r251, 1;
	// begin inline asm
	atom.global.exch.b32 %r252, [%rd512], %r253;
	// end inline asm
	// begin inline asm
	ld.volatile.global.u32 %r254, [%rd512];
	// end inline asm
	add.s32 	%r256, %r254, 1;
	// begin inline asm
	atom.global.exch.b32 %r255, [%rd512], %r256;
	// end inline asm
	// begin inline asm
	ld.volatile.global.u32 %r257, [%rd512];
	// end inline asm
	add.s32 	%r259, %r257, 1;
	// begin inline asm
	atom.global.exch.b32 %r258, [%rd512], %r259;
	// end inline asm
	// begin inline asm
	ld.volatile.global.u32 %r260, [%rd512];
	// end inline asm
	add.s32 	%r262, %r260, 1;
	// begin inline asm
	atom.global.exch.b32 %r261, [%rd512], %r262;
	// end inline asm
	// begin inline asm
	ld.volatile.global.u32 %r263, [%rd512];
	// end inline asm
	add.s32 	%r265, %r263, 1;
	// begin inline asm
	atom.global.exch.b32 %r264, [%rd512], %r265;
	// end inline asm
	// begin inline asm
	ld.volatile.global.u32 %r266, [%rd512];
	// end inline asm
	add.s32 	%r268, %r266, 1;
	// begin inline asm
	atom.global.exch.b32 %r267, [%rd512], %r268;
	// end inline asm
	// begin inline asm
	ld.volatile.global.u32 %r269, [%rd512];
	// end inline asm
	add.s32 	%r271, %r269, 1;
	// begin inline asm
	atom.global.exch.b32 %r270, [%rd512], %r271;
	// end inline asm
	// begin inline asm
	ld.volatile.global.u32 %r272, [%rd512];
	// end inline asm
	add.s32 	%r274, %r272, 1;
	// begin inline asm
	atom.global.exch.b32 %r273, [%rd512], %r274;
	// end inline asm
	// begin inline asm
	ld.volatile.global.u32 %r275, [%rd512];
	// end inline asm
	add.s32 	%r277, %r275, 1;
	// begin inline asm
	atom.global.exch.b32 %r276, [%rd512], %r277;
	// end inline asm
	// begin inline asm
	ld.volatile.global.u32 %r278, [%rd512];
	// end inline asm
	add.s32 	%r280, %r278, 1;
	// begin inline asm
	atom.global.exch.b32 %r279, [%rd512], %r280;
	// end inline asm
	// begin inline asm
	ld.volatile.global.u32 %r281, [%rd512];
	// end inline asm
	add.s32 	%r283, %r281, 1;
	// begin inline asm
	atom.global.exch.b32 %r282, [%rd512], %r283;
	// end inline asm
	// begin inline asm
	ld.volatile.global.u32 %r284, [%rd512];
	// end inline asm
	add.s32 	%r286, %r284, 1;
	// begin inline asm
	atom.global.exch.b32 %r285, [%rd512], %r286;
	// end inline asm
	// begin inline asm
	ld.volatile.global.u32 %r287, [%rd512];
	// end inline asm
	add.s32 	%r289, %r287, 1;
	// begin inline asm
	atom.global.exch.b32 %r288, [%rd512], %r289;
	// end inline asm
	// begin inline asm
	ld.volatile.global.u32 %r290, [%rd512];
	// end inline asm
	add.s32 	%r292, %r290, 1;
	// begin inline asm
	atom.global.exch.b32 %r291, [%rd512], %r292;
	// end inline asm
	// begin inline asm
	ld.volatile.global.u32 %r293, [%rd512];
	// end inline asm
	add.s32 	%r295, %r293, 1;
	// begin inline asm
	atom.global.exch.b32 %r294, [%rd512], %r295;
	// end inline asm
	// begin inline asm
	ld.volatile.global.u32 %r296, [%rd512];
	// end inline asm
	add.s32 	%r298, %r296, 1;
	// begin inline asm
	atom.global.exch.b32 %r297, [%rd512], %r298;
	// end inline asm
	// begin inline asm
	ld.volatile.global.u32 %r299, [%rd512];
	// end inline asm
	add.s32 	%r301, %r299, 1;
	// begin inline asm
	atom.global.exch.b32 %r300, [%rd512], %r301;
	// end inline asm
	// begin inline asm
	ld.volatile.global.u32 %r302, [%rd512];
	// end inline asm
	add.s32 	%r304, %r302, 1;
	// begin inline asm
	atom.global.exch.b32 %r303, [%rd512], %r304;
	// end inline asm
	// begin inline asm
	ld.volatile.global.u32 %r305, [%rd512];
	// end inline asm
	add.s32 	%r307, %r305, 1;
	// begin inline asm
	atom.global.exch.b32 %r306, [%rd512], %r307;
	// end inline asm
	// begin inline asm
	ld.volatile.global.u32 %r308, [%rd512];
	// end inline asm
	add.s32 	%r310, %r308, 1;
	// begin inline asm
	atom.global.exch.b32 %r309, [%rd512], %r310;
	// end inline asm
	// begin inline asm
	ld.volatile.global.u32 %r311, [%rd512];
	// end inline asm
	add.s32 	%r313, %r311, 1;
	// begin inline asm
	atom.global.exch.b32 %r312, [%rd512], %r313;
	// end inline asm
	// begin inline asm
	ld.volatile.global.u32 %r314, [%rd512];
	// end inline asm
	add.s32 	%r316, %r314, 1;
	// begin inline asm
	atom.global.exch.b32 %r315, [%rd512], %r316;
	// end inline asm
	// begin inline asm
	ld.volatile.global.u32 %r317, [%rd512];
	// end inline asm
	add.s32 	%r319, %r317, 1;
	// begin inline asm
	atom.global.exch.b32 %r318, [%rd512], %r319;
	// end inline asm
	// begin inline asm
	ld.volatile.global.u32 %r320, [%rd512];
	// end inline asm
	add.s32 	%r322, %r320, 1;
	// begin inline asm
	atom.global.exch.b32 %r321, [%rd512], %r322;
	// end inline asm
	// begin inline asm
	ld.volatile.global.u32 %r323, [%rd512];
	// end inline asm
	add.s32 	%r325, %r323, 1;
	// begin inline asm
	atom.global.exch.b32 %r324, [%rd512], %r325;
	// end inline asm
	// begin inline asm
	ld.volatile.global.u32 %r326, [%rd512];
	// end inline asm
	add.s32 	%r328, %r326, 1;
	// begin inline asm
	atom.global.exch.b32 %r327, [%rd512], %r328;
	// end inline asm
	// begin inline asm
	ld.volatile.global.u32 %r329, [%rd512];
	// end inline asm
	add.s32 	%r331, %r329, 1;
	// begin inline asm
	atom.global.exch.b32 %r330, [%rd512], %r331;
	// end inline asm
	// begin inline asm
	ld.volatile.global.u32 %r332, [%rd512];
	// end inline asm
	add.s32 	%r334, %r332, 1;
	// begin inline asm
	atom.global.exch.b32 %r333, [%rd512], %r334;
	// end inline asm
	// begin inline asm
	ld.volatile.global.u32 %r335, [%rd512];
	// end inline asm
	add.s32 	%r337, %r335, 1;
	// begin inline asm
	atom.global.exch.b32 %r336, [%rd512], %r337;
	// end inline asm
	// begin inline asm
	ld.volatile.global.u32 %r338, [%rd512];
	// end inline asm
	add.s32 	%r340, %r338, 1;
	// begin inline asm
	atom.global.exch.b32 %r339, [%rd512], %r340;
	// end inline asm
	// begin inline asm
	ld.volatile.global.u32 %r341, [%rd512];
	// end inline asm
	add.s32 	%r343, %r341, 1;
	// begin inline asm
	atom.global.exch.b32 %r342, [%rd512], %r343;
	// end inline asm
	// begin inline asm
	ld.volatile.global.u32 %r344, [%rd512];
	// end inline asm
	add.s32 	%r346, %r344, 1;
	// begin inline asm
	atom.global.exch.b32 %r345, [%rd512], %r346;
	// end inline asm
	// begin inline asm
	ld.volatile.global.u32 %r347, [%rd512];
	// end inline asm
	add.s32 	%r349, %r347, 1;
	// begin inline asm
	atom.global.exch.b32 %r348, [%rd512], %r349;
	// end inline asm
	// begin inline asm
	ld.volatile.global.u32 %r350, [%rd512];
	// end inline asm
	add.s32 	%r352, %r350, 1;
	// begin inline asm
	atom.global.exch.b32 %r351, [%rd512], %r352;
	// end inline asm
	// begin inline asm
	ld.volatile.global.u32 %r353, [%rd512];
	// end inline asm
	add.s32 	%r355, %r353, 1;
	// begin inline asm
	atom.global.exch.b32 %r354, [%rd512], %r355;
	// end inline asm
	// begin inline asm
	ld.volatile.global.u32 %r356, [%rd512];
	// end inline asm
	add.s32 	%r358, %r356, 1;
	// begin inline asm
	atom.global.exch.b32 %r357, [%rd512], %r358;
	// end inline asm
	// begin inline asm
	ld.volatile.global.u32 %r359, [%rd512];
	// end inline asm
	add.s32 	%r361, %r359, 1;
	// begin inline asm
	atom.global.exch.b32 %r360, [%rd512], %r361;
	// end inline asm
	// begin inline asm
	ld.volatile.global.u32 %r362, [%rd512];
	// end inline asm
	add.s32 	%r364, %r362, 1;
	// begin inline asm
	atom.global.exch.b32 %r363, [%rd512], %r364;
	// end inline asm
	// begin inline asm
	ld.volatile.global.u32 %r365, [%rd512];
	// end inline asm
	add.s32 	%r367, %r365, 1;
	// begin inline asm
	atom.global.exch.b32 %r366, [%rd512], %r367;
	// end inline asm
	// begin inline asm
	ld.volatile.global.u32 %r368, [%rd512];
	// end inline asm
	add.s32 	%r370, %r368, 1;
	// begin inline asm
	atom.global.exch.b32 %r369, [%rd512], %r370;
	// end inline asm
	// begin inline asm
	ld.volatile.global.u32 %r371, [%rd512];
	// end inline asm
	add.s32 	%r373, %r371, 1;
	// begin inline asm
	atom.global.exch.b32 %r372, [%rd512], %r373;
	// end inline asm
	// begin inline asm
	ld.volatile.global.u32 %r374, [%rd512];
	// end inline asm
	add.s32 	%r376, %r374, 1;
	// begin inline asm
	atom.global.exch.b32 %r375, [%rd512], %r376;
	// end inline asm
	// begin inline asm
	ld.volatile.global.u32 %r377, [%rd512];
	// end inline asm
	add.s32 	%r379, %r377, 1;
	// begin inline asm
	atom.global.exch.b32 %r378, [%rd512], %r379;
	// end inline asm
	// begin inline asm
	ld.volatile.global.u32 %r380, [%rd512];
	// end inline asm
	add.s32 	%r382, %r380, 1;
	// begin inline asm
	atom.global.exch.b32 %r381, [%rd512], %r382;
	// end inline asm
	// begin inline asm
	ld.volatile.global.u32 %r383, [%rd512];
	// end inline asm
	add.s32 	%r385, %r383, 1;
	// begin inline asm
	atom.global.exch.b32 %r384, [%rd512], %r385;
	// end inline asm
	// begin inline asm
	ld.volatile.global.u32 %r386, [%rd512];
	// end inline asm
	add.s32 	%r388, %r386, 1;
	// begin inline asm
	atom.global.exch.b32 %r387, [%rd512], %r388;
	// end inline asm
	// begin inline asm
	ld.volatile.global.u32 %r389, [%rd512];
	// end inline asm
	add.s32 	%r391, %r389, 1;
	// begin inline asm
	atom.global.exch.b32 %r390, [%rd512], %r391;
	// end inline asm
	// begin inline asm
	ld.volatile.global.u32 %r392, [%rd512];
	// end inline asm
	add.s32 	%r394, %r392, 1;
	// begin inline asm
	atom.global.exch.b32 %r393, [%rd512], %r394;
	// end inline asm
	// begin inline asm
	ld.volatile.global.u32 %r395, [%rd512];
	// end inline asm
	add.s32 	%r397, %r395, 1;
	// begin inline asm
	atom.global.exch.b32 %r396, [%rd512], %r397;
	// end inline asm
	// begin inline asm
	ld.volatile.global.u32 %r398, [%rd512];
	// end inline asm
	add.s32 	%r400, %r398, 1;
	// begin inline asm
	atom.global.exch.b32 %r399, [%rd512], %r400;
	// end inline asm
	// begin inline asm
	ld.volatile.global.u32 %r401, [%rd512];
	// end inline asm
	add.s32 	%r403, %r401, 1;
	// begin inline asm
	atom.global.exch.b32 %r402, [%rd512], %r403;
	// end inline asm
	// begin inline asm
	ld.volatile.global.u32 %r404, [%rd512];
	// end inline asm
	add.s32 	%r406, %r404, 1;
	// begin inline asm
	atom.global.exch.b32 %r405, [%rd512], %r406;
	// end inline asm
	// begin inline asm
	ld.volatile.global.u32 %r407, [%rd512];
	// end inline asm
	add.s32 	%r409, %r407, 1;
	// begin inline asm
	atom.global.exch.b32 %r408, [%rd512], %r409;
	// end inline asm
	// begin inline asm
	ld.volatile.global.u32 %r410, [%rd512];
	// end inline asm
	add.s32 	%r412, %r410, 1;
	// begin inline asm
	atom.global.exch.b32 %r411, [%rd512], %r412;
	// end inline asm
	// begin inline asm
	ld.volatile.global.u32 %r413, [%rd512];
	// end inline asm
	add.s32 	%r415, %r413, 1;
	// begin inline asm
	atom.global.exch.b32 %r414, [%rd512], %r415;
	// end inline asm
	// begin inline asm
	ld.volatile.global.u32 %r416, [%rd512];
	// end inline asm
	add.s32 	%r418, %r416, 1;
	// begin inline asm
	atom.global.exch.b32 %r417, [%rd512], %r418;
	// end inline asm
	// begin inline asm
	ld.volatile.global.u32 %r419, [%rd512];
	// end inline asm
	add.s32 	%r421, %r419, 1;
	// begin inline asm
	atom.global.exch.b32 %r420, [%rd512], %r421;
	// end inline asm
	// begin inline asm
	ld.volatile.global.u32 %r422, [%rd512];
	// end inline asm
	add.s32 	%r424, %r422, 1;
	// begin inline asm
	atom.global.exch.b32 %r423, [%rd512], %r424;
	// end inline asm
	// begin inline asm
	ld.volatile.global.u32 %r425, [%rd512];
	// end inline asm
	add.s32 	%r427, %r425, 1;
	// begin inline asm
	atom.global.exch.b32 %r426, [%rd512], %r427;
	// end inline asm
	// begin inline asm
	ld.volatile.global.u32 %r428, [%rd512];
	// end inline asm
	add.s32 	%r430, %r428, 1;
	// begin inline asm
	atom.global.exch.b32 %r429, [%rd512], %r430;
	// end inline asm
	// begin inline asm
	ld.volatile.global.u32 %r431, [%rd512];
	// end inline asm
	add.s32 	%r433, %r431, 1;
	// begin inline asm
	atom.global.exch.b32 %r432, [%rd512], %r433;
	// end inline asm
	// begin inline asm
	ld.volatile.global.u32 %r434, [%rd512];
	// end inline asm
	add.s32 	%r436, %r434, 1;
	// begin inline asm
	atom.global.exch.b32 %r435, [%rd512], %r436;
	// end inline asm
	// begin inline asm
	ld.volatile.global.u32 %r437, [%rd512];
	// end inline asm
	add.s32 	%r439, %r437, 1;
	// begin inline asm
	atom.global.exch.b32 %r438, [%rd512], %r439;
	// end inline asm
	// begin inline asm
	ld.volatile.global.u32 %r440, [%rd512];
	// end inline asm
	add.s32 	%r442, %r440, 1;
	// begin inline asm
	atom.global.exch.b32 %r441, [%rd512], %r442;
	// end inline asm
	// begin inline asm
	ld.volatile.global.u32 %r443, [%rd512];
	// end inline asm
	add.s32 	%r445, %r443, 1;
	// begin inline asm
	atom.global.exch.b32 %r444, [%rd512], %r445;
	// end inline asm
	// begin inline asm
	ld.volatile.global.u32 %r446, [%rd512];
	// end inline asm
	add.s32 	%r448, %r446, 1;
	// begin inline asm
	atom.global.exch.b32 %r447, [%rd512], %r448;
	// end inline asm
	// begin inline asm
	ld.volatile.global.u32 %r449, [%rd512];
	// end inline asm
	add.s32 	%r451, %r449, 1;
	// begin inline asm
	atom.global.exch.b32 %r450, [%rd512], %r451;
	// end inline asm
	// begin inline asm
	ld.volatile.global.u32 %r452, [%rd512];
	// end inline asm
	add.s32 	%r454, %r452, 1;
	// begin inline asm
	atom.global.exch.b32 %r453, [%rd512], %r454;
	// end inline asm
	// begin inline asm
	ld.volatile.global.u32 %r455, [%rd512];
	// end inline asm
	add.s32 	%r457, %r455, 1;
	// begin inline asm
	atom.global.exch.b32 %r456, [%rd512], %r457;
	// end inline asm
	// begin inline asm
	ld.volatile.global.u32 %r458, [%rd512];
	// end inline asm
	add.s32 	%r460, %r458, 1;
	// begin inline asm
	atom.global.exch.b32 %r459, [%rd512], %r460;
	// end inline asm
	// begin inline asm
	ld.volatile.global.u32 %r461, [%rd512];
	// end inline asm
	add.s32 	%r463, %r461, 1;
	// begin inline asm
	atom.global.exch.b32 %r462, [%rd512], %r463;
	// end inline asm
	// begin inline asm
	ld.volatile.global.u32 %r464, [%rd512];
	// end inline asm
	add.s32 	%r466, %r464, 1;
	// begin inline asm
	atom.global.exch.b32 %r465, [%rd512], %r466;
	// end inline asm
	// begin inline asm
	ld.volatile.global.u32 %r467, [%rd512];
	// end inline asm
	add.s32 	%r469, %r467, 1;
	// begin inline asm
	atom.global.exch.b32 %r468, [%rd512], %r469;
	// end inline asm
	// begin inline asm
	ld.volatile.global.u32 %r470, [%rd512];
	// end inline asm
	add.s32 	%r472, %r470, 1;
	// begin inline asm
	atom.global.exch.b32 %r471, [%rd512], %r472;
	// end inline asm
	// begin inline asm
	ld.volatile.global.u32 %r473, [%rd512];
	// end inline asm
	add.s32 	%r475, %r473, 1;
	// begin inline asm
	atom.global.exch.b32 %r474, [%rd512], %r475;
	// end inline asm
	// begin inline asm
	ld.volatile.global.u32 %r476, [%rd512];
	// end inline asm
	add.s32 	%r478, %r476, 1;
	// begin inline asm
	atom.global.exch.b32 %r477, [%rd512], %r478;
	// end inline asm
	// begin inline asm
	ld.volatile.global.u32 %r479, [%rd512];
	// end inline asm
	add.s32 	%r481, %r479, 1;
	// begin inline asm
	atom.global.exch.b32 %r480, [%rd512], %r481;
	// end inline asm
	// begin inline asm
	ld.volatile.global.u32 %r482, [%rd512];
	// end inline asm
	add.s32 	%r484, %r482, 1;
	// begin inline asm
	atom.global.exch.b32 %r483, [%rd512], %r484;
	// end inline asm
	// begin inline asm
	ld.volatile.global.u32 %r485, [%rd512];
	// end inline asm
	add.s32 	%r487, %r485, 1;
	// begin inline asm
	atom.global.exch.b32 %r486, [%rd512], %r487;
	// end inline asm
	// begin inline asm
	ld.volatile.global.u32 %r488, [%rd512];
	// end inline asm
	add.s32 	%r490, %r488, 1;
	// begin inline asm
	atom.global.exch.b32 %r489, [%rd512], %r490;
	// end inline asm
	// begin inline asm
	ld.volatile.global.u32 %r491, [%rd512];
	// end inline asm
	add.s32 	%r493, %r491, 1;
	// begin inline asm
	atom.global.exch.b32 %r492, [%rd512], %r493;
	// end inline asm
	// begin inline asm
	ld.volatile.global.u32 %r494, [%rd512];
	// end inline asm
	add.s32 	%r496, %r494, 1;
	// begin inline asm
	atom.global.exch.b32 %r495, [%rd512], %r496;
	// end inline asm
	// begin inline asm
	ld.volatile.global.u32 %r497, [%rd512];
	// end inline asm
	add.s32 	%r499, %r497, 1;
	// begin inline asm
	atom.global.exch.b32 %r498, [%rd512], %r499;
	// end inline asm
	// begin inline asm
	ld.volatile.global.u32 %r500, [%rd512];
	// end inline asm
	add.s32 	%r502, %r500, 1;
	// begin inline asm
	atom.global.exch.b32 %r501, [%rd512], %r502;
	// end inline asm
	// begin inline asm
	ld.volatile.global.u32 %r503, [%rd512];
	// end inline asm
	add.s32 	%r505, %r503, 1;
	// begin inline asm
	atom.global.exch.b32 %r504, [%rd512], %r505;
	// end inline asm
	// begin inline asm
	ld.volatile.global.u32 %r506, [%rd512];
	// end inline asm
	add.s32 	%r508, %r506, 1;
	// begin inline asm
	atom.global.exch.b32 %r507, [%rd512], %r508;
	// end inline asm
	// begin inline asm
	ld.volatile.global.u32 %r509, [%rd512];
	// end inline asm
	add.s32 	%r511, %r509, 1;
	// begin inline asm
	atom.global.exch.b32 %r510, [%rd512], %r511;
	// end inline asm
	// begin inline asm
	ld.volatile.global.u32 %r512, [%rd512];
	// end inline asm
	add.s32 	%r514, %r512, 1;
	// begin inline asm
	atom.global.exch.b32 %r513, [%rd512], %r514;
	// end inline asm
	// begin inline asm
	ld.volatile.global.u32 %r515, [%rd512];
	// end inline asm
	add.s32 	%r517, %r515, 1;
	// begin inline asm
	atom.global.exch.b32 %r516, [%rd512], %r517;
	// end inline asm
	// begin inline asm
	ld.volatile.global.u32 %r518, [%rd512];
	// end inline asm
	add.s32 	%r520, %r518, 1;
	// begin inline asm
	atom.global.exch.b32 %r519, [%rd512], %r520;
	// end inline asm
	// begin inline asm
	ld.volatile.global.u32 %r521, [%rd512];
	// end inline asm
	add.s32 	%r523, %r521, 1;
	// begin inline asm
	atom.global.exch.b32 %r522, [%rd512], %r523;
	// end inline asm
	// begin inline asm
	ld.volatile.global.u32 %r524, [%rd512];
	// end inline asm
	add.s32 	%r526, %r524, 1;
	// begin inline asm
	atom.global.exch.b32 %r525, [%rd512], %r526;
	// end inline asm
	// begin inline asm
	ld.volatile.global.u32 %r527, [%rd512];
	// end inline asm
	add.s32 	%r529, %r527, 1;
	// begin inline asm
	atom.global.exch.b32 %r528, [%rd512], %r529;
	// end inline asm
	// begin inline asm
	ld.volatile.global.u32 %r530, [%rd512];
	// end inline asm
	add.s32 	%r532, %r530, 1;
	// begin inline asm
	atom.global.exch.b32 %r531, [%rd512], %r532;
	// end inline asm
	// begin inline asm
	ld.volatile.global.u32 %r533, [%rd512];
	// end inline asm
	add.s32 	%r535, %r533, 1;
	// begin inline asm
	atom.global.exch.b32 %r534, [%rd512], %r535;
	// end inline asm
	// begin inline asm
	ld.volatile.global.u32 %r536, [%rd512];
	// end inline asm
	add.s32 	%r538, %r536, 1;
	// begin inline asm
	atom.global.exch.b32 %r537, [%rd512], %r538;
	// end inline asm
	// begin inline asm
	ld.volatile.global.u32 %r539, [%rd512];
	// end inline asm
	add.s32 	%r541, %r539, 1;
	// begin inline asm
	atom.global.exch.b32 %r540, [%rd512], %r541;
	// end inline asm
	// begin inline asm
	ld.volatile.global.u32 %r542, [%rd512];
	// end inline asm
	add.s32 	%r544, %r542, 1;
	// begin inline asm
	atom.global.exch.b32 %r543, [%rd512], %r544;
	// end inline asm
	// begin inline asm
	ld.volatile.global.u32 %r545, [%rd512];
	// end inline asm
	add.s32 	%r547, %r545, 1;
	// begin inline asm
	atom.global.exch.b32 %r546, [%rd512], %r547;
	// end inline asm
	// begin inline asm
	ld.volatile.global.u32 %r548, [%rd512];
	// end inline asm
	add.s32 	%r550, %r548, 1;
	// begin inline asm
	atom.global.exch.b32 %r549, [%rd512], %r550;
	// end inline asm
	// begin inline asm
	ld.volatile.global.u32 %r551, [%rd512];
	// end inline asm
	add.s32 	%r553, %r551, 1;
	// begin inline asm
	atom.global.exch.b32 %r552, [%rd512], %r553;
	// end inline asm
	// begin inline asm
	ld.volatile.global.u32 %r554, [%rd512];
	// end inline asm
	add.s32 	%r556, %r554, 1;
	// begin inline asm
	atom.global.exch.b32 %r555, [%rd512], %r556;
	// end inline asm
	// begin inline asm
	ld.volatile.global.u32 %r557, [%rd512];
	// end inline asm
	add.s32 	%r559, %r557, 1;
	// begin inline asm
	atom.global.exch.b32 %r558, [%rd512], %r559;
	// end inline asm
	// begin inline asm
	ld.volatile.global.u32 %r560, [%rd512];
	// end inline asm
	add.s32 	%r562, %r560, 1;
	// begin inline asm
	atom.global.exch.b32 %r561, [%rd512], %r562;
	// end inline asm
	// begin inline asm
	ld.volatile.global.u32 %r563, [%rd512];
	// end inline asm
	add.s32 	%r565, %r563, 1;
	// begin inline asm
	atom.global.exch.b32 %r564, [%rd512], %r565;
	// end inline asm
	// begin inline asm
	ld.volatile.global.u32 %r566, [%rd512];
	// end inline asm
	add.s32 	%r568, %r566, 1;
	// begin inline asm
	atom.global.exch.b32 %r567, [%rd512], %r568;
	// end inline asm
	// begin inline asm
	ld.volatile.global.u32 %r569, [%rd512];
	// end inline asm
	add.s32 	%r571, %r569, 1;
	// begin inline asm
	atom.global.exch.b32 %r570, [%rd512], %r571;
	// end inline asm
	// begin inline asm
	ld.volatile.global.u32 %r572, [%rd512];
	// end inline asm
	add.s32 	%r574, %r572, 1;
	// begin inline asm
	atom.global.exch.b32 %r573, [%rd512], %r574;
	// end inline asm
	// begin inline asm
	ld.volatile.global.u32 %r575, [%rd512];
	// end inline asm
	add.s32 	%r577, %r575, 1;
	// begin inline asm
	atom.global.exch.b32 %r576, [%rd512], %r577;
	// end inline asm
	// begin inline asm
	ld.volatile.global.u32 %r578, [%rd512];
	// end inline asm
	add.s32 	%r580, %r578, 1;
	// begin inline asm
	atom.global.exch.b32 %r579, [%rd512], %r580;
	// end inline asm
	// begin inline asm
	ld.volatile.global.u32 %r581, [%rd512];
	// end inline asm
	add.s32 	%r583, %r581, 1;
	// begin inline asm
	atom.global.exch.b32 %r582, [%rd512], %r583;
	// end inline asm
	// begin inline asm
	ld.volatile.global.u32 %r584, [%rd512];
	// end inline asm
	add.s32 	%r586, %r584, 1;
	// begin inline asm
	atom.global.exch.b32 %r585, [%rd512], %r586;
	// end inline asm
	// begin inline asm
	ld.volatile.global.u32 %r587, [%rd512];
	// end inline asm
	add.s32 	%r589, %r587, 1;
	// begin inline asm
	atom.global.exch.b32 %r588, [%rd512], %r589;
	// end inline asm
	// begin inline asm
	ld.volatile.global.u32 %r590, [%rd512];
	// end inline asm
	add.s32 	%r592, %r590, 1;
	// begin inline asm
	atom.global.exch.b32 %r591, [%rd512], %r592;
	// end inline asm
	// begin inline asm
	ld.volatile.global.u32 %r593, [%rd512];
	// end inline asm
	add.s32 	%r595, %r593, 1;
	// begin inline asm
	atom.global.exch.b32 %r594, [%rd512], %r595;
	// end inline asm
	// begin inline asm
	ld.volatile.global.u32 %r596, [%rd512];
	// end inline asm
	add.s32 	%r598, %r596, 1;
	// begin inline asm
	atom.global.exch.b32 %r597, [%rd512], %r598;
	// end inline asm
	// begin inline asm
	ld.volatile.global.u32 %r599, [%rd512];
	// end inline asm
	add.s32 	%r601, %r599, 1;
	// begin inline asm
	atom.global.exch.b32 %r600, [%rd512], %r601;
	// end inline asm
	// begin inline asm
	ld.volatile.global.u32 %r602, [%rd512];
	// end inline asm
	add.s32 	%r604, %r602, 1;
	// begin inline asm
	atom.global.exch.b32 %r603, [%rd512], %r604;
	// end inline asm
	// begin inline asm
	ld.volatile.global.u32 %r605, [%rd512];
	// end inline asm
	add.s32 	%r607, %r605, 1;
	// begin inline asm
	atom.global.exch.b32 %r606, [%rd512], %r607;
	// end inline asm
	// begin inline asm
	ld.volatile.global.u32 %r608, [%rd512];
	// end inline asm
	add.s32 	%r610, %r608, 1;
	// begin inline asm
	atom.global.exch.b32 %r609, [%rd512], %r610;
	// end inline asm
	// begin inline asm
	ld.volatile.global.u32 %r611, [%rd512];
	// end inline asm
	add.s32 	%r613, %r611, 1;
	// begin inline asm
	atom.global.exch.b32 %r612, [%rd512], %r613;
	// end inline asm
	// begin inline asm
	ld.volatile.global.u32 %r614, [%rd512];
	// end inline asm
	add.s32 	%r616, %r614, 1;
	// begin inline asm
	atom.global.exch.b32 %r615, [%rd512], %r616;
	// end inline asm
	// begin inline asm
	ld.volatile.global.u32 %r617, [%rd512];
	// end inline asm
	add.s32 	%r619, %r617, 1;
	// begin inline asm
	atom.global.exch.b32 %r618, [%rd512], %r619;
	// end inline asm
	// begin inline asm
	ld.volatile.global.u32 %r620, [%rd512];
	// end inline asm
	add.s32 	%r622, %r620, 1;
	// begin inline asm
	atom.global.exch.b32 %r621, [%rd512], %r622;
	// end inline asm
	// begin inline asm
	ld.volatile.global.u32 %r623, [%rd512];
	// end inline asm
	add.s32 	%r625, %r623, 1;
	// begin inline asm
	atom.global.exch.b32 %r624, [%rd512], %r625;
	// end inline asm
	// begin inline asm
	ld.volatile.global.u32 %r626, [%rd512];
	// end inline asm
	add.s32 	%r628, %r626, 1;
	// begin inline asm
	atom.global.exch.b32 %r627, [%rd512], %r628;
	// end inline asm
	// begin inline asm
	ld.volatile.global.u32 %r629, [%rd512];
	// end inline asm
	add.s32 	%r631, %r629, 1;
	// begin inline asm
	atom.global.exch.b32 %r630, [%rd512], %r631;
	// end inline asm
	// begin inline asm
	ld.volatile.global.u32 %r632, [%rd512];
	// end inline asm
	add.s32 	%r634, %r632, 1;
	// begin inline asm
	atom.global.exch.b32 %r633, [%rd512], %r634;
	// end inline asm
	// begin inline asm
	ld.volatile.global.u32 %r635, [%rd512];
	// end inline asm
	add.s32 	%r637, %r635, 1;
	// begin inline asm
	atom.global.exch.b32 %r636, [%rd512], %r637;
	// end inline asm
	// begin inline asm
	ld.volatile.global.u32 %r638, [%rd512];
	// end inline asm
	add.s32 	%r640, %r638, 1;
	// begin inline asm
	atom.global.exch.b32 %r639, [%rd512], %r640;
	// end inline asm
	// begin inline asm
	ld.volatile.global.u32 %r641, [%rd512];
	// end inline asm
	add.s32 	%r643, %r641, 1;
	// begin inline asm
	atom.global.exch.b32 %r642, [%rd512], %r643;
	// end inline asm
	// begin inline asm
	ld.volatile.global.u32 %r644, [%rd512];
	// end inline asm
	add.s32 	%r646, %r644, 1;
	// begin inline asm
	atom.global.exch.b32 %r645, [%rd512], %r646;
	// end inline asm
	// begin inline asm
	ld.volatile.global.u32 %r647, [%rd512];
	// end inline asm
	add.s32 	%r649, %r647, 1;
	// begin inline asm
	atom.global.exch.b32 %r648, [%rd512], %r649;
	// end inline asm
	// begin inline asm
	ld.volatile.global.u32 %r650, [%rd512];
	// end inline asm
	add.s32 	%r652, %r650, 1;
	// begin inline asm
	atom.global.exch.b32 %r651, [%rd512], %r652;
	// end inline asm
	// begin inline asm
	ld.volatile.global.u32 %r653, [%rd512];
	// end inline asm
	add.s32 	%r655, %r653, 1;
	// begin inline asm
	atom.global.exch.b32 %r654, [%rd512], %r655;
	// end inline asm
	// begin inline asm
	ld.volatile.global.u32 %r656, [%rd512];
	// end inline asm
	add.s32 	%r658, %r656, 1;
	// begin inline asm
	atom.global.exch.b32 %r657, [%rd512], %r658;
	// end inline asm
	// begin inline asm
	ld.volatile.global.u32 %r659, [%rd512];
	// end inline asm
	add.s32 	%r661, %r659, 1;
	// begin inline asm
	atom.global.exch.b32 %r660, [%rd512], %r661;
	// end inline asm
	// begin inline asm
	ld.volatile.global.u32 %r662, [%rd512];
	// end inline asm
	add.s32 	%r664, %r662, 1;
	// begin inline asm
	atom.global.exch.b32 %r663, [%rd512], %r664;
	// end inline asm
	// begin inline asm
	ld.volatile.global.u32 %r665, [%rd512];
	// end inline asm
	add.s32 	%r667, %r665, 1;
	// begin inline asm
	atom.global.exch.b32 %r666, [%rd512], %r667;
	// end inline asm
	// begin inline asm
	ld.volatile.global.u32 %r668, [%rd512];
	// end inline asm
	add.s32 	%r670, %r668, 1;
	// begin inline asm
	atom.global.exch.b32 %r669, [%rd512], %r670;
	// end inline asm
	// begin inline asm
	ld.volatile.global.u32 %r671, [%rd512];
	// end inline asm
	add.s32 	%r673, %r671, 1;
	// begin inline asm
	atom.global.exch.b32 %r672, [%rd512], %r673;
	// end inline asm
	// begin inline asm
	ld.volatile.global.u32 %r674, [%rd512];
	// end inline asm
	add.s32 	%r676, %r674, 1;
	// begin inline asm
	atom.global.exch.b32 %r675, [%rd512], %r676;
	// end inline asm
	// begin inline asm
	ld.volatile.global.u32 %r677, [%rd512];
	// end inline asm
	add.s32 	%r679, %r677, 1;
	// begin inline asm
	atom.global.exch.b32 %r678, [%rd512], %r679;
	// end inline asm
	// begin inline asm
	ld.volatile.global.u32 %r680, [%rd512];
	// end inline asm
	add.s32 	%r682, %r680, 1;
	// begin inline asm
	atom.global.exch.b32 %r681, [%rd512], %r682;
	// end inline asm
	// begin inline asm
	ld.volatile.global.u32 %r683, [%rd512];
	// end inline asm
	add.s32 	%r685, %r683, 1;
	// begin inline asm
	atom.global.exch.b32 %r684, [%rd512], %r685;
	// end inline asm
	// begin inline asm
	ld.volatile.global.u32 %r686, [%rd512];
	// end inline asm
	add.s32 	%r688, %r686, 1;
	// begin inline asm
	atom.global.exch.b32 %r687, [%rd512], %r688;
	// end inline asm
	// begin inline asm
	ld.volatile.global.u32 %r689, [%rd512];
	// end inline asm
	add.s32 	%r691, %r689, 1;
	// begin inline asm
	atom.global.exch.b32 %r690, [%rd512], %r691;
	// end inline asm
	// begin inline asm
	ld.volatile.global.u32 %r692, [%rd512];
	// end inline asm
	add.s32 	%r694, %r692, 1;
	// begin inline asm
	atom.global.exch.b32 %r693, [%rd512], %r694;
	// end inline asm
	// begin inline asm
	ld.volatile.global.u32 %r695, [%rd512];
	// end inline asm
	add.s32 	%r697, %r695, 1;
	// begin inline asm
	atom.global.exch.b32 %r696, [%rd512], %r697;
	// end inline asm
	// begin inline asm
	ld.volatile.global.u32 %r698, [%rd512];
	// end inline asm
	add.s32 	%r700, %r698, 1;
	// begin inline asm
	atom.global.exch.b32 %r699, [%rd512], %r700;
	// end inline asm
	// begin inline asm
	ld.volatile.global.u32 %r701, [%rd512];
	// end inline asm
	add.s32 	%r703, %r701, 1;
	// begin inline asm
	atom.global.exch.b32 %r702, [%rd512], %r703;
	// end inline asm
	// begin inline asm
	ld.volatile.global.u32 %r704, [%rd512];
	// end inline asm
	add.s32 	%r706, %r704, 1;
	// begin inline asm
	atom.global.exch.b32 %r705, [%rd512], %r706;
	// end inline asm
	// begin inline asm
	ld.volatile.global.u32 %r707, [%rd512];
	// end inline asm
	add.s32 	%r709, %r707, 1;
	// begin inline asm
	atom.global.exch.b32 %r708, [%rd512], %r709;
	// end inline asm
	// begin inline asm
	ld.volatile.global.u32 %r710, [%rd512];
	// end inline asm
	add.s32 	%r712, %r710, 1;
	// begin inline asm
	atom.global.exch.b32 %r711, [%rd512], %r712;
	// end inline asm
	// begin inline asm
	ld.volatile.global.u32 %r713, [%rd512];
	// end inline asm
	add.s32 	%r715, %r713, 1;
	// begin inline asm
	atom.global.exch.b32 %r714, [%rd512], %r715;
	// end inline asm
	// begin inline asm
	ld.volatile.global.u32 %r716, [%rd512];
	// end inline asm
	add.s32 	%r718, %r716, 1;
	// begin inline asm
	atom.global.exch.b32 %r717, [%rd512], %r718;
	// end inline asm
	// begin inline asm
	ld.volatile.global.u32 %r719, [%rd512];
	// end inline asm
	add.s32 	%r721, %r719, 1;
	// begin inline asm
	atom.global.exch.b32 %r720, [%rd512], %r721;
	// end inline asm
	// begin inline asm
	ld.volatile.global.u32 %r722, [%rd512];
	// end inline asm
	add.s32 	%r724, %r722, 1;
	// begin inline asm
	atom.global.exch.b32 %r723, [%rd512], %r724;
	// end inline asm
	// begin inline asm
	ld.volatile.global.u32 %r725, [%rd512];
	// end inline asm
	add.s32 	%r727, %r725, 1;
	// begin inline asm
	atom.global.exch.b32 %r726, [%rd512], %r727;
	// end inline asm
	// begin inline asm
	ld.volatile.global.u32 %r728, [%rd512];
	// end inline asm
	add.s32 	%r730, %r728, 1;
	// begin inline asm
	atom.global.exch.b32 %r729, [%rd512], %r730;
	// end inline asm
	// begin inline asm
	ld.volatile.global.u32 %r731, [%rd512];
	// end inline asm
	add.s32 	%r733, %r731, 1;
	// begin inline asm
	atom.global.exch.b32 %r732, [%rd512], %r733;
	// end inline asm
	// begin inline asm
	ld.volatile.global.u32 %r734, [%rd512];
	// end inline asm
	add.s32 	%r736, %r734, 1;
	// begin inline asm
	atom.global.exch.b32 %r735, [%rd512], %r736;
	// end inline asm
	// begin inline asm
	ld.volatile.global.u32 %r737, [%rd512];
	// end inline asm
	add.s32 	%r739, %r737, 1;
	// begin inline asm
	atom.global.exch.b32 %r738, [%rd512], %r739;
	// end inline asm
	// begin inline asm
	ld.volatile.global.u32 %r740, [%rd512];
	// end inline asm
	add.s32 	%r742, %r740, 1;
	// begin inline asm
	atom.global.exch.b32 %r741, [%rd512], %r742;
	// end inline asm
	// begin inline asm
	ld.volatile.global.u32 %r743, [%rd512];
	// end inline asm
	add.s32 	%r745, %r743, 1;
	// begin inline asm
	atom.global.exch.b32 %r744, [%rd512], %r745;
	// end inline asm
	// begin inline asm
	ld.volatile.global.u32 %r746, [%rd512];
	// end inline asm
	add.s32 	%r748, %r746, 1;
	// begin inline asm
	atom.global.exch.b32 %r747, [%rd512], %r748;
	// end inline asm
	// begin inline asm
	ld.volatile.global.u32 %r749, [%rd512];
	// end inline asm
	add.s32 	%r751, %r749, 1;
	// begin inline asm
	atom.global.exch.b32 %r750, [%rd512], %r751;
	// end inline asm
	// begin inline asm
	ld.volatile.global.u32 %r752, [%rd512];
	// end inline asm
	add.s32 	%r754, %r752, 1;
	// begin inline asm
	atom.global.exch.b32 %r753, [%rd512], %r754;
	// end inline asm
	// begin inline asm
	ld.volatile.global.u32 %r755, [%rd512];
	// end inline asm
	add.s32 	%r757, %r755, 1;
	// begin inline asm
	atom.global.exch.b32 %r756, [%rd512], %r757;
	// end inline asm
	// begin inline asm
	ld.volatile.global.u32 %r758, [%rd512];
	// end inline asm
	add.s32 	%r760, %r758, 1;
	// begin inline asm
	atom.global.exch.b32 %r759, [%rd512], %r760;
	// end inline asm
	// begin inline asm
	ld.volatile.global.u32 %r761, [%rd512];
	// end inline asm
	add.s32 	%r763, %r761, 1;
	// begin inline asm
	atom.global.exch.b32 %r762, [%rd512], %r763;
	// end inline asm
	// begin inline asm
	ld.volatile.global.u32 %r764, [%rd512];
	// end inline asm
	add.s32 	%r766, %r764, 1;
	// begin inline asm
	atom.global.exch.b32 %r765, [%rd512], %r766;
	// end inline asm
	// begin inline asm
	ld.volatile.global.u32 %r767, [%rd512];
	// end inline asm
	add.s32 	%r769, %r767, 1;
	// begin inline asm
	atom.global.exch.b32 %r768, [%rd512], %r769;
	// end inline asm
$L__BB66_2:
	ret;

}
	// .globl	_Z4testIL_Z15load_atomic_addPKjEL_Z14store_volatilePjjELi256E14strided_accessILj1024ELj1EE11lower_lanesILj1EEEvv
.visible .entry _Z4testIL_Z15load_atomic_addPKjEL_Z14store_volatilePjjELi256E14strided_accessILj1024ELj1EE11lower_lanesILj1EEEvv()
{
	.reg .pred 	%p<2>;
	.reg .b32 	%r<519>;
	.reg .b64 	%rd<517>;

	// begin inline asm
	mov.u32 %r1, %laneid;
	// end inline asm
	setp.ne.s32 	%p1, %r1, 0;
	@%p1 bra 	$L__BB67_2;
	mov.u32 	%r514, %ctaid.x;
	mov.u32 	%r515, %ntid.x;
	mov.u32 	%r516, %tid.x;
	mad.lo.s32 	%r517, %r514, %r515, %r516;
	shl.b32 	%r518, %r517, 2;
	cvt.u64.u32 	%rd513, %r518;
	and.b64  	%rd514, %rd513, 4092;
	mov.u64 	%rd515, buffer;
	cvta.global.u64 	%rd516, %rd515;
	add.s64 	%rd512, %rd516, %rd514;
	// begin inline asm
	atom.global.add.u32 %r2, [%rd512], 0;
	// end inline asm
	add.s32 	%r3, %r2, 1;
	// begin inline asm
	st.volatile.global.u32 [%rd512], %r3;
	// end inline asm
	// begin inline asm
	atom.global.add.u32 %r4, [%rd512], 0;
	// end inline asm
	add.s32 	%r5, %r4, 1;
	// begin inline asm
	st.volatile.global.u32 [%rd512], %r5;
	// end inline asm
	// begin inline asm
	atom.global.add.u32 %r6, [%rd512], 0;
	// end inline asm
	add.s32 	%r7, %r6, 1;
	// begin inline asm
	st.volatile.global.u32 [%rd512], %r7;
	// end inline asm
	// begin inline asm
	atom.global.add.u32 %r8, [%rd512], 0;
	// end inline asm
	add.s32 	%r9, %r8, 1;
	// begin inline asm
	st.volatile.global.u32 [%rd512], %r9;
	// end inline asm
	// begin inline asm
	atom.global.add.u32 %r10, [%rd512], 0;
	// end inline asm
	add.s32 	%r11, %r10, 1;
	// begin inline asm
	st.volatile.global.u32 [%rd512], %r11;
	// end inline asm
	// begin inline asm
	atom.global.add.u32 %r12, [%rd512], 0;
	// end inline asm
	add.s32 	%r13, %r12, 1;
	// begin inline asm
	st.volatile.global.u32 [%rd512], %r13;
	// end inline asm
	// begin inline asm
	atom.global.add.u32 %r14, [%rd512], 0;
	// end inline asm
	add.s32 	%r15, %r14, 1;
	// begin inline asm
	st.volatile.global.u32 [%rd512], %r15;
	// end inline asm
	// begin inline asm
	atom.global.add.u32 %r16, [%rd512], 0;
	// end inline asm
	add.s32 	%r17, %r16, 1;
	// begin inline asm
	st.volatile.global.u32 [%rd512], %r17;
	// end inline asm
	// begin inline asm
	atom.global.add.u32 %r18, [%rd512], 0;
	// end inline asm
	add.s32 	%r19, %r18, 1;
	// begin inline asm
	st.volatile.global.u32 [%rd512], %r19;
	// end inline asm
	// begin inline asm
	atom.global.add.u32 %r20, [%rd512], 0;
	// end inline asm
	add.s32 	%r21, %r20, 1;
	// begin inline asm
	st.volatile.global.u32 [%rd512], %r21;
	// end inline asm
	// begin inline asm
	atom.global.add.u32 %r22, [%rd512], 0;
	// end inline asm
	add.s32 	%r23, %r22, 1;
	// begin inline asm
	st.volatile.global.u32 [%rd512], %r23;
	// end inline asm
	// begin inline asm
	atom.global.add.u32 %r24, [%rd512], 0;
	// end inline asm
	add.s32 	%r25, %r24, 1;
	// begin inline asm
	st.volatile.global.u32 [%rd512], %r25;
	// end inline asm
	// begin inline asm
	atom.global.add.u32 %r26, [%rd512], 0;
	// end inline asm
	add.s32 	%r27, %r26, 1;
	// begin inline asm
	st.volatile.global.u32 [%rd512], %r27;
	// end inline asm
	// begin inline asm
	atom.global.add.u32 %r28, [%rd512], 0;
	// end inline asm
	add.s32 	%r29, %r28, 1;
	// begin inline asm
	st.volatile.global.u32 [%rd512], %r29;
	// end inline asm
	// begin inline asm
	atom.global.add.u32 %r30, [%rd512], 0;
	// end inline asm
	add.s32 	%r31, %r30, 1;
	// begin inline asm
	st.volatile.global.u32 [%rd512], %r31;
	// end inline asm
	// begin inline asm
	atom.global.add.u32 %r32, [%rd512], 0;
	// end inline asm
	add.s32 	%r33, %r32, 1;
	// begin inline asm
	st.volatile.global.u32 [%rd512], %r33;
	// end inline asm
	// begin inline asm
	atom.global.add.u32 %r34, [%rd512], 0;
	// end inline asm
	add.s32 	%r35, %r34, 1;
	// begin inline asm
	st.volatile.global.u32 [%rd512], %r35;
	// end inline asm
	// begin inline asm
	atom.global.add.u32 %r36, [%rd512], 0;
	// end inline asm
	add.s32 	%r37, %r36, 1;
	// begin inline asm
	st.volatile.global.u32 [%rd512], %r37;
	// end inline asm
	// begin inline asm
	atom.global.add.u32 %r38, [%rd512], 0;
	// end inline asm
	add.s32 	%r39, %r38, 1;
	// begin inline asm
	st.volatile.global.u32 [%rd512], %r39;
	// end inline asm
	// begin inline asm
	atom.global.add.u32 %r40, [%rd512], 0;
	// end inline asm
	add.s32 	%r41, %r40, 1;
	// begin inline asm
	st.volatile.global.u32 [%rd512], %r41;
	// end inline asm
	// begin inline asm
	atom.global.add.u32 %r42, [%rd512], 0;
	// end inline asm
	add.s32 	%r43, %r42, 1;
	// begin inline asm
	st.volatile.global.u32 [%rd512], %r43;
	// end inline asm
	// begin inline asm
	atom.global.add.u32 %r44, [%rd512], 0;
	// end inline asm
	add.s32 	%r45, %r44, 1;
	// begin inline asm
	st.volatile.global.u32 [%rd512], %r45;
	// end inline asm
	// begin inline asm
	atom.global.add.u32 %r46, [%rd512], 0;
	// end inline asm
	add.s32 	%r47, %r46, 1;
	// begin inline asm
	st.volatile.global.u32 [%rd512], %r47;
	// end inline asm
	// begin inline asm
	atom.global.add.u32 %r48, [%rd512], 0;
	// end inline asm
	add.s32 	%r49, %r48, 1;
	// begin inline asm
	st.volatile.global.u32 [%rd512], %r49;
	// end inline asm
	// begin inline asm
	atom.global.add.u32 %r50, [%rd512], 0;
	// end inline asm
	add.s32 	%r51, %r50, 1;
	// begin inline asm
	st.volatile.global.u32 [%rd512], %r51;
	// end inline asm
	// begin inline asm
	atom.global.add.u32 %r52, [%rd512], 0;
	// end inline asm
	add.s32 	%r53, %r52, 1;
	// begin inline asm
	st.volatile.global.u32 [%rd512], %r53;
	// end inline asm
	// begin inline asm
	atom.global.add.u32 %r54, [%rd512], 0;
	// end inline asm
	add.s32 	%r55, %r54, 1;
	// begin inline asm
	st.volatile.global.u32 [%rd512], %r55;
	// end inline asm
	// begin inline asm
	atom.global.add.u32 %r56, [%rd512], 0;
	// end inline asm
	add.s32 	%r57, %r56, 1;
	// begin inline asm
	st.volatile.global.u32 [%rd512], %r57;
	// end inline asm
	// begin inline asm
	atom.global.add.u32 %r58, [%rd512], 0;
	// end inline asm
	add.s32 	%r59, %r58, 1;
	// begin inline asm
	st.volatile.global.u32 [%rd512], %r59;
	// end inline asm
	// begin inline asm
	atom.global.add.u32 %r60, [%rd512], 0;
	// end inline asm
	add.s32 	%r61, %r60, 1;
	// begin inline asm
	st.volatile.global.u32 [%rd512], %r61;
	// end inline asm
	// begin inline asm
	atom.global.add.u32 %r62, [%rd512], 0;
	// end inline asm
	add.s32 	%r63, %r62, 1;
	// begin inline asm
	st.volatile.global.u32 [%rd512], %r63;
	// end inline asm
	// begin inline asm
	atom.global.add.u32 %r64, [%rd512], 0;
	// end inline asm
	add.s32 	%r65, %r64, 1;
	// begin inline asm
	st.volatile.global.u32 [%rd512], %r65;
	// end inline asm
	// begin inline asm
	atom.global.add.u32 %r66, [%rd512], 0;
	// end inline asm
	add.s32 	%r67, %r66, 1;
	// begin inline asm
	st.volatile.global.u32 [%rd512], %r67;
	// end inline asm
	// begin inline asm
	atom.global.add.u32 %r68, [%rd512], 0;
	// end inline asm
	add.s32 	%r69, %r68, 1;
	// begin inline asm
	st.volatile.global.u32 [%rd512], %r69;
	// end inline asm
	// begin inline asm
	atom.global.add.u32 %r70, [%rd512], 0;
	// end inline asm
	add.s32 	%r71, %r70, 1;
	// begin inline asm
	st.volatile.global.u32 [%rd512], %r71;
	// end inline asm
	// begin inline asm
	atom.global.add.u32 %r72, [%rd512], 0;
	// end inline asm
	add.s32 	%r73, %r72, 1;
	// begin inline asm
	st.volatile.global.u32 [%rd512], %r73;
	// end inline asm
	// begin inline asm
	atom.global.add.u32 %r74, [%rd512], 0;
	// end inline asm
	add.s32 	%r75, %r74, 1;
	// begin inline asm
	st.volatile.global.u32 [%rd512], %r75;
	// end inline asm
	// begin inline asm
	atom.global.add.u32 %r76, [%rd512], 0;
	// end inline asm
	add.s32 	%r77, %r76, 1;
	// begin inline asm
	st.volatile.global.u32 [%rd512], %r77;
	// end inline asm
	// begin inline asm
	atom.global.add.u32 %r78, [%rd512], 0;
	// end inline asm
	add.s32 	%r79, %r78, 1;
	// begin inline asm
	st.volatile.global.u32 [%rd512], %r79;
	// end inline asm
	// begin inline asm
	atom.global.add.u32 %r80, [%rd512], 0;
	// end inline asm
	add.s32 	%r81, %r80, 1;
	// begin inline asm
	st.volatile.global.u32 [%rd512], %r81;
	// end inline asm
	// begin inline asm
	atom.global.add.u32 %r82, [%rd512], 0;
	// end inline asm
	add.s32 	%r83, %r82, 1;
	// begin inline asm
	st.volatile.global.u32 [%rd512], %r83;
	// end inline asm
	// begin inline asm
	atom.global.add.u32 %r84, [%rd512], 0;
	// end inline asm
	add.s32 	%r85, %r84, 1;
	// begin inline asm
	st.volatile.global.u32 [%rd512], %r85;
	// end inline asm
	// begin inline asm
	atom.global.add.u32 %r86, [%rd512], 0;
	// end inline asm
	add.s32 	%r87, %r86, 1;
	// begin inline asm
	st.volatile.global.u32 [%rd512], %r87;
	// end inline asm
	// begin inline asm
	atom.global.add.u32 %r88, [%rd512], 0;
	// end inline asm
	add.s32 	%r89, %r88, 1;
	// begin inline asm
	st.volatile.global.u32 [%rd512], %r89;
	// end inline asm
	// begin inline asm
	atom.global.add.u32 %r90, [%rd512], 0;
	// end inline asm
	add.s32 	%r91, %r90, 1;
	// begin inline asm
	st.volatile.global.u32 [%rd512], %r91;
	// end inline asm
	// begin inline asm
	atom.global.add.u32 %r92, [%rd512], 0;
	// end inline asm
	add.s32 	%r93, %r92, 1;
	// begin inline asm
	st.volatile.global.u32 [%rd512], %r93;
	// end inline asm
	// begin inline asm
	atom.global.add.u32 %r94, [%rd512], 0;
	// end inline asm
	add.s32 	%r95, %r94, 1;
	// begin inline asm
	st.volatile.global.u32 [%rd512], %r95;
	// end inline asm
	// begin inline asm
	atom.global.add.u32 %r96, [%rd512], 0;
	// end inline asm
	add.s32 	%r97, %r96, 1;
	// begin inline asm
	st.volatile.global.u32 [%rd512], %r97;
	// end inline asm
	// begin inline asm
	atom.global.add.u32 %r98, [%rd512], 0;
	// end inline asm
	add.s32 	%r99, %r98, 1;
	// begin inline asm
	st.volatile.global.u32 [%rd512], %r99;
	// end inline asm
	// begin inline asm
	atom.global.add.u32 %r100, [%rd512], 0;
	// end inline asm
	add.s32 	%r101, %r100, 1;
	// begin inline asm
	st.volatile.global.u32 [%rd512], %r101;
	// end inline asm
	// begin inline asm
	atom.global.add.u32 %r102, [%rd512], 0;
	// end inline asm
	add.s32 	%r103, %r102, 1;
	// begin inline asm
	st.volatile.global.u32 [%rd512], %r103;
	// end inline asm
	// begin inline asm
	atom.global.add.u32 %r104, [%rd512], 0;
	// end inline asm
	add.s32 	%r105, %r104, 1;
	// begin inline asm
	st.volatile.global.u32 [%rd512], %r105;
	// end inline asm
	// begin inline asm
	atom.global.add.u32 %r106, [%rd512], 0;
	// end inline asm
	add.s32 	%r107, %r106, 1;
	// begin inline asm
	st.volatile.global.u32 [%rd512], %r107;
	// end inline asm
	// begin inline asm
	atom.global.add.u32 %r108, [%rd512], 0;
	// end inline asm
	add.s32 	%r109, %r108, 1;
	// begin inline asm
	st.volatile.global.u32 [%rd512], %r109;
	// end inline asm
	// begin inline asm
	atom.global.add.u32 %r110, [%rd512], 0;
	// end inline asm
	add.s32 	%r111, %r110, 1;
	// begin inline asm
	st.volatile.global.u32 [%rd512], %r111;
	// end inline asm
	// begin inline asm
	atom.global.add.u32 %r112, [%rd512], 0;
	// end inline asm
	add.s32 	%r113, %r112, 1;
	// begin inline asm
	st.volatile.global.u32 [%rd512], %r113;
	// end inline asm
	// begin inline asm
	atom.global.add.u32 %r114, [%rd512], 0;
	// end inline asm
	add.s32 	%r115, %r114, 1;
	// begin inline asm
	st.volatile.global.u32 [%rd512], %r115;
	// end inline asm
	// begin inline asm
	atom.global.add.u32 %r116, [%rd512], 0;
	// end inline asm
	add.s32 	%r117, %r116, 1;
	// begin inline asm
	st.volatile.global.u32 [%rd512], %r117;
	// end inline asm
	// begin inline asm
	atom.global.add.u32 %r118, [%rd512], 0;
	// end inline asm
	add.s32 	%r119, %r118, 1;
	// begin inline asm
	st.volatile.global.u32 [%rd512], %r119;
	// end inline asm
	// begin inline asm
	atom.global.add.u32 %r120, [%rd512], 0;
	// end inline asm
	add.s32 	%r121, %r120, 1;
	// begin inline asm
	st.volatile.global.u32 [%rd512], %r121;
	// end inline asm
	// begin inline asm
	atom.global.add.u32 %r122, [%rd512], 0;
	// end inline asm
	add.s32 	%r123, %r122, 1;
	// begin inline asm
	st.volatile.global.u32 [%rd512], %r123;
	// end inline asm
	// begin inline asm
	atom.global.add.u32 %r124, [%rd512], 0;
	// end inline asm
	add.s32 	%r125, %r124, 1;
	// begin inline asm
	st.volatile.global.u32 [%rd512], %r125;
	// end inline asm
	// begin inline asm
	atom.global.add.u32 %r126, [%rd512], 0;
	// end inline asm
	add.s32 	%r127, %r126, 1;
	// begin inline asm
	st.volatile.global.u32 [%rd512], %r127;
	// end inline asm
	// begin inline asm
	atom.global.add.u32 %r128, [%rd512], 0;
	// end inline asm
	add.s32 	%r129, %r128, 1;
	// begin inline asm
	st.volatile.global.u32 [%rd512], %r129;
	// end inline asm
	// begin inline asm
	atom.global.add.u32 %r130, [%rd512], 0;
	// end inline asm
	add.s32 	%r131, %r130, 1;
	// begin inline asm
	st.volatile.global.u32 [%rd512], %r131;
	// end inline asm
	// begin inline asm
	atom.global.add.u32 %r132, [%rd512], 0;
	// end inline asm
	add.s32 	%r133, %r132, 1;
	// begin inline asm
	st.volatile.global.u32 [%rd512], %r133;
	// end inline asm
	// begin inline asm
	atom.global.add.u32 %r134, [%rd512], 0;
	// end inline asm
	add.s32 	%r135, %r134, 1;
	// begin inline asm
	st.volatile.global.u32 [%rd512], %r135;
	// end inline asm
	// begin inline asm
	atom.global.add.u32 %r136, [%rd512], 0;
	// end inline asm
	add.s32 	%r137, %r136, 1;
	// begin inline asm
	st.volatile.global.u32 [%rd512], %r137;
	// end inline asm
	// begin inline asm
	atom.global.add.u32 %r138, [%rd512], 0;
	// end inline asm
	add.s32 	%r139, %r138, 1;
	// begin inline asm
	st.volatile.global.u32 [%rd512], %r139;
	// end inline asm
	// begin inline asm
	atom.global.add.u32 %r140, [%rd512], 0;
	// end inline asm
	add.s32 	%r141, %r140, 1;
	// begin inline asm
	st.volatile.global.u32 [%rd512], %r141;
	// end inline asm
	// begin inline asm
	atom.global.add.u32 %r142, [%rd512], 0;
	// end inline asm
	add.s32 	%r143, %r142, 1;
	// begin inline asm
	st.volatile.global.u32 [%rd512], %r143;
	// end inline asm
	// begin inline asm
	atom.global.add.u32 %r144, [%rd512], 0;
	// end inline asm
	add.s32 	%r145, %r144, 1;
	// begin inline asm
	st.volatile.global.u32 [%rd512], %r145;
	// end inline asm
	// begin inline asm
	atom.global.add.u32 %r146, [%rd512], 0;
	// end inline asm
	add.s32 	%r147, %r146, 1;
	// begin inline asm
	st.volatile.global.u32 [%rd512], %r147;
	// end inline asm
	// begin inline asm
	atom.global.add.u32 %r148, [%rd512], 0;
	// end inline asm
	add.s32 	%r149, %r148, 1;
	// begin inline asm
	st.volatile.global.u32 [%rd512], %r149;
	// end inline asm
	// begin inline asm
	atom.global.add.u32 %r150, [%rd512], 0;
	// end inline asm
	add.s32 	%r151, %r150, 1;
	// begin inline asm
	st.volatile.global.u32 [%rd512], %r151;
	// end inline asm
	// begin inline asm
	atom.global.add.u32 %r152, [%rd512], 0;
	// end inline asm
	add.s32 	%r153, %r152, 1;
	// begin inline asm
	st.volatile.global.u32 [%rd512], %r153;
	// end inline asm
	// begin inline asm
	atom.global.add.u32 %r154, [%rd512], 0;
	// end inline asm
	add.s32 	%r155, %r154, 1;
	// begin inline asm
	st.volatile.global.u32 [%rd512], %r155;
	// end inline asm
	// begin inline asm
	atom.global.add.u32 %r156, [%rd512], 0;
	// end inline asm
	add.s32 	%r157, %r156, 1;
	// begin inline asm
	st.volatile.global.u32 [%rd512], %r157;
	// end inline asm
	// begin inline asm
	atom.global.add.u32 %r158, [%rd512], 0;
	// end inline asm
	add.s32 	%r159, %r158, 1;
	// begin inline asm
	st.volatile.global.u32 [%rd512], %r159;
	// end inline asm
	// begin inline asm
	atom.global.add.u32 %r160, [%rd512], 0;
	// end inline asm
	add.s32 	%r161, %r160, 1;
	// begin inline asm
	st.volatile.global.u32 [%rd512], %r161;
	// end inline asm
	// begin inline asm
	atom.global.add.u32 %r162, [%rd512], 0;
	// end inline asm
	add.s32 	%r163, %r162, 1;
	// begin inline asm
	st.volatile.global.u32 [%rd512], %r163;
	// end inline asm
	// begin inline asm
	atom.global.add.u32 %r164, [%rd512], 0;
	// end inline asm
	add.s32 	%r165, %r164, 1;
	// begin inline asm
	st.volatile.global.u32 [%rd512], %r165;
	// end inline asm
	// begin inline asm
	atom.global.add.u32 %r166, [%rd512], 0;
	// end inline asm
	add.s32 	%r167, %r166, 1;
	// begin inline asm
	st.volatile.global.u32 [%rd512], %r167;
	// end inline asm
	// begin inline asm
	atom.global.add.u32 %r168, [%rd512], 0;
	// end inline asm
	add.s32 	%r169, %r168, 1;
	// begin inline asm
	st.volatile.global.u32 [%rd512], %r169;
	// end inline asm
	// begin inline asm
	atom.global.add.u32 %r170, [%rd512], 0;
	// end inline asm
	add.s32 	%r171, %r170, 1;
	// begin inline asm
	st.volatile.global.u32 [%rd512], %r171;
	// end inline asm
	// begin inline asm
	atom.global.add.u32 %r172, [%rd512], 0;
	// end inline asm
	add.s32 	%r173, %r172, 1;
	// begin inline asm
	st.volatile.global.u32 [%rd512], %r173;
	// end inline asm
	// begin inline asm
	atom.global.add.u32 %r174, [%rd512], 0;
	// end inline asm
	add.s32 	%r175, %r174, 1;
	// begin inline asm
	st.volatile.global.u32 [%rd512], %r175;
	// end inline asm
	// begin inline asm
	atom.global.add.u32 %r176, [%rd512], 0;
	// end inline asm
	add.s32 	%r177, %r176, 1;
	// begin inline asm
	st.volatile.global.u32 [%rd512], %r177;
	// end inline asm
	// begin inline asm
	atom.global.add.u32 %r178, [%rd512], 0;
	// end inline asm
	add.s32 	%r179, %r178, 1;
	// begin inline asm
	st.volatile.global.u32 [%rd512], %r179;
	// end inline asm
	// begin inline asm
	atom.global.add.u32 %r180, [%rd512], 0;
	// end inline asm
	add.s32 	%r181, %r180, 1;
	// begin inline asm
	st.volatile.global.u32 [%rd512], %r181;
	// end inline asm
	// begin inline asm
	atom.global.add.u32 %r182, [%rd512], 0;
	// end inline asm
	add.s32 	%r183, %r182, 1;
	// begin inline asm
	st.volatile.global.u32 [%rd512], %r183;
	// end inline asm
	// begin inline asm
	atom.global.add.u32 %r184, [%rd512], 0;
	// end inline asm
	add.s32 	%r185, %r184, 1;
	// begin inline asm
	st.volatile.global.u32 [%rd512], %r185;
	// end inline asm
	// begin inline asm
	atom.global.add.u32 %r186, [%rd512], 0;
	// end inline asm
	add.s32 	%r187, %r186, 1;
	// begin inline asm
	st.volatile.global.u32 [%rd512], %r187;
	// end inline asm
	// begin inline asm
	atom.global.add.u32 %r188, [%rd512], 0;
	// end inline asm
	add.s32 	%r189, %r188, 1;
	// begin inline asm
	st.volatile.global.u32 [%rd512], %r189;
	// end inline asm
	// begin inline asm
	atom.global.add.u32 %r190, [%rd512], 0;
	// end inline asm
	add.s32 	%r191, %r190, 1;
	// begin inline asm
	st.volatile.global.u32 [%rd512], %r191;
	// end inline asm
	// begin inline asm
	atom.global.add.u32 %r192, [%rd512], 0;
	// end inline asm
	add.s32 	%r193, %r192, 1;
	// begin inline asm
	st.volatile.global.u32 [%rd512], %r193;
	// end inline asm
	// begin inline asm
	atom.global.add.u32 %r194, [%rd512], 0;
	// end inline asm
	add.s32 	%r195, %r194, 1;
	// begin inline asm
	st.volatile.global.u32 [%rd512], %r195;
	// end inline asm
	// begin inline asm
	atom.global.add.u32 %r196, [%rd512], 0;
	// end inline asm
	add.s32 	%r197, %r196, 1;
	// begin inline asm
	st.volatile.global.u32 [%rd512], %r197;
	// end inline asm
	// begin inline asm
	atom.global.add.u32 %r198, [%rd512], 0;
	// end inline asm
	add.s32 	%r199, %r198, 1;
	// begin inline asm
	st.volatile.global.u32 [%rd512], %r199;
	// end inline asm
	// begin inline asm
	atom.global.add.u32 %r200, [%rd512], 0;
	// end inline asm
	add.s32 	%r201, %r200, 1;
	// begin inline asm
	st.volatile.global.u32 [%rd512], %r201;
	// end inline asm
	// begin inline asm
	atom.global.add.u32 %r202, [%rd512], 0;
	// end inline asm
	add.s32 	%r203, %r202, 1;
	// begin inline asm
	st.volatile.global.u32 [%rd512], %r203;
	// end inline asm
	// begin inline asm
	atom.global.add.u32 %r204, [%rd512], 0;
	// end inline asm
	add.s32 	%r205, %r204, 1;
	// begin inline asm
	st.volatile.global.u32 [%rd512], %r205;
	// end inline asm
	// begin inline asm
	atom.global.add.u32 %r206, [%rd512], 0;
	// end inline asm
	add.s32 	%r207, %r206, 1;
	// begin inline asm
	st.volatile.global.u32 [%rd512], %r207;
	// end inline asm
	// begin inline asm
	atom.global.add.u32 %r208, [%rd512], 0;
	// end inline asm
	add.s32 	%r209, %r208, 1;
	// begin inline asm
	st.volatile.global.u32 [%rd512], %r209;
	// end inline asm
	// begin inline asm
	atom.global.add.u32 %r210, [%rd512], 0;
	// end inline asm
	add.s32 	%r211, %r210, 1;
	// begin inline asm
	st.volatile.global.u32 [%rd512], %r211;
	// end inline asm
	// begin inline asm
	atom.global.add.u32 %r212, [%rd512], 0;
	// end inline asm
	add.s32 	%r213, %r212, 1;
	// begin inline asm
	st.volatile.global.u32 [%rd512], %r213;
	// end inline asm
	// begin inline asm
	atom.global.add.u32 %r214, [%rd512], 0;
	// end inline asm
	add.s32 	%r215, %r214, 1;
	// begin inline asm
	st.volatile.global.u32 [%rd512], %r215;
	// end inline asm
	// begin inline asm
	atom.global.add.u32 %r216, [%rd512], 0;
	// end inline asm
	add.s32 	%r217, %r216, 1;
	// begin inline asm
	st.volatile.global.u32 [%rd512], %r217;
	// end inline asm
	// begin inline asm
	atom.global.add.u32 %r218, [%rd512], 0;
	// end inline asm
	add.s32 	%r219, %r218, 1;
	// begin inline asm
	st.volatile.global.u32 [%rd512], %r219;
	// end inline asm
	// begin inline asm
	atom.global.add.u32 %r220, [%rd512], 0;
	// end inline asm
	add.s32 	%r221, %r220, 1;
	// begin inline asm
	st.volatile.global.u32 [%rd512], %r221;
	// end inline asm
	// begin inline asm
	atom.global.add.u32 %r222, [%rd512], 0;
	// end inline asm
	add.s32 	%r223, %r222, 1;
	// begin inline asm
	st.volatile.global.u32 [%rd512], %r223;
	// end inline asm
	// begin inline asm
	atom.global.add.u32 %r224, [%rd512], 0;
	// end inline asm
	add.s32 	%r225, %r224, 1;
	// begin inline asm
	st.volatile.global.u32 [%rd512], %r225;
	// end inline asm
	// begin inline asm
	atom.global.add.u32 %r226, [%rd512], 0;
	// end inline asm
	add.s32 	%r227, %r226, 1;
	// begin inline asm
	st.volatile.global.u32 [%rd512], %r227;
	// end inline asm
	// begin inline asm
	atom.global.add.u32 %r228, [%rd512], 0;
	// end inline asm
	add.s32 	%r229, %r228, 1;
	// begin inline asm
	st.volatile.global.u32 [%rd512], %r229;
	// end inline asm
	// begin inline asm
	atom.global.add.u32 %r230, [%rd512], 0;
	// end inline asm
	add.s32 	%r231, %r230, 1;
	// begin inline asm
	st.volatile.global.u32 [%rd512], %r231;
	// end inline asm
	// begin inline asm
	atom.global.add.u32 %r232, [%rd512], 0;
	// end inline asm
	add.s32 	%r233, %r232, 1;
	// begin inline asm
	st.volatile.global.u32 [%rd512], %r233;
	// end inline asm
	// begin inline asm
	atom.global.add.u32 %r234, [%rd512], 0;
	// end inline asm
	add.s32 	%r235, %r234, 1;
	// begin inline asm
	st.volatile.global.u32 [%rd512], %r235;
	// end inline asm
	// begin inline asm
	atom.global.add.u32 %r236, [%rd512], 0;
	// end inline asm
	add.s32 	%r237, %r236, 1;
	// begin inline asm
	st.volatile.global.u32 [%rd512], %r237;
	// end inline asm
	// begin inline asm
	atom.global.add.u32 %r238, [%rd512], 0;
	// end inline asm
	add.s32 	%r239, %r238, 1;
	// begin inline asm
	st.volatile.global.u32 [%rd512], %r239;
	// end inline asm
	// begin inline asm
	atom.global.add.u32 %r240, [%rd512], 0;
	// end inline asm
	add.s32 	%r241, %r240, 1;
	// begin inline asm
	st.volatile.global.u32 [%rd512], %r241;
	// end inline asm
	// begin inline asm
	atom.global.add.u32 %r242, [%rd512], 0;
	// end inline asm
	add.s32 	%r243, %r242, 1;
	// begin inline asm
	st.volatile.global.u32 [%rd512], %r243;
	// end inline asm
	// begin inline asm
	atom.global.add.u32 %r244, [%rd512], 0;
	// end inline asm
	add.s32 	%r245, %r244, 1;
	// begin inline asm
	st.volatile.global.u32 [%rd512], %r245;
	// end inline asm
	// begin inline asm
	atom.global.add.u32 %r246, [%rd512], 0;
	// end inline asm
	add.s32 	%r247, %r246, 1;
	// begin inline asm
	st.volatile.global.u32 [%rd512], %r247;
	// end inline asm
	// begin inline asm
	atom.global.add.u32 %r248, [%rd512], 0;
	// end inline asm
	add.s32 	%r249, %r248, 1;
	// begin inline asm
	st.volatile.global.u32 [%rd512], %r249;
	// end inline asm
	// begin inline asm
	atom.global.add.u32 %r250, [%rd512], 0;
	// end inline asm
	add.s32 	%r251, %r250, 1;
	// begin inline asm
	st.volatile.global.u32 [%rd512], %r251;
	// end inline asm
	// begin inline asm
	atom.global.add.u32 %r252, [%rd512], 0;
	// end inline asm
	add.s32 	%r253, %r252, 1;
	// begin inline asm
	st.volatile.global.u32 [%rd512], %r253;
	// end inline asm
	// begin inline asm
	atom.global.add.u32 %r254, [%rd512], 0;
	// end inline asm
	add.s32 	%r255, %r254, 1;
	// begin inline asm
	st.volatile.global.u32 [%rd512], %r255;
	// end inline asm
	// begin inline asm
	atom.global.add.u32 %r256, [%rd512], 0;
	// end inline asm
	add.s32 	%r257, %r256, 1;
	// begin inline asm
	st.volatile.global.u32 [%rd512], %r257;
	// end inline asm
	// begin inline asm
	atom.global.add.u32 %r258, [%rd512], 0;
	// end inline asm
	add.s32 	%r259, %r258, 1;
	// begin inline asm
	st.volatile.global.u32 [%rd512], %r259;
	// end inline asm
	// begin inline asm
	atom.global.add.u32 %r260, [%rd512], 0;
	// end inline asm
	add.s32 	%r261, %r260, 1;
	// begin inline asm
	st.volatile.global.u32 [%rd512], %r261;
	// end inline asm
	// begin inline asm
	atom.global.add.u32 %r262, [%rd512], 0;
	// end inline asm
	add.s32 	%r263, %r262, 1;
	// begin inline asm
	st.volatile.global.u32 [%rd512], %r263;
	// end inline asm
	// begin inline asm
	atom.global.add.u32 %r264, [%rd512], 0;
	// end inline asm
	add.s32 	%r265, %r264, 1;
	// begin inline asm
	st.volatile.global.u32 [%rd512], %r265;
	// end inline asm
	// begin inline asm
	atom.global.add.u32 %r266, [%rd512], 0;
	// end inline asm
	add.s32 	%r267, %r266, 1;
	// begin inline asm
	st.volatile.global.u32 [%rd512], %r267;
	// end inline asm
	// begin inline asm
	atom.global.add.u32 %r268, [%rd512], 0;
	// end inline asm
	add.s32 	%r269, %r268, 1;
	// begin inline asm
	st.volatile.global.u32 [%rd512], %r269;
	// end inline asm
	// begin inline asm
	atom.global.add.u32 %r270, [%rd512], 0;
	// end inline asm
	add.s32 	%r271, %r270, 1;
	// begin inline asm
	st.volatile.global.u32 [%rd512], %r271;
	// end inline asm
	// begin inline asm
	atom.global.add.u32 %r272, [%rd512], 0;
	// end inline asm
	add.s32 	%r273, %r272, 1;
	// begin inline asm
	st.volatile.global.u32 [%rd512], %r273;
	// end inline asm
	// begin inline asm
	atom.global.add.u32 %r274, [%rd512], 0;
	// end inline asm
	add.s32 	%r275, %r274, 1;
	// begin inline asm
	st.volatile.global.u32 [%rd512], %r275;
	// end inline asm
	// begin inline asm
	atom.global.add.u32 %r276, [%rd512], 0;
	// end inline asm
	add.s32 	%r277, %r276, 1;
	// begin inline asm
	st.volatile.global.u32 [%rd512], %r277;
	// end inline asm
	// begin inline asm
	atom.global.add.u32 %r278, [%rd512], 0;
	// end inline asm
	add.s32 	%r279, %r278, 1;
	// begin inline asm
	st.volatile.global.u32 [%rd512], %r279;
	// end inline asm
	// begin inline asm
	atom.global.add.u32 %r280, [%rd512], 0;
	// end inline asm
	add.s32 	%r281, %r280, 1;
	// begin inline asm
	st.volatile.global.u32 [%rd512], %r281;
	// end inline asm
	// begin inline asm
	atom.global.add.u32 %r282, [%rd512], 0;
	// end inline asm
	add.s32 	%r283, %r282, 1;
	// begin inline asm
	st.volatile.global.u32 [%rd512], %r283;
	// end inline asm
	// begin inline asm
	atom.global.add.u32 %r284, [%rd512], 0;
	// end inline asm
	add.s32 	%r285, %r284, 1;
	// begin inline asm
	st.volatile.global.u32 [%rd512], %r285;
	// end inline asm
	// begin inline asm
	atom.global.add.u32 %r286, [%rd512], 0;
	// end inline asm
	add.s32 	%r287, %r286, 1;
	// begin inline asm
	st.volatile.global.u32 [%rd512], %r287;
	// end inline asm
	// begin inline asm
	atom.global.add.u32 %r288, [%rd512], 0;
	// end inline asm
	add.s32 	%r289, %r288, 1;
	// begin inline asm
	st.volatile.global.u32 [%rd512], %r289;
	// end inline asm
	// begin inline asm
	atom.global.add.u32 %r290, [%rd512], 0;
	// end inline asm
	add.s32 	%r291, %r290, 1;
	// begin inline asm
	st.volatile.global.u32 [%rd512], %r291;
	// end inline asm
	// begin inline asm
	atom.global.add.u32 %r292, [%rd512], 0;
	// end inline asm
	add.s32 	%r293, %r292, 1;
	// begin inline asm
	st.volatile.global.u32 [%rd512], %r293;
	// end inline asm
	// begin inline asm
	atom.global.add.u32 %r294, [%rd512], 0;
	// end inline asm
	add.s32 	%r295, %r294, 1;
	// begin inline asm
	st.volatile.global.u32 [%rd512], %r295;
	// end inline asm
	// begin inline asm
	atom.global.add.u32 %r296, [%rd512], 0;
	// end inline asm
	add.s32 	%r297, %r296, 1;
	// begin inline asm
	st.volatile.global.u32 [%rd512], %r297;
	// end inline asm
	// begin inline asm
	atom.global.add.u32 %r298, [%rd512], 0;
	// end inline asm
	add.s32 	%r299, %r298, 1;
	// begin inline asm
	st.volatile.global.u32 [%rd512], %r299;
	// end inline asm
	// begin inline asm
	atom.global.add.u32 %r300, [%rd512], 0;
	// end inline asm
	add.s32 	%r301, %r300, 1;
	// begin inline asm
	st.volatile.global.u32 [%rd512], %r301;
	// end inline asm
	// begin inline asm
	atom.global.add.u32 %r302, [%rd512], 0;
	// end inline asm
	add.s32 	%r303, %r302, 1;
	// begin inline asm
	st.volatile.global.u32 [%rd512], %r303;
	// end inline asm
	// begin inline asm
	atom.global.add.u32 %r304, [%rd512], 0;
	// end inline asm
	add.s32 	%r305, %r304, 1;
	// begin inline asm
	st.volatile.global.u32 [%rd512], %r305;
	// end inline asm
	// begin inline asm
	atom.global.add.u32 %r306, [%rd512], 0;
	// end inline asm
	add.s32 	%r307, %r306, 1;
	// begin inline asm
	st.volatile.global.u32 [%rd512], %r307;
	// end inline asm
	// begin inline asm
	atom.global.add.u32 %r308, [%rd512], 0;
	// end inline asm
	add.s32 	%r309, %r308, 1;
	// begin inline asm
	st.volatile.global.u32 [%rd512], %r309;
	// end inline asm
	// begin inline asm
	atom.global.add.u32 %r310, [%rd512], 0;
	// end inline asm
	add.s32 	%r311, %r310, 1;
	// begin inline asm
	st.volatile.global.u32 [%rd512], %r311;
	// end inline asm
	// begin inline asm
	atom.global.add.u32 %r312, [%rd512], 0;
	// end inline asm
	add.s32 	%r313, %r312, 1;
	// begin inline asm
	st.volatile.global.u32 [%rd512], %r313;
	// end inline asm
	// begin inline asm
	atom.global.add.u32 %r314, [%rd512], 0;
	// end inline asm
	add.s32 	%r315, %r314, 1;
	// begin inline asm
	st.volatile.global.u32 [%rd512], %r315;
	// end inline asm
	// begin inline asm
	atom.global.add.u32 %r316, [%rd512], 0;
	// end inline asm
	add.s32 	%r317, %r316, 1;
	// begin inline asm
	st.volatile.global.u32 [%rd512], %r317;
	// end inline asm
	// begin inline asm
	atom.global.add.u32 %r318, [%rd512], 0;
	// end inline asm
	add.s32 	%r319, %r318, 1;
	// begin inline asm
	st.volatile.global.u32 [%rd512], %r319;
	// end inline asm
	// begin inline asm
	atom.global.add.u32 %r320, [%rd512], 0;
	// end inline asm
	add.s32 	%r321, %r320, 1;
	// begin inline asm
	st.volatile.global.u32 [%rd512], %r321;
	// end inline asm
	// begin inline asm
	atom.global.add.u32 %r322, [%rd512], 0;
	// end inline asm
	add.s32 	%r323, %r322, 1;
	// begin inline asm
	st.volatile.global.u32 [%rd512], %r323;
	// end inline asm
	// begin inline asm
	atom.global.add.u32 %r324, [%rd512], 0;
	// end inline asm
	add.s32 	%r325, %r324, 1;
	// begin inline asm
	st.volatile.global.u32 [%rd512], %r325;
	// end inline asm
	// begin inline asm
	atom.global.add.u32 %r326, [%rd512], 0;
	// end inline asm
	add.s32 	%r327, %r326, 1;
	// begin inline asm
	st.volatile.global.u32 [%rd512], %r327;
	// end inline asm
	// begin inline asm
	atom.global.add.u32 %r328, [%rd512], 0;
	// end inline asm
	add.s32 	%r329, %r328, 1;
	// begin inline asm
	st.volatile.global.u32 [%rd512], %r329;
	// end inline asm
	// begin inline asm
	atom.global.add.u32 %r330, [%rd512], 0;
	// end inline asm
	add.s32 	%r331, %r330, 1;
	// begin inline asm
	st.volatile.global.u32 [%rd512], %r331;
	// end inline asm
	// begin inline asm
	atom.global.add.u32 %r332, [%rd512], 0;
	// end inline asm
	add.s32 	%r333, %r332, 1;
	// begin inline asm
	st.volatile.global.u32 [%rd512], %r333;
	// end inline asm
	// begin inline asm
	atom.global.add.u32 %r334, [%rd512], 0;
	// end inline asm
	add.s32 	%r335, %r334, 1;
	// begin inline asm
	st.volatile.global.u32 [%rd512], %r335;
	// end inline asm
	// begin inline asm
	atom.global.add.u32 %r336, [%rd512], 0;
	// end inline asm
	add.s32 	%r337, %r336, 1;
	// begin inline asm
	st.volatile.global.u32 [%rd512], %r337;
	// end inline asm
	// begin inline asm
	atom.global.add.u32 %r338, [%rd512], 0;
	// end inline asm
	add.s32 	%r339, %r338, 1;
	// begin inline asm
	st.volatile.global.u32 [%rd512], %r339;
	// end inline asm
	// begin inline asm
	atom.global.add.u32 %r340, [%rd512], 0;
	// end inline asm
	add.s32 	%r341, %r340, 1;
	// begin inline asm
	st.volatile.global.u32 [%rd512], %r341;
	// end inline asm
	// begin inline asm
	atom.global.add.u32 %r342, [%rd512], 0;
	// end inline asm
	add.s32 	%r343, %r342, 1;
	// begin inline asm
	st.volatile.global.u32 [%rd512], %r343;
	// end inline asm
	// begin inline asm
	atom.global.add.u32 %r344, [%rd512], 0;
	// end inline asm
	add.s32 	%r345, %r344, 1;
	// begin inline asm
	st.volatile.global.u32 [%rd512], %r345;
	// end inline asm
	// begin inline asm
	atom.global.add.u32 %r346, [%rd512], 0;
	// end inline asm
	add.s32 	%r347, %r346, 1;
	// begin inline asm
	st.volatile.global.u32 [%rd512], %r347;
	// end inline asm
	// begin inline asm
	atom.global.add.u32 %r348, [%rd512], 0;
	// end inline asm
	add.s32 	%r349, %r348, 1;
	// begin inline asm
	st.volatile.global.u32 [%rd512], %r349;
	// end inline asm
	// begin inline asm
	atom.global.add.u32 %r350, [%rd512], 0;
	// end inline asm
	add.s32 	%r351, %r350, 1;
	// begin inline asm
	st.volatile.global.u32 [%rd512], %r351;
	// end inline asm
	// begin inline asm
	atom.global.add.u32 %r352, [%rd512], 0;
	// end inline asm
	add.s32 	%r353, %r352, 1;
	// begin inline asm
	st.volatile.global.u32 [%rd512], %r353;
	// end inline asm
	// begin inline asm
	atom.global.add.u32 %r354, [%rd512], 0;
	// end inline asm
	add.s32 	%r355, %r354, 1;
	// begin inline asm
	st.volatile.global.u32 [%rd512], %r355;
	// end inline asm
	// begin inline asm
	atom.global.add.u32 %r356, [%rd512], 0;
	// end inline asm
	add.s32 	%r357, %r356, 1;
	// begin inline asm
	st.volatile.global.u32 [%rd512], %r357;
	// end inline asm
	// begin inline asm
	atom.global.add.u32 %r358, [%rd512], 0;
	// end inline asm
	add.s32 	%r359, %r358, 1;
	// begin inline asm
	st.volatile.global.u32 [%rd512], %r359;
	// end inline asm
	// begin inline asm
	atom.global.add.u32 %r360, [%rd512], 0;
	// end inline asm
	add.s32 	%r361, %r360, 1;
	// begin inline asm
	st.volatile.global.u32 [%rd512], %r361;
	// end inline asm
	// begin inline asm
	atom.global.add.u32 %r362, [%rd512], 0;
	// end inline asm
	add.s32 	%r363, %r362, 1;
	// begin inline asm
	st.volatile.global.u32 [%rd512], %r363;
	// end inline asm
	// begin inline asm
	atom.global.add.u32 %r364, [%rd512], 0;
	// end inline asm
	add.s32 	%r365, %r364, 1;
	// begin inline asm
	st.volatile.global.u32 [%rd512], %r365;
	// end inline asm
	// begin inline asm
	atom.global.add.u32 %r366, [%rd512], 0;
	// end inline asm
	add.s32 	%r367, %r366, 1;
	// begin inline asm
	st.volatile.global.u32 [%rd512], %r367;
	// end inline asm
	// begin inline asm
	atom.global.add.u32 %r368, [%rd512], 0;
	// end inline asm
	add.s32 	%r369, %r368, 1;
	// begin inline asm
	st.volatile.global.u32 [%rd512], %r369;
	// end inline asm
	// begin inline asm
	atom.global.add.u32 %r370, [%rd512], 0;
	// end inline asm
	add.s32 	%r371, %r370, 1;
	// begin inline asm
	st.volatile.global.u32 [%rd512], %r371;
	// end inline asm
	// begin inline asm
	atom.global.add.u32 %r372, [%rd512], 0;
	// end inline asm
	add.s32 	%r373, %r372, 1;
	// begin inline asm
	st.volatile.global.u32 [%rd512], %r373;
	// end inline asm
	// begin inline asm
	atom.global.add.u32 %r374, [%rd512], 0;
	// end inline asm
	add.s32 	%r375, %r374, 1;
	// begin inline asm
	st.volatile.global.u32 [%rd512], %r375;
	// end inline asm
	// begin inline asm
	atom.global.add.u32 %r376, [%rd512], 0;
	// end inline asm
	add.s32 	%r377, %r376, 1;
	// begin inline asm
	st.volatile.global.u32 [%rd512], %r377;
	// end inline asm
	// begin inline asm
	atom.global.add.u32 %r378, [%rd512], 0;
	// end inline asm
	add.s32 	%r379, %r378, 1;
	// begin inline asm
	st.volatile.global.u32 [%rd512], %r379;
	// end inline asm
	// begin inline asm
	atom.global.add.u32 %r380, [%rd512], 0;
	// end inline asm
	add.s32 	%r381, %r380, 1;
	// begin inline asm
	st.volatile.global.u32 [%rd512], %r381;
	// end inline asm
	// begin inline asm
	atom.global.add.u32 %r382, [%rd512], 0;
	// end inline asm
	add.s32 	%r383, %r382, 1;
	// begin inline asm
	st.volatile.global.u32 [%rd512], %r383;
	// end inline asm
	// begin inline asm
	atom.global.add.u32 %r384, [%rd512], 0;
	// end inline asm
	add.s32 	%r385, %r384, 1;
	// begin inline asm
	st.volatile.global.u32 [%rd512], %r385;
	// end inline asm
	// begin inline asm
	atom.global.add.u32 %r386, [%rd512], 0;
	// end inline asm
	add.s32 	%r387, %r386, 1;
	// begin inline asm
	st.volatile.global.u32 [%rd512], %r387;
	// end inline asm
	// begin inline asm
	atom.global.add.u32 %r388, [%rd512], 0;
	// end inline asm
	add.s32 	%r389, %r388, 1;
	// begin inline asm
	st.volatile.global.u32 [%rd512], %r389;
	// end inline asm
	// begin inline asm
	atom.global.add.u32 %r390, [%rd512], 0;
	// end inline asm
	add.s32 	%r391, %r390, 1;
	// begin inline asm
	st.volatile.global.u32 [%rd512], %r391;
	// end inline asm
	// begin inline asm
	atom.global.add.u32 %r392, [%rd512], 0;
	// end inline asm
	add.s32 	%r393, %r392, 1;
	// begin inline asm
	st.volatile.global.u32 [%rd512], %r393;
	// end inline asm
	// begin inline asm
	atom.global.add.u32 %r394, [%rd512], 0;
	// end inline asm
	add.s32 	%r395, %r394, 1;
	// begin inline asm
	st.volatile.global.u32 [%rd512], %r395;
	// end inline asm
	// begin inline asm
	atom.global.add.u32 %r396, [%rd512], 0;
	// end inline asm
	add.s32 	%r397, %r396, 1;
	// begin inline asm
	st.volatile.global.u32 [%rd512], %r397;
	// end inline asm
	// begin inline asm
	atom.global.add.u32 %r398, [%rd512], 0;
	// end inline asm
	add.s32 	%r399, %r398, 1;
	// begin inline asm
	st.volatile.global.u32 [%rd512], %r399;
	// end inline asm
	// begin inline asm
	atom.global.add.u32 %r400, [%rd512], 0;
	// end inline asm
	add.s32 	%r401, %r400, 1;
	// begin inline asm
	st.volatile.global.u32 [%rd512], %r401;
	// end inline asm
	// begin inline asm
	atom.global.add.u32 %r402, [%rd512], 0;
	// end inline asm
	add.s32 	%r403, %r402, 1;
	// begin inline asm
	st.volatile.global.u32 [%rd512], %r403;
	// end inline asm
	// begin inline asm
	atom.global.add.u32 %r404, [%rd512], 0;
	// end inline asm
	add.s32 	%r405, %r404, 1;
	// begin inline asm
	st.volatile.global.u32 [%rd512], %r405;
	// end inline asm
	// begin inline asm
	atom.global.add.u32 %r406, [%rd512], 0;
	// end inline asm
	add.s32 	%r407, %r406, 1;
	// begin inline asm
	st.volatile.global.u32 [%rd512], %r407;
	// end inline asm
	// begin inline asm
	atom.global.add.u32 %r408, [%rd512], 0;
	// end inline asm
	add.s32 	%r409, %r408, 1;
	// begin inline asm
	st.volatile.global.u32 [%rd512], %r409;
	// end inline asm
	// begin inline asm
	atom.global.add.u32 %r410, [%rd512], 0;
	// end inline asm
	add.s32 	%r411, %r410, 1;
	// begin inline asm
	st.volatile.global.u32 [%rd512], %r411;
	// end inline asm
	// begin inline asm
	atom.global.add.u32 %r412, [%rd512], 0;
	// end inline asm
	add.s32 	%r413, %r412, 1;
	// begin inline asm
	st.volatile.global.u32 [%rd512], %r413;
	// end inline asm
	// begin inline asm
	atom.global.add.u32 %r414, [%rd512], 0;
	// end inline asm
	add.s32 	%r415, %r414, 1;
	// begin inline asm
	st.volatile.global.u32 [%rd512], %r415;
	// end inline asm
	// begin inline asm
	atom.global.add.u32 %r416, [%rd512], 0;
	// end inline asm
	add.s32 	%r417, %r416, 1;
	// begin inline asm
	st.volatile.global.u32 [%rd512], %r417;
	// end inline asm
	// begin inline asm
	atom.global.add.u32 %r418, [%rd512], 0;
	// end inline asm
	add.s32 	%r419, %r418, 1;
	// begin inline asm
	st.volatile.global.u32 [%rd512], %r419;
	// end inline asm
	// begin inline asm
	atom.global.add.u32 %r420, [%rd512], 0;
	// end inline asm
	add.s32 	%r421, %r420, 1;
	// begin inline asm
	st.volatile.global.u32 [%rd512], %r421;
	// end inline asm
	// begin inline asm
	atom.global.add.u32 %r422, [%rd512], 0;
	// end inline asm
	add.s32 	%r423, %r422, 1;
	// begin inline asm
	st.volatile.global.u32 [%rd512], %r423;
	// end inline asm
	// begin inline asm
	atom.global.add.u32 %r424, [%rd512], 0;
	// end inline asm
	add.s32 	%r425, %r424, 1;
	// begin inline asm
	st.volatile.global.u32 [%rd512], %r425;
	// end inline asm
	// begin inline asm
	atom.global.add.u32 %r426, [%rd512], 0;
	// end inline asm
	add.s32 	%r427, %r426, 1;
	// begin inline asm
	st.volatile.global.u32 [%rd512], %r427;
	// end inline asm
	// begin inline asm
	atom.global.add.u32 %r428, [%rd512], 0;
	// end inline asm
	add.s32 	%r429, %r428, 1;
	// begin inline asm
	st.volatile.global.u32 [%rd512], %r429;
	// end inline asm
	// begin inline asm
	atom.global.add.u32 %r430, [%rd512], 0;
	// end inline asm
	add.s32 	%r431, %r430, 1;
	// begin inline asm
	st.volatile.global.u32 [%rd512], %r431;
	// end inline asm
	// begin inline asm
	atom.global.add.u32 %r432, [%rd512], 0;
	// end inline asm
	add.s32 	%r433, %r432, 1;
	// begin inline asm
	st.volatile.global.u32 [%rd512], %r433;
	// end inline asm
	// begin inline asm
	atom.global.add.u32 %r434, [%rd512], 0;
	// end inline asm
	add.s32 	%r435, %r434, 1;
	// begin inline asm
	st.volatile.global.u32 [%rd512], %r435;
	// end inline asm
	// begin inline asm
	atom.global.add.u32 %r436, [%rd512], 0;
	// end inline asm
	add.s32 	%r437, %r436, 1;
	// begin inline asm
	st.volatile.global.u32 [%rd512], %r437;
	// end inline asm
	// begin inline asm
	atom.global.add.u32 %r438, [%rd512], 0;
	// end inline asm
	add.s32 	%r439, %r438, 1;
	// begin inline asm
	st.volatile.global.u32 [%rd512], %r439;
	// end inline asm
	// begin inline asm
	atom.global.add.u32 %r440, [%rd512], 0;
	// end inline asm
	add.s32 	%r441, %r440, 1;
	// begin inline asm
	st.volatile.global.u32 [%rd512], %r441;
	// end inline asm
	// begin inline asm
	atom.global.add.u32 %r442, [%rd512], 0;
	// end inline asm
	add.s32 	%r443, %r442, 1;
	// begin inline asm
	st.volatile.global.u32 [%rd512], %r443;
	// end inline asm
	// begin inline asm
	atom.global.add.u32 %r444, [%rd512], 0;
	// end inline asm
	add.s32 	%r445, %r444, 1;
	// begin inline asm
	st.volatile.global.u32 [%rd512], %r445;
	// end inline asm
	// begin inline asm
	atom.global.add.u32 %r446, [%rd512], 0;
	// end inline asm
	add.s32 	%r447, %r446, 1;
	// begin inline asm
	st.volatile.global.u32 [%rd512], %r447;
	// end inline asm
	// begin inline asm
	atom.global.add.u32 %r448, [%rd512], 0;
	// end inline asm
	add.s32 	%r449, %r448, 1;
	// begin inline asm
	st.volatile.global.u32 [%rd512], %r449;
	// end inline asm
	// begin inline asm
	atom.global.add.u32 %r450, [%rd512], 0;
	// end inline asm
	add.s32 	%r451, %r450, 1;
	// begin inline asm
	st.volatile.global.u32 [%rd512], %r451;
	// end inline asm
	// begin inline asm
	atom.global.add.u32 %r452, [%rd512], 0;
	// end inline asm
	add.s32 	%r453, %r452, 1;
	// begin inline asm
	st.volatile.global.u32 [%rd512], %r453;
	// end inline asm
	// begin inline asm
	atom.global.add.u32 %r454, [%rd512], 0;
	// end inline asm
	add.s32 	%r455, %r454, 1;
	// begin inline asm
	st.volatile.global.u32 [%rd512], %r455;
	// end inline asm
	// begin inline asm
	atom.global.add.u32 %r456, [%rd512], 0;
	// end inline asm
	add.s32 	%r457, %r456, 1;
	// begin inline asm
	st.volatile.global.u32 [%rd512], %r457;
	// end inline asm
	// begin inline asm
	atom.global.add.u32 %r458, [%rd512], 0;
	// end inline asm
	add.s32 	%r459, %r458, 1;
	// begin inline asm
	st.volatile.global.u32 [%rd512], %r459;
	// end inline asm
	// begin inline asm
	atom.global.add.u32 %r460, [%rd512], 0;
	// end inline asm
	add.s32 	%r461, %r460, 1;
	// begin inline asm
	st.volatile.global.u32 [%rd512], %r461;
	// end inline asm
	// begin inline asm
	atom.global.add.u32 %r462, [%rd512], 0;
	// end inline asm
	add.s32 	%r463, %r462, 1;
	// begin inline asm
	st.volatile.global.u32 [%rd512], %r463;
	// end inline asm
	// begin inline asm
	atom.global.add.u32 %r464, [%rd512], 0;
	// end inline asm
	add.s32 	%r465, %r464, 1;
	// begin inline asm
	st.volatile.global.u32 [%rd512], %r465;
	// end inline asm
	// begin inline asm
	atom.global.add.u32 %r466, [%rd512], 0;
	// end inline asm
	add.s32 	%r467, %r466, 1;
	// begin inline asm
	st.volatile.global.u32 [%rd512], %r467;
	// end inline asm
	// begin inline asm
	atom.global.add.u32 %r468, [%rd512], 0;
	// end inline asm
	add.s32 	%r469, %r468, 1;
	// begin inline asm
	st.volatile.global.u32 [%rd512], %r469;
	// end inline asm
	// begin inline asm
	atom.global.add.u32 %r470, [%rd512], 0;
	// end inline asm
	add.s32 	%r471, %r470, 1;
	// begin inline asm
	st.volatile.global.u32 [%rd512], %r471;
	// end inline asm
	// begin inline asm
	atom.global.add.u32 %r472, [%rd512], 0;
	// end inline asm
	add.s32 	%r473, %r472, 1;
	// begin inline asm
	st.volatile.global.u32 [%rd512], %r473;
	// end inline asm
	// begin inline asm
	atom.global.add.u32 %r474, [%rd512], 0;
	// end inline asm
	add.s32 	%r475, %r474, 1;
	// begin inline asm
	st.volatile.global.u32 [%rd512], %r475;
	// end inline asm
	// begin inline asm
	atom.global.add.u32 %r476, [%rd512], 0;
	// end inline asm
	add.s32 	%r477, %r476, 1;
	// begin inline asm
	st.volatile.global.u32 [%rd512], %r477;
	// end inline asm
	// begin inline asm
	atom.global.add.u32 %r478, [%rd512], 0;
	// end inline asm
	add.s32 	%r479, %r478, 1;
	// begin inline asm
	st.volatile.global.u32 [%rd512], %r479;
	// end inline asm
	// begin inline asm
	atom.global.add.u32 %r480, [%rd512], 0;
	// end inline asm
	add.s32 	%r481, %r480, 1;
	// begin inline asm
	st.volatile.global.u32 [%rd512], %r481;
	// end inline asm
	// begin inline asm
	atom.global.add.u32 %r482, [%rd512], 0;
	// end inline asm
	add.s32 	%r483, %r482, 1;
	// begin inline asm
	st.volatile.global.u32 [%rd512], %r483;
	// end inline asm
	// begin inline asm
	atom.global.add.u32 %r484, [%rd512], 0;
	// end inline asm
	add.s32 	%r485, %r484, 1;
	// begin inline asm
	st.volatile.global.u32 [%rd512], %r485;
	// end inline asm
	// begin inline asm
	atom.global.add.u32 %r486, [%rd512], 0;
	// end inline asm
	add.s32 	%r487, %r486, 1;
	// begin inline asm
	st.volatile.global.u32 [%rd512], %r487;
	// end inline asm
	// begin inline asm
	atom.global.add.u32 %r488, [%rd512], 0;
	// end inline asm
	add.s32 	%r489, %r488, 1;
	// begin inline asm
	st.volatile.global.u32 [%rd512], %r489;
	// end inline asm
	// begin inline asm
	atom.global.add.u32 %r490, [%rd512], 0;
	// end inline asm
	add.s32 	%r491, %r490, 1;
	// begin inline asm
	st.volatile.global.u32 [%rd512], %r491;
	// end inline asm
	// begin inline asm
	atom.global.add.u32 %r492, [%rd512], 0;
	// end inline asm
	add.s32 	%r493, %r492, 1;
	// begin inline asm
	st.volatile.global.u32 [%rd512], %r493;
	// end inline asm
	// begin inline asm
	atom.global.add.u32 %r494, [%rd512], 0;
	// end inline asm
	add.s32 	%r495, %r494, 1;
	// begin inline asm
	st.volatile.global.u32 [%rd512], %r495;
	// end inline asm
	// begin inline asm
	atom.global.add.u32 %r496, [%rd512], 0;
	// end inline asm
	add.s32 	%r497, %r496, 1;
	// begin inline asm
	st.volatile.global.u32 [%rd512], %r497;
	// end inline asm
	// begin inline asm
	atom.global.add.u32 %r498, [%rd512], 0;
	// end inline asm
	add.s32 	%r499, %r498, 1;
	// begin inline asm
	st.volatile.global.u32 [%rd512], %r499;
	// end inline asm
	// begin inline asm
	atom.global.add.u32 %r500, [%rd512], 0;
	// end inline asm
	add.s32 	%r501, %r500, 1;
	// begin inline asm
	st.volatile.global.u32 [%rd512], %r501;
	// end inline asm
	// begin inline asm
	atom.global.add.u32 %r502, [%rd512], 0;
	// end inline asm
	add.s32 	%r503, %r502, 1;
	// begin inline asm
	st.volatile.global.u32 [%rd512], %r503;
	// end inline asm
	// begin inline asm
	atom.global.add.u32 %r504, [%rd512], 0;
	// end inline asm
	add.s32 	%r505, %r504, 1;
	// begin inline asm
	st.volatile.global.u32 [%rd512], %r505;
	// end inline asm
	// begin inline asm
	atom.global.add.u32 %r506, [%rd512], 0;
	// end inline asm
	add.s32 	%r507, %r506, 1;
	// begin inline asm
	st.volatile.global.u32 [%rd512], %r507;
	// end inline asm
	// begin inline asm
	atom.global.add.u32 %r508, [%rd512], 0;
	// end inline asm
	add.s32 	%r509, %r508, 1;
	// begin inline asm
	st.volatile.global.u32 [%rd512], %r509;
	// end inline asm
	// begin inline asm
	atom.global.add.u32 %r510, [%rd512], 0;
	// end inline asm
	add.s32 	%r511, %r510, 1;
	// begin inline asm
	st.volatile.global.u32 [%rd512], %r511;
	// end inline asm
	// begin inline asm
	atom.global.add.u32 %r512, [%rd512], 0;
	// end inline asm
	add.s32 	%r513, %r512, 1;
	// begin inline asm
	st.volatile.global.u32 [%rd512], %r513;
	// end inline asm
$L__BB67_2:
	ret;

}
	// .globl	_Z4testIL_Z15load_atomic_addPKjEL_Z17store_atomic_exchPjjELi256E14strided_accessILj1024ELj1EE11lower_lanesILj1EEEvv
.visible .entry _Z4testIL_Z15load_atomic_addPKjEL_Z17store_atomic_exchPjjELi256E14strided_accessILj1024ELj1EE11lower_lanesILj1EEEvv()
{
	.reg .pred 	%p<2>;
	.reg .b32 	%r<775>;
	.reg .b64 	%rd<517>;

	// begin inline asm
	mov.u32 %r1, %laneid;
	// end inline asm
	setp.ne.s32 	%p1, %r1, 0;
	@%p1 bra 	$L__BB68_2;
	mov.u32 	%r770, %ctaid.x;
	mov.u32 	%r771, %ntid.x;
	mov.u32 	%r772, %tid.x;
	mad.lo.s32 	%r773, %r770, %r771, %r772;
	shl.b32 	%r774, %r773, 2;
	cvt.u64.u32 	%rd513, %r774;
	and.b64  	%rd514, %rd513, 4092;
	mov.u64 	%rd515, buffer;
	cvta.global.u64 	%rd516, %rd515;
	add.s64 	%rd512, %rd516, %rd514;
	// begin inline asm
	atom.global.add.u32 %r2, [%rd512], 0;
	// end inline asm
	add.s32 	%r4, %r2, 1;
	// begin inline asm
	atom.global.exch.b32 %r3, [%rd512], %r4;
	// end inline asm
	// begin inline asm
	atom.global.add.u32 %r5, [%rd512], 0;
	// end inline asm
	add.s32 	%r7, %r5, 1;
	// begin inline asm
	atom.global.exch.b32 %r6, [%rd512], %r7;
	// end inline asm
	// begin inline asm
	atom.global.add.u32 %r8, [%rd512], 0;
	// end inline asm
	add.s32 	%r10, %r8, 1;
	// begin inline asm
	atom.global.exch.b32 %r9, [%rd512], %r10;
	// end inline asm
	// begin inline asm
	atom.global.add.u32 %r11, [%rd512], 0;
	// end inline asm
	add.s32 	%r13, %r11, 1;
	// begin inline asm
	atom.global.exch.b32 %r12, [%rd512], %r13;
	// end inline asm
	// begin inline asm
	atom.global.add.u32 %r14, [%rd512], 0;
	// end inline asm
	add.s32 	%r16, %r14, 1;
	// begin inline asm
	atom.global.exch.b32 %r15, [%rd512], %r16;
	// end inline asm
	// begin inline asm
	atom.global.add.u32 %r17, [%rd512], 0;
	// end inline asm
	add.s32 	%r19, %r17, 1;
	// begin inline asm
	atom.global.exch.b32 %r18, [%rd512], %r19;
	// end inline asm
	// begin inline asm
	atom.global.add.u32 %r20, [%rd512], 0;
	// end inline asm
	add.s32 	%r22, %r20, 1;
	// begin inline asm
	atom.global.exch.b32 %r21, [%rd512], %r22;
	// end inline asm
	// begin inline asm
	atom.global.add.u32 %r23, [%rd512], 0;
	// end inline asm
	add.s32 	%r25, %r23, 1;
	// begin inline asm
	atom.global.exch.b32 %r24, [%rd512], %r25;
	// end inline asm
	// begin inline asm
	atom.global.add.u32 %r26, [%rd512], 0;
	// end inline asm
	add.s32 	%r28, %r26, 1;
	// begin inline asm
	atom.global.exch.b32 %r27, [%rd512], %r28;
	// end inline asm
	// begin inline asm
	atom.global.add.u32 %r29, [%rd512], 0;
	// end inline asm
	add.s32 	%r31, %r29, 1;
	// begin inline asm
	atom.global.exch.b32 %r30, [%rd512], %r31;
	// end inline asm
	// begin inline asm
	atom.global.add.u32 %r32, [%rd512], 0;
	// end inline asm
	add.s32 	%r34, %r32, 1;
	// begin inline asm
	atom.global.exch.b32 %r33, [%rd512], %r34;
	// end inline asm
	// begin inline asm
	atom.global.add.u32 %r35, [%rd512], 0;
	// end inline asm
	add.s32 	%r37, %r35, 1;
	// begin inline asm
	atom.global.exch.b32 %r36, [%rd512], %r37;
	// end inline asm
	// begin inline asm
	atom.global.add.u32 %r38, [%rd512], 0;
	// end inline asm
	add.s32 	%r40, %r38, 1;
	// begin inline asm
	atom.global.exch.b32 %r39, [%rd512], %r40;
	// end inline asm
	// begin inline asm
	atom.global.add.u32 %r41, [%rd512], 0;
	// end inline asm
	add.s32 	%r43, %r41, 1;
	// begin inline asm
	atom.global.exch.b32 %r42, [%rd512], %r43;
	// end inline asm
	// begin inline asm
	atom.global.add.u32 %r44, [%rd512], 0;
	// end inline asm
	add.s32 	%r46, %r44, 1;
	// begin inline asm
	atom.global.exch.b32 %r45, [%rd512], %r46;
	// end inline asm
	// begin inline asm
	atom.global.add.u32 %r47, [%rd512], 0;
	// end inline asm
	add.s32 	%r49, %r47, 1;
	// begin inline asm
	atom.global.exch.b32 %r48, [%rd512], %r49;
	// end inline asm
	// begin inline asm
	atom.global.add.u32 %r50, [%rd512], 0;
	// end inline asm
	add.s32 	%r52, %r50, 1;
	// begin inline asm
	atom.global.exch.b32 %r51, [%rd512], %r52;
	// end inline asm
	// begin inline asm
	atom.global.add.u32 %r53, [%rd512], 0;
	// end inline asm
	add.s32 	%r55, %r53, 1;
	// begin inline asm
	atom.global.exch.b32 %r54, [%rd512], %r55;
	// end inline asm
	// begin inline asm
	atom.global.add.u32 %r56, [%rd512], 0;
	// end inline asm
	add.s32 	%r58, %r56, 1;
	// begin inline asm
	atom.global.exch.b32 %r57, [%rd512], %r58;
	// end inline asm
	// begin inline asm
	atom.global.add.u32 %r59, [%rd512], 0;
	// end inline asm
	add.s32 	%r61, %r59, 1;
	// begin inline asm
	atom.global.exch.b32 %r60, [%rd512], %r61;
	// end inline asm
	// begin inline asm
	atom.global.add.u32 %r62, [%rd512], 0;
	// end inline asm
	add.s32 	%r64, %r62, 1;
	// begin inline asm
	atom.global.exch.b32 %r63, [%rd512], %r64;
	// end inline asm
	// begin inline asm
	atom.global.add.u32 %r65, [%rd512], 0;
	// end inline asm
	add.s32 	%r67, %r65, 1;
	// begin inline asm
	atom.global.exch.b32 %r66, [%rd512], %r67;
	// end inline asm
	// begin inline asm
	atom.global.add.u32 %r68, [%rd512], 0;
	// end inline asm
	add.s32 	%r70, %r68, 1;
	// begin inline asm
	atom.global.exch.b32 %r69, [%rd512], %r70;
	// end inline asm
	// begin inline asm
	atom.global.add.u32 %r71, [%rd512], 0;
	// end inline asm
	add.s32 	%r73, %r71, 1;
	// begin inline asm
	atom.global.exch.b32 %r72, [%rd512], %r73;
	// end inline asm
	// begin inline asm
	atom.global.add.u32 %r74, [%rd512], 0;
	// end inline asm
	add.s32 	%r76, %r74, 1;
	// begin inline asm
	atom.global.exch.b32 %r75, [%rd512], %r76;
	// end inline asm
	// begin inline asm
	atom.global.add.u32 %r77, [%rd512], 0;
	// end inline asm
	add.s32 	%r79, %r77, 1;
	// begin inline asm
	atom.global.exch.b32 %r78, [%rd512], %r79;
	// end inline asm
	// begin inline asm
	atom.global.add.u32 %r80, [%rd512], 0;
	// end inline asm
	add.s32 	%r82, %r80, 1;
	// begin inline asm
	atom.global.exch.b32 %r81, [%rd512], %r82;
	// end inline asm
	// begin inline asm
	atom.global.add.u32 %r83, [%rd512], 0;
	// end inline asm
	add.s32 	%r85, %r83, 1;
	// begin inline asm
	atom.global.exch.b32 %r84, [%rd512], %r85;
	// end inline asm
	// begin inline asm
	atom.global.add.u32 %r86, [%rd512], 0;
	// end inline asm
	add.s32 	%r88, %r86, 1;
	// begin inline asm
	atom.global.exch.b32 %r87, [%rd512], %r88;
	// end inline asm
	// begin inline asm
	atom.global.add.u32 %r89, [%rd512], 0;
	// end inline asm
	add.s32 	%r91, %r89, 1;
	// begin inline asm
	atom.global.exch.b32 %r90, [%rd512], %r91;
	// end inline asm
	// begin inline asm
	atom.global.add.u32 %r92, [%rd512], 0;
	// end inline asm
	add.s32 	%r94, %r92, 1;
	// begin inline asm
	atom.global.exch.b32 %r93, [%rd512], %r94;
	// end inline asm
	// begin inline asm
	atom.global.add.u32 %r95, [%rd512], 0;
	// end inline asm
	add.s32 	%r97, %r95, 1;
	// begin inline asm
	atom.global.exch.b32 %r96, [%rd512], %r97;
	// end inline asm
	// begin inline asm
	atom.global.add.u32 %r98, [%rd512], 0;
	// end inline asm
	add.s32 	%r100, %r98, 1;
	// begin inline asm
	atom.global.exch.b32 %r99, [%rd512], %r100;
	// end inline asm
	// begin inline asm
	atom.global.add.u32 %r101, [%rd512], 0;
	// end inline asm
	add.s32 	%r103, %r101, 1;
	// begin inline asm
	atom.global.exch.b32 %r102, [%rd512], %r103;
	// end inline asm
	// begin inline asm
	atom.global.add.u32 %r104, [%rd512], 0;
	// end inline asm
	add.s32 	%r106, %r104, 1;
	// begin inline asm
	atom.global.exch.b32 %r105, [%rd512], %r106;
	// end inline asm
	// begin inline asm
	atom.global.add.u32 %r107, [%rd512], 0;
	// end inline asm
	add.s32 	%r109, %r107, 1;
	// begin inline asm
	atom.global.exch.b32 %r108, [%rd512], %r109;
	// end inline asm
	// begin inline asm
	atom.global.add.u32 %r110, [%rd512], 0;
	// end inline asm
	add.s32 	%r112, %r110, 1;
	// begin inline asm
	atom.global.exch.b32 %r111, [%rd512], %r112;
	// end inline asm
	// begin inline asm
	atom.global.add.u32 %r113, [%rd512], 0;
	// end inline asm
	add.s32 	%r115, %r113, 1;
	// begin inline asm
	atom.global.exch.b32 %r114, [%rd512], %r115;
	// end inline asm
	// begin inline asm
	atom.global.add.u32 %r116, [%rd512], 0;
	// end inline asm
	add.s32 	%r118, %r116, 1;
	// begin inline asm
	atom.global.exch.b32 %r117, [%rd512], %r118;
	// end inline asm
	// begin inline asm
	atom.global.add.u32 %r119, [%rd512], 0;
	// end inline asm
	add.s32 	%r121, %r119, 1;
	// begin inline asm
	atom.global.exch.b32 %r120, [%rd512], %r121;
	// end inline asm
	// begin inline asm
	atom.global.add.u32 %r122, [%rd512], 0;
	// end inline asm
	add.s32 	%r124, %r122, 1;
	// begin inline asm
	atom.global.exch.b32 %r123, [%rd512], %r124;
	// end inline asm
	// begin inline asm
	atom.global.add.u32 %r125, [%rd512], 0;
	// end inline asm
	add.s32 	%r127, %r125, 1;
	// begin inline asm
	atom.global.exch.b32 %r126, [%rd512], %r127;
	// end inline asm
	// begin inline asm
	atom.global.add.u32 %r128, [%rd512], 0;
	// end inline asm
	add.s32 	%r130, %r128, 1;
	// begin inline asm
	atom.global.exch.b32 %r129, [%rd512], %r130;
	// end inline asm
	// begin inline asm
	atom.global.add.u32 %r131, [%rd512], 0;
	// end inline asm
	add.s32 	%r133, %r131, 1;
	// begin inline asm
	atom.global.exch.b32 %r132, [%rd512], %r133;
	// end inline asm
	// begin inline asm
	atom.global.add.u32 %r134, [%rd512], 0;
	// end inline asm
	add.s32 	%r136, %r134, 1;
	// begin inline asm
	atom.global.exch.b32 %r135, [%rd512], %r136;
	// end inline asm
	// begin inline asm
	atom.global.add.u32 %r137, [%rd512], 0;
	// end inline asm
	add.s32 	%r139, %r137, 1;
	// begin inline asm
	atom.global.exch.b32 %r138, [%rd512], %r139;
	// end inline asm
	// begin inline asm
	atom.global.add.u32 %r140, [%rd512], 0;
	// end inline asm
	add.s32 	%r142, %r140, 1;
	// begin inline asm
	atom.global.exch.b32 %r141, [%rd512], %r142;
	// end inline asm
	// begin inline asm
	atom.global.add.u32 %r143, [%rd512], 0;
	// end inline asm
	add.s32 	%r145, %r143, 1;
	// begin inline asm
	atom.global.exch.b32 %r144, [%rd512], %r145;
	// end inline asm
	// begin inline asm
	atom.global.add.u32 %r146, [%rd512], 0;
	// end inline asm
	add.s32 	%r148, %r146, 1;
	// begin inline asm
	atom.global.exch.b32 %r147, [%rd512], %r148;
	// end inline asm
	// begin inline asm
	atom.global.add.u32 %r149, [%rd512], 0;
	// end inline asm
	add.s32 	%r151, %r149, 1;
	// begin inline asm
	atom.global.exch.b32 %r150, [%rd512], %r151;
	// end inline asm
	// begin inline asm
	atom.global.add.u32 %r152, [%rd512], 0;
	// end inline asm
	add.s32 	%r154, %r152, 1;
	// begin inline asm
	atom.global.exch.b32 %r153, [%rd512], %r154;
	// end inline asm
	// begin inline asm
	atom.global.add.u32 %r155, [%rd512], 0;
	// end inline asm
	add.s32 	%r157, %r155, 1;
	// begin inline asm
	atom.global.exch.b32 %r156, [%rd512], %r157;
	// end inline asm
	// begin inline asm
	atom.global.add.u32 %r158, [%rd512], 0;
	// end inline asm
	add.s32 	%r160, %r158, 1;
	// begin inline asm
	atom.global.exch.b32 %r159, [%rd512], %r160;
	// end inline asm
	// begin inline asm
	atom.global.add.u32 %r161, [%rd512], 0;
	// end inline asm
	add.s32 	%r163, %r161, 1;
	// begin inline asm
	atom.global.exch.b32 %r162, [%rd512], %r163;
	// end inline asm
	// begin inline asm
	atom.global.add.u32 %r164, [%rd512], 0;
	// end inline asm
	add.s32 	%r166, %r164, 1;
	// begin inline asm
	atom.global.exch.b32 %r165, [%rd512], %r166;
	// end inline asm
	// begin inline asm
	atom.global.add.u32 %r167, [%rd512], 0;
	// end inline asm
	add.s32 	%r169, %r167, 1;
	// begin inline asm
	atom.global.exch.b32 %r168, [%rd512], %r169;
	// end inline asm
	// begin inline asm
	atom.global.add.u32 %r170, [%rd512], 0;
	// end inline asm
	add.s32 	%r172, %r170, 1;
	// begin inline asm
	atom.global.exch.b32 %r171, [%rd512], %r172;
	// end inline asm
	// begin inline asm
	atom.global.add.u32 %r173, [%rd512], 0;
	// end inline asm
	add.s32 	%r175, %r173, 1;
	// begin inline asm
	atom.global.exch.b32 %r174, [%rd512], %r175;
	// end inline asm
	// begin inline asm
	atom.global.add.u32 %r176, [%rd512], 0;
	// end inline asm
	add.s32 	%r178, %r176, 1;
	// begin inline asm
	atom.global.exch.b32 %r177, [%rd512], %r178;
	// end inline asm
	// begin inline asm
	atom.global.add.u32 %r179, [%rd512], 0;
	// end inline asm
	add.s32 	%r181, %r179, 1;
	// begin inline asm
	atom.global.exch.b32 %r180, [%rd512], %r181;
	// end inline asm
	// begin inline asm
	atom.global.add.u32 %r182, [%rd512], 0;
	// end inline asm
	add.s32 	%r184, %r182, 1;
	// begin inline asm
	atom.global.exch.b32 %r183, [%rd512], %r184;
	// end inline asm
	// begin inline asm
	atom.global.add.u32 %r185, [%rd512], 0;
	// end inline asm
	add.s32 	%r187, %r185, 1;
	// begin inline asm
	atom.global.exch.b32 %r186, [%rd512], %r187;
	// end inline asm
	// begin inline asm
	atom.global.add.u32 %r188, [%rd512], 0;
	// end inline asm
	add.s32 	%r190, %r188, 1;
	// begin inline asm
	atom.global.exch.b32 %r189, [%rd512], %r190;
	// end inline asm
	// begin inline asm
	atom.global.add.u32 %r191, [%rd512], 0;
	// end inline asm
	add.s32 	%r193, %r191, 1;
	// begin inline asm
	atom.global.exch.b32 %r192, [%rd512], %r193;
	// end inline asm
	// begin inline asm
	atom.global.add.u32 %r194, [%rd512], 0;
	// end inline asm
	add.s32 	%r196, %r194, 1;
	// begin inline asm
	atom.global.exch.b32 %r195, [%rd512], %r196;
	// end inline asm
	// begin inline asm
	atom.global.add.u32 %r197, [%rd512], 0;
	// end inline asm
	add.s32 	%r199, %r197, 1;
	// begin inline asm
	atom.global.exch.b32 %r198, [%rd512], %r199;
	// end inline asm
	// begin inline asm
	atom.global.add.u32 %r200, [%rd512], 0;
	// end inline asm
	add.s32 	%r202, %r200, 1;
	// begin inline asm
	atom.global.exch.b32 %r201, [%rd512], %r202;
	// end inline asm
	// begin inline asm
	atom.global.add.u32 %r203, [%rd512], 0;
	// end inline asm
	add.s32 	%r205, %r203, 1;
	// begin inline asm
	atom.global.exch.b32 %r204, [%rd512], %r205;
	// end inline asm
	// begin inline asm
	atom.global.add.u32 %r206, [%rd512], 0;
	// end inline asm
	add.s32 	%r208, %r206, 1;
	// begin inline asm
	atom.global.exch.b32 %r207, [%rd512], %r208;
	// end inline asm
	// begin inline asm
	atom.global.add.u32 %r209, [%rd512], 0;
	// end inline asm
	add.s32 	%r211, %r209, 1;
	// begin inline asm
	atom.global.exch.b32 %r210, [%rd512], %r211;
	// end inline asm
	// begin inline asm
	atom.global.add.u32 %r212, [%rd512], 0;
	// end inline asm
	add.s32 	%r214, %r212, 1;
	// begin inline asm
	atom.global.exch.b32 %r213, [%rd512], %r214;
	// end inline asm
	// begin inline asm
	atom.global.add.u32 %r215, [%rd512], 0;
	// end inline asm
	add.s32 	%r217, %r215, 1;
	// begin inline asm
	atom.global.exch.b32 %r216, [%rd512], %r217;
	// end inline asm
	// begin inline asm
	atom.global.add.u32 %r218, [%rd512], 0;
	// end inline asm
	add.s32 	%r220, %r218, 1;
	// begin inline asm
	atom.global.exch.b32 %r219, [%rd512], %r220;
	// end inline asm
	// begin inline asm
	atom.global.add.u32 %r221, [%rd512], 0;
	// end inline asm
	add.s32 	%r223, %r221, 1;
	// begin inline asm
	atom.global.exch.b32 %r222, [%rd512], %r223;
	// end inline asm
	// begin inline asm
	atom.global.add.u32 %r224, [%rd512], 0;
	// end inline asm
	add.s32 	%r226, %r224, 1;
	// begin inline asm
	atom.global.exch.b32 %r225, [%rd512], %r226;
	// end inline asm
	// begin inline asm
	atom.global.add.u32 %r227, [%rd512], 0;
	// end inline asm
	add.s32 	%r229, %r227, 1;
	// begin inline asm
	atom.global.exch.b32 %r228, [%rd512], %r229;
	// end inline asm
	// begin inline asm
	atom.global.add.u32 %r230, [%rd512], 0;
	// end inline asm
	add.s32 	%r232, %r230, 1;
	// begin inline asm
	atom.global.exch.b32 %r231, [%rd512], %r232;
	// end inline asm
	// begin inline asm
	atom.global.add.u32 %r233, [%rd512], 0;
	// end inline asm
	add.s32 	%r235, %r233, 1;
	// begin inline asm
	atom.global.exch.b32 %r234, [%rd512], %r235;
	// end inline asm
	// begin inline asm
	atom.global.add.u32 %r236, [%rd512], 0;
	// end inline asm
	add.s32 	%r238, %r236, 1;
	// begin inline asm
	atom.global.exch.b32 %r237, [%rd512], %r238;
	// end inline asm
	// begin inline asm
	atom.global.add.u32 %r239, [%rd512], 0;
	// end inline asm
	add.s32 	%r241, %r239, 1;
	// begin inline asm
	atom.global.exch.b32 %r240, [%rd512], %r241;
	// end inline asm
	// begin inline asm
	atom.global.add.u32 %r242, [%rd512], 0;
	// end inline asm
	add.s32 	%r244, %r242, 1;
	// begin inline asm
	atom.global.exch.b32 %r243, [%rd512], %r244;
	// end inline asm
	// begin inline asm
	atom.global.add.u32 %r245, [%rd512], 0;
	// end inline asm
	add.s32 	%r247, %r245, 1;
	// begin inline asm
	atom.global.exch.b32 %r246, [%rd512], %r247;
	// end inline asm
	// begin inline asm
	atom.global.add.u32 %r248, [%rd512], 0;
	// end inline asm
	add.s32 	%r250, %r248, 1;
	// begin inline asm
	atom.global.exch.b32 %r249, [%rd512], %r250;
	// end inline asm
	// begin inline asm
	atom.global.add.u32 %r251, [%rd512], 0;
	// end inline asm
	add.s32 	%r253, %r251, 1;
	// begin inline asm
	atom.global.exch.b32 %r252, [%rd512], %r253;
	// end inline asm
	// begin inline asm
	atom.global.add.u32 %r254, [%rd512], 0;
	// end inline asm
	add.s32 	%r256, %r254, 1;
	// begin inline asm
	atom.global.exch.b32 %r255, [%rd512], %r256;
	// end inline asm
	// begin inline asm
	atom.global.add.u32 %r257, [%rd512], 0;
	// end inline asm
	add.s32 	%r259, %r257, 1;
	// begin inline asm
	atom.global.exch.b32 %r258, [%rd512], %r259;
	// end inline asm
	// begin inline asm
	atom.global.add.u32 %r260, [%rd512], 0;
	// end inline asm
	add.s32 	%r262, %r260, 1;
	// begin inline asm
	atom.global.exch.b32 %r261, [%rd512], %r262;
	// end inline asm
	// begin inline asm
	atom.global.add.u32 %r263, [%rd512], 0;
	// end inline asm
	add.s32 	%r265, %r263, 1;
	// begin inline asm
	atom.global.exch.b32 %r264, [%rd512], %r265;
	// end inline asm
	// begin inline asm
	atom.global.add.u32 %r266, [%rd512], 0;
	// end inline asm
	add.s32 	%r268, %r266, 1;
	// begin inline asm
	atom.global.exch.b32 %r267, [%rd512], %r268;
	// end inline asm
	// begin inline asm
	atom.global.add.u32 %r269, [%rd512], 0;
	// end inline asm
	add.s32 	%r271, %r269, 1;
	// begin inline asm
	atom.global.exch.b32 %r270, [%rd512], %r271;
	// end inline asm
	// begin inline asm
	atom.global.add.u32 %r272, [%rd512], 0;
	// end inline asm
	add.s32 	%r274, %r272, 1;
	// begin inline asm
	atom.global.exch.b32 %r273, [%rd512], %r274;
	// end inline asm
	// begin inline asm
	atom.global.add.u32 %r275, [%rd512], 0;
	// end inline asm
	add.s32 	%r277, %r275, 1;
	// begin inline asm
	atom.global.exch.b32 %r276, [%rd512], %r277;
	// end inline asm
	// begin inline asm
	atom.global.add.u32 %r278, [%rd512], 0;
	// end inline asm
	add.s32 	%r280, %r278, 1;
	// begin inline asm
	atom.global.exch.b32 %r279, [%rd512], %r280;
	// end inline asm
	// begin inline asm
	atom.global.add.u32 %r281, [%rd512], 0;
	// end inline asm
	add.s32 	%r283, %r281, 1;
	// begin inline asm
	atom.global.exch.b32 %r282, [%rd512], %r283;
	// end inline asm
	// begin inline asm
	atom.global.add.u32 %r284, [%rd512], 0;
	// end inline asm
	add.s32 	%r286, %r284, 1;
	// begin inline asm
	atom.global.exch.b32 %r285, [%rd512], %r286;
	// end inline asm
	// begin inline asm
	atom.global.add.u32 %r287, [%rd512], 0;
	// end inline asm
	add.s32 	%r289, %r287, 1;
	// begin inline asm
	atom.global.exch.b32 %r288, [%rd512], %r289;
	// end inline asm
	// begin inline asm
	atom.global.add.u32 %r290, [%rd512], 0;
	// end inline asm
	add.s32 	%r292, %r290, 1;
	// begin inline asm
	atom.global.exch.b32 %r291, [%rd512], %r292;
	// end inline asm
	// begin inline asm
	atom.global.add.u32 %r293, [%rd512], 0;
	// end inline asm
	add.s32 	%r295, %r293, 1;
	// begin inline asm
	atom.global.exch.b32 %r294, [%rd512], %r295;
	// end inline asm
	// begin inline asm
	atom.global.add.u32 %r296, [%rd512], 0;
	// end inline asm
	add.s32 	%r298, %r296, 1;
	// begin inline asm
	atom.global.exch.b32 %r297, [%rd512], %r298;
	// end inline asm
	// begin inline asm
	atom.global.add.u32 %r299, [%rd512], 0;
	// end inline asm
	add.s32 	%r301, %r299, 1;
	// begin inline asm
	atom.global.exch.b32 %r300, [%rd512], %r301;
	// end inline asm
	// begin inline asm
	atom.global.add.u32 %r302, [%rd512], 0;
	// end inline asm
	add.s32 	%r304, %r302, 1;
	// begin inline asm
	atom.global.exch.b32 %r303, [%rd512], %r304;
	// end inline asm
	// begin inline asm
	atom.global.add.u32 %r305, [%rd512], 0;
	// end inline asm
	add.s32 	%r307, %r305, 1;
	// begin inline asm
	atom.global.exch.b32 %r306, [%rd512], %r307;
	// end inline asm
	// begin inline asm
	atom.global.add.u32 %r308, [%rd512], 0;
	// end inline asm
	add.s32 	%r310, %r308, 1;
	// begin inline asm
	atom.global.exch.b32 %r309, [%rd512], %r310;
	// end inline asm
	// begin inline asm
	atom.global.add.u32 %r311, [%rd512], 0;
	// end inline asm
	add.s32 	%r313, %r311, 1;
	// begin inline asm
	atom.global.exch.b32 %r312, [%rd512], %r313;
	// end inline asm
	// begin inline asm
	atom.global.add.u32 %r314, [%rd512], 0;
	// end inline asm
	add.s32 	%r316, %r314, 1;
	// begin inline asm
	atom.global.exch.b32 %r315, [%rd512], %r316;
	// end inline asm
	// begin inline asm
	atom.global.add.u32 %r317, [%rd512], 0;
	// end inline asm
	add.s32 	%r319, %r317, 1;
	// begin inline asm
	atom.global.exch.b32 %r318, [%rd512], %r319;
	// end inline asm
	// begin inline asm
	atom.global.add.u32 %r320, [%rd512], 0;
	// end inline asm
	add.s32 	%r322, %r320, 1;
	// begin inline asm
	atom.global.exch.b32 %r321, [%rd512], %r322;
	// end inline asm
	// begin inline asm
	atom.global.add.u32 %r323, [%rd512], 0;
	// end inline asm
	add.s32 	%r325, %r323, 1;
	// begin inline asm
	atom.global.exch.b32 %r324, [%rd512], %r325;
	// end inline asm
	// begin inline asm
	atom.global.add.u32 %r326, [%rd512], 0;
	// end inline asm
	add.s32 	%r328, %r326, 1;
	// begin inline asm
	atom.global.exch.b32 %r327, [%rd512], %r328;
	// end inline asm
	// begin inline asm
	atom.global.add.u32 %r329, [%rd512], 0;
	// end inline asm
	add.s32 	%r331, %r329, 1;
	// begin inline asm
	atom.global.exch.b32 %r330, [%rd512], %r331;
	// end inline asm
	// begin inline asm
	atom.global.add.u32 %r332, [%rd512], 0;
	// end inline asm
	add.s32 	%r334, %r332, 1;
	// begin inline asm
	atom.global.exch.b32 %r333, [%rd512], %r334;
	// end inline asm
	// begin inline asm
	atom.global.add.u32 %r335, [%rd512], 0;
	// end inline asm
	add.s32 	%r337, %r335, 1;
	// begin inline asm
	atom.global.exch.b32 %r336, [%rd512], %r337;
	// end inline asm
	// begin inline asm
	atom.global.add.u32 %r338, [%rd512], 0;
	// end inline asm
	add.s32 	%r340, %r338, 1;
	// begin inline asm
	atom.global.exch.b32 %r339, [%rd512], %r340;
	// end inline asm
	// begin inline asm
	atom.global.add.u32 %r341, [%rd512], 0;
	// end inline asm
	add.s32 	%r343, %r341, 1;
	// begin inline asm
	atom.global.exch.b32 %r342, [%rd512], %r343;
	// end inline asm
	// begin inline asm
	atom.global.add.u32 %r344, [%rd512], 0;
	// end inline asm
	add.s32 	%r346, %r344, 1;
	// begin inline asm
	atom.global.exch.b32 %r345, [%rd512], %r346;
	// end inline asm
	// begin inline asm
	atom.global.add.u32 %r347, [%rd512], 0;
	// end inline asm
	add.s32 	%r349, %r347, 1;
	// begin inline asm
	atom.global.exch.b32 %r348, [%rd512], %r349;
	// end inline asm
	// begin inline asm
	atom.global.add.u32 %r350, [%rd512], 0;
	// end inline asm
	add.s32 	%r352, %r350, 1;
	// begin inline asm
	atom.global.exch.b32 %r351, [%rd512], %r352;
	// end inline asm
	// begin inline asm
	atom.global.add.u32 %r353, [%rd512], 0;
	// end inline asm
	add.s32 	%r355, %r353, 1;
	// begin inline asm
	atom.global.exch.b32 %r354, [%rd512], %r355;
	// end inline asm
	// begin inline asm
	atom.global.add.u32 %r356, [%rd512], 0;
	// end inline asm
	add.s32 	%r358, %r356, 1;
	// begin inline asm
	atom.global.exch.b32 %r357, [%rd512], %r358;
	// end inline asm
	// begin inline asm
	atom.global.add.u32 %r359, [%rd512], 0;
	// end inline asm
	add.s32 	%r361, %r359, 1;
	// begin inline asm
	atom.global.exch.b32 %r360, [%rd512], %r361;
	// end inline asm
	// begin inline asm
	atom.global.add.u32 %r362, [%rd512], 0;
	// end inline asm
	add.s32 	%r364, %r362, 1;
	// begin inline asm
	atom.global.exch.b32 %r363, [%rd512], %r364;
	// end inline asm
	// begin inline asm
	atom.global.add.u32 %r365, [%rd512], 0;
	// end inline asm
	add.s32 	%r367, %r365, 1;
	// begin inline asm
	atom.global.exch.b32 %r366, [%rd512], %r367;
	// end inline asm
	// begin inline asm
	atom.global.add.u32 %r368, [%rd512], 0;
	// end inline asm
	add.s32 	%r370, %r368, 1;
	// begin inline asm
	atom.global.exch.b32 %r369, [%rd512], %r370;
	// end inline asm
	// begin inline asm
	atom.global.add.u32 %r371, [%rd512], 0;
	// end inline asm
	add.s32 	%r373, %r371, 1;
	// begin inline asm
	atom.global.exch.b32 %r372, [%rd512], %r373;
	// end inline asm
	// begin inline asm
	atom.global.add.u32 %r374, [%rd512], 0;
	// end inline asm
	add.s32 	%r376, %r374, 1;
	// begin inline asm
	atom.global.exch.b32 %r375, [%rd512], %r376;
	// end inline asm
	// begin inline asm
	atom.global.add.u32 %r377, [%rd512], 0;
	// end inline asm
	add.s32 	%r379, %r377, 1;
	// begin inline asm
	atom.global.exch.b32 %r378, [%rd512], %r379;
	// end inline asm
	// begin inline asm
	atom.global.add.u32 %r380, [%rd512], 0;
	// end inline asm
	add.s32 	%r382, %r380, 1;
	// begin inline asm
	atom.global.exch.b32 %r381, [%rd512], %r382;
	// end inline asm
	// begin inline asm
	atom.global.add.u32 %r383, [%rd512], 0;
	// end inline asm
	add.s32 	%r385, %r383, 1;
	// begin inline asm
	atom.global.exch.b32 %r384, [%rd512], %r385;
	// end inline asm
	// begin inline asm
	atom.global.add.u32 %r386, [%rd512], 0;
	// end inline asm
	add.s32 	%r388, %r386, 1;
	// begin inline asm
	atom.global.exch.b32 %r387, [%rd512], %r388;
	// end inline asm
	// begin inline asm
	atom.global.add.u32 %r389, [%rd512], 0;
	// end inline asm
	add.s32 	%r391, %r389, 1;
	// begin inline asm
	atom.global.exch.b32 %r390, [%rd512], %r391;
	// end inline asm
	// begin inline asm
	atom.global.add.u32 %r392, [%rd512], 0;
	// end inline asm
	add.s32 	%r394, %r392, 1;
	// begin inline asm
	atom.global.exch.b32 %r393, [%rd512], %r394;
	// end inline asm
	// begin inline asm
	atom.global.add.u32 %r395, [%rd512], 0;
	// end inline asm
	add.s32 	%r397, %r395, 1;
	// begin inline asm
	atom.global.exch.b32 %r396, [%rd512], %r397;
	// end inline asm
	// begin inline asm
	atom.global.add.u32 %r398, [%rd512], 0;
	// end inline asm
	add.s32 	%r400, %r398, 1;
	// begin inline asm
	atom.global.exch.b32 %r399, [%rd512], %r400;
	// end inline asm
	// begin inline asm
	atom.global.add.u32 %r401, [%rd512], 0;
	// end inline asm
	add.s32 	%r403, %r401, 1;
	// begin inline asm
	atom.global.exch.b32 %r402, [%rd512], %r403;
	// end inline asm
	// begin inline asm
	atom.global.add.u32 %r404, [%rd512], 0;
	// end inline asm
	add.s32 	%r406, %r404, 1;
	// begin inline asm
	atom.global.exch.b32 %r405, [%rd512], %r406;
	// end inline asm
	// begin inline asm
	atom.global.add.u32 %r407, [%rd512], 0;
	// end inline asm
	add.s32 	%r409, %r407, 1;
	// begin inline asm
	atom.global.exch.b32 %r408, [%rd512], %r409;
	// end inline asm
	// begin inline asm
	atom.global.add.u32 %r410, [%rd512], 0;
	// end inline asm
	add.s32 	%r412, %r410, 1;
	// begin inline asm
	atom.global.exch.b32 %r411, [%rd512], %r412;
	// end inline asm
	// begin inline asm
	atom.global.add.u32 %r413, [%rd512], 0;
	// end inline asm
	add.s32 	%r415, %r413, 1;
	// begin inline asm
	atom.global.exch.b32 %r414, [%rd512], %r415;
	// end inline asm
	// begin inline asm
	atom.global.add.u32 %r416, [%rd512], 0;
	// end inline asm
	add.s32 	%r418, %r416, 1;
	// begin inline asm
	atom.global.exch.b32 %r417, [%rd512], %r418;
	// end inline asm
	// begin inline asm
	atom.global.add.u32 %r419, [%rd512], 0;
	// end inline asm
	add.s32 	%r421, %r419, 1;
	// begin inline asm
	atom.global.exch.b32 %r420, [%rd512], %r421;
	// end inline asm
	// begin inline asm
	atom.global.add.u32 %r422, [%rd512], 0;
	// end inline asm
	add.s32 	%r424, %r422, 1;
	// begin inline asm
	atom.global.exch.b32 %r423, [%rd512], %r424;
	// end inline asm
	// begin inline asm
	atom.global.add.u32 %r425, [%rd512], 0;
	// end inline asm
	add.s32 	%r427, %r425, 1;
	// begin inline asm
	atom.global.exch.b32 %r426, [%rd512], %r427;
	// end inline asm
	// begin inline asm
	atom.global.add.u32 %r428, [%rd512], 0;
	// end inline asm
	add.s32 	%r430, %r428, 1;
	// begin inline asm
	atom.global.exch.b32 %r429, [%rd512], %r430;
	// end inline asm
	// begin inline asm
	atom.global.add.u32 %r431, [%rd512], 0;
	// end inline asm
	add.s32 	%r433, %r431, 1;
	// begin inline asm
	atom.global.exch.b32 %r432, [%rd512], %r433;
	// end inline asm
	// begin inline asm
	atom.global.add.u32 %r434, [%rd512], 0;
	// end inline asm
	add.s32 	%r436, %r434, 1;
	// begin inline asm
	atom.global.exch.b32 %r435, [%rd512], %r436;
	// end inline asm
	// begin inline asm
	atom.global.add.u32 %r437, [%rd512], 0;
	// end inline asm
	add.s32 	%r439, %r437, 1;
	// begin inline asm
	atom.global.exch.b32 %r438, [%rd512], %r439;
	// end inline asm
	// begin inline asm
	atom.global.add.u32 %r440, [%rd512], 0;
	// end inline asm
	add.s32 	%r442, %r440, 1;
	// begin inline asm
	atom.global.exch.b32 %r441, [%rd512], %r442;
	// end inline asm
	// begin inline asm
	atom.global.add.u32 %r443, [%rd512], 0;
	// end inline asm
	add.s32 	%r445, %r443, 1;
	// begin inline asm
	atom.global.exch.b32 %r444, [%rd512], %r445;
	// end inline asm
	// begin inline asm
	atom.global.add.u32 %r446, [%rd512], 0;
	// end inline asm
	add.s32 	%r448, %r446, 1;
	// begin inline asm
	atom.global.exch.b32 %r447, [%rd512], %r448;
	// end inline asm
	// begin inline asm
	atom.global.add.u32 %r449, [%rd512], 0;
	// end inline asm
	add.s32 	%r451, %r449, 1;
	// begin inline asm
	atom.global.exch.b32 %r450, [%rd512], %r451;
	// end inline asm
	// begin inline asm
	atom.global.add.u32 %r452, [%rd512], 0;
	// end inline asm
	add.s32 	%r454, %r452, 1;
	// begin inline asm
	atom.global.exch.b32 %r453, [%rd512], %r454;
	// end inline asm
	// begin inline asm
	atom.global.add.u32 %r455, [%rd512], 0;
	// end inline asm
	add.s32 	%r457, %r455, 1;
	// begin inline asm
	atom.global.exch.b32 %r456, [%rd512], %r457;
	// end inline asm
	// begin inline asm
	atom.global.add.u32 %r458, [%rd512], 0;
	// end inline asm
	add.s32 	%r460, %r458, 1;
	// begin inline asm
	atom.global.exch.b32 %r459, [%rd512], %r460;
	// end inline asm
	// begin inline asm
	atom.global.add.u32 %r461, [%rd512], 0;
	// end inline asm
	add.s32 	%r463, %r461, 1;
	// begin inline asm
	atom.global.exch.b32 %r462, [%rd512], %r463;
	// end inline asm
	// begin inline asm
	atom.global.add.u32 %r464, [%rd512], 0;
	// end inline asm
	add.s32 	%r466, %r464, 1;
	// begin inline asm
	atom.global.exch.b32 %r465, [%rd512], %r466;
	// end inline asm
	// begin inline asm
	atom.global.add.u32 %r467, [%rd512], 0;
	// end inline asm
	add.s32 	%r469, %r467, 1;
	// begin inline asm
	atom.global.exch.b32 %r468, [%rd512], %r469;
	// end inline asm
	// begin inline asm
	atom.global.add.u32 %r470, [%rd512], 0;
	// end inline asm
	add.s32 	%r472, %r470, 1;
	// begin inline asm
	atom.global.exch.b32 %r471, [%rd512], %r472;
	// end inline asm
	// begin inline asm
	atom.global.add.u32 %r473, [%rd512], 0;
	// end inline asm
	add.s32 	%r475, %r473, 1;
	// begin inline asm
	atom.global.exch.b32 %r474, [%rd512], %r475;
	// end inline asm
	// begin inline asm
	atom.global.add.u32 %r476, [%rd512], 0;
	// end inline asm
	add.s32 	%r478, %r476, 1;
	// begin inline asm
	atom.global.exch.b32 %r477, [%rd512], %r478;
	// end inline asm
	// begin inline asm
	atom.global.add.u32 %r479, [%rd512], 0;
	// end inline asm
	add.s32 	%r481, %r479, 1;
	// begin inline asm
	atom.global.exch.b32 %r480, [%rd512], %r481;
	// end inline asm
	// begin inline asm
	atom.global.add.u32 %r482, [%rd512], 0;
	// end inline asm
	add.s32 	%r484, %r482, 1;
	// begin inline asm
	atom.global.exch.b32 %r483, [%rd512], %r484;
	// end inline asm
	// begin inline asm
	atom.global.add.u32 %r485, [%rd512], 0;
	// end inline asm
	add.s32 	%r487, %r485, 1;
	// begin inline asm
	atom.global.exch.b32 %r486, [%rd512], %r487;
	// end inline asm
	// begin inline asm
	atom.global.add.u32 %r488, [%rd512], 0;
	// end inline asm
	add.s32 	%r490, %r488, 1;
	// begin inline asm
	atom.global.exch.b32 %r489, [%rd512], %r490;
	// end inline asm
	// begin inline asm
	atom.global.add.u32 %r491, [%rd512], 0;
	// end inline asm
	add.s32 	%r493, %r491, 1;
	// begin inline asm
	atom.global.exch.b32 %r492, [%rd512], %r493;
	// end inline asm
	// begin inline asm
	atom.global.add.u32 %r494, [%rd512], 0;
	// end inline asm
	add.s32 	%r496, %r494, 1;
	// begin inline asm
	atom.global.exch.b32 %r495, [%rd512], %r496;
	// end inline asm
	// begin inline asm
	atom.global.add.u32 %r497, [%rd512], 0;
	// end inline asm
	add.s32 	%r499, %r497, 1;
	// begin inline asm
	atom.global.exch.b32 %r498, [%rd512], %r499;
	// end inline asm
	// begin inline asm
	atom.global.add.u32 %r500, [%rd512], 0;
	// end inline asm
	add.s32 	%r502, %r500, 1;
	// begin inline asm
	atom.global.exch.b32 %r501, [%rd512], %r502;
	// end inline asm
	// begin inline asm
	atom.global.add.u32 %r503, [%rd512], 0;
	// end inline asm
	add.s32 	%r505, %r503, 1;
	// begin inline asm
	atom.global.exch.b32 %r504, [%rd512], %r505;
	// end inline asm
	// begin inline asm
	atom.global.add.u32 %r506, [%rd512], 0;
	// end inline asm
	add.s32 	%r508, %r506, 1;
	// begin inline asm
	atom.global.exch.b32 %r507, [%rd512], %r508;
	// end inline asm
	// begin inline asm
	atom.global.add.u32 %r509, [%rd512], 0;
	// end inline asm
	add.s32 	%r511, %r509, 1;
	// begin inline asm
	atom.global.exch.b32 %r510, [%rd512], %r511;
	// end inline asm
	// begin inline asm
	atom.global.add.u32 %r512, [%rd512], 0;
	// end inline asm
	add.s32 	%r514, %r512, 1;
	// begin inline asm
	atom.global.exch.b32 %r513, [%rd512], %r514;
	// end inline asm
	// begin inline asm
	atom.global.add.u32 %r515, [%rd512], 0;
	// end inline asm
	add.s32 	%r517, %r515, 1;
	// begin inline asm
	atom.global.exch.b32 %r516, [%rd512], %r517;
	// end inline asm
	// begin inline asm
	atom.global.add.u32 %r518, [%rd512], 0;
	// end inline asm
	add.s32 	%r520, %r518, 1;
	// begin inline asm
	atom.global.exch.b32 %r519, [%rd512], %r520;
	// end inline asm
	// begin inline asm
	atom.global.add.u32 %r521, [%rd512], 0;
	// end inline asm
	add.s32 	%r523, %r521, 1;
	// begin inline asm
	atom.global.exch.b32 %r522, [%rd512], %r523;
	// end inline asm
	// begin inline asm
	atom.global.add.u32 %r524, [%rd512], 0;
	// end inline asm
	add.s32 	%r526, %r524, 1;
	// begin inline asm
	atom.global.exch.b32 %r525, [%rd512], %r526;
	// end inline asm
	// begin inline asm
	atom.global.add.u32 %r527, [%rd512], 0;
	// end inline asm
	add.s32 	%r529, %r527, 1;
	// begin inline asm
	atom.global.exch.b32 %r528, [%rd512], %r529;
	// end inline asm
	// begin inline asm
	atom.global.add.u32 %r530, [%rd512], 0;
	// end inline asm
	add.s32 	%r532, %r530, 1;
	// begin inline asm
	atom.global.exch.b32 %r531, [%rd512], %r532;
	// end inline asm
	// begin inline asm
	atom.global.add.u32 %r533, [%rd512], 0;
	// end inline asm
	add.s32 	%r535, %r533, 1;
	// begin inline asm
	atom.global.exch.b32 %r534, [%rd512], %r535;
	// end inline asm
	// begin inline asm
	atom.global.add.u32 %r536, [%rd512], 0;
	// end inline asm
	add.s32 	%r538, %r536, 1;
	// begin inline asm
	atom.global.exch.b32 %r537, [%rd512], %r538;
	// end inline asm
	// begin inline asm
	atom.global.add.u32 %r539, [%rd512], 0;
	// end inline asm
	add.s32 	%r541, %r539, 1;
	// begin inline asm
	atom.global.exch.b32 %r540, [%rd512], %r541;
	// end inline asm
	// begin inline asm
	atom.global.add.u32 %r542, [%rd512], 0;
	// end inline asm
	add.s32 	%r544, %r542, 1;
	// begin inline asm
	atom.global.exch.b32 %r543, [%rd512], %r544;
	// end inline asm
	// begin inline asm
	atom.global.add.u32 %r545, [%rd512], 0;
	// end inline asm
	add.s32 	%r547, %r545, 1;
	// begin inline asm
	atom.global.exch.b32 %r546, [%rd512], %r547;
	// end inline asm
	// begin inline asm
	atom.global.add.u32 %r548, [%rd512], 0;
	// end inline asm
	add.s32 	%r550, %r548, 1;
	// begin inline asm
	atom.global.exch.b32 %r549, [%rd512], %r550;
	// end inline asm
	// begin inline asm
	atom.global.add.u32 %r551, [%rd512], 0;
	// end inline asm
	add.s32 	%r553, %r551, 1;
	// begin inline asm
	atom.global.exch.b32 %r552, [%rd512], %r553;
	// end inline asm
	// begin inline asm
	atom.global.add.u32 %r554, [%rd512], 0;
	// end inline asm
	add.s32 	%r556, %r554, 1;
	// begin inline asm
	atom.global.exch.b32 %r555, [%rd512], %r556;
	// end inline asm
	// begin inline asm
	atom.global.add.u32 %r557, [%rd512], 0;
	// end inline asm
	add.s32 	%r559, %r557, 1;
	// begin inline asm
	atom.global.exch.b32 %r558, [%rd512], %r559;
	// end inline asm
	// begin inline asm
	atom.global.add.u32 %r560, [%rd512], 0;
	// end inline asm
	add.s32 	%r562, %r560, 1;
	// begin inline asm
	atom.global.exch.b32 %r561, [%rd512], %r562;
	// end inline asm
	// begin inline asm
	atom.global.add.u32 %r563, [%rd512], 0;
	// end inline asm
	add.s32 	%r565, %r563, 1;
	// begin inline asm
	atom.global.exch.b32 %r564, [%rd512], %r565;
	// end inline asm
	// begin inline asm
	atom.global.add.u32 %r566, [%rd512], 0;
	// end inline asm
	add.s32 	%r568, %r566, 1;
	// begin inline asm
	atom.global.exch.b32 %r567, [%rd512], %r568;
	// end inline asm
	// begin inline asm
	atom.global.add.u32 %r569, [%rd512], 0;
	// end inline asm
	add.s32 	%r571, %r569, 1;
	// begin inline asm
	atom.global.exch.b32 %r570, [%rd512], %r571;
	// end inline asm
	// begin inline asm
	atom.global.add.u32 %r572, [%rd512], 0;
	// end inline asm
	add.s32 	%r574, %r572, 1;
	// begin inline asm
	atom.global.exch.b32 %r573, [%rd512], %r574;
	// end inline asm
	// begin inline asm
	atom.global.add.u32 %r575, [%rd512], 0;
	// end inline asm
	add.s32 	%r577, %r575, 1;
	// begin inline asm
	atom.global.exch.b32 %r576, [%rd512], %r577;
	// end inline asm
	// begin inline asm
	atom.global.add.u32 %r578, [%rd512], 0;
	// end inline asm
	add.s32 	%r580, %r578, 1;
	// begin inline asm
	atom.global.exch.b32 %r579, [%rd512], %r580;
	// end inline asm
	// begin inline asm
	atom.global.add.u32 %r581, [%rd512], 0;
	// end inline asm
	add.s32 	%r583, %r581, 1;
	// begin inline asm
	atom.global.exch.b32 %r582, [%rd512], %r583;
	// end inline asm
	// begin inline asm
	atom.global.add.u32 %r584, [%rd512], 0;
	// end inline asm
	add.s32 	%r586, %r584, 1;
	// begin inline asm
	atom.global.exch.b32 %r585, [%rd512], %r586;
	// end inline asm
	// begin inline asm
	atom.global.add.u32 %r587, [%rd512], 0;
	// end inline asm
	add.s32 	%r589, %r587, 1;
	// begin inline asm
	atom.global.exch.b32 %r588, [%rd512], %r589;
	// end inline asm
	// begin inline asm
	atom.global.add.u32 %r590, [%rd512], 0;
	// end inline asm
	add.s32 	%r592, %r590, 1;
	// begin inline asm
	atom.global.exch.b32 %r591, [%rd512], %r592;
	// end inline asm
	// begin inline asm
	atom.global.add.u32 %r593, [%rd512], 0;
	// end inline asm
	add.s32 	%r595, %r593, 1;
	// begin inline asm
	atom.global.exch.b32 %r594, [%rd512], %r595;
	// end inline asm
	// begin inline asm
	atom.global.add.u32 %r596, [%rd512], 0;
	// end inline asm
	add.s32 	%r598, %r596, 1;
	// begin inline asm
	atom.global.exch.b32 %r597, [%rd512], %r598;
	// end inline asm
	// begin inline asm
	atom.global.add.u32 %r599, [%rd512], 0;
	// end inline asm
	add.s32 	%r601, %r599, 1;
	// begin inline asm
	atom.global.exch.b32 %r600, [%rd512], %r601;
	// end inline asm
	// begin inline asm
	atom.global.add.u32 %r602, [%rd512], 0;
	// end inline asm
	add.s32 	%r604, %r602, 1;
	// begin inline asm
	atom.global.exch.b32 %r603, [%rd512], %r604;
	// end inline asm
	// begin inline asm
	atom.global.add.u32 %r605, [%rd512], 0;
	// end inline asm
	add.s32 	%r607, %r605, 1;
	// begin inline asm
	atom.global.exch.b32 %r606, [%rd512], %r607;
	// end inline asm
	// begin inline asm
	atom.global.add.u32 %r608, [%rd512], 0;
	// end inline asm
	add.s32 	%r610, %r608, 1;
	// begin inline asm
	atom.global.exch.b32 %r609, [%rd512], %r610;
	// end inline asm
	// begin inline asm
	atom.global.add.u32 %r611, [%rd512], 0;
	// end inline asm
	add.s32 	%r613, %r611, 1;
	// begin inline asm
	atom.global.exch.b32 %r612, [%rd512], %r613;
	// end inline asm
	// begin inline asm
	atom.global.add.u32 %r614, [%rd512], 0;
	// end inline asm
	add.s32 	%r616, %r614, 1;
	// begin inline asm
	atom.global.exch.b32 %r615, [%rd512], %r616;
	// end inline asm
	// begin inline asm
	atom.global.add.u32 %r617, [%rd512], 0;
	// end inline asm
	add.s32 	%r619, %r617, 1;
	// begin inline asm
	atom.global.exch.b32 %r618, [%rd512], %r619;
	// end inline asm
	// begin inline asm
	atom.global.add.u32 %r620, [%rd512], 0;
	// end inline asm
	add.s32 	%r622, %r620, 1;
	// begin inline asm
	atom.global.exch.b32 %r621, [%rd512], %r622;
	// end inline asm
	// begin inline asm
	atom.global.add.u32 %r623, [%rd512], 0;
	// end inline asm
	add.s32 	%r625, %r623, 1;
	// begin inline asm
	atom.global.exch.b32 %r624, [%rd512], %r625;
	// end inline asm
	// begin inline asm
	atom.global.add.u32 %r626, [%rd512], 0;
	// end inline asm
	add.s32 	%r628, %r626, 1;
	// begin inline asm
	atom.global.exch.b32 %r627, [%rd512], %r628;
	// end inline asm
	// begin inline asm
	atom.global.add.u32 %r629, [%rd512], 0;
	// end inline asm
	add.s32 	%r631, %r629, 1;
	// begin inline asm
	atom.global.exch.b32 %r630, [%rd512], %r631;
	// end inline asm
	// begin inline asm
	atom.global.add.u32 %r632, [%rd512], 0;
	// end inline asm
	add.s32 	%r634, %r632, 1;
	// begin inline asm
	atom.global.exch.b32 %r633, [%rd512], %r634;
	// end inline asm
	// begin inline asm
	atom.global.add.u32 %r635, [%rd512], 0;
	// end inline asm
	add.s32 	%r637, %r635, 1;
	// begin inline asm
	atom.global.exch.b32 %r636, [%rd512], %r637;
	// end inline asm
	// begin inline asm
	atom.global.add.u32 %r638, [%rd512], 0;
	// end inline asm
	add.s32 	%r640, %r638, 1;
	// begin inline asm
	atom.global.exch.b32 %r639, [%rd512], %r640;
	// end inline asm
	// begin inline asm
	atom.global.add.u32 %r641, [%rd512], 0;
	// end inline asm
	add.s32 	%r643, %r641, 1;
	// begin inline asm
	atom.global.exch.b32 %r642, [%rd512], %r643;
	// end inline asm
	// begin inline asm
	atom.global.add.u32 %r644, [%rd512], 0;
	// end inline asm
	add.s32 	%r646, %r644, 1;
	// begin inline asm
	atom.global.exch.b32 %r645, [%rd512], %r646;
	// end inline asm
	// begin inline asm
	atom.global.add.u32 %r647, [%rd512], 0;
	// end inline asm
	add.s32 	%r649, %r647, 1;
	// begin inline asm
	atom.global.exch.b32 %r648, [%rd512], %r649;
	// end inline asm
	// begin inline asm
	atom.global.add.u32 %r650, [%rd512], 0;
	// end inline asm
	add.s32 	%r652, %r650, 1;
	// begin inline asm
	atom.global.exch.b32 %r651, [%rd512], %r652;
	// end inline asm
	// begin inline asm
	atom.global.add.u32 %r653, [%rd512], 0;
	// end inline asm
	add.s32 	%r655, %r653, 1;
	// begin inline asm
	atom.global.exch.b32 %r654, [%rd512], %r655;
	// end inline asm
	// begin inline asm
	atom.global.add.u32 %r656, [%rd512], 0;
	// end inline asm
	add.s32 	%r658, %r656, 1;
	// begin inline asm
	atom.global.exch.b32 %r657, [%rd512], %r658;
	// end inline asm
	// begin inline asm
	atom.global.add.u32 %r659, [%rd512], 0;
	// end inline asm
	add.s32 	%r661, %r659, 1;
	// begin inline asm
	atom.global.exch.b32 %r660, [%rd512], %r661;
	// end inline asm
	// begin inline asm
	atom.global.add.u32 %r662, [%rd512], 0;
	// end inline asm
	add.s32 	%r664, %r662, 1;
	// begin inline asm
	atom.global.exch.b32 %r663, [%rd512], %r664;
	// end inline asm
	// begin inline asm
	atom.global.add.u32 %r665, [%rd512], 0;
	// end inline asm
	add.s32 	%r667, %r665, 1;
	// begin inline asm
	atom.global.exch.b32 %r666, [%rd512], %r667;
	// end inline asm
	// begin inline asm
	atom.global.add.u32 %r668, [%rd512], 0;
	// end inline asm
	add.s32 	%r670, %r668, 1;
	// begin inline asm
	atom.global.exch.b32 %r669, [%rd512], %r670;
	// end inline asm
	// begin inline asm
	atom.global.add.u32 %r671, [%rd512], 0;
	// end inline asm
	add.s32 	%r673, %r671, 1;
	// begin inline asm
	atom.global.exch.b32 %r672, [%rd512], %r673;
	// end inline asm
	// begin inline asm
	atom.global.add.u32 %r674, [%rd512], 0;
	// end inline asm
	add.s32 	%r676, %r674, 1;
	// begin inline asm
	atom.global.exch.b32 %r675, [%rd512], %r676;
	// end inline asm
	// begin inline asm
	atom.global.add.u32 %r677, [%rd512], 0;
	// end inline asm
	add.s32 	%r679, %r677, 1;
	// begin inline asm
	atom.global.exch.b32 %r678, [%rd512], %r679;
	// end inline asm
	// begin inline asm
	atom.global.add.u32 %r680, [%rd512], 0;
	// end inline asm
	add.s32 	%r682, %r680, 1;
	// begin inline asm
	atom.global.exch.b32 %r681, [%rd512], %r682;
	// end inline asm
	// begin inline asm
	atom.global.add.u32 %r683, [%rd512], 0;
	// end inline asm
	add.s32 	%r685, %r683, 1;
	// begin inline asm
	atom.global.exch.b32 %r684, [%rd512], %r685;
	// end inline asm
	// begin inline asm
	atom.global.add.u32 %r686, [%rd512], 0;
	// end inline asm
	add.s32 	%r688, %r686, 1;
	// begin inline asm
	atom.global.exch.b32 %r687, [%rd512], %r688;
	// end inline asm
	// begin inline asm
	atom.global.add.u32 %r689, [%rd512], 0;
	// end inline asm
	add.s32 	%r691, %r689, 1;
	// begin inline asm
	atom.global.exch.b32 %r690, [%rd512], %r691;
	// end inline asm
	// begin inline asm
	atom.global.add.u32 %r692, [%rd512], 0;
	// end inline asm
	add.s32 	%r694, %r692, 1;
	// begin inline asm
	atom.global.exch.b32 %r693, [%rd512], %r694;
	// end inline asm
	// begin inline asm
	atom.global.add.u32 %r695, [%rd512], 0;
	// end inline asm
	add.s32 	%r697, %r695, 1;
	// begin inline asm
	atom.global.exch.b32 %r696, [%rd512], %r697;
	// end inline asm
	// begin inline asm
	atom.global.add.u32 %r698, [%rd512], 0;
	// end inline asm
	add.s32 	%r700, %r698, 1;
	// begin inline asm
	atom.global.exch.b32 %r699, [%rd512], %r700;
	// end inline asm
	// begin inline asm
	atom.global.add.u32 %r701, [%rd512], 0;
	// end inline asm
	add.s32 	%r703, %r701, 1;
	// begin inline asm
	atom.global.exch.b32 %r702, [%rd512], %r703;
	// end inline asm
	// begin inline asm
	atom.global.add.u32 %r704, [%rd512], 0;
	// end inline asm
	add.s32 	%r706, %r704, 1;
	// begin inline asm
	atom.global.exch.b32 %r705, [%rd512], %r706;
	// end inline asm
	// begin inline asm
	atom.global.add.u32 %r707, [%rd512], 0;
	// end inline asm
	add.s32 	%r709, %r707, 1;
	// begin inline asm
	atom.global.exch.b32 %r708, [%rd512], %r709;
	// end inline asm
	// begin inline asm
	atom.global.add.u32 %r710, [%rd512], 0;
	// end inline asm
	add.s32 	%r712, %r710, 1;
	// begin inline asm
	atom.global.exch.b32 %r711, [%rd512], %r712;
	// end inline asm
	// begin inline asm
	atom.global.add.u32 %r713, [%rd512], 0;
	// end inline asm
	add.s32 	%r715, %r713, 1;
	// begin inline asm
	atom.global.exch.b32 %r714, [%rd512], %r715;
	// end inline asm
	// begin inline asm
	atom.global.add.u32 %r716, [%rd512], 0;
	// end inline asm
	add.s32 	%r718, %r716, 1;
	// begin inline asm
	atom.global.exch.b32 %r717, [%rd512], %r718;
	// end inline asm
	// begin inline asm
	atom.global.add.u32 %r719, [%rd512], 0;
	// end inline asm
	add.s32 	%r721, %r719, 1;
	// begin inline asm
	atom.global.exch.b32 %r720, [%rd512], %r721;
	// end inline asm
	// begin inline asm
	atom.global.add.u32 %r722, [%rd512], 0;
	// end inline asm
	add.s32 	%r724, %r722, 1;
	// begin inline asm
	atom.global.exch.b32 %r723, [%rd512], %r724;
	// end inline asm
	// begin inline asm
	atom.global.add.u32 %r725, [%rd512], 0;
	// end inline asm
	add.s32 	%r727, %r725, 1;
	// begin inline asm
	atom.global.exch.b32 %r726, [%rd512], %r727;
	// end inline asm
	// begin inline asm
	atom.global.add.u32 %r728, [%rd512], 0;
	// end inline asm
	add.s32 	%r730, %r728, 1;
	// begin inline asm
	atom.global.exch.b32 %r729, [%rd512], %r730;
	// end inline asm
	// begin inline asm
	atom.global.add.u32 %r731, [%rd512], 0;
	// end inline asm
	add.s32 	%r733, %r731, 1;
	// begin inline asm
	atom.global.exch.b32 %r732, [%rd512], %r733;
	// end inline asm
	// begin inline asm
	atom.global.add.u32 %r734, [%rd512], 0;
	// end inline asm
	add.s32 	%r736, %r734, 1;
	// begin inline asm
	atom.global.exch.b32 %r735, [%rd512], %r736;
	// end inline asm
	// begin inline asm
	atom.global.add.u32 %r737, [%rd512], 0;
	// end inline asm
	add.s32 	%r739, %r737, 1;
	// begin inline asm
	atom.global.exch.b32 %r738, [%rd512], %r739;
	// end inline asm
	// begin inline asm
	atom.global.add.u32 %r740, [%rd512], 0;
	// end inline asm
	add.s32 	%r742, %r740, 1;
	// begin inline asm
	atom.global.exch.b32 %r741, [%rd512], %r742;
	// end inline asm
	// begin inline asm
	atom.global.add.u32 %r743, [%rd512], 0;
	// end inline asm
	add.s32 	%r745, %r743, 1;
	// begin inline asm
	atom.global.exch.b32 %r744, [%rd512], %r745;
	// end inline asm
	// begin inline asm
	atom.global.add.u32 %r746, [%rd512], 0;
	// end inline asm
	add.s32 	%r748, %r746, 1;
	// begin inline asm
	atom.global.exch.b32 %r747, [%rd512], %r748;
	// end inline asm
	// begin inline asm
	atom.global.add.u32 %r749, [%rd512], 0;
	// end inline asm
	add.s32 	%r751, %r749, 1;
	// begin inline asm
	atom.global.exch.b32 %r750, [%rd512], %r751;
	// end inline asm
	// begin inline asm
	atom.global.add.u32 %r752, [%rd512], 0;
	// end inline asm
	add.s32 	%r754, %r752, 1;
	// begin inline asm
	atom.global.exch.b32 %r753, [%rd512], %r754;
	// end inline asm
	// begin inline asm
	atom.global.add.u32 %r755, [%rd512], 0;
	// end inline asm
	add.s32 	%r757, %r755, 1;
	// begin inline asm
	atom.global.exch.b32 %r756, [%rd512], %r757;
	// end inline asm
	// begin inline asm
	atom.global.add.u32 %r758, [%rd512], 0;
	// end inline asm
	add.s32 	%r760, %r758, 1;
	// begin inline asm
	atom.global.exch.b32 %r759, [%rd512], %r760;
	// end inline asm
	// begin inline asm
	atom.global.add.u32 %r761, [%rd512], 0;
	// end inline asm
	add.s32 	%r763, %r761, 1;
	// begin inline asm
	atom.global.exch.b32 %r762, [%rd512], %r763;
	// end inline asm
	// begin inline asm
	atom.global.add.u32 %r764, [%rd512], 0;
	// end inline asm
	add.s32 	%r766, %r764, 1;
	// begin inline asm
	atom.global.exch.b32 %r765, [%rd512], %r766;
	// end inline asm
	// begin inline asm
	atom.global.add.u32 %r767, [%rd512], 0;
	// end inline asm
	add.s32 	%r769, %r767, 1;
	// begin inline asm
	atom.global.exch.b32 %r768, [%rd512], %r769;
	// end inline asm
$L__BB68_2:
	ret;

}
	// .globl	_Z4testIL_Z12load_relaxedPKjEL_Z13store_relaxedPjjELi256E14strided_accessILj1024ELj1EE11lower_lanesILj1EEEvv
.visible .entry _Z4testIL_Z12load_relaxedPKjEL_Z13store_relaxedPjjELi256E14strided_accessILj1024ELj1EE11lower_lanesILj1EEEvv()
{
	.reg .pred 	%p<2>;
	.reg .b32 	%r<519>;
	.reg .b64 	%rd<517>;

	// begin inline asm
	mov.u32 %r1, %laneid;
	// end inline asm
	setp.ne.s32 	%p1, %r1, 0;
	@%p1 bra 	$L__BB69_2;
	mov.u32 	%r514, %ctaid.x;
	mov.u32 	%r515, %ntid.x;
	mov.u32 	%r516, %tid.x;
	mad.lo.s32 	%r517, %r514, %r515, %r516;
	shl.b32 	%r518, %r517, 2;
	cvt.u64.u32 	%rd513, %r518;
	and.b64  	%rd514, %rd513, 4092;
	mov.u64 	%rd515, buffer;
	cvta.global.u64 	%rd516, %rd515;
	add.s64 	%rd512, %rd516, %rd514;
	// begin inline asm
	ld.relaxed.gpu.u32 %r2, [%rd512];
	// end inline asm
	add.s32 	%r3, %r2, 1;
	// begin inline asm
	st.relaxed.gpu.u32 [%rd512], %r3;
	// end inline asm
	// begin inline asm
	ld.relaxed.gpu.u32 %r4, [%rd512];
	// end inline asm
	add.s32 	%r5, %r4, 1;
	// begin inline asm
	st.relaxed.gpu.u32 [%rd512], %r5;
	// end inline asm
	// begin inline asm
	ld.relaxed.gpu.u32 %r6, [%rd512];
	// end inline asm
	add.s32 	%r7, %r6, 1;
	// begin inline asm
	st.relaxed.gpu.u32 [%rd512], %r7;
	// end inline asm
	// begin inline asm
	ld.relaxed.gpu.u32 %r8, [%rd512];
	// end inline asm
	add.s32 	%r9, %r8, 1;
	// begin inline asm
	st.relaxed.gpu.u32 [%rd512], %r9;
	// end inline asm
	// begin inline asm
	ld.relaxed.gpu.u32 %r10, [%rd512];
	// end inline asm
	add.s32 	%r11, %r10, 1;
	// begin inline asm
	st.relaxed.gpu.u32 [%rd512], %r11;
	// end inline asm
	// begin inline asm
	ld.relaxed.gpu.u32 %r12, [%rd512];
	// end inline asm
	add.s32 	%r13, %r12, 1;
	// begin inline asm
	st.relaxed.gpu.u32 [%rd512], %r13;
	// end inline asm
	// begin inline asm
	ld.relaxed.gpu.u32 %r14, [%rd512];
	// end inline asm
	add.s32 	%r15, %r14, 1;
	// begin inline asm
	st.relaxed.gpu.u32 [%rd512], %r15;
	// end inline asm
	// begin inline asm
	ld.relaxed.gpu.u32 %r16, [%rd512];
	// end inline asm
	add.s32 	%r17, %r16, 1;
	// begin inline asm
	st.relaxed.gpu.u32 [%rd512], %r17;
	// end inline asm
	// begin inline asm
	ld.relaxed.gpu.u32 %r18, [%rd512];
	// end inline asm
	add.s32 	%r19, %r18, 1;
	// begin inline asm
	st.relaxed.gpu.u32 [%rd512], %r19;
	// end inline asm
	// begin inline asm
	ld.relaxed.gpu.u32 %r20, [%rd512];
	// end inline asm
	add.s32 	%r21, %r20, 1;
	// begin inline asm
	st.relaxed.gpu.u32 [%rd512], %r21;
	// end inline asm
	// begin inline asm
	ld.relaxed.gpu.u32 %r22, [%rd512];
	// end inline asm
	add.s32 	%r23, %r22, 1;
	// begin inline asm
	st.relaxed.gpu.u32 [%rd512], %r23;
	// end inline asm
	// begin inline asm
	ld.relaxed.gpu.u32 %r24, [%rd512];
	// end inline asm
	add.s32 	%r25, %r24, 1;
	// begin inline asm
	st.relaxed.gpu.u32 [%rd512], %r25;
	// end inline asm
	// begin inline asm
	ld.relaxed.gpu.u32 %r26, [%rd512];
	// end inline asm
	add.s32 	%r27, %r26, 1;
	// begin inline asm
	st.relaxed.gpu.u32 [%rd512], %r27;
	// end inline asm
	// begin inline asm
	ld.relaxed.gpu.u32 %r28, [%rd512];
	// end inline asm
	add.s32 	%r29, %r28, 1;
	// begin inline asm
	st.relaxed.gpu.u32 [%rd512], %r29;
	// end inline asm
	// begin inline asm
	ld.relaxed.gpu.u32 %r30, [%rd512];
	// end inline asm
	add.s32 	%r31, %r30, 1;
	// begin inline asm
	st.relaxed.gpu.u32 [%rd512], %r31;
	// end inline asm
	// begin inline asm
	ld.relaxed.gpu.u32 %r32, [%rd512];
	// end inline asm
	add.s32 	%r33, %r32, 1;
	// begin inline asm
	st.relaxed.gpu.u32 [%rd512], %r33;
	// end inline asm
	// begin inline asm
	ld.relaxed.gpu.u32 %r34, [%rd512];
	// end inline asm
	add.s32 	%r35, %r34, 1;
	// begin inline asm
	st.relaxed.gpu.u32 [%rd512], %r35;
	// end inline asm
	// begin inline asm
	ld.relaxed.gpu.u32 %r36, [%rd512];
	// end inline asm
	add.s32 	%r37, %r36, 1;
	// begin inline asm
	st.relaxed.gpu.u32 [%rd512], %r37;
	// end inline asm
	// begin inline asm
	ld.relaxed.gpu.u32 %r38, [%rd512];
	// end inline asm
	add.s32 	%r39, %r38, 1;
	// begin inline asm
	st.relaxed.gpu.u32 [%rd512], %r39;
	// end inline asm
	// begin inline asm
	ld.relaxed.gpu.u32 %r40, [%rd512];
	// end inline asm
	add.s32 	%r41, %r40, 1;
	// begin inline asm
	st.relaxed.gpu.u32 [%rd512], %r41;
	// end inline asm
	// begin inline asm
	ld.relaxed.gpu.u32 %r42, [%rd512];
	// end inline asm
	add.s32 	%r43, %r42, 1;
	// begin inline asm
	st.relaxed.gpu.u32 [%rd512], %r43;
	// end inline asm
	// begin inline asm
	ld.relaxed.gpu.u32 %r44, [%rd512];
	// end inline asm
	add.s32 	%r45, %r44, 1;
	// begin inline asm
	st.relaxed.gpu.u32 [%rd512], %r45;
	// end inline asm
	// begin inline asm
	ld.relaxed.gpu.u32 %r46, [%rd512];
	// end inline asm
	add.s32 	%r47, %r46, 1;
	// begin inline asm
	st.relaxed.gpu.u32 [%rd512], %r47;
	// end inline asm
	// begin inline asm
	ld.relaxed.gpu.u32 %r48, [%rd512];
	// end inline asm
	add.s32 	%r49, %r48, 1;
	// begin inline asm
	st.relaxed.gpu.u32 [%rd512], %r49;
	// end inline asm
	// begin inline asm
	ld.relaxed.gpu.u32 %r50, [%rd512];
	// end inline asm
	add.s32 	%r51, %r50, 1;
	// begin inline asm
	st.relaxed.gpu.u32 [%rd512], %r51;
	// end inline asm
	// begin inline asm
	ld.relaxed.gpu.u32 %r52, [%rd512];
	// end inline asm
	add.s32 	%r53, %r52, 1;
	// begin inline asm
	st.relaxed.gpu.u32 [%rd512], %r53;
	// end inline asm
	// begin inline asm
	ld.relaxed.gpu.u32 %r54, [%rd512];
	// end inline asm
	add.s32 	%r55, %r54, 1;
	// begin inline asm
	st.relaxed.gpu.u32 [%rd512], %r55;
	// end inline asm
	// begin inline asm
	ld.relaxed.gpu.u32 %r56, [%rd512];
	// end inline asm
	add.s32 	%r57, %r56, 1;
	// begin inline asm
	st.relaxed.gpu.u32 [%rd512], %r57;
	// end inline asm
	// begin inline asm
	ld.relaxed.gpu.u32 %r58, [%rd512];
	// end inline asm
	add.s32 	%r59, %r58, 1;
	// begin inline asm
	st.relaxed.gpu.u32 [%rd512], %r59;
	// end inline asm
	// begin inline asm
	ld.relaxed.gpu.u32 %r60, [%rd512];
	// end inline asm
	add.s32 	%r61, %r60, 1;
	// begin inline asm
	st.relaxed.gpu.u32 [%rd512], %r61;
	// end inline asm
	// begin inline asm
	ld.relaxed.gpu.u32 %r62, [%rd512];
	// end inline asm
	add.s32 	%r63, %r62, 1;
	// begin inline asm
	st.relaxed.gpu.u32 [%rd512], %r63;
	// end inline asm
	// begin inline asm
	ld.relaxed.gpu.u32 %r64, [%rd512];
	// end inline asm
	add.s32 	%r65, %r64, 1;
	// begin inline asm
	st.relaxed.gpu.u32 [%rd512], %r65;
	// end inline asm
	// begin inline asm
	ld.relaxed.gpu.u32 %r66, [%rd512];
	// end inline asm
	add.s32 	%r67, %r66, 1;
	// begin inline asm
	st.relaxed.gpu.u32 [%rd512], %r67;
	// end inline asm
	// begin inline asm
	ld.relaxed.gpu.u32 %r68, [%rd512];
	// end inline asm
	add.s32 	%r69, %r68, 1;
	// begin inline asm
	st.relaxed.gpu.u32 [%rd512], %r69;
	// end inline asm
	// begin inline asm
	ld.relaxed.gpu.u32 %r70, [%rd512];
	// end inline asm
	add.s32 	%r71, %r70, 1;
	// begin inline asm
	st.relaxed.gpu.u32 [%rd512], %r71;
	// end inline asm
	// begin inline asm
	ld.relaxed.gpu.u32 %r72, [%rd512];
	// end inline asm
	add.s32 	%r73, %r72, 1;
	// begin inline asm
	st.relaxed.gpu.u32 [%rd512], %r73;
	// end inline asm
	// begin inline asm
	ld.relaxed.gpu.u32 %r74, [%rd512];
	// end inline asm
	add.s32 	%r75, %r74, 1;
	// begin inline asm
	st.relaxed.gpu.u32 [%rd512], %r75;
	// end inline asm
	// begin inline asm
	ld.relaxed.gpu.u32 %r76, [%rd512];
	// end inline asm
	add.s32 	%r77, %r76, 1;
	// begin inline asm
	st.relaxed.gpu.u32 [%rd512], %r77;
	// end inline asm
	// begin inline asm
	ld.relaxed.gpu.u32 %r78, [%rd512];
	// end inline asm
	add.s32 	%r79, %r78, 1;
	// begin inline asm
	st.relaxed.gpu.u32 [%rd512], %r79;
	// end inline asm
	// begin inline asm
	ld.relaxed.gpu.u32 %r80, [%rd512];
	// end inline asm
	add.s32 	%r81, %r80, 1;
	// begin inline asm
	st.relaxed.gpu.u32 [%rd512], %r81;
	// end inline asm
	// begin inline asm
	ld.relaxed.gpu.u32 %r82, [%rd512];
	// end inline asm
	add.s32 	%r83, %r82, 1;
	// begin inline asm
	st.relaxed.gpu.u32 [%rd512], %r83;
	// end inline asm
	// begin inline asm
	ld.relaxed.gpu.u32 %r84, [%rd512];
	// end inline asm
	add.s32 	%r85, %r84, 1;
	// begin inline asm
	st.relaxed.gpu.u32 [%rd512], %r85;
	// end inline asm
	// begin inline asm
	ld.relaxed.gpu.u32 %r86, [%rd512];
	// end inline asm
	add.s32 	%r87, %r86, 1;
	// begin inline asm
	st.relaxed.gpu.u32 [%rd512], %r87;
	// end inline asm
	// begin inline asm
	ld.relaxed.gpu.u32 %r88, [%rd512];
	// end inline asm
	add.s32 	%r89, %r88, 1;
	// begin inline asm
	st.relaxed.gpu.u32 [%rd512], %r89;
	// end inline asm
	// begin inline asm
	ld.relaxed.gpu.u32 %r90, [%rd512];
	// end inline asm
	add.s32 	%r91, %r90, 1;
	// begin inline asm
	st.relaxed.gpu.u32 [%rd512], %r91;
	// end inline asm
	// begin inline asm
	ld.relaxed.gpu.u32 %r92, [%rd512];
	// end inline asm
	add.s32 	%r93, %r92, 1;
	// begin inline asm
	st.relaxed.gpu.u32 [%rd512], %r93;
	// end inline asm
	// begin inline asm
	ld.relaxed.gpu.u32 %r94, [%rd512];
	// end inline asm
	add.s32 	%r95, %r94, 1;
	// begin inline asm
	st.relaxed.gpu.u32 [%rd512], %r95;
	// end inline asm
	// begin inline asm
	ld.relaxed.gpu.u32 %r96, [%rd512];
	// end inline asm
	add.s32 	%r97, %r96, 1;
	// begin inline asm
	st.relaxed.gpu.u32 [%rd512], %r97;
	// end inline asm
	// begin inline asm
	ld.relaxed.gpu.u32 %r98, [%rd512];
	// end inline asm
	add.s32 	%r99, %r98, 1;
	// begin inline asm
	st.relaxed.gpu.u32 [%rd512], %r99;
	// end inline asm
	// begin inline asm
	ld.relaxed.gpu.u32 %r100, [%rd512];
	// end inline asm
	add.s32 	%r101, %r100, 1;
	// begin inline asm
	st.relaxed.gpu.u32 [%rd512], %r101;
	// end inline asm
	// begin inline asm
	ld.relaxed.gpu.u32 %r102, [%rd512];
	// end inline asm
	add.s32 	%r103, %r102, 1;
	// begin inline asm
	st.relaxed.gpu.u32 [%rd512], %r103;
	// end inline asm
	// begin inline asm
	ld.relaxed.gpu.u32 %r104, [%rd512];
	// end inline asm
	add.s32 	%r105, %r104, 1;
	// begin inline asm
	st.relaxed.gpu.u32 [%rd512], %r105;
	// end inline asm
	// begin inline asm
	ld.relaxed.gpu.u32 %r106, [%rd512];
	// end inline asm
	add.s32 	%r107, %r106, 1;
	// begin inline asm
	st.relaxed.gpu.u32 [%rd512], %r107;
	// end inline asm
	// begin inline asm
	ld.relaxed.gpu.u32 %r108, [%rd512];
	// end inline asm
	add.s32 	%r109, %r108, 1;
	// begin inline asm
	st.relaxed.gpu.u32 [%rd512], %r109;
	// end inline asm
	// begin inline asm
	ld.relaxed.gpu.u32 %r110, [%rd512];
	// end inline asm
	add.s32 	%r111, %r110, 1;
	// begin inline asm
	st.relaxed.gpu.u32 [%rd512], %r111;
	// end inline asm
	// begin inline asm
	ld.relaxed.gpu.u32 %r112, [%rd512];
	// end inline asm
	add.s32 	%r113, %r112, 1;
	// begin inline asm
	st.relaxed.gpu.u32 [%rd512], %r113;
	// end inline asm
	// begin inline asm
	ld.relaxed.gpu.u32 %r114, [%rd512];
	// end inline asm
	add.s32 	%r115, %r114, 1;
	// begin inline asm
	st.relaxed.gpu.u32 [%rd512], %r115;
	// end inline asm
	// begin inline asm
	ld.relaxed.gpu.u32 %r116, [%rd512];
	// end inline asm
	add.s32 	%r117, %r116, 1;
	// begin inline asm
	st.relaxed.gpu.u32 [%rd512], %r117;
	// end inline asm
	// begin inline asm
	ld.relaxed.gpu.u32 %r118, [%rd512];
	// end inline asm
	add.s32 	%r119, %r118, 1;
	// begin inline asm
	st.relaxed.gpu.u32 [%rd512], %r119;
	// end inline asm
	// begin inline asm
	ld.relaxed.gpu.u32 %r120, [%rd512];
	// end inline asm
	add.s32 	%r121, %r120, 1;
	// begin inline asm
	st.relaxed.gpu.u32 [%rd512], %r121;
	// end inline asm
	// begin inline asm
	ld.relaxed.gpu.u32 %r122, [%rd512];
	// end inline asm
	add.s32 	%r123, %r122, 1;
	// begin inline asm
	st.relaxed.gpu.u32 [%rd512], %r123;
	// end inline asm
	// begin inline asm
	ld.relaxed.gpu.u32 %r124, [%rd512];
	// end inline asm
	add.s32 	%r125, %r124, 1;
	// begin inline asm
	st.relaxed.gpu.u32 [%rd512], %r125;
	// end inline asm
	// begin inline asm
	ld.relaxed.gpu.u32 %r126, [%rd512];
	// end inline asm
	add.s32 	%r127, %r126, 1;
	// begin inline asm
	st.relaxed.gpu.u32 [%rd512], %r127;
	// end inline asm
	// begin inline asm
	ld.relaxed.gpu.u32 %r128, [%rd512];
	// end inline asm
	add.s32 	%r129, %r128, 1;
	// begin inline asm
	st.relaxed.gpu.u32 [%rd512], %r129;
	// end inline asm
	// begin inline asm
	ld.relaxed.gpu.u32 %r130, [%rd512];
	// end inline asm
	add.s32 	%r131, %r130, 1;
	// begin inline asm
	st.relaxed.gpu.u32 [%rd512], %r131;
	// end inline asm
	// begin inline asm
	ld.relaxed.gpu.u32 %r132, [%rd512];
	// end inline asm
	add.s32 	%r133, %r132, 1;
	// begin inline asm
	st.relaxed.gpu.u32 [%rd512], %r133;
	// end inline asm
	// begin inline asm
	ld.relaxed.gpu.u32 %r134, [%rd512];
	// end inline asm
	add.s32 	%r135, %r134, 1;
	// begin inline asm
	st.relaxed.gpu.u32 [%rd512], %r135;
	// end inline asm
	// begin inline asm
	ld.relaxed.gpu.u32 %r136, [%rd512];
	// end inline asm
	add.s32 	%r137, %r136, 1;
	// begin inline asm
	st.relaxed.gpu.u32 [%rd512], %r137;
	// end inline asm
	// begin inline asm
	ld.relaxed.gpu.u32 %r138, [%rd512];
	// end inline asm
	add.s32 	%r139, %r138, 1;
	// begin inline asm
	st.relaxed.gpu.u32 [%rd512], %r139;
	// end inline asm
	// begin inline asm
	ld.relaxed.gpu.u32 %r140, [%rd512];
	// end inline asm
	add.s32 	%r141, %r140, 1;
	// begin inline asm
	st.relaxed.gpu.u32 [%rd512], %r141;
	// end inline asm
	// begin inline asm
	ld.relaxed.gpu.u32 %r142, [%rd512];
	// end inline asm
	add.s32 	%r143, %r142, 1;
	// begin inline asm
	st.relaxed.gpu.u32 [%rd512], %r143;
	// end inline asm
	// begin inline asm
	ld.relaxed.gpu.u32 %r144, [%rd512];
	// end inline asm
	add.s32 	%r145, %r144, 1;
	// begin inline asm
	st.relaxed.gpu.u32 [%rd512], %r145;
	// end inline asm
	// begin inline asm
	ld.relaxed.gpu.u32 %r146, [%rd512];
	// end inline asm
	add.s32 	%r147, %r146, 1;
	// begin inline asm
	st.relaxed.gpu.u32 [%rd512], %r147;
	// end inline asm
	// begin inline asm
	ld.relaxed.gpu.u32 %r148, [%rd512];
	// end inline asm
	add.s32 	%r149, %r148, 1;
	// begin inline asm
	st.relaxed.gpu.u32 [%rd512], %r149;
	// end inline asm
	// begin inline asm
	ld.relaxed.gpu.u32 %r150, [%rd512];
	// end inline asm
	add.s32 	%r151, %r150, 1;
	// begin inline asm
	st.relaxed.gpu.u32 [%rd512], %r151;
	// end inline asm
	// begin inline asm
	ld.relaxed.gpu.u32 %r152, [%rd512];
	// end inline asm
	add.s32 	%r153, %r152, 1;
	// begin inline asm
	st.relaxed.gpu.u32 [%rd512], %r153;
	// end inline asm
	// begin inline asm
	ld.relaxed.gpu.u32 %r154, [%rd512];
	// end inline asm
	add.s32 	%r155, %r154, 1;
	// begin inline asm
	st.relaxed.gpu.u32 [%rd512], %r155;
	// end inline asm
	// begin inline asm
	ld.relaxed.gpu.u32 %r156, [%rd512];
	// end inline asm
	add.s32 	%r157, %r156, 1;
	// begin inline asm
	st.relaxed.gpu.u32 [%rd512], %r157;
	// end inline asm
	// begin inline asm
	ld.relaxed.gpu.u32 %r158, [%rd512];
	// end inline asm
	add.s32 	%r159, %r158, 1;
	// begin inline asm
	st.relaxed.gpu.u32 [%rd512], %r159;
	// end inline asm
	// begin inline asm
	ld.relaxed.gpu.u32 %r160, [%rd512];
	// end inline asm
	add.s32 	%r161, %r160, 1;
	// begin inline asm
	st.relaxed.gpu.u32 [%rd512], %r161;
	// end inline asm
	// begin inline asm
	ld.relaxed.gpu.u32 %r162, [%rd512];
	// end inline asm
	add.s32 	%r163, %r162, 1;
	// begin inline asm
	st.relaxed.gpu.u32 [%rd512], %r163;
	// end inline asm
	// begin inline asm
	ld.relaxed.gpu.u32 %r164, [%rd512];
	// end inline asm
	add.s32 	%r165, %r164, 1;
	// begin inline asm
	st.relaxed.gpu.u32 [%rd512], %r165;
	// end inline asm
	// begin inline asm
	ld.relaxed.gpu.u32 %r166, [%rd512];
	// end inline asm
	add.s32 	%r167, %r166, 1;
	// begin inline asm
	st.relaxed.gpu.u32 [%rd512], %r167;
	// end inline asm
	// begin inline asm
	ld.relaxed.gpu.u32 %r168, [%rd512];
	// end inline asm
	add.s32 	%r169, %r168, 1;
	// begin inline asm
	st.relaxed.gpu.u32 [%rd512], %r169;
	// end inline asm
	// begin inline asm
	ld.relaxed.gpu.u32 %r170, [%rd512];
	// end inline asm
	add.s32 	%r171, %r170, 1;
	// begin inline asm
	st.relaxed.gpu.u32 [%rd512], %r171;
	// end inline asm
	// begin inline asm
	ld.relaxed.gpu.u32 %r172, [%rd512];
	// end inline asm
	add.s32 	%r173, %r172, 1;
	// begin inline asm
	st.relaxed.gpu.u32 [%rd512], %r173;
	// end inline asm
	// begin inline asm
	ld.relaxed.gpu.u32 %r174, [%rd512];
	// end inline asm
	add.s32 	%r175, %r174, 1;
	// begin inline asm
	st.relaxed.gpu.u32 [%rd512], %r175;
	// end inline asm
	// begin inline asm
	ld.relaxed.gpu.u32 %r176, [%rd512];
	// end inline asm
	add.s32 	%r177, %r176, 1;
	// begin inline asm
	st.relaxed.gpu.u32 [%rd512], %r177;
	// end inline asm
	// begin inline asm
	ld.relaxed.gpu.u32 %r178, [%rd512];
	// end inline asm
	add.s32 	%r179, %r178, 1;
	// begin inline asm
	st.relaxed.gpu.u32 [%rd512], %r179;
	// end inline asm
	// begin inline asm
	ld.relaxed.gpu.u32 %r180, [%rd512];
	// end inline asm
	add.s32 	%r181, %r180, 1;
	// begin inline asm
	st.relaxed.gpu.u32 [%rd512], %r181;
	// end inline asm
	// begin inline asm
	ld.relaxed.gpu.u32 %r182, [%rd512];
	// end inline asm
	add.s32 	%r183, %r182, 1;
	// begin inline asm
	st.relaxed.gpu.u32 [%rd512], %r183;
	// end inline asm
	// begin inline asm
	ld.relaxed.gpu.u32 %r184, [%rd512];
	// end inline asm
	add.s32 	%r185, %r184, 1;
	// begin inline asm
	st.relaxed.gpu.u32 [%rd512], %r185;
	// end inline asm
	// begin inline asm
	ld.relaxed.gpu.u32 %r186, [%rd512];
	// end inline asm
	add.s32 	%r187, %r186, 1;
	// begin inline asm
	st.relaxed.gpu.u32 [%rd512], %r187;
	// end inline asm
	// begin inline asm
	ld.relaxed.gpu.u32 %r188, [%rd512];
	// end inline asm
	add.s32 	%r189, %r188, 1;
	// begin inline asm
	st.relaxed.gpu.u32 [%rd512], %r189;
	// end inline asm
	// begin inline asm
	ld.relaxed.gpu.u32 %r190, [%rd512];
	// end inline asm
	add.s32 	%r191, %r190, 1;
	// begin inline asm
	st.relaxed.gpu.u32 [%rd512], %r191;
	// end inline asm
	// begin inline asm
	ld.relaxed.gpu.u32 %r192, [%rd512];
	// end inline asm
	add.s32 	%r193, %r192, 1;
	// begin inline asm
	st.relaxed.gpu.u32 [%rd512], %r193;
	// end inline asm
	// begin inline asm
	ld.relaxed.gpu.u32 %r194, [%rd512];
	// end inline asm
	add.s32 	%r195, %r194, 1;
	// begin inline asm
	st.relaxed.gpu.u32 [%rd512], %r195;
	// end inline asm
	// begin inline asm
	ld.relaxed.gpu.u32 %r196, [%rd512];
	// end inline asm
	add.s32 	%r197, %r196, 1;
	// begin inline asm
	st.relaxed.gpu.u32 [%rd512], %r197;
	// end inline asm
	// begin inline asm
	ld.relaxed.gpu.u32 %r198, [%rd512];
	// end inline asm
	add.s32 	%r199, %r198, 1;
	// begin inline asm
	st.relaxed.gpu.u32 [%rd512], %r199;
	// end inline asm
	// begin inline asm
	ld.relaxed.gpu.u32 %r200, [%rd512];
	// end inline asm
	add.s32 	%r201, %r200, 1;
	// begin inline asm
	st.relaxed.gpu.u32 [%rd512], %r201;
	// end inline asm
	// begin inline asm
	ld.relaxed.gpu.u32 %r202, [%rd512];
	// end inline asm
	add.s32 	%r203, %r202, 1;
	// begin inline asm
	st.relaxed.gpu.u32 [%rd512], %r203;
	// end inline asm
	// begin inline asm
	ld.relaxed.gpu.u32 %r204, [%rd512];
	// end inline asm
	add.s32 	%r205, %r204, 1;
	// begin inline asm
	st.relaxed.gpu.u32 [%rd512], %r205;
	// end inline asm
	// begin inline asm
	ld.relaxed.gpu.u32 %r206, [%rd512];
	// end inline asm
	add.s32 	%r207, %r206, 1;
	// begin inline asm
	st.relaxed.gpu.u32 [%rd512], %r207;
	// end inline asm
	// begin inline asm
	ld.relaxed.gpu.u32 %r208, [%rd512];
	// end inline asm
	add.s32 	%r209, %r208, 1;
	// begin inline asm
	st.relaxed.gpu.u32 [%rd512], %r209;
	// end inline asm
	// begin inline asm
	ld.relaxed.gpu.u32 %r210, [%rd512];
	// end inline asm
	add.s32 	%r211, %r210, 1;
	// begin inline asm
	st.relaxed.gpu.u32 [%rd512], %r211;
	// end inline asm
	// begin inline asm
	ld.relaxed.gpu.u32 %r212, [%rd512];
	// end inline asm
	add.s32 	%r213, %r212, 1;
	// begin inline asm
	st.relaxed.gpu.u32 [%rd512], %r213;
	// end inline asm
	// begin inline asm
	ld.relaxed.gpu.u32 %r214, [%rd512];
	// end inline asm
	add.s32 	%r215, %r214, 1;
	// begin inline asm
	st.relaxed.gpu.u32 [%rd512], %r215;
	// end inline asm
	// begin inline asm
	ld.relaxed.gpu.u32 %r216, [%rd512];
	// end inline asm
	add.s32 	%r217, %r216, 1;
	// begin inline asm
	st.relaxed.gpu.u32 [%rd512], %r217;
	// end inline asm
	// begin inline asm
	ld.relaxed.gpu.u32 %r218, [%rd512];
	// end inline asm
	add.s32 	%r219, %r218, 1;
	// begin inline asm
	st.relaxed.gpu.u32 [%rd512], %r219;
	// end inline asm
	// begin inline asm
	ld.relaxed.gpu.u32 %r220, [%rd512];
	// end inline asm
	add.s32 	%r221, %r220, 1;
	// begin inline asm
	st.relaxed.gpu.u32 [%rd512], %r221;
	// end inline asm
	// begin inline asm
	ld.relaxed.gpu.u32 %r222, [%rd512];
	// end inline asm
	add.s32 	%r223, %r222, 1;
	// begin inline asm
	st.relaxed.gpu.u32 [%rd512], %r223;
	// end inline asm
	// begin inline asm
	ld.relaxed.gpu.u32 %r224, [%rd512];
	// end inline asm
	add.s32 	%r225, %r224, 1;
	// begin inline asm
	st.relaxed.gpu.u32 [%rd512], %r225;
	// end inline asm
	// begin inline asm
	ld.relaxed.gpu.u32 %r226, [%rd512];
	// end inline asm
	add.s32 	%r227, %r226, 1;
	// begin inline asm
	st.relaxed.gpu.u32 [%rd512], %r227;
	// end inline asm
	// begin inline asm
	ld.relaxed.gpu.u32 %r228, [%rd512];
	// end inline asm
	add.s32 	%r229, %r228, 1;
	// begin inline asm
	st.relaxed.gpu.u32 [%rd512], %r229;
	// end inline asm
	// begin inline asm
	ld.relaxed.gpu.u32 %r230, [%rd512];
	// end inline asm
	add.s32 	%r231, %r230, 1;
	// begin inline asm
	st.relaxed.gpu.u32 [%rd512], %r231;
	// end inline asm
	// begin inline asm
	ld.relaxed.gpu.u32 %r232, [%rd512];
	// end inline asm
	add.s32 	%r233, %r232, 1;
	// begin inline asm
	st.relaxed.gpu.u32 [%rd512], %r233;
	// end inline asm
	// begin inline asm
	ld.relaxed.gpu.u32 %r234, [%rd512];
	// end inline asm
	add.s32 	%r235, %r234, 1;
	// begin inline asm
	st.relaxed.gpu.u32 [%rd512], %r235;
	// end inline asm
	// begin inline asm
	ld.relaxed.gpu.u32 %r236, [%rd512];
	// end inline asm
	add.s32 	%r237, %r236, 1;
	// begin inline asm
	st.relaxed.gpu.u32 [%rd512], %r237;
	// end inline asm
	// begin inline asm
	ld.relaxed.gpu.u32 %r238, [%rd512];
	// end inline asm
	add.s32 	%r239, %r238, 1;
	// begin inline asm
	st.relaxed.gpu.u32 [%rd512], %r239;
	// end inline asm
	// begin inline asm
	ld.relaxed.gpu.u32 %r240, [%rd512];
	// end inline asm
	add.s32 	%r241, %r240, 1;
	// begin inline asm
	st.relaxed.gpu.u32 [%rd512], %r241;
	// end inline asm
	// begin inline asm
	ld.relaxed.gpu.u32 %r242, [%rd512];
	// end inline asm
	add.s32 	%r243, %r242, 1;
	// begin inline asm
	st.relaxed.gpu.u32 [%rd512], %r243;
	// end inline asm
	// begin inline asm
	ld.relaxed.gpu.u32 %r244, [%rd512];
	// end inline asm
	add.s32 	%r245, %r244, 1;
	// begin inline asm
	st.relaxed.gpu.u32 [%rd512], %r245;
	// end inline asm
	// begin inline asm
	ld.relaxed.gpu.u32 %r246, [%rd512];
	// end inline asm
	add.s32 	%r247, %r246, 1;
	// begin inline asm
	st.relaxed.gpu.u32 [%rd512], %r247;
	// end inline asm
	// begin inline asm
	ld.relaxed.gpu.u32 %r248, [%rd512];
	// end inline asm
	add.s32 	%r249, %r248, 1;
	// begin inline asm
	st.relaxed.gpu.u32 [%rd512], %r249;
	// end inline asm
	// begin inline asm
	ld.relaxed.gpu.u32 %r250, [%rd512];
	// end inline asm
	add.s32 	%r251, %r250, 1;
	// begin inline asm
	st.relaxed.gpu.u32 [%rd512], %r251;
	// end inline asm
	// begin inline asm
	ld.relaxed.gpu.u32 %r252, [%rd512];
	// end inline asm
	add.s32 	%r253, %r252, 1;
	// begin inline asm
	st.relaxed.gpu.u32 [%rd512], %r253;
	// end inline asm
	// begin inline asm
	ld.relaxed.gpu.u32 %r254, [%rd512];
	// end inline asm
	add.s32 	%r255, %r254, 1;
	// begin inline asm
	st.relaxed.gpu.u32 [%rd512], %r255;
	// end inline asm
	// begin inline asm
	ld.relaxed.gpu.u32 %r256, [%rd512];
	// end inline asm
	add.s32 	%r257, %r256, 1;
	// begin inline asm
	st.relaxed.gpu.u32 [%rd512], %r257;
	// end inline asm
	// begin inline asm
	ld.relaxed.gpu.u32 %r258, [%rd512];
	// end inline asm
	add.s32 	%r259, %r258, 1;
	// begin inline asm
	st.relaxed.gpu.u32 [%rd512], %r259;
	// end inline asm
	// begin inline asm
	ld.relaxed.gpu.u32 %r260, [%rd512];
	// end inline asm
	add.s32 	%r261, %r260, 1;
	// begin inline asm
	st.relaxed.gpu.u32 [%rd512], %r261;
	// end inline asm
	// begin inline asm
	ld.relaxed.gpu.u32 %r262, [%rd512];
	// end inline asm
	add.s32 	%r263, %r262, 1;
	// begin inline asm
	st.relaxed.gpu.u32 [%rd512], %r263;
	// end inline asm
	// begin inline asm
	ld.relaxed.gpu.u32 %r264, [%rd512];
	// end inline asm
	add.s32 	%r265, %r264, 1;
	// begin inline asm
	st.relaxed.gpu.u32 [%rd512], %r265;
	// end inline asm
	// begin inline asm
	ld.relaxed.gpu.u32 %r266, [%rd512];
	// end inline asm
	add.s32 	%r267, %r266, 1;
	// begin inline asm
	st.relaxed.gpu.u32 [%rd512], %r267;
	// end inline asm
	// begin inline asm
	ld.relaxed.gpu.u32 %r268, [%rd512];
	// end inline asm
	add.s32 	%r269, %r268, 1;
	// begin inline asm
	st.relaxed.gpu.u32 [%rd512], %r269;
	// end inline asm
	// begin inline asm
	ld.relaxed.gpu.u32 %r270, [%rd512];
	// end inline asm
	add.s32 	%r271, %r270, 1;
	// begin inline asm
	st.relaxed.gpu.u32 [%rd512], %r271;
	// end inline asm
	// begin inline asm
	ld.relaxed.gpu.u32 %r272, [%rd512];
	// end inline asm
	add.s32 	%r273, %r272, 1;
	// begin inline asm
	st.relaxed.gpu.u32 [%rd512], %r273;
	// end inline asm
	// begin inline asm
	ld.relaxed.gpu.u32 %r274, [%rd512];
	// end inline asm
	add.s32 	%r275, %r274, 1;
	// begin inline asm
	st.relaxed.gpu.u32 [%rd512], %r275;
	// end inline asm
	// begin inline asm
	ld.relaxed.gpu.u32 %r276, [%rd512];
	// end inline asm
	add.s32 	%r277, %r276, 1;
	// begin inline asm
	st.relaxed.gpu.u32 [%rd512], %r277;
	// end inline asm
	// begin inline asm
	ld.relaxed.gpu.u32 %r278, [%rd512];
	// end inline asm
	add.s32 	%r279, %r278, 1;
	// begin inline asm
	st.relaxed.gpu.u32 [%rd512], %r279;
	// end inline asm
	// begin inline asm
	ld.relaxed.gpu.u32 %r280, [%rd512];
	// end inline asm
	add.s32 	%r281, %r280, 1;
	// begin inline asm
	st.relaxed.gpu.u32 [%rd512], %r281;
	// end inline asm
	// begin inline asm
	ld.relaxed.gpu.u32 %r282, [%rd512];
	// end inline asm
	add.s32 	%r283, %r282, 1;
	// begin inline asm
	st.relaxed.gpu.u32 [%rd512], %r283;
	// end inline asm
	// begin inline asm
	ld.relaxed.gpu.u32 %r284, [%rd512];
	// end inline asm
	add.s32 	%r285, %r284, 1;
	// begin inline asm
	st.relaxed.gpu.u32 [%rd512], %r285;
	// end inline asm
	// begin inline asm
	ld.relaxed.gpu.u32 %r286, [%rd512];
	// end inline asm
	add.s32 	%r287, %r286, 1;
	// begin inline asm
	st.relaxed.gpu.u32 [%rd512], %r287;
	// end inline asm
	// begin inline asm
	ld.relaxed.gpu.u32 %r288, [%rd512];
	// end inline asm
	add.s32 	%r289, %r288, 1;
	// begin inline asm
	st.relaxed.gpu.u32 [%rd512], %r289;
	// end inline asm
	// begin inline asm
	ld.relaxed.gpu.u32 %r290, [%rd512];
	// end inline asm
	add.s32 	%r291, %r290, 1;
	// begin inline asm
	st.relaxed.gpu.u32 [%rd512], %r291;
	// end inline asm
	// begin inline asm
	ld.relaxed.gpu.u32 %r292, [%rd512];
	// end inline asm
	add.s32 	%r293, %r292, 1;
	// begin inline asm
	st.relaxed.gpu.u32 [%rd512], %r293;
	// end inline asm
	// begin inline asm
	ld.relaxed.gpu.u32 %r294, [%rd512];
	// end inline asm
	add.s32 	%r295, %r294, 1;
	// begin inline asm
	st.relaxed.gpu.u32 [%rd512], %r295;
	// end inline asm
	// begin inline asm
	ld.relaxed.gpu.u32 %r296, [%rd512];
	// end inline asm
	add.s32 	%r297, %r296, 1;
	// begin inline asm
	st.relaxed.gpu.u32 [%rd512], %r297;
	// end inline asm
	// begin inline asm
	ld.relaxed.gpu.u32 %r298, [%rd512];
	// end inline asm
	add.s32 	%r299, %r298, 1;
	// begin inline asm
	st.relaxed.gpu.u32 [%rd512], %r299;
	// end inline asm
	// begin inline asm
	ld.relaxed.gpu.u32 %r300, [%rd512];
	// end inline asm
	add.s32 	%r301, %r300, 1;
	// begin inline asm
	st.relaxed.gpu.u32 [%rd512], %r301;
	// end inline asm
	// begin inline asm
	ld.relaxed.gpu.u32 %r302, [%rd512];
	// end inline asm
	add.s32 	%r303, %r302, 1;
	// begin inline asm
	st.relaxed.gpu.u32 [%rd512], %r303;
	// end inline asm
	// begin inline asm
	ld.relaxed.gpu.u32 %r304, [%rd512];
	// end inline asm
	add.s32 	%r305, %r304, 1;
	// begin inline asm
	st.relaxed.gpu.u32 [%rd512], %r305;
	// end inline asm
	// begin inline asm
	ld.relaxed.gpu.u32 %r306, [%rd512];
	// end inline asm
	add.s32 	%r307, %r306, 1;
	// begin inline asm
	st.relaxed.gpu.u32 [%rd512], %r307;
	// end inline asm
	// begin inline asm
	ld.relaxed.gpu.u32 %r308, [%rd512];
	// end inline asm
	add.s32 	%r309, %r308, 1;
	// begin inline asm
	st.relaxed.gpu.u32 [%rd512], %r309;
	// end inline asm
	// begin inline asm
	ld.relaxed.gpu.u32 %r310, [%rd512];
	// end inline asm
	add.s32 	%r311, %r310, 1;
	// begin inline asm
	st.relaxed.gpu.u32 [%rd512], %r311;
	// end inline asm
	// begin inline asm
	ld.relaxed.gpu.u32 %r312, [%rd512];
	// end inline asm
	add.s32 	%r313, %r312, 1;
	// begin inline asm
	st.relaxed.gpu.u32 [%rd512], %r313;
	// end inline asm
	// begin inline asm
	ld.relaxed.gpu.u32 %r314, [%rd512];
	// end inline asm
	add.s32 	%r315, %r314, 1;
	// begin inline asm
	st.relaxed.gpu.u32 [%rd512], %r315;
	// end inline asm
	// begin inline asm
	ld.relaxed.gpu.u32 %r316, [%rd512];
	// end inline asm
	add.s32 	%r317, %r316, 1;
	// begin inline asm
	st.relaxed.gpu.u32 [%rd512], %r317;
	// end inline asm
	// begin inline asm
	ld.relaxed.gpu.u32 %r318, [%rd512];
	// end inline asm
	add.s32 	%r319, %r318, 1;
	// begin inline asm
	st.relaxed.gpu.u32 [%rd512], %r319;
	// end inline asm
	// begin inline asm
	ld.relaxed.gpu.u32 %r320, [%rd512];
	// end inline asm
	add.s32 	%r321, %r320, 1;
	// begin inline asm
	st.relaxed.gpu.u32 [%rd512], %r321;
	// end inline asm
	// begin inline asm
	ld.relaxed.gpu.u32 %r322, [%rd512];
	// end inline asm
	add.s32 	%r323, %r322, 1;
	// begin inline asm
	st.relaxed.gpu.u32 [%rd512], %r323;
	// end inline asm
	// begin inline asm
	ld.relaxed.gpu.u32 %r324, [%rd512];
	// end inline asm
	add.s32 	%r325, %r324, 1;
	// begin inline asm
	st.relaxed.gpu.u32 [%rd512], %r325;
	// end inline asm
	// begin inline asm
	ld.relaxed.gpu.u32 %r326, [%rd512];
	// end inline asm
	add.s32 	%r327, %r326, 1;
	// begin inline asm
	st.relaxed.gpu.u32 [%rd512], %r327;
	// end inline asm
	// begin inline asm
	ld.relaxed.gpu.u32 %r328, [%rd512];
	// end inline asm
	add.s32 	%r329, %r328, 1;
	// begin inline asm
	st.relaxed.gpu.u32 [%rd512], %r329;
	// end inline asm
	// begin inline asm
	ld.relaxed.gpu.u32 %r330, [%rd512];
	// end inline asm
	add.s32 	%r331, %r330, 1;
	// begin inline asm
	st.relaxed.gpu.u32 [%rd512], %r331;
	// end inline asm
	// begin inline asm
	ld.relaxed.gpu.u32 %r332, [%rd512];
	// end inline asm
	add.s32 	%r333, %r332, 1;
	// begin inline asm
	st.relaxed.gpu.u32 [%rd512], %r333;
	// end inline asm
	// begin inline asm
	ld.relaxed.gpu.u32 %r334, [%rd512];
	// end inline asm
	add.s32 	%r335, %r334, 1;
	// begin inline asm
	st.relaxed.gpu.u32 [%rd512], %r335;
	// end inline asm
	// begin inline asm
	ld.relaxed.gpu.u32 %r336, [%rd512];
	// end inline asm
	add.s32 	%r337, %r336, 1;
	// begin inline asm
	st.relaxed.gpu.u32 [%rd512], %r337;
	// end inline asm
	// begin inline asm
	ld.relaxed.gpu.u32 %r338, [%rd512];
	// end inline asm
	add.s32 	%r339, %r338, 1;
	// begin inline asm
	st.relaxed.gpu.u32 [%rd512], %r339;
	// end inline asm
	// begin inline asm
	ld.relaxed.gpu.u32 %r340, [%rd512];
	// end inline asm
	add.s32 	%r341, %r340, 1;
	// begin inline asm
	st.relaxed.gpu.u32 [%rd512], %r341;
	// end inline asm
	// begin inline asm
	ld.relaxed.gpu.u32 %r342, [%rd512];
	// end inline asm
	add.s32 	%r343, %r342, 1;
	// begin inline asm
	st.relaxed.gpu.u32 [%rd512], %r343;
	// end inline asm
	// begin inline asm
	ld.relaxed.gpu.u32 %r344, [%rd512];
	// end inline asm
	add.s32 	%r345, %r344, 1;
	// begin inline asm
	st.relaxed.gpu.u32 [%rd512], %r345;
	// end inline asm
	// begin inline asm
	ld.relaxed.gpu.u32 %r346, [%rd512];
	// end inline asm
	add.s32 	%r347, %r346, 1;
	// begin inline asm
	st.relaxed.gpu.u32 [%rd512], %r347;
	// end inline asm
	// begin inline asm
	ld.relaxed.gpu.u32 %r348, [%rd512];
	// end inline asm
	add.s32 	%r349, %r348, 1;
	// begin inline asm
	st.relaxed.gpu.u32 [%rd512], %r349;
	// end inline asm
	// begin inline asm
	ld.relaxed.gpu.u32 %r350, [%rd512];
	// end inline asm
	add.s32 	%r351, %r350, 1;
	// begin inline asm
	st.relaxed.gpu.u32 [%rd512], %r351;
	// end inline asm
	// begin inline asm
	ld.relaxed.gpu.u32 %r352, [%rd512];
	// end inline asm
	add.s32 	%r353, %r352, 1;
	// begin inline asm
	st.relaxed.gpu.u32 [%rd512], %r353;
	// end inline asm
	// begin inline asm
	ld.relaxed.gpu.u32 %r354, [%rd512];
	// end inline asm
	add.s32 	%r355, %r354, 1;
	// begin inline asm
	st.relaxed.gpu.u32 [%rd512], %r355;
	// end inline asm
	// begin inline asm
	ld.relaxed.gpu.u32 %r356, [%rd512];
	// end inline asm
	add.s32 	%r357, %r356, 1;
	// begin inline asm
	st.relaxed.gpu.u32 [%rd512], %r357;
	// end inline asm
	// begin inline asm
	ld.relaxed.gpu.u32 %r358, [%rd512];
	// end inline asm
	add.s32 	%r359, %r358, 1;
	// begin inline asm
	st.relaxed.gpu.u32 [%rd512], %r359;
	// end inline asm
	// begin inline asm
	ld.relaxed.gpu.u32 %r360, [%rd512];
	// end inline asm
	add.s32 	%r361, %r360, 1;
	// begin inline asm
	st.relaxed.gpu.u32 [%rd512], %r361;
	// end inline asm
	// begin inline asm
	ld.relaxed.gpu.u32 %r362, [%rd512];
	// end inline asm
	add.s32 	%r363, %r362, 1;
	// begin inline asm
	st.relaxed.gpu.u32 [%rd512], %r363;
	// end inline asm
	// begin inline asm
	ld.relaxed.gpu.u32 %r364, [%rd512];
	// end inline asm
	add.s32 	%r365, %r364, 1;
	// begin inline asm
	st.relaxed.gpu.u32 [%rd512], %r365;
	// end inline asm
	// begin inline asm
	ld.relaxed.gpu.u32 %r366, [%rd512];
	// end inline asm
	add.s32 	%r367, %r366, 1;
	// begin inline asm
	st.relaxed.gpu.u32 [%rd512], %r367;
	// end inline asm
	// begin inline asm
	ld.relaxed.gpu.u32 %r368, [%rd512];
	// end inline asm
	add.s32 	%r369, %r368, 1;
	// begin inline asm
	st.relaxed.gpu.u32 [%rd512], %r369;
	// end inline asm
	// begin inline asm
	ld.relaxed.gpu.u32 %r370, [%rd512];
	// end inline asm
	add.s32 	%r371, %r370, 1;
	// begin inline asm
	st.relaxed.gpu.u32 [%rd512], %r371;
	// end inline asm
	// begin inline asm
	ld.relaxed.gpu.u32 %r372, [%rd512];
	// end inline asm
	add.s32 	%r373, %r372, 1;
	// begin inline asm
	st.relaxed.gpu.u32 [%rd512], %r373;
	// end inline asm
	// begin inline asm
	ld.relaxed.gpu.u32 %r374, [%rd512];
	// end inline asm
	add.s32 	%r375, %r374, 1;
	// begin inline asm
	st.relaxed.gpu.u32 [%rd512], %r375;
	// end inline asm
	// begin inline asm
	ld.relaxed.gpu.u32 %r376, [%rd512];
	// end inline asm
	add.s32 	%r377, %r376, 1;
	// begin inline asm
	st.relaxed.gpu.u32 [%rd512], %r377;
	// end inline asm
	// begin inline asm
	ld.relaxed.gpu.u32 %r378, [%rd512];
	// end inline asm
	add.s32 	%r379, %r378, 1;
	// begin inline asm
	st.relaxed.gpu.u32 [%rd512], %r379;
	// end inline asm
	// begin inline asm
	ld.relaxed.gpu.u32 %r380, [%rd512];
	// end inline asm
	add.s32 	%r381, %r380, 1;
	// begin inline asm
	st.relaxed.gpu.u32 [%rd512], %r381;
	// end inline asm
	// begin inline asm
	ld.relaxed.gpu.u32 %r382, [%rd512];
	// end inline asm
	add.s32 	%r383, %r382, 1;
	// begin inline asm
	st.relaxed.gpu.u32 [%rd512], %r383;
	// end inline asm
	// begin inline asm
	ld.relaxed.gpu.u32 %r384, [%rd512];
	// end inline asm
	add.s32 	%r385, %r384, 1;
	// begin inline asm
	st.relaxed.gpu.u32 [%rd512], %r385;
	// end inline asm
	// begin inline asm
	ld.relaxed.gpu.u32 %r386, [%rd512];
	// end inline asm
	add.s32 	%r387, %r386, 1;
	// begin inline asm
	st.relaxed.gpu.u32 [%rd512], %r387;
	// end inline asm
	// begin inline asm
	ld.relaxed.gpu.u32 %r388, [%rd512];
	// end inline asm
	add.s32 	%r389, %r388, 1;
	// begin inline asm
	st.relaxed.gpu.u32 [%rd512], %r389;
	// end inline asm
	// begin inline asm
	ld.relaxed.gpu.u32 %r390, [%rd512];
	// end inline asm
	add.s32 	%r391, %r390, 1;
	// begin inline asm
	st.relaxed.gpu.u32 [%rd512], %r391;
	// end inline asm
	// begin inline asm
	ld.relaxed.gpu.u32 %r392, [%rd512];
	// end inline asm
	add.s32 	%r393, %r392, 1;
	// begin inline asm
	st.relaxed.gpu.u32 [%rd512], %r393;
	// end inline asm
	// begin inline asm
	ld.relaxed.gpu.u32 %r394, [%rd512];
	// end inline asm
	add.s32 	%r395, %r394, 1;
	// begin inline asm
	st.relaxed.gpu.u32 [%rd512], %r395;
	// end inline asm
	// begin inline asm
	ld.relaxed.gpu.u32 %r396, [%rd512];
	// end inline asm
	add.s32 	%r397, %r396, 1;
	// begin inline asm
	st.relaxed.gpu.u32 [%rd512], %r397;
	// end inline asm
	// begin inline asm
	ld.relaxed.gpu.u32 %r398, [%rd512];
	// end inline asm
	add.s32 	%r399, %r398, 1;
	// begin inline asm
	st.relaxed.gpu.u32 [%rd512], %r399;
	// end inline asm
	// begin inline asm
	ld.relaxed.gpu.u32 %r400, [%rd512];
	// end inline asm
	add.s32 	%r401, %r400, 1;
	// begin inline asm
	st.relaxed.gpu.u32 [%rd512], %r401;
	// end inline asm
	// begin inline asm
	ld.relaxed.gpu.u32 %r402, [%rd512];
	// end inline asm
	add.s32 	%r403, %r402, 1;
	// begin inline asm
	st.relaxed.gpu.u32 [%rd512], %r403;
	// end inline asm
	// begin inline asm
	ld.relaxed.gpu.u32 %r404, [%rd512];
	// end inline asm
	add.s32 	%r405, %r404, 1;
	// begin inline asm
	st.relaxed.gpu.u32 [%rd512], %r405;
	// end inline asm
	// begin inline asm
	ld.relaxed.gpu.u32 %r406, [%rd512];
	// end inline asm
	add.s32 	%r407, %r406, 1;
	// begin inline asm
	st.relaxed.gpu.u32 [%rd512], %r407;
	// end inline asm
	// begin inline asm
	ld.relaxed.gpu.u32 %r408, [%rd512];
	// end inline asm
	add.s32 	%r409, %r408, 1;
	// begin inline asm
	st.relaxed.gpu.u32 [%rd512], %r409;
	// end inline asm
	// begin inline asm
	ld.relaxed.gpu.u32 %r410, [%rd512];
	// end inline asm
	add.s32 	%r411, %r410, 1;
	// begin inline asm
	st.relaxed.gpu.u32 [%rd512], %r411;
	// end inline asm
	// begin inline asm
	ld.relaxed.gpu.u32 %r412, [%rd512];
	// end inline asm
	add.s32 	%r413, %r412, 1;
	// begin inline asm
	st.relaxed.gpu.u32 [%rd512], %r413;
	// end inline asm
	// begin inline asm
	ld.relaxed.gpu.u32 %r414, [%rd512];
	// end inline asm
	add.s32 	%r415, %r414, 1;
	// begin inline asm
	st.relaxed.gpu.u32 [%rd512], %r415;
	// end inline asm
	// begin inline asm
	ld.relaxed.gpu.u32 %r416, [%rd512];
	// end inline asm
	add.s32 	%r417, %r416, 1;
	// begin inline asm
	st.relaxed.gpu.u32 [%rd512], %r417;
	// end inline asm
	// begin inline asm
	ld.relaxed.gpu.u32 %r418, [%rd512];
	// end inline asm
	add.s32 	%r419, %r418, 1;
	// begin inline asm
	st.relaxed.gpu.u32 [%rd512], %r419;
	// end inline asm
	// begin inline asm
	ld.relaxed.gpu.u32 %r420, [%rd512];
	// end inline asm
	add.s32 	%r421, %r420, 1;
	// begin inline asm
	st.relaxed.gpu.u32 [%rd512], %r421;
	// end inline asm
	// begin inline asm
	ld.relaxed.gpu.u32 %r422, [%rd512];
	// end inline asm
	add.s32 	%r423, %r422, 1;
	// begin inline asm
	st.relaxed.gpu.u32 [%rd512], %r423;
	// end inline asm
	// begin inline asm
	ld.relaxed.gpu.u32 %r424, [%rd512];
	// end inline asm
	add.s32 	%r425, %r424, 1;
	// begin inline asm
	st.relaxed.gpu.u32 [%rd512], %r425;
	// end inline asm
	// begin inline asm
	ld.relaxed.gpu.u32 %r426, [%rd512];
	// end inline asm
	add.s32 	%r427, %r426, 1;
	// begin inline asm
	st.relaxed.gpu.u32 [%rd512], %r427;
	// end inline asm
	// begin inline asm
	ld.relaxed.gpu.u32 %r428, [%rd512];
	// end inline asm
	add.s32 	%r429, %r428, 1;
	// begin inline asm
	st.relaxed.gpu.u32 [%rd512], %r429;
	// end inline asm
	// begin inline asm
	ld.relaxed.gpu.u32 %r430, [%rd512];
	// end inline asm
	add.s32 	%r431, %r430, 1;
	// begin inline asm
	st.relaxed.gpu.u32 [%rd512], %r431;
	// end inline asm
	// begin inline asm
	ld.relaxed.gpu.u32 %r432, [%rd512];
	// end inline asm
	add.s32 	%r433, %r432, 1;
	// begin inline asm
	st.relaxed.gpu.u32 [%rd512], %r433;
	// end inline asm
	// begin inline asm
	ld.relaxed.gpu.u32 %r434, [%rd512];
	// end inline asm
	add.s32 	%r435, %r434, 1;
	// begin inline asm
	st.relaxed.gpu.u32 [%rd512], %r435;
	// end inline asm
	// begin inline asm
	ld.relaxed.gpu.u32 %r436, [%rd512];
	// end inline asm
	add.s32 	%r437, %r436, 1;
	// begin inline asm
	st.relaxed.gpu.u32 [%rd512], %r437;
	// end inline asm
	// begin inline asm
	ld.relaxed.gpu.u32 %r438, [%rd512];
	// end inline asm
	add.s32 	%r439, %r438, 1;
	// begin inline asm
	st.relaxed.gpu.u32 [%rd512], %r439;
	// end inline asm
	// begin inline asm
	ld.relaxed.gpu.u32 %r440, [%rd512];
	// end inline asm
	add.s32 	%r441, %r440, 1;
	// begin inline asm
	st.relaxed.gpu.u32 [%rd512], %r441;
	// end inline asm
	// begin inline asm
	ld.relaxed.gpu.u32 %r442, [%rd512];
	// end inline asm
	add.s32 	%r443, %r442, 1;
	// begin inline asm
	st.relaxed.gpu.u32 [%rd512], %r443;
	// end inline asm
	// begin inline asm
	ld.relaxed.gpu.u32 %r444, [%rd512];
	// end inline asm
	add.s32 	%r445, %r444, 1;
	// begin inline asm
	st.relaxed.gpu.u32 [%rd512], %r445;
	// end inline asm
	// begin inline asm
	ld.relaxed.gpu.u32 %r446, [%rd512];
	// end inline asm
	add.s32 	%r447, %r446, 1;
	// begin inline asm
	st.relaxed.gpu.u32 [%rd512], %r447;
	// end inline asm
	// begin inline asm
	ld.relaxed.gpu.u32 %r448, [%rd512];
	// end inline asm
	add.s32 	%r449, %r448, 1;
	// begin inline asm
	st.relaxed.gpu.u32 [%rd512], %r449;
	// end inline asm
	// begin inline asm
	ld.relaxed.gpu.u32 %r450, [%rd512];
	// end inline asm
	add.s32 	%r451, %r450, 1;
	// begin inline asm
	st.relaxed.gpu.u32 [%rd512], %r451;
	// end inline asm
	// begin inline asm
	ld.relaxed.gpu.u32 %r452, [%rd512];
	// end inline asm
	add.s32 	%r453, %r452, 1;
	// begin inline asm
	st.relaxed.gpu.u32 [%rd512], %r453;
	// end inline asm
	// begin inline asm
	ld.relaxed.gpu.u32 %r454, [%rd512];
	// end inline asm
	add.s32 	%r455, %r454, 1;
	// begin inline asm
	st.relaxed.gpu.u32 [%rd512], %r455;
	// end inline asm
	// begin inline asm
	ld.relaxed.gpu.u32 %r456, [%rd512];
	// end inline asm
	add.s32 	%r457, %r456, 1;
	// begin inline asm
	st.relaxed.gpu.u32 [%rd512], %r457;
	// end inline asm
	// begin inline asm
	ld.relaxed.gpu.u32 %r458, [%rd512];
	// end inline asm
	add.s32 	%r459, %r458, 1;
	// begin inline asm
	st.relaxed.gpu.u32 [%rd512], %r459;
	// end inline asm
	// begin inline asm
	ld.relaxed.gpu.u32 %r460, [%rd512];
	// end inline asm
	add.s32 	%r461, %r460, 1;
	// begin inline asm
	st.relaxed.gpu.u32 [%rd512], %r461;
	// end inline asm
	// begin inline asm
	ld.relaxed.gpu.u32 %r462, [%rd512];
	// end inline asm
	add.s32 	%r463, %r462, 1;
	// begin inline asm
	st.relaxed.gpu.u32 [%rd512], %r463;
	// end inline asm
	// begin inline asm
	ld.relaxed.gpu.u32 %r464, [%rd512];
	// end inline asm
	add.s32 	%r465, %r464, 1;
	// begin inline asm
	st.relaxed.gpu.u32 [%rd512], %r465;
	// end inline asm
	// begin inline asm
	ld.relaxed.gpu.u32 %r466, [%rd512];
	// end inline asm
	add.s32 	%r467, %r466, 1;
	// begin inline asm
	st.relaxed.gpu.u32 [%rd512], %r467;
	// end inline asm
	// begin inline asm
	ld.relaxed.gpu.u32 %r468, [%rd512];
	// end inline asm
	add.s32 	%r469, %r468, 1;
	// begin inline asm
	st.relaxed.gpu.u32 [%rd512], %r469;
	// end inline asm
	// begin inline asm
	ld.relaxed.gpu.u32 %r470, [%rd512];
	// end inline asm
	add.s32 	%r471, %r470, 1;
	// begin inline asm
	st.relaxed.gpu.u32 [%rd512], %r471;
	// end inline asm
	// begin inline asm
	ld.relaxed.gpu.u32 %r472, [%rd512];
	// end inline asm
	add.s32 	%r473, %r472, 1;
	// begin inline asm
	st.relaxed.gpu.u32 [%rd512], %r473;
	// end inline asm
	// begin inline asm
	ld.relaxed.gpu.u32 %r474, [%rd512];
	// end inline asm
	add.s32 	%r475, %r474, 1;
	// begin inline asm
	st.relaxed.gpu.u32 [%rd512], %r475;
	// end inline asm
	// begin inline asm
	ld.relaxed.gpu.u32 %r476, [%rd512];
	// end inline asm
	add.s32 	%r477, %r476, 1;
	// begin inline asm
	st.relaxed.gpu.u32 [%rd512], %r477;
	// end inline asm
	// begin inline asm
	ld.relaxed.gpu.u32 %r478, [%rd512];
	// end inline asm
	add.s32 	%r479, %r478, 1;
	// begin inline asm
	st.relaxed.gpu.u32 [%rd512], %r479;
	// end inline asm
	// begin inline asm
	ld.relaxed.gpu.u32 %r480, [%rd512];
	// end inline asm
	add.s32 	%r481, %r480, 1;
	// begin inline asm
	st.relaxed.gpu.u32 [%rd512], %r481;
	// end inline asm
	// begin inline asm
	ld.relaxed.gpu.u32 %r482, [%rd512];
	// end inline asm
	add.s32 	%r483, %r482, 1;
	// begin inline asm
	st.relaxed.gpu.u32 [%rd512], %r483;
	// end inline asm
	// begin inline asm
	ld.relaxed.gpu.u32 %r484, [%rd512];
	// end inline asm
	add.s32 	%r485, %r484, 1;
	// begin inline asm
	st.relaxed.gpu.u32 [%rd512], %r485;
	// end inline asm
	// begin inline asm
	ld.relaxed.gpu.u32 %r486, [%rd512];
	// end inline asm
	add.s32 	%r487, %r486, 1;
	// begin inline asm
	st.relaxed.gpu.u32 [%rd512], %r487;
	// end inline asm
	// begin inline asm
	ld.relaxed.gpu.u32 %r488, [%rd512];
	// end inline asm
	add.s32 	%r489, %r488, 1;
	// begin inline asm
	st.relaxed.gpu.u32 [%rd512], %r489;
	// end inline asm
	// begin inline asm
	ld.relaxed.gpu.u32 %r490, [%rd512];
	// end inline asm
	add.s32 	%r491, %r490, 1;
	// begin inline asm
	st.relaxed.gpu.u32 [%rd512], %r491;
	// end inline asm
	// begin inline asm
	ld.relaxed.gpu.u32 %r492, [%rd512];
	// end inline asm
	add.s32 	%r493, %r492, 1;
	// begin inline asm
	st.relaxed.gpu.u32 [%rd512], %r493;
	// end inline asm
	// begin inline asm
	ld.relaxed.gpu.u32 %r494, [%rd512];
	// end inline asm
	add.s32 	%r495, %r494, 1;
	// begin inline asm
	st.relaxed.gpu.u32 [%rd512], %r495;
	// end inline asm
	// begin inline asm
	ld.relaxed.gpu.u32 %r496, [%rd512];
	// end inline asm
	add.s32 	%r497, %r496, 1;
	// begin inline asm
	st.relaxed.gpu.u32 [%rd512], %r497;
	// end inline asm
	// begin inline asm
	ld.relaxed.gpu.u32 %r498, [%rd512];
	// end inline asm
	add.s32 	%r499, %r498, 1;
	// begin inline asm
	st.relaxed.gpu.u32 [%rd512], %r499;
	// end inline asm
	// begin inline asm
	ld.relaxed.gpu.u32 %r500, [%rd512];
	// end inline asm
	add.s32 	%r501, %r500, 1;
	// begin inline asm
	st.relaxed.gpu.u32 [%rd512], %r501;
	// end inline asm
	// begin inline asm
	ld.relaxed.gpu.u32 %r502, [%rd512];
	// end inline asm
	add.s32 	%r503, %r502, 1;
	// begin inline asm
	st.relaxed.gpu.u32 [%rd512], %r503;
	// end inline asm
	// begin inline asm
	ld.relaxed.gpu.u32 %r504, [%rd512];
	// end inline asm
	add.s32 	%r505, %r504, 1;
	// begin inline asm
	st.relaxed.gpu.u32 [%rd512], %r505;
	// end inline asm
	// begin inline asm
	ld.relaxed.gpu.u32 %r506, [%rd512];
	// end inline asm
	add.s32 	%r507, %r506, 1;
	// begin inline asm
	st.relaxed.gpu.u32 [%rd512], %r507;
	// end inline asm
	// begin inline asm
	ld.relaxed.gpu.u32 %r508, [%rd512];
	// end inline asm
	add.s32 	%r509, %r508, 1;
	// begin inline asm
	st.relaxed.gpu.u32 [%rd512], %r509;
	// end inline asm
	// begin inline asm
	ld.relaxed.gpu.u32 %r510, [%rd512];
	// end inline asm
	add.s32 	%r511, %r510, 1;
	// begin inline asm
	st.relaxed.gpu.u32 [%rd512], %r511;
	// end inline asm
	// begin inline asm
	ld.relaxed.gpu.u32 %r512, [%rd512];
	// end inline asm
	add.s32 	%r513, %r512, 1;
	// begin inline asm
	st.relaxed.gpu.u32 [%rd512], %r513;
	// end inline asm
$L__BB69_2:
	ret;

}
	// .globl	_Z4testIL_Z13load_volatilePKjEL_Z14store_volatilePjjELi256E14strided_accessILj1024ELj2EE11lower_lanesILj2EEEvv
.visible .entry _Z4testIL_Z13load_volatilePKjEL_Z14store_volatilePjjELi256E14strided_accessILj1024ELj2EE11lower_lanesILj2EEEvv()
{
	.reg .pred 	%p<2>;
	.reg .b32 	%r<519>;
	.reg .b64 	%rd<517>;

	// begin inline asm
	mov.u32 %r1, %laneid;
	// end inline asm
	setp.gt.u32 	%p1, %r1, 1;
	@%p1 bra 	$L__BB70_2;
	mov.u32 	%r514, %ctaid.x;
	mov.u32 	%r515, %ntid.x;
	mov.u32 	%r516, %tid.x;
	mad.lo.s32 	%r517, %r514, %r515, %r516;
	shl.b32 	%r518, %r517, 3;
	cvt.u64.u32 	%rd513, %r518;
	and.b64  	%rd514, %rd513, 4088;
	mov.u64 	%rd515, buffer;
	cvta.global.u64 	%rd516, %rd515;
	add.s64 	%rd512, %rd516, %rd514;
	// begin inline asm
	ld.volatile.global.u32 %r2, [%rd512];
	// end inline asm
	add.s32 	%r3, %r2, 1;
	// begin inline asm
	st.volatile.global.u32 [%rd512], %r3;
	// end inline asm
	// begin inline asm
	ld.volatile.global.u32 %r4, [%rd512];
	// end inline asm
	add.s32 	%r5, %r4, 1;
	// begin inline asm
	st.volatile.global.u32 [%rd512], %r5;
	// end inline asm
	// begin inline asm
	ld.volatile.global.u32 %r6, [%rd512];
	// end inline asm
	add.s32 	%r7, %r6, 1;
	// begin inline asm
	st.volatile.global.u32 [%rd512], %r7;
	// end inline asm
	// begin inline asm
	ld.volatile.global.u32 %r8, [%rd512];
	// end inline asm
	add.s32 	%r9, %r8, 1;
	// begin inline asm
	st.volatile.global.u32 [%rd512], %r9;
	// end inline asm
	// begin inline asm
	ld.volatile.global.u32 %r10, [%rd512];
	// end inline asm
	add.s32 	%r11, %r10, 1;
	// begin inline asm
	st.volatile.global.u32 [%rd512], %r11;
	// end inline asm
	// begin inline asm
	ld.volatile.global.u32 %r12, [%rd512];
	// end inline asm
	add.s32 	%r13, %r12, 1;
	// begin inline asm
	st.volatile.global.u32 [%rd512], %r13;
	// end inline asm
	// begin inline asm
	ld.volatile.global.u32 %r14, [%rd512];
	// end inline asm
	add.s32 	%r15, %r14, 1;
	// begin inline asm
	st.volatile.global.u32 [%rd512], %r15;
	// end inline asm
	// begin inline asm
	ld.volatile.global.u32 %r16, [%rd512];
	// end inline asm
	add.s32 	%r17, %r16, 1;
	// begin inline asm
	st.volatile.global.u32 [%rd512], %r17;
	// end inline asm
	// begin inline asm
	ld.volatile.global.u32 %r18, [%rd512];
	// end inline asm
	add.s32 	%r19, %r18, 1;
	// begin inline asm
	st.volatile.global.u32 [%rd512], %r19;
	// end inline asm
	// begin inline asm
	ld.volatile.global.u32 %r20, [%rd512];
	// end inline asm
	add.s32 	%r21, %r20, 1;
	// begin inline asm
	st.volatile.global.u32 [%rd512], %r21;
	// end inline asm
	// begin inline asm
	ld.volatile.global.u32 %r22, [%rd512];
	// end inline asm
	add.s32 	%r23, %r22, 1;
	// begin inline asm
	st.volatile.global.u32 [%rd512], %r23;
	// end inline asm
	// begin inline asm
	ld.volatile.global.u32 %r24, [%rd512];
	// end inline asm
	add.s32 	%r25, %r24, 1;
	// begin inline asm
	st.volatile.global.u32 [%rd512], %r25;
	// end inline asm
	// begin inline asm
	ld.volatile.global.u32 %r26, [%rd512];
	// end inline asm
	add.s32 	%r27, %r26, 1;
	// begin inline asm
	st.volatile.global.u32 [%rd512], %r27;
	// end inline asm
	// begin inline asm
	ld.volatile.global.u32 %r28, [%rd512];
	// end inline asm
	add.s32 	%r29, %r28, 1;
	// begin inline asm
	st.volatile.global.u32 [%rd512], %r29;
	// end inline asm
	// begin inline asm
	ld.volatile.global.u32 %r30, [%rd512];
	// end inline asm
	add.s32 	%r31, %r30, 1;
	// begin inline asm
	st.volatile.global.u32 [%rd512], %r31;
	// end inline asm
	// begin inline asm
	ld.volatile.global.u32 %r32, [%rd512];
	// end inline asm
	add.s32 	%r33, %r32, 1;
	// begin inline asm
	st.volatile.global.u32 [%rd512], %r33;
	// end inline asm
	// begin inline asm
	ld.volatile.global.u32 %r34, [%rd512];
	// end inline asm
	add.s32 	%r35, %r34, 1;
	// begin inline asm
	st.volatile.global.u32 [%rd512], %r35;
	// end inline asm
	// begin inline asm
	ld.volatile.global.u32 %r36, [%rd512];
	// end inline asm
	add.s32 	%r37, %r36, 1;
	// begin inline asm
	st.volatile.global.u32 [%rd512], %r37;
	// end inline asm
	// begin inline asm
	ld.volatile.global.u32 %r38, [%rd512];
	// end inline asm
	add.s32 	%r39, %r38, 1;
	// begin inline asm
	st.volatile.global.u32 [%rd512], %r39;
	// end inline asm
	// begin inline asm
	ld.volatile.global.u32 %r40, [%rd512];
	// end inline asm
	add.s32 	%r41, %r40, 1;
	// begin inline asm
	st.volatile.global.u32 [%rd512], %r41;
	// end inline asm
	// begin inline asm
	ld.volatile.global.u32 %r42, [%rd512];
	// end inline asm
	add.s32 	%r43, %r42, 1;
	// begin inline asm
	st.volatile.global.u32 [%rd512], %r43;
	// end inline asm
	// begin inline asm
	ld.volatile.global.u32 %r44, [%rd512];
	// end inline asm
	add.s32 	%r45, %r44, 1;
	// begin inline asm
	st.volatile.global.u32 [%rd512], %r45;
	// end inline asm
	// begin inline asm
	ld.volatile.global.u32 %r46, [%rd512];
	// end inline asm
	add.s32 	%r47, %r46, 1;
	// begin inline asm
	st.volatile.global.u32 [%rd512], %r47;
	// end inline asm
	// begin inline asm
	ld.volatile.global.u32 %r48, [%rd512];
	// end inline asm
	add.s32 	%r49, %r48, 1;
	// begin inline asm
	st.volatile.global.u32 [%rd512], %r49;
	// end inline asm
	// begin inline asm
	ld.volatile.global.u32 %r50, [%rd512];
	// end inline asm
	add.s32 	%r51, %r50, 1;
	// begin inline asm
	st.volatile.global.u32 [%rd512], %r51;
	// end inline asm
	// begin inline asm
	ld.volatile.global.u32 %r52, [%rd512];
	// end inline asm
	add.s32 	%r53, %r52, 1;
	// begin inline asm
	st.volatile.global.u32 [%rd512], %r53;
	// end inline asm
	// begin inline asm
	ld.volatile.global.u32 %r54, [%rd512];
	// end inline asm
	add.s32 	%r55, %r54, 1;
	// begin inline asm
	st.volatile.global.u32 [%rd512], %r55;
	// end inline asm
	// begin inline asm
	ld.volatile.global.u32 %r56, [%rd512];
	// end inline asm
	add.s32 	%r57, %r56, 1;
	// begin inline asm
	st.volatile.global.u32 [%rd512], %r57;
	// end inline asm
	// begin inline asm
	ld.volatile.global.u32 %r58, [%rd512];
	// end inline asm
	add.s32 	%r59, %r58, 1;
	// begin inline asm
	st.volatile.global.u32 [%rd512], %r59;
	// end inline asm
	// begin inline asm
	ld.volatile.global.u32 %r60, [%rd512];
	// end inline asm
	add.s32 	%r61, %r60, 1;
	// begin inline asm
	st.volatile.global.u32 [%rd512], %r61;
	// end inline asm
	// begin inline asm
	ld.volatile.global.u32 %r62, [%rd512];
	// end inline asm
	add.s32 	%r63, %r62, 1;
	// begin inline asm
	st.volatile.global.u32 [%rd512], %r63;
	// end inline asm
	// begin inline asm
	ld.volatile.global.u32 %r64, [%rd512];
	// end inline asm
	add.s32 	%r65, %r64, 1;
	// begin inline asm
	st.volatile.global.u32 [%rd512], %r65;
	// end inline asm
	// begin inline asm
	ld.volatile.global.u32 %r66, [%rd512];
	// end inline asm
	add.s32 	%r67, %r66, 1;
	// begin inline asm
	st.volatile.global.u32 [%rd512], %r67;
	// end inline asm
	// begin inline asm
	ld.volatile.global.u32 %r68, [%rd512];
	// end inline asm
	add.s32 	%r69, %r68, 1;
	// begin inline asm
	st.volatile.global.u32 [%rd512], %r69;
	// end inline asm
	// begin inline asm
	ld.volatile.global.u32 %r70, [%rd512];
	// end inline asm
	add.s32 	%r71, %r70, 1;
	// begin inline asm
	st.volatile.global.u32 [%rd512], %r71;
	// end inline asm
	// begin inline asm
	ld.volatile.global.u32 %r72, [%rd512];
	// end inline asm
	add.s32 	%r73, %r72, 1;
	// begin inline asm
	st.volatile.global.u32 [%rd512], %r73;
	// end inline asm
	// begin inline asm
	ld.volatile.global.u32 %r74, [%rd512];
	// end inline asm
	add.s32 	%r75, %r74, 1;
	// begin inline asm
	st.volatile.global.u32 [%rd512], %r75;
	// end inline asm
	// begin inline asm
	ld.volatile.global.u32 %r76, [%rd512];
	// end inline asm
	add.s32 	%r77, %r76, 1;
	// begin inline asm
	st.volatile.global.u32 [%rd512], %r77;
	// end inline asm
	// begin inline asm
	ld.volatile.global.u32 %r78, [%rd512];
	// end inline asm
	add.s32 	%r79, %r78, 1;
	// begin inline asm
	st.volatile.global.u32 [%rd512], %r79;
	// end inline asm
	// begin inline asm
	ld.volatile.global.u32 %r80, [%rd512];
	// end inline asm
	add.s32 	%r81, %r80, 1;
	// begin inline asm
	st.volatile.global.u32 [%rd512], %r81;
	// end inline asm
	// begin inline asm
	ld.volatile.global.u32 %r82, [%rd512];
	// end inline asm
	add.s32 	%r83, %r82, 1;
	// begin inline asm
	st.volatile.global.u32 [%rd512], %r83;
	// end inline asm
	// begin inline asm
	ld.volatile.global.u32 %r84, [%rd512];
	// end inline asm
	add.s32 	%r85, %r84, 1;
	// begin inline asm
	st.volatile.global.u32 [%rd512], %r85;
	// end inline asm
	// begin inline asm
	ld.volatile.global.u32 %r86, [%rd512];
	// end inline asm
	add.s32 	%r87, %r86, 1;
	// begin inline asm
	st.volatile.global.u32 [%rd512], %r87;
	// end inline asm
	// begin inline asm
	ld.volatile.global.u32 %r88, [%rd512];
	// end inline asm
	add.s32 	%r89, %r88, 1;
	// begin inline asm
	st.volatile.global.u32 [%rd512], %r89;
	// end inline asm
	// begin inline asm
	ld.volatile.global.u32 %r90, [%rd512];
	// end inline asm
	add.s32 	%r91, %r90, 1;
	// begin inline asm
	st.volatile.global.u32 [%rd512], %r91;
	// end inline asm
	// begin inline asm
	ld.volatile.global.u32 %r92, [%rd512];
	// end inline asm
	add.s32 	%r93, %r92, 1;
	// begin inline asm
	st.volatile.global.u32 [%rd512], %r93;
	// end inline asm
	// begin inline asm
	ld.volatile.global.u32 %r94, [%rd512];
	// end inline asm
	add.s32 	%r95, %r94, 1;
	// begin inline asm
	st.volatile.global.u32 [%rd512], %r95;
	// end inline asm
	// begin inline asm
	ld.volatile.global.u32 %r96, [%rd512];
	// end inline asm
	add.s32 	%r97, %r96, 1;
	// begin inline asm
	st.volatile.global.u32 [%rd512], %r97;
	// end inline asm
	// begin inline asm
	ld.volatile.global.u32 %r98, [%rd512];
	// end inline asm
	add.s32 	%r99, %r98, 1;
	// begin inline asm
	st.volatile.global.u32 [%rd512], %r99;
	// end inline asm
	// begin inline asm
	ld.volatile.global.u32 %r100, [%rd512];
	// end inline asm
	add.s32 	%r101, %r100, 1;
	// begin inline asm
	st.volatile.global.u32 [%rd512], %r101;
	// end inline asm
	// begin inline asm
	ld.volatile.global.u32 %r102, [%rd512];
	// end inline asm
	add.s32 	%r103, %r102, 1;
	// begin inline asm
	st.volatile.global.u32 [%rd512], %r103;
	// end inline asm
	// begin inline asm
	ld.volatile.global.u32 %r104, [%rd512];
	// end inline asm
	add.s32 	%r105, %r104, 1;
	// begin inline asm
	st.volatile.global.u32 [%rd512], %r105;
	// end inline asm
	// begin inline asm
	ld.volatile.global.u32 %r106, [%rd512];
	// end inline asm
	add.s32 	%r107, %r106, 1;
	// begin inline asm
	st.volatile.global.u32 [%rd512], %r107;
	// end inline asm
	// begin inline asm
	ld.volatile.global.u32 %r108, [%rd512];
	// end inline asm
	add.s32 	%r109, %r108, 1;
	// begin inline asm
	st.volatile.global.u32 [%rd512], %r109;
	// end inline asm
	// begin inline asm
	ld.volatile.global.u32 %r110, [%rd512];
	// end inline asm
	add.s32 	%r111, %r110, 1;
	// begin inline asm
	st.volatile.global.u32 [%rd512], %r111;
	// end inline asm
	// begin inline asm
	ld.volatile.global.u32 %r112, [%rd512];
	// end inline asm
	add.s32 	%r113, %r112, 1;
	// begin inline asm
	st.volatile.global.u32 [%rd512], %r113;
	// end inline asm
	// begin inline asm
	ld.volatile.global.u32 %r114, [%rd512];
	// end inline asm
	add.s32 	%r115, %r114, 1;
	// begin inline asm
	st.volatile.global.u32 [%rd512], %r115;
	// end inline asm
	// begin inline asm
	ld.volatile.global.u32 %r116, [%rd512];
	// end inline asm
	add.s32 	%r117, %r116, 1;
	// begin inline asm
	st.volatile.global.u32 [%rd512], %r117;
	// end inline asm
	// begin inline asm
	ld.volatile.global.u32 %r118, [%rd512];
	// end inline asm
	add.s32 	%r119, %r118, 1;
	// begin inline asm
	st.volatile.global.u32 [%rd512], %r119;
	// end inline asm
	// begin inline asm
	ld.volatile.global.u32 %r120, [%rd512];
	// end inline asm
	add.s32 	%r121, %r120, 1;
	// begin inline asm
	st.volatile.global.u32 [%rd512], %r121;
	// end inline asm
	// begin inline asm
	ld.volatile.global.u32 %r122, [%rd512];
	// end inline asm
	add.s32 	%r123, %r122, 1;
	// begin inline asm
	st.volatile.global.u32 [%rd512], %r123;
	// end inline asm
	// begin inline asm
	ld.volatile.global.u32 %r124, [%rd512];
	// end inline asm
	add.s32 	%r125, %r124, 1;
	// begin inline asm
	st.volatile.global.u32 [%rd512], %r125;
	// end inline asm
	// begin inline asm
	ld.volatile.global.u32 %r126, [%rd512];
	// end inline asm
	add.s32 	%r127, %r126, 1;
	// begin inline asm
	st.volatile.global.u32 [%rd512], %r127;
	// end inline asm
	// begin inline asm
	ld.volatile.global.u32 %r128, [%rd512];
	// end inline asm
	add.s32 	%r129, %r128, 1;
	// begin inline asm
	st.volatile.global.u32 [%rd512], %r129;
	// end inline asm
	// begin inline asm
	ld.volatile.global.u32 %r130, [%rd512];
	// end inline asm
	add.s32 	%r131, %r130, 1;
	// begin inline asm
	st.volatile.global.u32 [%rd512], %r131;
	// end inline asm
	// begin inline asm
	ld.volatile.global.u32 %r132, [%rd512];
	// end inline asm
	add.s32 	%r133, %r132, 1;
	// begin inline asm
	st.volatile.global.u32 [%rd512], %r133;
	// end inline asm
	// begin inline asm
	ld.volatile.global.u32 %r134, [%rd512];
	// end inline asm
	add.s32 	%r135, %r134, 1;
	// begin inline asm
	st.volatile.global.u32 [%rd512], %r135;
	// end inline asm
	// begin inline asm
	ld.volatile.global.u32 %r136, [%rd512];
	// end inline asm
	add.s32 	%r137, %r136, 1;
	// begin inline asm
	st.volatile.global.u32 [%rd512], %r137;
	// end inline asm
	// begin inline asm
	ld.volatile.global.u32 %r138, [%rd512];
	// end inline asm
	add.s32 	%r139, %r138, 1;
	// begin inline asm
	st.volatile.global.u32 [%rd512], %r139;
	// end inline asm
	// begin inline asm
	ld.volatile.global.u32 %r140, [%rd512];
	// end inline asm
	add.s32 	%r141, %r140, 1;
	// begin inline asm
	st.volatile.global.u32 [%rd512], %r141;
	// end inline asm
	// begin inline asm
	ld.volatile.global.u32 %r142, [%rd512];
	// end inline asm
	add.s32 	%r143, %r142, 1;
	// begin inline asm
	st.volatile.global.u32 [%rd512], %r143;
	// end inline asm
	// begin inline asm
	ld.volatile.global.u32 %r144, [%rd512];
	// end inline asm
	add.s32 	%r145, %r144, 1;
	// begin inline asm
	st.volatile.global.u32 [%rd512], %r145;
	// end inline asm
	// begin inline asm
	ld.volatile.global.u32 %r146, [%rd512];
	// end inline asm
	add.s32 	%r147, %r146, 1;
	// begin inline asm
	st.volatile.global.u32 [%rd512], %r147;
	// end inline asm
	// begin inline asm
	ld.volatile.global.u32 %r148, [%rd512];
	// end inline asm
	add.s32 	%r149, %r148, 1;
	// begin inline asm
	st.volatile.global.u32 [%rd512], %r149;
	// end inline asm
	// begin inline asm
	ld.volatile.global.u32 %r150, [%rd512];
	// end inline asm
	add.s32 	%r151, %r150, 1;
	// begin inline asm
	st.volatile.global.u32 [%rd512], %r151;
	// end inline asm
	// begin inline asm
	ld.volatile.global.u32 %r152, [%rd512];
	// end inline asm
	add.s32 	%r153, %r152, 1;
	// begin inline asm
	st.volatile.global.u32 [%rd512], %r153;
	// end inline asm
	// begin inline asm
	ld.volatile.global.u32 %r154, [%rd512];
	// end inline asm
	add.s32 	%r155, %r154, 1;
	// begin inline asm
	st.volatile.global.u32 [%rd512], %r155;
	// end inline asm
	// begin inline asm
	ld.volatile.global.u32 %r156, [%rd512];
	// end inline asm
	add.s32 	%r157, %r156, 1;
	// begin inline asm
	st.volatile.global.u32 [%rd512], %r157;
	// end inline asm
	// begin inline asm
	ld.volatile.global.u32 %r158, [%rd512];
	// end inline asm
	add.s32 	%r159, %r158, 1;
	// begin inline asm
	st.volatile.global.u32 [%rd512], %r159;
	// end inline asm
	// begin inline asm
	ld.volatile.global.u32 %r160, [%rd512];
	// end inline asm
	add.s32 	%r161, %r160, 1;
	// begin inline asm
	st.volatile.global.u32 [%rd512], %r161;
	// end inline asm
	// begin inline asm
	ld.volatile.global.u32 %r162, [%rd512];
	// end inline asm
	add.s32 	%r163, %r162, 1;
	// begin inline asm
	st.volatile.global.u32 [%rd512], %r163;
	// end inline asm
	// begin inline asm
	ld.volatile.global.u32 %r164, [%rd512];
	// end inline asm
	add.s32 	%r165, %r164, 1;
	// begin inline asm
	st.volatile.global.u32 [%rd512], %r165;
	// end inline asm
	// begin inline asm
	ld.volatile.global.u32 %r166, [%rd512];
	// end inline asm
	add.s32 	%r167, %r166, 1;
	// begin inline asm
	st.volatile.global.u32 [%rd512], %r167;
	// end inline asm
	// begin inline asm
	ld.volatile.global.u32 %r168, [%rd512];
	// end inline asm
	add.s32 	%r169, %r168, 1;
	// begin inline asm
	st.volatile.global.u32 [%rd512], %r169;
	// end inline asm
	// begin inline asm
	ld.volatile.global.u32 %r170, [%rd512];
	// end inline asm
	add.s32 	%r171, %r170, 1;
	// begin inline asm
	st.volatile.global.u32 [%rd512], %r171;
	// end inline asm
	// begin inline asm
	ld.volatile.global.u32 %r172, [%rd512];
	// end inline asm
	add.s32 	%r173, %r172, 1;
	// begin inline asm
	st.volatile.global.u32 [%rd512], %r173;
	// end inline asm
	// begin inline asm
	ld.volatile.global.u32 %r174, [%rd512];
	// end inline asm
	add.s32 	%r175, %r174, 1;
	// begin inline asm
	st.volatile.global.u32 [%rd512], %r175;
	// end inline asm
	// begin inline asm
	ld.volatile.global.u32 %r176, [%rd512];
	// end inline asm
	add.s32 	%r177, %r176, 1;
	// begin inline asm
	st.volatile.global.u32 [%rd512], %r177;
	// end inline asm
	// begin inline asm
	ld.volatile.global.u32 %r178, [%rd512];
	// end inline asm
	add.s32 	%r179, %r178, 1;
	// begin inline asm
	st.volatile.global.u32 [%rd512], %r179;
	// end inline asm
	// begin inline asm
	ld.volatile.global.u32 %r180, [%rd512];
	// end inline asm
	add.s32 	%r181, %r180, 1;
	// begin inline asm
	st.volatile.global.u32 [%rd512], %r181;
	// end inline asm
	// begin inline asm
	ld.volatile.global.u32 %r182, [%rd512];
	// end inline asm
	add.s32 	%r183, %r182, 1;
	// begin inline asm
	st.volatile.global.u32 [%rd512], %r183;
	// end inline asm
	// begin inline asm
	ld.volatile.global.u32 %r184, [%rd512];
	// end inline asm
	add.s32 	%r185, %r184, 1;
	// begin inline asm
	st.volatile.global.u32 [%rd512], %r185;
	// end inline asm
	// begin inline asm
	ld.volatile.global.u32 %r186, [%rd512];
	// end inline asm
	add.s32 	%r187, %r186, 1;
	// begin inline asm
	st.volatile.global.u32 [%rd512], %r187;
	// end inline asm
	// begin inline asm
	ld.volatile.global.u32 %r188, [%rd512];
	// end inline asm
	add.s32 	%r189, %r188, 1;
	// begin inline asm
	st.volatile.global.u32 [%rd512], %r189;
	// end inline asm
	// begin inline asm
	ld.volatile.global.u32 %r190, [%rd512];
	// end inline asm
	add.s32 	%r191, %r190, 1;
	// begin inline asm
	st.volatile.global.u32 [%rd512], %r191;
	// end inline asm
	// begin inline asm
	ld.volatile.global.u32 %r192, [%rd512];
	// end inline asm
	add.s32 	%r193, %r192, 1;
	// begin inline asm
	st.volatile.global.u32 [%rd512], %r193;
	// end inline asm
	// begin inline asm
	ld.volatile.global.u32 %r194, [%rd512];
	// end inline asm
	add.s32 	%r195, %r194, 1;
	// begin inline asm
	st.volatile.global.u32 [%rd512], %r195;
	// end inline asm
	// begin inline asm
	ld.volatile.global.u32 %r196, [%rd512];
	// end inline asm
	add.s32 	%r197, %r196, 1;
	// begin inline asm
	st.volatile.global.u32 [%rd512], %r197;
	// end inline asm
	// begin inline asm
	ld.volatile.global.u32 %r198, [%rd512];
	// end inline asm
	add.s32 	%r199, %r198, 1;
	// begin inline asm
	st.volatile.global.u32 [%rd512], %r199;
	// end inline asm
	// begin inline asm
	ld.volatile.global.u32 %r200, [%rd512];
	// end inline asm
	add.s32 	%r201, %r200, 1;
	// begin inline asm
	st.volatile.global.u32 [%rd512], %r201;
	// end inline asm
	// begin inline asm
	ld.volatile.global.u32 %r202, [%rd512];
	// end inline asm
	add.s32 	%r203, %r202, 1;
	// begin inline asm
	st.volatile.global.u32 [%rd512], %r203;
	// end inline asm
	// begin inline asm
	ld.volatile.global.u32 %r204, [%rd512];
	// end inline asm
	add.s32 	%r205, %r204, 1;
	// begin inline asm
	st.volatile.global.u32 [%rd512], %r205;
	// end inline asm
	// begin inline asm
	ld.volatile.global.u32 %r206, [%rd512];
	// end inline asm
	add.s32 	%r207, %r206, 1;
	// begin inline asm
	st.volatile.global.u32 [%rd512], %r207;
	// end inline asm
	// begin inline asm
	ld.volatile.global.u32 %r208, [%rd512];
	// end inline asm
	add.s32 	%r209, %r208, 1;
	// begin inline asm
	st.volatile.global.u32 [%rd512], %r209;
	// end inline asm
	// begin inline asm
	ld.volatile.global.u32 %r210, [%rd512];
	// end inline asm
	add.s32 	%r211, %r210, 1;
	// begin inline asm
	st.volatile.global.u32 [%rd512], %r211;
	// end inline asm
	// begin inline asm
	ld.volatile.global.u32 %r212, [%rd512];
	// end inline asm
	add.s32 	%r213, %r212, 1;
	// begin inline asm
	st.volatile.global.u32 [%rd512], %r213;
	// end inline asm
	// begin inline asm
	ld.volatile.global.u32 %r214, [%rd512];
	// end inline asm
	add.s32 	%r215, %r214, 1;
	// begin inline asm
	st.volatile.global.u32 [%rd512], %r215;
	// end inline asm
	// begin inline asm
	ld.volatile.global.u32 %r216, [%rd512];
	// end inline asm
	add.s32 	%r217, %r216, 1;
	// begin inline asm
	st.volatile.global.u32 [%rd512], %r217;
	// end inline asm
	// begin inline asm
	ld.volatile.global.u32 %r218, [%rd512];
	// end inline asm
	add.s32 	%r219, %r218, 1;
	// begin inline asm
	st.volatile.global.u32 [%rd512], %r219;
	// end inline asm
	// begin inline asm
	ld.volatile.global.u32 %r220, [%rd512];
	// end inline asm
	add.s32 	%r221, %r220, 1;
	// begin inline asm
	st.volatile.global.u32 [%rd512], %r221;
	// end inline asm
	// begin inline asm
	ld.volatile.global.u32 %r222, [%rd512];
	// end inline asm
	add.s32 	%r223, %r222, 1;
	// begin inline asm
	st.volatile.global.u32 [%rd512], %r223;
	// end inline asm
	// begin inline asm
	ld.volatile.global.u32 %r224, [%rd512];
	// end inline asm
	add.s32 	%r225, %r224, 1;
	// begin inline asm
	st.volatile.global.u32 [%rd512], %r225;
	// end inline asm
	// begin inline asm
	ld.volatile.global.u32 %r226, [%rd512];
	// end inline asm
	add.s32 	%r227, %r226, 1;
	// begin inline asm
	st.volatile.global.u32 [%rd512], %r227;
	// end inline asm
	// begin inline asm
	ld.volatile.global.u32 %r228, [%rd512];
	// end inline asm
	add.s32 	%r229, %r228, 1;
	// begin inline asm
	st.volatile.global.u32 [%rd512], %r229;
	// end inline asm
	// begin inline asm
	ld.volatile.global.u32 %r230, [%rd512];
	// end inline asm
	add.s32 	%r231, %r230, 1;
	// begin inline asm
	st.volatile.global.u32 [%rd512], %r231;
	// end inline asm
	// begin inline asm
	ld.volatile.global.u32 %r232, [%rd512];
	// end inline asm
	add.s32 	%r233, %r232, 1;
	// begin inline asm
	st.volatile.global.u32 [%rd512], %r233;
	// end inline asm
	// begin inline asm
	ld.volatile.global.u32 %r234, [%rd512];
	// end inline asm
	add.s32 	%r235, %r234, 1;
	// begin inline asm
	st.volatile.global.u32 [%rd512], %r235;
	// end inline asm
	// begin inline asm
	ld.volatile.global.u32 %r236, [%rd512];
	// end inline asm
	add.s32 	%r237, %r236, 1;
	// begin inline asm
	st.volatile.global.u32 [%rd512], %r237;
	// end inline asm
	// begin inline asm
	ld.volatile.global.u32 %r238, [%rd512];
	// end inline asm
	add.s32 	%r239, %r238, 1;
	// begin inline asm
	st.volatile.global.u32 [%rd512], %r239;
	// end inline asm
	// begin inline asm
	ld.volatile.global.u32 %r240, [%rd512];
	// end inline asm
	add.s32 	%r241, %r240, 1;
	// begin inline asm
	st.volatile.global.u32 [%rd512], %r241;
	// end inline asm
	// begin inline asm
	ld.volatile.global.u32 %r242, [%rd512];
	// end inline asm
	add.s32 	%r243, %r242, 1;
	// begin inline asm
	st.volatile.global.u32 [%rd512], %r243;
	// end inline asm
	// begin inline asm
	ld.volatile.global.u32 %r244, [%rd512];
	// end inline asm
	add.s32 	%r245, %r244, 1;
	// begin inline asm
	st.volatile.global.u32 [%rd512], %r245;
	// end inline asm
	// begin inline asm
	ld.volatile.global.u32 %r246, [%rd512];
	// end inline asm
	add.s32 	%r247, %r246, 1;
	// begin inline asm
	st.volatile.global.u32 [%rd512], %r247;
	// end inline asm
	// begin inline asm
	ld.volatile.global.u32 %r248, [%rd512];
	// end inline asm
	add.s32 	%r249, %r248, 1;
	// begin inline asm
	st.volatile.global.u32 [%rd512], %r249;
	// end inline asm
	// begin inline asm
	ld.volatile.global.u32 %r250, [%rd512];
	// end inline asm
	add.s32 	%r251, %r250, 1;
	// begin inline asm
	st.volatile.global.u32 [%rd512], %r251;
	// end inline asm
	// begin inline asm
	ld.volatile.global.u32 %r252, [%rd512];
	// end inline asm
	add.s32 	%r253, %r252, 1;
	// begin inline asm
	st.volatile.global.u32 [%rd512], %r253;
	// end inline asm
	// begin inline asm
	ld.volatile.global.u32 %r254, [%rd512];
	// end inline asm
	add.s32 	%r255, %r254, 1;
	// begin inline asm
	st.volatile.global.u32 [%rd512], %r255;
	// end inline asm
	// begin inline asm
	ld.volatile.global.u32 %r256, [%rd512];
	// end inline asm
	add.s32 	%r257, %r256, 1;
	// begin inline asm
	st.volatile.global.u32 [%rd512], %r257;
	// end inline asm
	// begin inline asm
	ld.volatile.global.u32 %r258, [%rd512];
	// end inline asm
	add.s32 	%r259, %r258, 1;
	// begin inline asm
	st.volatile.global.u32 [%rd512], %r259;
	// end inline asm
	// begin inline asm
	ld.volatile.global.u32 %r260, [%rd512];
	// end inline asm
	add.s32 	%r261, %r260, 1;
	// begin inline asm
	st.volatile.global.u32 [%rd512], %r261;
	// end inline asm
	// begin inline asm
	ld.volatile.global.u32 %r262, [%rd512];
	// end inline asm
	add.s32 	%r263, %r262, 1;
	// begin inline asm
	st.volatile.global.u32 [%rd512], %r263;
	// end inline asm
	// begin inline asm
	ld.volatile.global.u32 %r264, [%rd512];
	// end inline asm
	add.s32 	%r265, %r264, 1;
	// begin inline asm
	st.volatile.global.u32 [%rd512], %r265;
	// end inline asm
	// begin inline asm
	ld.volatile.global.u32 %r266, [%rd512];
	// end inline asm
	add.s32 	%r267, %r266, 1;
	// begin inline asm
	st.volatile.global.u32 [%rd512], %r267;
	// end inline asm
	// begin inline asm
	ld.volatile.global.u32 %r268, [%rd512];
	// end inline asm
	add.s32 	%r269, %r268, 1;
	// begin inline asm
	st.volatile.global.u32 [%rd512], %r269;
	// end inline asm
	// begin inline asm
	ld.volatile.global.u32 %r270, [%rd512];
	// end inline asm
	add.s32 	%r271, %r270, 1;
	// begin inline asm
	st.volatile.global.u32 [%rd512], %r271;
	// end inline asm
	// begin inline asm
	ld.volatile.global.u32 %r272, [%rd512];
	// end inline asm
	add.s32 	%r273, %r272, 1;
	// begin inline asm
	st.volatile.global.u32 [%rd512], %r273;
	// end inline asm
	// begin inline asm
	ld.volatile.global.u32 %r274, [%rd512];
	// end inline asm
	add.s32 	%r275, %r274, 1;
	// begin inline asm
	st.volatile.global.u32 [%rd512], %r275;
	// end inline asm
	// begin inline asm
	ld.volatile.global.u32 %r276, [%rd512];
	// end inline asm
	add.s32 	%r277, %r276, 1;
	// begin inline asm
	st.volatile.global.u32 [%rd512], %r277;
	// end inline asm
	// begin inline asm
	ld.volatile.global.u32 %r278, [%rd512];
	// end inline asm
	add.s32 	%r279, %r278, 1;
	// begin inline asm
	st.volatile.global.u32 [%rd512], %r279;
	// end inline asm
	// begin inline asm
	ld.volatile.global.u32 %r280, [%rd512];
	// end inline asm
	add.s32 	%r281, %r280, 1;
	// begin inline asm
	st.volatile.global.u32 [%rd512], %r281;
	// end inline asm
	// begin inline asm
	ld.volatile.global.u32 %r282, [%rd512];
	// end inline asm
	add.s32 	%r283, %r282, 1;
	// begin inline asm
	st.volatile.global.u32 [%rd512], %r283;
	// end inline asm
	// begin inline asm
	ld.volatile.global.u32 %r284, [%rd512];
	// end inline asm
	add.s32 	%r285, %r284, 1;
	// begin inline asm
	st.volatile.global.u32 [%rd512], %r285;
	// end inline asm
	// begin inline asm
	ld.volatile.global.u32 %r286, [%rd512];
	// end inline asm
	add.s32 	%r287, %r286, 1;
	// begin inline asm
	st.volatile.global.u32 [%rd512], %r287;
	// end inline asm
	// begin inline asm
	ld.volatile.global.u32 %r288, [%rd512];
	// end inline asm
	add.s32 	%r289, %r288, 1;
	// begin inline asm
	st.volatile.global.u32 [%rd512], %r289;
	// end inline asm
	// begin inline asm
	ld.volatile.global.u32 %r290, [%rd512];
	// end inline asm
	add.s32 	%r291, %r290, 1;
	// begin inline asm
	st.volatile.global.u32 [%rd512], %r291;
	// end inline asm
	// begin inline asm
	ld.volatile.global.u32 %r292, [%rd512];
	// end inline asm
	add.s32 	%r293, %r292, 1;
	// begin inline asm
	st.volatile.global.u32 [%rd512], %r293;
	// end inline asm
	// begin inline asm
	ld.volatile.global.u32 %r294, [%rd512];
	// end inline asm
	add.s32 	%r295, %r294, 1;
	// begin inline asm
	st.volatile.global.u32 [%rd512], %r295;
	// end inline asm
	// begin inline asm
	ld.volatile.global.u32 %r296, [%rd512];
	// end inline asm
	add.s32 	%r297, %r296, 1;
	// begin inline asm
	st.volatile.global.u32 [%rd512], %r297;
	// end inline asm
	// begin inline asm
	ld.volatile.global.u32 %r298, [%rd512];
	// end inline asm
	add.s32 	%r299, %r298, 1;
	// begin inline asm
	st.volatile.global.u32 [%rd512], %r299;
	// end inline asm
	// begin inline asm
	ld.volatile.global.u32 %r300, [%rd512];
	// end inline asm
	add.s32 	%r301, %r300, 1;
	// begin inline asm
	st.volatile.global.u32 [%rd512], %r301;
	// end inline asm
	// begin inline asm
	ld.volatile.global.u32 %r302, [%rd512];
	// end inline asm
	add.s32 	%r303, %r302, 1;
	// begin inline asm
	st.volatile.global.u32 [%rd512], %r303;
	// end inline asm
	// begin inline asm
	ld.volatile.global.u32 %r304, [%rd512];
	// end inline asm
	add.s32 	%r305, %r304, 1;
	// begin inline asm
	st.volatile.global.u32 [%rd512], %r305;
	// end inline asm
	// begin inline asm
	ld.volatile.global.u32 %r306, [%rd512];
	// end inline asm
	add.s32 	%r307, %r306, 1;
	// begin inline asm
	st.volatile.global.u32 [%rd512], %r307;
	// end inline asm
	// begin inline asm
	ld.volatile.global.u32 %r308, [%rd512];
	// end inline asm
	add.s32 	%r309, %r308, 1;
	// begin inline asm
	st.volatile.global.u32 [%rd512], %r309;
	// end inline asm
	// begin inline asm
	ld.volatile.global.u32 %r310, [%rd512];
	// end inline asm
	add.s32 	%r311, %r310, 1;
	// begin inline asm
	st.volatile.global.u32 [%rd512], %r311;
	// end inline asm
	// begin inline asm
	ld.volatile.global.u32 %r312, [%rd512];
	// end inline asm
	add.s32 	%r313, %r312, 1;
	// begin inline asm
	st.volatile.global.u32 [%rd512], %r313;
	// end inline asm
	// begin inline asm
	ld.volatile.global.u32 %r314, [%rd512];
	// end inline asm
	add.s32 	%r315, %r314, 1;
	// begin inline asm
	st.volatile.global.u32 [%rd512], %r315;
	// end inline asm
	// begin inline asm
	ld.volatile.global.u32 %r316, [%rd512];
	// end inline asm
	add.s32 	%r317, %r316, 1;
	// begin inline asm
	st.volatile.global.u32 [%rd512], %r317;
	// end inline asm
	// begin inline asm
	ld.volatile.global.u32 %r318, [%rd512];
	// end inline asm
	add.s32 	%r319, %r318, 1;
	// begin inline asm
	st.volatile.global.u32 [%rd512], %r319;
	// end inline asm
	// begin inline asm
	ld.volatile.global.u32 %r320, [%rd512];
	// end inline asm
	add.s32 	%r321, %r320, 1;
	// begin inline asm
	st.volatile.global.u32 [%rd512], %r321;
	// end inline asm
	// begin inline asm
	ld.volatile.global.u32 %r322, [%rd512];
	// end inline asm
	add.s32 	%r323, %r322, 1;
	// begin inline asm
	st.volatile.global.u32 [%rd512], %r323;
	// end inline asm
	// begin inline asm
	ld.volatile.global.u32 %r324, [%rd512];
	// end inline asm
	add.s32 	%r325, %r324, 1;
	// begin inline asm
	st.volatile.global.u32 [%rd512], %r325;
	// end inline asm
	// begin inline asm
	ld.volatile.global.u32 %r326, [%rd512];
	// end inline asm
	add.s32 	%r327, %r326, 1;
	// begin inline asm
	st.volatile.global.u32 [%rd512], %r327;
	// end inline asm
	// begin inline asm
	ld.volatile.global.u32 %r328, [%rd512];
	// end inline asm
	add.s32 	%r329, %r328, 1;
	// begin inline asm
	st.volatile.global.u32 [%rd512], %r329;
	// end inline asm
	// begin inline asm
	ld.volatile.global.u32 %r330, [%rd512];
	// end inline asm
	add.s32 	%r331, %r330, 1;
	// begin inline asm
	st.volatile.global.u32 [%rd512], %r331;
	// end inline asm
	// begin inline asm
	ld.volatile.global.u32 %r332, [%rd512];
	// end inline asm
	add.s32 	%r333, %r332, 1;
	// begin inline asm
	st.volatile.global.u32 [%rd512], %r333;
	// end inline asm
	// begin inline asm
	ld.volatile.global.u32 %r334, [%rd512];
	// end inline asm
	add.s32 	%r335, %r334, 1;
	// begin inline asm
	st.volatile.global.u32 [%rd512], %r335;
	// end inline asm
	// begin inline asm
	ld.volatile.global.u32 %r336, [%rd512];
	// end inline asm
	add.s32 	%r337, %r336, 1;
	// begin inline asm
	st.volatile.global.u32 [%rd512], %r337;
	// end inline asm
	// begin inline asm
	ld.volatile.global.u32 %r338, [%rd512];
	// end inline asm
	add.s32 	%r339, %r338, 1;
	// begin inline asm
	st.volatile.global.u32 [%rd512], %r339;
	// end inline asm
	// begin inline asm
	ld.volatile.global.u32 %r340, [%rd512];
	// end inline asm
	add.s32 	%r341, %r340, 1;
	// begin inline asm
	st.volatile.global.u32 [%rd512], %r341;
	// end inline asm
	// begin inline asm
	ld.volatile.global.u32 %r342, [%rd512];
	// end inline asm
	add.s32 	%r343, %r342, 1;
	// begin inline asm
	st.volatile.global.u32 [%rd512], %r343;
	// end inline asm
	// begin inline asm
	ld.volatile.global.u32 %r344, [%rd512];
	// end inline asm
	add.s32 	%r345, %r344, 1;
	// begin inline asm
	st.volatile.global.u32 [%rd512], %r345;
	// end inline asm
	// begin inline asm
	ld.volatile.global.u32 %r346, [%rd512];
	// end inline asm
	add.s32 	%r347, %r346, 1;
	// begin inline asm
	st.volatile.global.u32 [%rd512], %r347;
	// end inline asm
	// begin inline asm
	ld.volatile.global.u32 %r348, [%rd512];
	// end inline asm
	add.s32 	%r349, %r348, 1;
	// begin inline asm
	st.volatile.global.u32 [%rd512], %r349;
	// end inline asm
	// begin inline asm
	ld.volatile.global.u32 %r350, [%rd512];
	// end inline asm
	add.s32 	%r351, %r350, 1;
	// begin inline asm
	st.volatile.global.u32 [%rd512], %r351;
	// end inline asm
	// begin inline asm
	ld.volatile.global.u32 %r352, [%rd512];
	// end inline asm
	add.s32 	%r353, %r352, 1;
	// begin inline asm
	st.volatile.global.u32 [%rd512], %r353;
	// end inline asm
	// begin inline asm
	ld.volatile.global.u32 %r354, [%rd512];
	// end inline asm
	add.s32 	%r355, %r354, 1;
	// begin inline asm
	st.volatile.global.u32 [%rd512], %r355;
	// end inline asm
	// begin inline asm
	ld.volatile.global.u32 %r356, [%rd512];
	// end inline asm
	add.s32 	%r357, %r356, 1;
	// begin inline asm
	st.volatile.global.u32 [%rd512], %r357;
	// end inline asm
	// begin inline asm
	ld.volatile.global.u32 %r358, [%rd512];
	// end inline asm
	add.s32 	%r359, %r358, 1;
	// begin inline asm
	st.volatile.global.u32 [%rd512], %r359;
	// end inline asm
	// begin inline asm
	ld.volatile.global.u32 %r360, [%rd512];
	// end inline asm
	add.s32 	%r361, %r360, 1;
	// begin inline asm
	st.volatile.global.u32 [%rd512], %r361;
	// end inline asm
	// begin inline asm
	ld.volatile.global.u32 %r362, [%rd512];
	// end inline asm
	add.s32 	%r363, %r362, 1;
	// begin inline asm
	st.volatile.global.u32 [%rd512], %r363;
	// end inline asm
	// begin inline asm
	ld.volatile.global.u32 %r364, [%rd512];
	// end inline asm
	add.s32 	%r365, %r364, 1;
	// begin inline asm
	st.volatile.global.u32 [%rd512], %r365;
	// end inline asm
	// begin inline asm
	ld.volatile.global.u32 %r366, [%rd512];
	// end inline asm
	add.s32 	%r367, %r366, 1;
	// begin inline asm
	st.volatile.global.u32 [%rd512], %r367;
	// end inline asm
	// begin inline asm
	ld.volatile.global.u32 %r368, [%rd512];
	// end inline asm
	add.s32 	%r369, %r368, 1;
	// begin inline asm
	st.volatile.global.u32 [%rd512], %r369;
	// end inline asm
	// begin inline asm
	ld.volatile.global.u32 %r370, [%rd512];
	// end inline asm
	add.s32 	%r371, %r370, 1;
	// begin inline asm
	st.volatile.global.u32 [%rd512], %r371;
	// end inline asm
	// begin inline asm
	ld.volatile.global.u32 %r372, [%rd512];
	// end inline asm
	add.s32 	%r373, %r372, 1;
	// begin inline asm
	st.volatile.global.u32 [%rd512], %r373;
	// end inline asm
	// begin inline asm
	ld.volatile.global.u32 %r374, [%rd512];
	// end inline asm
	add.s32 	%r375, %r374, 1;
	// begin inline asm
	st.volatile.global.u32 [%rd512], %r375;
	// end inline asm
	// begin inline asm
	ld.volatile.global.u32 %r376, [%rd512];
	// end inline asm
	add.s32 	%r377, %r376, 1;
	// begin inline asm
	st.volatile.global.u32 [%rd512], %r377;
	// end inline asm
	// begin inline asm
	ld.volatile.global.u32 %r378, [%rd512];
	// end inline asm
	add.s32 	%r379, %r378, 1;
	// begin inline asm
	st.volatile.global.u32 [%rd512], %r379;
	// end inline asm
	// begin inline asm
	ld.volatile.global.u32 %r380, [%rd512];
	// end inline asm
	add.s32 	%r381, %r380, 1;
	// begin inline asm
	st.volatile.global.u32 [%rd512], %r381;
	// end inline asm
	// begin inline asm
	ld.volatile.global.u32 %r382, [%rd512];
	// end inline asm
	add.s32 	%r383, %r382, 1;
	// begin inline asm
	st.volatile.global.u32 [%rd512], %r383;
	// end inline asm
	// begin inline asm
	ld.volatile.global.u32 %r384, [%rd512];
	// end inline asm
	add.s32 	%r385, %r384, 1;
	// begin inline asm
	st.volatile.global.u32 [%rd512], %r385;
	// end inline asm
	// begin inline asm
	ld.volatile.global.u32 %r386, [%rd512];
	// end inline asm
	add.s32 	%r387, %r386, 1;
	// begin inline asm
	st.volatile.global.u32 [%rd512], %r387;
	// end inline asm
	// begin inline asm
	ld.volatile.global.u32 %r388, [%rd512];
	// end inline asm
	add.s32 	%r389, %r388, 1;
	// begin inline asm
	st.volatile.global.u32 [%rd512], %r389;
	// end inline asm
	// begin inline asm
	ld.volatile.global.u32 %r390, [%rd512];
	// end inline asm
	add.s32 	%r391, %r390, 1;
	// begin inline asm
	st.volatile.global.u32 [%rd512], %r391;
	// end inline asm
	// begin inline asm
	ld.volatile.global.u32 %r392, [%rd512];
	// end inline asm
	add.s32 	%r393, %r392, 1;
	// begin inline asm
	st.volatile.global.u32 [%rd512], %r393;
	// end inline asm
	// begin inline asm
	ld.volatile.global.u32 %r394, [%rd512];
	// end inline asm
	add.s32 	%r395, %r394, 1;
	// begin inline asm
	st.volatile.global.u32 [%rd512], %r395;
	// end inline asm
	// begin inline asm
	ld.volatile.global.u32 %r396, [%rd512];
	// end inline asm
	add.s32 	%r397, %r396, 1;
	// begin inline asm
	st.volatile.global.u32 [%rd512], %r397;
	// end inline asm
	// begin inline asm
	ld.volatile.global.u32 %r398, [%rd512];
	// end inline asm
	add.s32 	%r399, %r398, 1;
	// begin inline asm
	st.volatile.global.u32 [%rd512], %r399;
	// end inline asm
	// begin inline asm
	ld.volatile.global.u32 %r400, [%rd512];
	// end inline asm
	add.s32 	%r401, %r400, 1;
	// begin inline asm
	st.volatile.global.u32 [%rd512], %r401;
	// end inline asm
	// begin inline asm
	ld.volatile.global.u32 %r402, [%rd512];
	// end inline asm
	add.s32 	%r403, %r402, 1;
	// begin inline asm
	st.volatile.global.u32 [%rd512], %r403;
	// end inline asm
	// begin inline asm
	ld.volatile.global.u32 %r404, [%rd512];
	// end inline asm
	add.s32 	%r405, %r404, 1;
	// begin inline asm
	st.volatile.global.u32 [%rd512], %r405;
	// end inline asm
	// begin inline asm
	ld.volatile.global.u32 %r406, [%rd512];
	// end inline asm
	add.s32 	%r407, %r406, 1;
	// begin inline asm
	st.volatile.global.u32 [%rd512], %r407;
	// end inline asm
	// begin inline asm
	ld.volatile.global.u32 %r408, [%rd512];
	// end inline asm
	add.s32 	%r409, %r408, 1;
	// begin inline asm
	st.volatile.global.u32 [%rd512], %r409;
	// end inline asm
	// begin inline asm
	ld.volatile.global.u32 %r410, [%rd512];
	// end inline asm
	add.s32 	%r411, %r410, 1;
	// begin inline asm
	st.volatile.global.u32 [%rd512], %r411;
	// end inline asm
	// begin inline asm
	ld.volatile.global.u32 %r412, [%rd512];
	// end inline asm
	add.s32 	%r413, %r412, 1;
	// begin inline asm
	st.volatile.global.u32 [%rd512], %r413;
	// end inline asm
	// begin inline asm
	ld.volatile.global.u32 %r414, [%rd512];
	// end inline asm
	add.s32 	%r415, %r414, 1;
	// begin inline asm
	st.volatile.global.u32 [%rd512], %r415;
	// end inline asm
	// begin inline asm
	ld.volatile.global.u32 %r416, [%rd512];
	// end inline asm
	add.s32 	%r417, %r416, 1;
	// begin inline asm
	st.volatile.global.u32 [%rd512], %r417;
	// end inline asm
	// begin inline asm
	ld.volatile.global.u32 %r418, [%rd512];
	// end inline asm
	add.s32 	%r419, %r418, 1;
	// begin inline asm
	st.volatile.global.u32 [%rd512], %r419;
	// end inline asm
	// begin inline asm
	ld.volatile.global.u32 %r420, [%rd512];
	// end inline asm
	add.s32 	%r421, %r420, 1;
	// begin inline asm
	st.volatile.global.u32 [%rd512], %r421;
	// end inline asm
	// begin inline asm
	ld.volatile.global.u32 %r422, [%rd512];
	// end inline asm
	add.s32 	%r423, %r422, 1;
	// begin inline asm
	st.volatile.global.u32 [%rd512], %r423;
	// end inline asm
	// begin inline asm
	ld.volatile.global.u32 %r424, [%rd512];
	// end inline asm
	add.s32 	%r425, %r424, 1;
	// begin inline asm
	st.volatile.global.u32 [%rd512], %r425;
	// end inline asm
	// begin inline asm
	ld.volatile.global.u32 %r426, [%rd512];
	// end inline asm
	add.s32 	%r427, %r426, 1;
	// begin inline asm
	st.volatile.global.u32 [%rd512], %r427;
	// end inline asm
	// begin inline asm
	ld.volatile.global.u32 %r428, [%rd512];
	// end inline asm
	add.s32 	%r429, %r428, 1;
	// begin inline asm
	st.volatile.global.u32 [%rd512], %r429;
	// end inline asm
	// begin inline asm
	ld.volatile.global.u32 %r430, [%rd512];
	// end inline asm
	add.s32 	%r431, %r430, 1;
	// begin inline asm
	st.volatile.global.u32 [%rd512], %r431;
	// end inline asm
	// begin inline asm
	ld.volatile.global.u32 %r432, [%rd512];
	// end inline asm
	add.s32 	%r433, %r432, 1;
	// begin inline asm
	st.volatile.global.u32 [%rd512], %r433;
	// end inline asm
	// begin inline asm
	ld.volatile.global.u32 %r434, [%rd512];
	// end inline asm
	add.s32 	%r435, %r434, 1;
	// begin inline asm
	st.volatile.global.u32 [%rd512], %r435;
	// end inline asm
	// begin inline asm
	ld.volatile.global.u32 %r436, [%rd512];
	// end inline asm
	add.s32 	%r437, %r436, 1;
	// begin inline asm
	st.volatile.global.u32 [%rd512], %r437;
	// end inline asm
	// begin inline asm
	ld.volatile.global.u32 %r438, [%rd512];
	// end inline asm
	add.s32 	%r439, %r438, 1;
	// begin inline asm
	st.volatile.global.u32 [%rd512], %r439;
	// end inline asm
	// begin inline asm
	ld.volatile.global.u32 %r440, [%rd512];
	// end inline asm
	add.s32 	%r441, %r440, 1;
	// begin inline asm
	st.volatile.global.u32 [%rd512], %r441;
	// end inline asm
	// begin inline asm
	ld.volatile.global.u32 %r442, [%rd512];
	// end inline asm
	add.s32 	%r443, %r442, 1;
	// begin inline asm
	st.volatile.global.u32 [%rd512], %r443;
	// end inline asm
	// begin inline asm
	ld.volatile.global.u32 %r444, [%rd512];
	// end inline asm
	add.s32 	%r445, %r444, 1;
	// begin inline asm
	st.volatile.global.u32 [%rd512], %r445;
	// end inline asm
	// begin inline asm
	ld.volatile.global.u32 %r446, [%rd512];
	// end inline asm
	add.s32 	%r447, %r446, 1;
	// begin inline asm
	st.volatile.global.u32 [%rd512], %r447;
	// end inline asm
	// begin inline asm
	ld.volatile.global.u32 %r448, [%rd512];
	// end inline asm
	add.s32 	%r449, %r448, 1;
	// begin inline asm
	st.volatile.global.u32 [%rd512], %r449;
	// end inline asm
	// begin inline asm
	ld.volatile.global.u32 %r450, [%rd512];
	// end inline asm
	add.s32 	%r451, %r450, 1;
	// begin inline asm
	st.volatile.global.u32 [%rd512], %r451;
	// end inline asm
	// begin inline asm
	ld.volatile.global.u32 %r452, [%rd512];
	// end inline asm
	add.s32 	%r453, %r452, 1;
	// begin inline asm
	st.volatile.global.u32 [%rd512], %r453;
	// end inline asm
	// begin inline asm
	ld.volatile.global.u32 %r454, [%rd512];
	// end inline asm
	add.s32 	%r455, %r454, 1;
	// begin inline asm
	st.volatile.global.u32 [%rd512], %r455;
	// end inline asm
	// begin inline asm
	ld.volatile.global.u32 %r456, [%rd512];
	// end inline asm
	add.s32 	%r457, %r456, 1;
	// begin inline asm
	st.volatile.global.u32 [%rd512], %r457;
	// end inline asm
	// begin inline asm
	ld.volatile.global.u32 %r458, [%rd512];
	// end inline asm
	add.s32 	%r459, %r458, 1;
	// begin inline asm
	st.volatile.global.u32 [%rd512], %r459;
	// end inline asm
	// begin inline asm
	ld.volatile.global.u32 %r460, [%rd512];
	// end inline asm
	add.s32 	%r461, %r460, 1;
	// begin inline asm
	st.volatile.global.u32 [%rd512], %r461;
	// end inline asm
	// begin inline asm
	ld.volatile.global.u32 %r462, [%rd512];
	// end inline asm
	add.s32 	%r463, %r462, 1;
	// begin inline asm
	st.volatile.global.u32 [%rd512], %r463;
	// end inline asm
	// begin inline asm
	ld.volatile.global.u32 %r464, [%rd512];
	// end inline asm
	add.s32 	%r465, %r464, 1;
	// begin inline asm
	st.volatile.global.u32 [%rd512], %r465;
	// end inline asm
	// begin inline asm
	ld.volatile.global.u32 %r466, [%rd512];
	// end inline asm
	add.s32 	%r467, %r466, 1;
	// begin inline asm
	st.volatile.global.u32 [%rd512], %r467;
	// end inline asm
	// begin inline asm
	ld.volatile.global.u32 %r468, [%rd512];
	// end inline asm
	add.s32 	%r469, %r468, 1;
	// begin inline asm
	st.volatile.global.u32 [%rd512], %r469;
	// end inline asm
	// begin inline asm
	ld.volatile.global.u32 %r470, [%rd512];
	// end inline asm
	add.s32 	%r471, %r470, 1;
	// begin inline asm
	st.volatile.global.u32 [%rd512], %r471;
	// end inline asm
	// begin inline asm
	ld.volatile.global.u32 %r472, [%rd512];
	// end inline asm
	add.s32 	%r473, %r472, 1;
	// begin inline asm
	st.volatile.global.u32 [%rd512], %r473;
	// end inline asm
	// begin inline asm
	ld.volatile.global.u32 %r474, [%rd512];
	// end inline asm
	add.s32 	%r475, %r474, 1;
	// begin inline asm
	st.volatile.global.u32 [%rd512], %r475;
	// end inline asm
	// begin inline asm
	ld.volatile.global.u32 %r476, [%rd512];
	// end inline asm
	add.s32 	%r477, %r476, 1;
	// begin inline asm
	st.volatile.global.u32 [%rd512], %r477;
	// end inline asm
	// begin inline asm
	ld.volatile.global.u32 %r478, [%rd512];
	// end inline asm
	add.s32 	%r479, %r478, 1;
	// begin inline asm
	st.volatile.global.u32 [%rd512], %r479;
	// end inline asm
	// begin inline asm
	ld.volatile.global.u32 %r480, [%rd512];
	// end inline asm
	add.s32 	%r481, %r480, 1;
	// begin inline asm
	st.volatile.global.u32 [%rd512], %r481;
	// end inline asm
	// begin inline asm
	ld.volatile.global.u32 %r482, [%rd512];
	// end inline asm
	add.s32 	%r483, %r482, 1;
	// begin inline asm
	st.volatile.global.u32 [%rd512], %r483;
	// end inline asm
	// begin inline asm
	ld.volatile.global.u32 %r484, [%rd512];
	// end inline asm
	add.s32 	%r485, %r484, 1;
	// begin inline asm
	st.volatile.global.u32 [%rd512], %r485;
	// end inline asm
	// begin inline asm
	ld.volatile.global.u32 %r486, [%rd512];
	// end inline asm
	add.s32 	%r487, %r486, 1;
	// begin inline asm
	st.volatile.global.u32 [%rd512], %r487;
	// end inline asm
	// begin inline asm
	ld.volatile.global.u32 %r488, [%rd512];
	// end inline asm
	add.s32 	%r489, %r488, 1;
	// begin inline asm
	st.volatile.global.u32 [%rd512], %r489;
	// end inline asm
	// begin inline asm
	ld.volatile.global.u32 %r490, [%rd512];
	// end inline asm
	add.s32 	%r491, %r490, 1;
	// begin inline asm
	st.volatile.global.u32 [%rd512], %r491;
	// end inline asm
	// begin inline asm
	ld.volatile.global.u32 %r492, [%rd512];
	// end inline asm
	add.s32 	%r493, %r492, 1;
	// begin inline asm
	st.volatile.global.u32 [%rd512], %r493;
	// end inline asm
	// begin inline asm
	ld.volatile.global.u32 %r494, [%rd512];
	// end inline asm
	add.s32 	%r495, %r494, 1;
	// begin inline asm
	st.volatile.global.u32 [%rd512], %r495;
	// end inline asm
	// begin inline asm
	ld.volatile.global.u32 %r496, [%rd512];
	// end inline asm
	add.s32 	%r497, %r496, 1;
	// begin inline asm
	st.volatile.global.u32 [%rd512], %r497;
	// end inline asm
	// begin inline asm
	ld.volatile.global.u32 %r498, [%rd512];
	// end inline asm
	add.s32 	%r499, %r498, 1;
	// begin inline asm
	st.volatile.global.u32 [%rd512], %r499;
	// end inline asm
	// begin inline asm
	ld.volatile.global.u32 %r500, [%rd512];
	// end inline asm
	add.s32 	%r501, %r500, 1;
	// begin inline asm
	st.volatile.global.u32 [%rd512], %r501;
	// end inline asm
	// begin inline asm
	ld.volatile.global.u32 %r502, [%rd512];
	// end inline asm
	add.s32 	%r503, %r502, 1;
	// begin inline asm
	st.volatile.global.u32 [%rd512], %r503;
	// end inline asm
	// begin inline asm
	ld.volatile.global.u32 %r504, [%rd512];
	// end inline asm
	add.s32 	%r505, %r504, 1;
	// begin inline asm
	st.volatile.global.u32 [%rd512], %r505;
	// end inline asm
	// begin inline asm
	ld.volatile.global.u32 %r506, [%rd512];
	// end inline asm
	add.s32 	%r507, %r506, 1;
	// begin inline asm
	st.volatile.global.u32 [%rd512], %r507;
	// end inline asm
	// begin inline asm
	ld.volatile.global.u32 %r508, [%rd512];
	// end inline asm
	add.s32 	%r509, %r508, 1;
	// begin inline asm
	st.volatile.global.u32 [%rd512], %r509;
	// end inline asm
	// begin inline asm
	ld.volatile.global.u32 %r510, [%rd512];
	// end inline asm
	add.s32 	%r511, %r510, 1;
	// begin inline asm
	st.volatile.global.u32 [%rd512], %r511;
	// end inline asm
	// begin inline asm
	ld.volatile.global.u32 %r512, [%rd512];
	// end inline asm
	add.s32 	%r513, %r512, 1;
	// begin inline asm
	st.volatile.global.u32 [%rd512], %r513;
	// end inline asm
$L__BB70_2:
	ret;

}
	// .globl	_Z4testIL_Z13load_volatilePKjEL_Z17store_atomic_exchPjjELi256E14strided_accessILj1024ELj2EE11lower_lanesILj2EEEvv
.visible .entry _Z4testIL_Z13load_volatilePKjEL_Z17store_atomic_exchPjjELi256E14strided_accessILj1024ELj2EE11lower_lanesILj2EEEvv()
{
	.reg .pred 	%p<2>;
	.reg .b32 	%r<775>;
	.reg .b64 	%rd<517>;

	// begin inline asm
	mov.u32 %r1, %laneid;
	// end inline asm
	setp.gt.u32 	%p1, %r1, 1;
	@%p1 bra 	$L__BB71_2;
	mov.u32 	%r770, %ctaid.x;
	mov.u32 	%r771, %ntid.x;
	mov.u32 	%r772, %tid.x;
	mad.lo.s32 	%r773, %r770, %r771, %r772;
	shl.b32 	%r774, %r773, 3;
	cvt.u64.u32 	%rd513, %r774;
	and.b64  	%rd514, %rd513, 4088;
	mov.u64 	%rd515, buffer;
	cvta.global.u64 	%rd516, %rd515;
	add.s64 	%rd512, %rd516, %rd514;
	// begin inline asm
	ld.volatile.global.u32 %r2, [%rd512];
	// end inline asm
	add.s32 	%r4, %r2, 1;
	// begin inline asm
	atom.global.exch.b32 %r3, [%rd512], %r4;
	// end inline asm
	// begin inline asm
	ld.volatile.global.u32 %r5, [%rd512];
	// end inline asm
	add.s32 	%r7, %r5, 1;
	// begin inline asm
	atom.global.exch.b32 %r6, [%rd512], %r7;
	// end inline asm
	// begin inline asm
	ld.volatile.global.u32 %r8, [%rd512];
	// end inline asm
	add.s32 	%r10, %r8, 1;
	// begin inline asm
	atom.global.exch.b32 %r9, [%rd512], %r10;
	// end inline asm
	// begin inline asm
	ld.volatile.global.u32 %r11, [%rd512];
	// end inline asm
	add.s32 	%r13, %r11, 1;
	// begin inline asm
	atom.global.exch.b32 %r12, [%rd512], %r13;
	// end inline asm
	// begin inline asm
	ld.volatile.global.u32 %r14, [%rd512];
	// end inline asm
	add.s32 	%r16, %r14, 1;
	// begin inline asm
	atom.global.exch.b32 %r15, [%rd512], %r16;
	// end inline asm
	// begin inline asm
	ld.volatile.global.u32 %r17, [%rd512];
	// end inline asm
	add.s32 	%r19, %r17, 1;
	// begin inline asm
	atom.global.exch.b32 %r18, [%rd512], %r19;
	// end inline asm
	// begin inline asm
	ld.volatile.global.u32 %r20, [%rd512];
	// end inline asm
	add.s32 	%r22, %r20, 1;
	// begin inline asm
	atom.global.exch.b32 %r21, [%rd512], %r22;
	// end inline asm
	// begin inline asm
	ld.volatile.global.u32 %r23, [%rd512];
	// end inline asm
	add.s32 	%r25, %r23, 1;
	// begin inline asm
	atom.global.exch.b32 %r24, [%rd512], %r25;
	// end inline asm
	// begin inline asm
	ld.volatile.global.u32 %r26, [%rd512];
	// end inline asm
	add.s32 	%r28, %r26, 1;
	// begin inline asm
	atom.global.exch.b32 %r27, [%rd512], %r28;
	// end inline asm
	// begin inline asm
	ld.volatile.global.u32 %r29, [%rd512];
	// end inline asm
	add.s32 	%r31, %r29, 1;
	// begin inline asm
	atom.global.exch.b32 %r30, [%rd512], %r31;
	// end inline asm
	// begin inline asm
	ld.volatile.global.u32 %r32, [%rd512];
	// end inline asm
	add.s32 	%r34, %r32, 1;
	// begin inline asm
	atom.global.exch.b32 %r33, [%rd512], %r34;
	// end inline asm
	// begin inline asm
	ld.volatile.global.u32 %r35, [%rd512];
	// end inline asm
	add.s32 	%r37, %r35, 1;
	// begin inline asm
	atom.global.exch.b32 %r36, [%rd512], %r37;
	// end inline asm
	// begin inline asm
	ld.volatile.global.u32 %r38, [%rd512];
	// end inline asm
	add.s32 	%r40, %r38, 1;
	// begin inline asm
	atom.global.exch.b32 %r39, [%rd512], %r40;
	// end inline asm
	// begin inline asm
	ld.volatile.global.u32 %r41, [%rd512];
	// end inline asm
	add.s32 	%r43, %r41, 1;
	// begin inline asm
	atom.global.exch.b32 %r42, [%rd512], %r43;
	// end inline asm
	// begin inline asm
	ld.volatile.global.u32 %r44, [%rd512];
	// end inline asm
	add.s32 	%r46, %r44, 1;
	// begin inline asm
	atom.global.exch.b32 %r45, [%rd512], %r46;
	// end inline asm
	// begin inline asm
	ld.volatile.global.u32 %r47, [%rd512];
	// end inline asm
	add.s32 	%r49, %r47, 1;
	// begin inline asm
	atom.global.exch.b32 %r48, [%rd512], %r49;
	// end inline asm
	// begin inline asm
	ld.volatile.global.u32 %r50, [%rd512];
	// end inline asm
	add.s32 	%r52, %r50, 1;
	// begin inline asm
	atom.global.exch.b32 %r51, [%rd512], %r52;
	// end inline asm
	// begin inline asm
	ld.volatile.global.u32 %r53, [%rd512];
	// end inline asm
	add.s32 	%r55, %r53, 1;
	// begin inline asm
	atom.global.exch.b32 %r54, [%rd512], %r55;
	// end inline asm
	// begin inline asm
	ld.volatile.global.u32 %r56, [%rd512];
	// end inline asm
	add.s32 	%r58, %r56, 1;
	// begin inline asm
	atom.global.exch.b32 %r57, [%rd512], %r58;
	// end inline asm
	// begin inline asm
	ld.volatile.global.u32 %r59, [%rd512];
	// end inline asm
	add.s32 	%r61, %r59, 1;
	// begin inline asm
	atom.global.exch.b32 %r60, [%rd512], %r61;
	// end inline asm
	// begin inline asm
	ld.volatile.global.u32 %r62, [%rd512];
	// end inline asm
	add.s32 	%r64, %r62, 1;
	// begin inline asm
	atom.global.exch.b32 %r63, [%rd512], %r64;
	// end inline asm
	// begin inline asm
	ld.volatile.global.u32 %r65, [%rd512];
	// end inline asm
	add.s32 	%r67, %r65, 1;
	// begin inline asm
	atom.global.exch.b32 %r66, [%rd512], %r67;
	// end inline asm
	// begin inline asm
	ld.volatile.global.u32 %r68, [%rd512];
	// end inline asm
	add.s32 	%r70, %r68, 1;
	// begin inline asm
	atom.global.exch.b32 %r69, [%rd512], %r70;
	// end inline asm
	// begin inline asm
	ld.volatile.global.u32 %r71, [%rd512];
	// end inline asm
	add.s32 	%r73, %r71, 1;
	// begin inline asm
	atom.global.exch.b32 %r72, [%rd512], %r73;
	// end inline asm
	// begin inline asm
	ld.volatile.global.u32 %r74, [%rd512];
	// end inline asm
	add.s32 	%r76, %r74, 1;
	// begin inline asm
	atom.global.exch.b32 %r75, [%rd512], %r76;
	// end inline asm
	// begin inline asm
	ld.volatile.global.u32 %r77, [%rd512];
	// end inline asm
	add.s32 	%r79, %r77, 1;
	// begin inline asm
	atom.global.exch.b32 %r78, [%rd512], %r79;
	// end inline asm
	// begin inline asm
	ld.volatile.global.u32 %r80, [%rd512];
	// end inline asm
	add.s32 	%r82, %r80, 1;
	// begin inline asm
	atom.global.exch.b32 %r81, [%rd512], %r82;
	// end inline asm
	// begin inline asm
	ld.volatile.global.u32 %r83, [%rd512];
	// end inline asm
	add.s32 	%r85, %r83, 1;
	// begin inline asm
	atom.global.exch.b32 %r84, [%rd512], %r85;
	// end inline asm
	// begin inline asm
	ld.volatile.global.u32 %r86, [%rd512];
	// end inline asm
	add.s32 	%r88, %r86, 1;
	// begin inline asm
	atom.global.exch.b32 %r87, [%rd512], %r88;
	// end inline asm
	// begin inline asm
	ld.volatile.global.u32 %r89, [%rd512];
	// end inline asm
	add.s32 	%r91, %r89, 1;
	// begin inline asm
	atom.global.exch.b32 %r90, [%rd512], %r91;
	// end inline asm
	// begin inline asm
	ld.volatile.global.u32 %r92, [%rd512];
	// end inline asm
	add.s32 	%r94, %r92, 1;
	// begin inline asm
	atom.global.exch.b32 %r93, [%rd512], %r94;
	// end inline asm
	// begin inline asm
	ld.volatile.global.u32 %r95, [%rd512];
	// end inline asm
	add.s32 	%r97, %r95, 1;
	// begin inline asm
	atom.global.exch.b32 %r96, [%rd512], %r97;
	// end inline asm
	// begin inline asm
	ld.volatile.global.u32 %r98, [%rd512];
	// end inline asm
	add.s32 	%r100, %r98, 1;
	// begin inline asm
	atom.global.exch.b32 %r99, [%rd512], %r100;
	// end inline asm
	// begin inline asm
	ld.volatile.global.u32 %r101, [%rd512];
	// end inline asm
	add.s32 	%r103, %r101, 1;
	// begin inline asm
	atom.global.exch.b32 %r102, [%rd512], %r103;
	// end inline asm
	// begin inline asm
	ld.volatile.global.u32 %r104, [%rd512];
	// end inline asm
	add.s32 	%r106, %r104, 1;
	// begin inline asm
	atom.global.exch.b32 %r105, [%rd512], %r106;
	// end inline asm
	// begin inline asm
	ld.volatile.global.u32 %r107, [%rd512];
	// end inline asm
	add.s32 	%r109, %r107, 1;
	// begin inline asm
	atom.global.exch.b32 %r108, [%rd512], %r109;
	// end inline asm
	// begin inline asm
	ld.volatile.global.u32 %r110, [%rd512];
	// end inline asm
	add.s32 	%r112, %r110, 1;
	// begin inline asm
	atom.global.exch.b32 %r111, [%rd512], %r112;
	// end inline asm
	// begin inline asm
	ld.volatile.global.u32 %r113, [%rd512];
	// end inline asm
	add.s32 	%r115, %r113, 1;
	// begin inline asm
	atom.global.exch.b32 %r114, [%rd512], %r115;
	// end inline asm
	// begin inline asm
	ld.volatile.global.u32 %r116, [%rd512];
	// end inline asm
	add.s32 	%r118, %r116, 1;
	// begin inline asm
	atom.global.exch.b32 %r117, [%rd512], %r118;
	// end inline asm
	// begin inline asm
	ld.volatile.global.u32 %r119, [%rd512];
	// end inline asm
	add.s32 	%r121, %r119, 1;
	// begin inline asm
	atom.global.exch.b32 %r120, [%rd512], %r121;
	// end inline asm
	// begin inline asm
	ld.volatile.global.u32 %r122, [%rd512];
	// end inline asm
	add.s32 	%r124, %r122, 1;
	// begin inline asm
	atom.global.exch.b32 %r123, [%rd512], %r124;
	// end inline asm
	// begin inline asm
	ld.volatile.global.u32 %r125, [%rd512];
	// end inline asm
	add.s32 	%r127, %r125, 1;
	// begin inline asm
	atom.global.exch.b32 %r126, [%rd512], %r127;
	// end inline asm
	// begin inline asm
	ld.volatile.global.u32 %r128, [%rd512];
	// end inline asm
	add.s32 	%r130, %r128, 1;
	// begin inline asm
	atom.global.exch.b32 %r129, [%rd512], %r130;
	// end inline asm
	// begin inline asm
	ld.volatile.global.u32 %r131, [%rd512];
	// end inline asm
	add.s32 	%r133, %r131, 1;
	// begin inline asm
	atom.global.exch.b32 %r132, [%rd512], %r133;
	// end inline asm
	// begin inline asm
	ld.volatile.global.u32 %r134, [%rd512];
	// end inline asm
	add.s32 	%r136, %r134, 1;
	// begin inline asm
	atom.global.exch.b32 %r135, [%rd512], %r136;
	// end inline asm
	// begin inline asm
	ld.volatile.global.u32 %r137, [%rd512];
	// end inline asm
	add.s32 	%r139, %r137, 1;
	// begin inline asm
	atom.global.exch.b32 %r138, [%rd512], %r139;
	// end inline asm
	// begin inline asm
	ld.volatile.global.u32 %r140, [%rd512];
	// end inline asm
	add.s32 	%r142, %r140, 1;
	// begin inline asm
	atom.global.exch.b32 %r141, [%rd512], %r142;
	// end inline asm
	// begin inline asm
	ld.volatile.global.u32 %r143, [%rd512];
	// end inline asm
	add.s32 	%r145, %r143, 1;
	// begin inline asm
	atom.global.exch.b32 %r144, [%rd512], %r145;
	// end inline asm
	// begin inline asm
	ld.volatile.global.u32 %r146, [%rd512];
	// end inline asm
	add.s32 	%r148, %r146, 1;
	// begin inline asm
	atom.global.exch.b32 %r147, [%rd512], %r148;
	// end inline asm
	// begin inline asm
	ld.volatile.global.u32 %r149, [%rd512];
	// end inline asm
	add.s32 	%r151, %r149, 1;
	// begin inline asm
	atom.global.exch.b32 %r150, [%rd512], %r151;
	// end inline asm
	// begin inline asm
	ld.volatile.global.u32 %r152, [%rd512];
	// end inline asm
	add.s32 	%r154, %r152, 1;
	// begin inline asm
	atom.global.exch.b32 %r153, [%rd512], %r154;
	// end inline asm
	// begin inline asm
	ld.volatile.global.u32 %r155, [%rd512];
	// end inline asm
	add.s32 	%r157, %r155, 1;
	// begin inline asm
	atom.global.exch.b32 %r156, [%rd512], %r157;
	// end inline asm
	// begin inline asm
	ld.volatile.global.u32 %r158, [%rd512];
	// end inline asm
	add.s32 	%r160, %r158, 1;
	// begin inline asm
	atom.global.exch.b32 %r159, [%rd512], %r160;
	// end inline asm
	// begin inline asm
	ld.volatile.global.u32 %r161, [%rd512];
	// end inline asm
	add.s32 	%r163, %r161, 1;
	// begin inline asm
	atom.global.exch.b32 %r162, [%rd512], %r163;
	// end inline asm
	// begin inline asm
	ld.volatile.global.u32 %r164, [%rd512];
	// end inline asm
	add.s32 	%r166, %r164, 1;
	// begin inline asm
	atom.global.exch.b32 %r165, [%rd512], %r166;
	// end inline asm
	// begin inline asm
	ld.volatile.global.u32 %r167, [%rd512];
	// end inline asm
	add.s32 	%r169, %r167, 1;
	// begin inline asm
	atom.global.exch.b32 %r168, [%rd512], %r169;
	// end inline asm
	// begin inline asm
	ld.volatile.global.u32 %r170, [%rd512];
	// end inline asm
	add.s32 	%r172, %r170, 1;
	// begin inline asm
	atom.global.exch.b32 %r171, [%rd512], %r172;
	// end inline asm
	// begin inline asm
	ld.volatile.global.u32 %r173, [%rd512];
	// end inline asm
	add.s32 	%r175, %r173, 1;
	// begin inline asm
	atom.global.exch.b32 %r174, [%rd512], %r175;
	// end inline asm
	// begin inline asm
	ld.volatile.global.u32 %r176, [%rd512];
	// end inline asm
	add.s32 	%r178, %r176, 1;
	// begin inline asm
	atom.global.exch.b32 %r177, [%rd512], %r178;
	// end inline asm
	// begin inline asm
	ld.volatile.global.u32 %r179, [%rd512];
	// end inline asm
	add.s32 	%r181, %r179, 1;
	// begin inline asm
	atom.global.exch.b32 %r180, [%rd512], %r181;
	// end inline asm
	// begin inline asm
	ld.volatile.global.u32 %r182, [%rd512];
	// end inline asm
	add.s32 	%r184, %r182, 1;
	// begin inline asm
	atom.global.exch.b32 %r183, [%rd512], %r184;
	// end inline asm
	// begin inline asm
	ld.volatile.global.u32 %r185, [%rd512];
	// end inline asm
	add.s32 	%r187, %r185, 1;
	// begin inline asm
	atom.global.exch.b32 %r186, [%rd512], %r187;
	// end inline asm
	// begin inline asm
	ld.volatile.global.u32 %r188, [%rd512];
	// end inline asm
	add.s32 	%r190, %r188, 1;
	// begin inline asm
	atom.global.exch.b32 %r189, [%rd512], %r190;
	// end inline asm
	// begin inline asm
	ld.volatile.global.u32 %r191, [%rd512];
	// end inline asm
	add.s32 	%r193, %r191, 1;
	// begin inline asm
	atom.global.exch.b32 %r192, [%rd512], %r193;
	// end inline asm
	// begin inline asm
	ld.volatile.global.u32 %r194, [%rd512];
	// end inline asm
	add.s32 	%r196, %r194, 1;
	// begin inline asm
	atom.global.exch.b32 %r195, [%rd512], %r196;
	// end inline asm
	// begin inline asm
	ld.volatile.global.u32 %r197, [%rd512];
	// end inline asm
	add.s32 	%r199, %r197, 1;
	// begin inline asm
	atom.global.exch.b32 %r198, [%rd512], %r199;
	// end inline asm
	// begin inline asm
	ld.volatile.global.u32 %r200, [%rd512];
	// end inline asm
	add.s32 	%r202, %r200, 1;
	// begin inline asm
	atom.global.exch.b32 %r201, [%rd512], %r202;
	// end inline asm
	// begin inline asm
	ld.volatile.global.u32 %r203, [%rd512];
	// end inline asm
	add.s32 	%r205, %r203, 1;
	// begin inline asm
	atom.global.exch.b32 %r204, [%rd512], %r205;
	// end inline asm
	// begin inline asm
	ld.volatile.global.u32 %r206, [%rd512];
	// end inline asm
	add.s32 	%r208, %r206, 1;
	// begin inline asm
	atom.global.exch.b32 %r207, [%rd512], %r208;
	// end inline asm
	// begin inline asm
	ld.volatile.global.u32 %r209, [%rd512];
	// end inline asm
	add.s32 	%r211, %r209, 1;
	// begin inline asm
	atom.global.exch.b32 %r210, [%rd512], %r211;
	// end inline asm
	// begin inline asm
	ld.volatile.global.u32 %r212, [%rd512];
	// end inline asm
	add.s32 	%r214, %r212, 1;
	// begin inline asm
	atom.global.exch.b32 %r213, [%rd512], %r214;
	// end inline asm
	// begin inline asm
	ld.volatile.global.u32 %r215, [%rd512];
	// end inline asm
	add.s32 	%r217, %r215, 1;
	// begin inline asm
	atom.global.exch.b32 %r216, [%rd512], %r217;
	// end inline asm
	// begin inline asm
	ld.volatile.global.u32 %r218, [%rd512];
	// end inline asm
	add.s32 	%r220, %r218, 1;
	// begin inline asm
	atom.global.exch.b32 %r219, [%rd512], %r220;
	// end inline asm
	// begin inline asm
	ld.volatile.global.u32 %r221, [%rd512];
	// end inline asm
	add.s32 	%r223, %r221, 1;
	// begin inline asm
	atom.global.exch.b32 %r222, [%rd512], %r223;
	// end inline asm
	// begin inline asm
	ld.volatile.global.u32 %r224, [%rd512];
	// end inline asm
	add.s32 	%r226, %r224, 1;
	// begin inline asm
	atom.global.exch.b32 %r225, [%rd512], %r226;
	// end inline asm
	// begin inline asm
	ld.volatile.global.u32 %r227, [%rd512];
	// end inline asm
	add.s32 	%r229, %r227, 1;
	// begin inline asm
	atom.global.exch.b32 %r228, [%rd512], %r229;
	// end inline asm
	// begin inline asm
	ld.volatile.global.u32 %r230, [%rd512];
	// end inline asm
	add.s32 	%r232, %r230, 1;
	// begin inline asm
	atom.global.exch.b32 %r231, [%rd512], %r232;
	// end inline asm
	// begin inline asm
	ld.volatile.global.u32 %r233, [%rd512];
	// end inline asm
	add.s32 	%r235, %r233, 1;
	// begin inline asm
	atom.global.exch.b32 %r234, [%rd512], %r235;
	// end inline asm
	// begin inline asm
	ld.volatile.global.u32 %r236, [%rd512];
	// end inline asm
	add.s32 	%r238, %r236, 1;
	// begin inline asm
	atom.global.exch.b32 %r237, [%rd512], %r238;
	// end inline asm
	// begin inline asm
	ld.volatile.global.u32 %r239, [%rd512];
	// end inline asm
	add.s32 	%r241, %r239, 1;
	// begin inline asm
	atom.global.exch.b32 %r240, [%rd512], %r241;
	// end inline asm
	// begin inline asm
	ld.volatile.global.u32 %r242, [%rd512];
	// end inline asm
	add.s32 	%r244, %r242, 1;
	// begin inline asm
	atom.global.exch.b32 %r243, [%rd512], %r244;
	// end inline asm
	// begin inline asm
	ld.volatile.global.u32 %r245, [%rd512];
	// end inline asm
	add.s32 	%r247, %r245, 1;
	// begin inline asm
	atom.global.exch.b32 %r246, [%rd512], %r247;
	// end inline asm
	// begin inline asm
	ld.volatile.global.u32 %r248, [%rd512];
	// end inline asm
	add.s32 	%r250, %r248, 1;
	// begin inline asm
	atom.global.exch.b32 %r249, [%rd512], %r250;
	// end inline asm
	// begin inline asm
	ld.volatile.global.u32 %r251, [%rd512];
	// end inline asm
	add.s32 	%r253, %r251, 1;
	// begin inline asm
	atom.global.exch.b32 %r252, [%rd512], %r253;
	// end inline asm
	// begin inline asm
	ld.volatile.global.u32 %r254, [%rd512];
	// end inline asm
	add.s32 	%r256, %r254, 1;
	// begin inline asm
	atom.global.exch.b32 %r255, [%rd512], %r256;
	// end inline asm
	// begin inline asm
	ld.volatile.global.u32 %r257, [%rd512];
	// end inline asm
	add.s32 	%r259, %r257, 1;
	// begin inline asm
	atom.global.exch.b32 %r258, [%rd512], %r259;
	// end inline asm
	// begin inline asm
	ld.volatile.global.u32 %r260, [%rd512];
	// end inline asm
	add.s32 	%r262, %r260, 1;
	// begin inline asm
	atom.global.exch.b32 %r261, [%rd512], %r262;
	// end inline asm
	// begin inline asm
	ld.volatile.global.u32 %r263, [%rd512];
	// end inline asm
	add.s32 	%r265, %r263, 1;
	// begin inline asm
	atom.global.exch.b32 %r264, [%rd512], %r265;
	// end inline asm
	// begin inline asm
	ld.volatile.global.u32 %r266, [%rd512];
	// end inline asm
	add.s32 	%r268, %r266, 1;
	// begin inline asm
	atom.global.exch.b32 %r267, [%rd512], %r268;
	// end inline asm
	// begin inline asm
	ld.volatile.global.u32 %r269, [%rd512];
	// end inline asm
	add.s32 	%r271, %r269, 1;
	// begin inline asm
	atom.global.exch.b32 %r270, [%rd512], %r271;
	// end inline asm
	// begin inline asm
	ld.volatile.global.u32 %r272, [%rd512];
	// end inline asm
	add.s32 	%r274, %r272, 1;
	// begin inline asm
	atom.global.exch.b32 %r273, [%rd512], %r274;
	// end inline asm
	// begin inline asm
	ld.volatile.global.u32 %r275, [%rd512];
	// end inline asm
	add.s32 	%r277, %r275, 1;
	// begin inline asm
	atom.global.exch.b32 %r276, [%rd512], %r277;
	// end inline asm
	// begin inline asm
	ld.volatile.global.u32 %r278, [%rd512];
	// end inline asm
	add.s32 	%r280, %r278, 1;
	// begin inline asm
	atom.global.exch.b32 %r279, [%rd512], %r280;
	// end inline asm
	// begin inline asm
	ld.volatile.global.u32 %r281, [%rd512];
	// end inline asm
	add.s32 	%r283, %r281, 1;
	// begin inline asm
	atom.global.exch.b32 %r282, [%rd512], %r283;
	// end inline asm
	// begin inline asm
	ld.volatile.global.u32 %r284, [%rd512];
	// end inline asm
	add.s32 	%r286, %r284, 1;
	// begin inline asm
	atom.global.exch.b32 %r285, [%rd512], %r286;
	// end inline asm
	// begin inline asm
	ld.volatile.global.u32 %r287, [%rd512];
	// end inline asm
	add.s32 	%r289, %r287, 1;
	// begin inline asm
	atom.global.exch.b32 %r288, [%rd512], %r289;
	// end inline asm
	// begin inline asm
	ld.volatile.global.u32 %r290, [%rd512];
	// end inline asm
	add.s32 	%r292, %r290, 1;
	// begin inline asm
	atom.global.exch.b32 %r291, [%rd512], %r292;
	// end inline asm
	// begin inline asm
	ld.volatile.global.u32 %r293, [%rd512];
	// end inline asm
	add.s32 	%r295, %r293, 1;
	// begin inline asm
	atom.global.exch.b32 %r294, [%rd512], %r295;
	// end inline asm
	// begin inline asm
	ld.volatile.global.u32 %r296, [%rd512];
	// end inline asm
	add.s32 	%r298, %r296, 1;
	// begin inline asm
	atom.global.exch.b32 %r297, [%rd512], %r298;
	// end inline asm
	// begin inline asm
	ld.volatile.global.u32 %r299, [%rd512];
	// end inline asm
	add.s32 	%r301, %r299, 1;
	// begin inline asm
	atom.global.exch.b32 %r300, [%rd512], %r301;
	// end inline asm
	// begin inline asm
	ld.volatile.global.u32 %r302, [%rd512];
	// end inline asm
	add.s32 	%r304, %r302, 1;
	// begin inline asm
	atom.global.exch.b32 %r303, [%rd512], %r304;
	// end inline asm
	// begin inline asm
	ld.volatile.global.u32 %r305, [%rd512];
	// end inline asm
	add.s32 	%r307, %r305, 1;
	// begin inline asm
	atom.global.exch.b32 %r306, [%rd512], %r307;
	// end inline asm
	// begin inline asm
	ld.volatile.global.u32 %r308, [%rd512];
	// end inline asm
	add.s32 	%r310, %r308, 1;
	// begin inline asm
	atom.global.exch.b32 %r309, [%rd512], %r310;
	// end inline asm
	// begin inline asm
	ld.volatile.global.u32 %r311, [%rd512];
	// end inline asm
	add.s32 	%r313, %r311, 1;
	// begin inline asm
	atom.global.exch.b32 %r312, [%rd512], %r313;
	// end inline asm
	// begin inline asm
	ld.volatile.global.u32 %r314, [%rd512];
	// end inline asm
	add.s32 	%r316, %r314, 1;
	// begin inline asm
	atom.global.exch.b32 %r315, [%rd512], %r316;
	// end inline asm
	// begin inline asm
	ld.volatile.global.u32 %r317, [%rd512];
	// end inline asm
	add.s32 	%r319, %r317, 1;
	// begin inline asm
	atom.global.exch.b32 %r318, [%rd512], %r319;
	// end inline asm
	// begin inline asm
	ld.volatile.global.u32 %r320, [%rd512];
	// end inline asm
	add.s32 	%r322, %r320, 1;
	// begin inline asm
	atom.global.exch.b32 %r321, [%rd512], %r322;
	// end inline asm
	// begin inline asm
	ld.volatile.global.u32 %r323, [%rd512];
	// end inline asm
	add.s32 	%r325, %r323, 1;
	// begin inline asm
	atom.global.exch.b32 %r324, [%rd512], %r325;
	// end inline asm
	// begin inline asm
	ld.volatile.global.u32 %r326, [%rd512];
	// end inline asm
	add.s32 	%r328, %r326, 1;
	// begin inline asm
	atom.global.exch.b32 %r327, [%rd512], %r328;
	// end inline asm
	// begin inline asm
	ld.volatile.global.u32 %r329, [%rd512];
	// end inline asm
	add.s32 	%r331, %r329, 1;
	// begin inline asm
	atom.global.exch.b32 %r330, [%rd512], %r331;
	// end inline asm
	// begin inline asm
	ld.volatile.global.u32 %r332, [%rd512];
	// end inline asm
	add.s32 	%r334, %r332, 1;
	// begin inline asm
	atom.global.exch.b32 %r333, [%rd512], %r334;
	// end inline asm
	// begin inline asm
	ld.volatile.global.u32 %r335, [%rd512];
	// end inline asm
	add.s32 	%r337, %r335, 1;
	// begin inline asm
	atom.global.exch.b32 %r336, [%rd512], %r337;
	// end inline asm
	// begin inline asm
	ld.volatile.global.u32 %r338, [%rd512];
	// end inline asm
	add.s32 	%r340, %r338, 1;
	// begin inline asm
	atom.global.exch.b32 %r339, [%rd512], %r340;
	// end inline asm
	// begin inline asm
	ld.volatile.global.u32 %r341, [%rd512];
	// end inline asm
	add.s32 	%r343, %r341, 1;
	// begin inline asm
	atom.global.exch.b32 %r342, [%rd512], %r343;
	// end inline asm
	// begin inline asm
	ld.volatile.global.u32 %r344, [%rd512];
	// end inline asm
	add.s32 	%r346, %r344, 1;
	// begin inline asm
	atom.global.exch.b32 %r345, [%rd512], %r346;
	// end inline asm
	// begin inline asm
	ld.volatile.global.u32 %r347, [%rd512];
	// end inline asm
	add.s32 	%r349, %r347, 1;
	// begin inline asm
	atom.global.exch.b32 %r348, [%rd512], %r349;
	// end inline asm
	// begin inline asm
	ld.volatile.global.u32 %r350, [%rd512];
	// end inline asm
	add.s32 	%r352, %r350, 1;
	// begin inline asm
	atom.global.exch.b32 %r351, [%rd512], %r352;
	// end inline asm
	// begin inline asm
	ld.volatile.global.u32 %r353, [%rd512];
	// end inline asm
	add.s32 	%r355, %r353, 1;
	// begin inline asm
	atom.global.exch.b32 %r354, [%rd512], %r355;
	// end inline asm
	// begin inline asm
	ld.volatile.global.u32 %r356, [%rd512];
	// end inline asm
	add.s32 	%r358, %r356, 1;
	// begin inline asm
	atom.global.exch.b32 %r357, [%rd512], %r358;
	// end inline asm
	// begin inline asm
	ld.volatile.global.u32 %r359, [%rd512];
	// end inline asm
	add.s32 	%r361, %r359, 1;
	// begin inline asm
	atom.global.exch.b32 %r360, [%rd512], %r361;
	// end inline asm
	// begin inline asm
	ld.volatile.global.u32 %r362, [%rd512];
	// end inline asm
	add.s32 	%r364, %r362, 1;
	// begin inline asm
	atom.global.exch.b32 %r363, [%rd512], %r364;
	// end inline asm
	// begin inline asm
	ld.volatile.global.u32 %r365, [%rd512];
	// end inline asm
	add.s32 	%r367, %r365, 1;
	// begin inline asm
	atom.global.exch.b32 %r366, [%rd512], %r367;
	// end inline asm
	// begin inline asm
	ld.volatile.global.u32 %r368, [%rd512];
	// end inline asm
	add.s32 	%r370, %r368, 1;
	// begin inline asm
	atom.global.exch.b32 %r369, [%rd512], %r370;
	// end inline asm
	// begin inline asm
	ld.volatile.global.u32 %r371, [%rd512];
	// end inline asm
	add.s32 	%r373, %r371, 1;
	// begin inline asm
	atom.global.exch.b32 %r372, [%rd512], %r373;
	// end inline asm
	// begin inline asm
	ld.volatile.global.u32 %r374, [%rd512];
	// end inline asm
	add.s32 	%r376, %r374, 1;
	// begin inline asm
	atom.global.exch.b32 %r375, [%rd512], %r376;
	// end inline asm
	// begin inline asm
	ld.volatile.global.u32 %r377, [%rd512];
	// end inline asm
	add.s32 	%r379, %r377, 1;
	// begin inline asm
	atom.global.exch.b32 %r378, [%rd512], %r379;
	// end inline asm
	// begin inline asm
	ld.volatile.global.u32 %r380, [%rd512];
	// end inline asm
	add.s32 	%r382, %r380, 1;
	// begin inline asm
	atom.global.exch.b32 %r381, [%rd512], %r382;
	// end inline asm
	// begin inline asm
	ld.volatile.global.u32 %r383, [%rd512];
	// end inline asm
	add.s32 	%r385, %r383, 1;
	// begin inline asm
	atom.global.exch.b32 %r384, [%rd512], %r385;
	// end inline asm
	// begin inline asm
	ld.volatile.global.u32 %r386, [%rd512];
	// end inline asm
	add.s32 	%r388, %r386, 1;
	// begin inline asm
	atom.global.exch.b32 %r387, [%rd512], %r388;
	// end inline asm
	// begin inline asm
	ld.volatile.global.u32 %r389, [%rd512];
	// end inline asm
	add.s32 	%r391, %r389, 1;
	// begin inline asm
	atom.global.exch.b32 %r390, [%rd512], %r391;
	// end inline asm
	// begin inline asm
	ld.volatile.global.u32 %r392, [%rd512];
	// end inline asm
	add.s32 	%r394, %r392, 1;
	// begin inline asm
	atom.global.exch.b32 %r393, [%rd512], %r394;
	// end inline asm
	// begin inline asm
	ld.volatile.global.u32 %r395, [%rd512];
	// end inline asm
	add.s32 	%r397, %r395, 1;
	// begin inline asm
	atom.global.exch.b32 %r396, [%rd512], %r397;
	// end inline asm
	// begin inline asm
	ld.volatile.global.u32 %r398, [%rd512];
	// end inline asm
	add.s32 	%r400, %r398, 1;
	// begin inline asm
	atom.global.exch.b32 %r399, [%rd512], %r400;
	// end inline asm
	// begin inline asm
	ld.volatile.global.u32 %r401, [%rd512];
	// end inline asm
	add.s32 	%r403, %r401, 1;
	// begin inline asm
	atom.global.exch.b32 %r402, [%rd512], %r403;
	// end inline asm
	// begin inline asm
	ld.volatile.global.u32 %r404, [%rd512];
	// end inline asm
	add.s32 	%r406, %r404, 1;
	// begin inline asm
	atom.global.exch.b32 %r405, [%rd512], %r406;
	// end inline asm
	// begin inline asm
	ld.volatile.global.u32 %r407, [%rd512];
	// end inline asm
	add.s32 	%r409, %r407, 1;
	// begin inline asm
	atom.global.exch.b32 %r408, [%rd512], %r409;
	// end inline asm
	// begin inline asm
	ld.volatile.global.u32 %r410, [%rd512];
	// end inline asm
	add.s32 	%r412, %r410, 1;
	// begin inline asm
	atom.global.exch.b32 %r411, [%rd512], %r412;
	// end inline asm
	// begin inline asm
	ld.volatile.global.u32 %r413, [%rd512];
	// end inline asm
	add.s32 	%r415, %r413, 1;
	// begin inline asm
	atom.global.exch.b32 %r414, [%rd512], %r415;
	// end inline asm
	// begin inline asm
	ld.volatile.global.u32 %r416, [%rd512];
	// end inline asm
	add.s32 	%r418, %r416, 1;
	// begin inline asm
	atom.global.exch.b32 %r417, [%rd512], %r418;
	// end inline asm
	// begin inline asm
	ld.volatile.global.u32 %r419, [%rd512];
	// end inline asm
	add.s32 	%r421, %r419, 1;
	// begin inline asm
	atom.global.exch.b32 %r420, [%rd512], %r421;
	// end inline asm
	// begin inline asm
	ld.volatile.global.u32 %r422, [%rd512];
	// end inline asm
	add.s32 	%r424, %r422, 1;
	// begin inline asm
	atom.global.exch.b32 %r423, [%rd512], %r424;
	// end inline asm
	// begin inline asm
	ld.volatile.global.u32 %r425, [%rd512];
	// end inline asm
	add.s32 	%r427, %r425, 1;
	// begin inline asm
	atom.global.exch.b32 %r426, [%rd512], %r427;
	// end inline asm
	// begin inline asm
	ld.volatile.global.u32 %r428, [%rd512];
	// end inline asm
	add.s32 	%r430, %r428, 1;
	// begin inline asm
	atom.global.exch.b32 %r429, [%rd512], %r430;
	// end inline asm
	// begin inline asm
	ld.volatile.global.u32 %r431, [%rd512];
	// end inline asm
	add.s32 	%r433, %r431, 1;
	// begin inline asm
	atom.global.exch.b32 %r432, [%rd512], %r433;
	// end inline asm
	// begin inline asm
	ld.volatile.global.u32 %r434, [%rd512];
	// end inline asm
	add.s32 	%r436, %r434, 1;
	// begin inline asm
	atom.global.exch.b32 %r435, [%rd512], %r436;
	// end inline asm
	// begin inline asm
	ld.volatile.global.u32 %r437, [%rd512];
	// end inline asm
	add.s32 	%r439, %r437, 1;
	// begin inline asm
	atom.global.exch.b32 %r438, [%rd512], %r439;
	// end inline asm
	// begin inline asm
	ld.volatile.global.u32 %r440, [%rd512];
	// end inline asm
	add.s32 	%r442, %r440, 1;
	// begin inline asm
	atom.global.exch.b32 %r441, [%rd512], %r442;
	// end inline asm
	// begin inline asm
	ld.volatile.global.u32 %r443, [%rd512];
	// end inline asm
	add.s32 	%r445, %r443, 1;
	// begin inline asm
	atom.global.exch.b32 %r444, [%rd512], %r445;
	// end inline asm
	// begin inline asm
	ld.volatile.global.u32 %r446, [%rd512];
	// end inline asm
	add.s32 	%r448, %r446, 1;
	// begin inline asm
	atom.global.exch.b32 %r447, [%rd512], %r448;
	// end inline asm
	// begin inline asm
	ld.volatile.global.u32 %r449, [%rd512];
	// end inline asm
	add.s32 	%r451, %r449, 1;
	// begin inline asm
	atom.global.exch.b32 %r450, [%rd512], %r451;
	// end inline asm
	// begin inline asm
	ld.volatile.global.u32 %r452, [%rd512];
	// end inline asm
	add.s32 	%r454, %r452, 1;
	// begin inline asm
	atom.global.exch.b32 %r453, [%rd512], %r454;
	// end inline asm
	// begin inline asm
	ld.volatile.global.u32 %r455, [%rd512];
	// end inline asm
	add.s32 	%r457, %r455, 1;
	// begin inline asm
	atom.global.exch.b32 %r456, [%rd512], %r457;
	// end inline asm
	// begin inline asm
	ld.volatile.global.u32 %r458, [%rd512];
	// end inline asm
	add.s32 	%r460, %r458, 1;
	// begin inline asm
	atom.global.exch.b32 %r459, [%rd512], %r460;
	// end inline asm
	// begin inline asm
	ld.volatile.global.u32 %r461, [%rd512];
	// end inline asm
	add.s32 	%r463, %r461, 1;
	// begin inline asm
	atom.global.exch.b32 %r462, [%rd512], %r463;
	// end inline asm
	// begin inline asm
	ld.volatile.global.u32 %r464, [%rd512];
	// end inline asm
	add.s32 	%r466, %r464, 1;
	// begin inline asm
	atom.global.exch.b32 %r465, [%rd512], %r466;
	// end inline asm
	// begin inline asm
	ld.volatile.global.u32 %r467, [%rd512];
	// end inline asm
	add.s32 	%r469, %r467, 1;
	// begin inline asm
	atom.global.exch.b32 %r468, [%rd512], %r469;
	// end inline asm
	// begin inline asm
	ld.volatile.global.u32 %r470, [%rd512];
	// end inline asm
	add.s32 	%r472, %r470, 1;
	// begin inline asm
	atom.global.exch.b32 %r471, [%rd512], %r472;
	// end inline asm
	// begin inline asm
	ld.volatile.global.u32 %r473, [%rd512];
	// end inline asm
	add.s32 	%r475, %r473, 1;
	// begin inline asm
	atom.global.exch.b32 %r474, [%rd512], %r475;
	// end inline asm
	// begin inline asm
	ld.volatile.global.u32 %r476, [%rd512];
	// end inline asm
	add.s32 	%r478, %r476, 1;
	// begin inline asm
	atom.global.exch.b32 %r477, [%rd512], %r478;
	// end inline asm
	// begin inline asm
	ld.volatile.global.u32 %r479, [%rd512];
	// end inline asm
	add.s32 	%r481, %r479, 1;
	// begin inline asm
	atom.global.exch.b32 %r480, [%rd512], %r481;
	// end inline asm
	// begin inline asm
	ld.volatile.global.u32 %r482, [%rd512];
	// end inline asm
	add.s32 	%r484, %r482, 1;
	// begin inline asm
	atom.global.exch.b32 %r483, [%rd512], %r484;
	// end inline asm
	// begin inline asm
	ld.volatile.global.u32 %r485, [%rd512];
	// end inline asm
	add.s32 	%r487, %r485, 1;
	// begin inline asm
	atom.global.exch.b32 %r486, [%rd512], %r487;
	// end inline asm
	// begin inline asm
	ld.volatile.global.u32 %r488, [%rd512];
	// end inline asm
	add.s32 	%r490, %r488, 1;
	// begin inline asm
	atom.global.exch.b32 %r489, [%rd512], %r490;
	// end inline asm
	// begin inline asm
	ld.volatile.global.u32 %r491, [%rd512];
	// end inline asm
	add.s32 	%r493, %r491, 1;
	// begin inline asm
	atom.global.exch.b32 %r492, [%rd512], %r493;
	// end inline asm
	// begin inline asm
	ld.volatile.global.u32 %r494, [%rd512];
	// end inline asm
	add.s32 	%r496, %r494, 1;
	// begin inline asm
	atom.global.exch.b32 %r495, [%rd512], %r496;
	// end inline asm
	// begin inline asm
	ld.volatile.global.u32 %r497, [%rd512];
	// end inline asm
	add.s32 	%r499, %r497, 1;
	// begin inline asm
	atom.global.exch.b32 %r498, [%rd512], %r499;
	// end inline asm
	// begin inline asm
	ld.volatile.global.u32 %r500, [%rd512];
	// end inline asm
	add.s32 	%r502, %r500, 1;
	// begin inline asm
	atom.global.exch.b32 %r501, [%rd512], %r502;
	// end inline asm
	// begin inline asm
	ld.volatile.global.u32 %r503, [%rd512];
	// end inline asm
	add.s32 	%r505, %r503, 1;
	// begin inline asm
	atom.global.exch.b32 %r504, [%rd512], %r505;
	// end inline asm
	// begin inline asm
	ld.volatile.global.u32 %r506, [%rd512];
	// end inline asm
	add.s32 	%r508, %r506, 1;
	// begin inline asm
	atom.global.exch.b32 %r507, [%rd512], %r508;
	// end inline asm
	// begin inline asm
	ld.volatile.global.u32 %r509, [%rd512];
	// end inline asm
	add.s32 	%r511, %r509, 1;
	// begin inline asm
	atom.global.exch.b32 %r510, [%rd512], %r511;
	// end inline asm
	// begin inline asm
	ld.volatile.global.u32 %r512, [%rd512];
	// end inline asm
	add.s32 	%r514, %r512, 1;
	// begin inline asm
	atom.global.exch.b32 %r513, [%rd512], %r514;
	// end inline asm
	// begin inline asm
	ld.volatile.global.u32 %r515, [%rd512];
	// end inline asm
	add.s32 	%r517, %r515, 1;
	// begin inline asm
	atom.global.exch.b32 %r516, [%rd512], %r517;
	// end inline asm
	// begin inline asm
	ld.volatile.global.u32 %r518, [%rd512];
	// end inline asm
	add.s32 	%r520, %r518, 1;
	// begin inline asm
	atom.global.exch.b32 %r519, [%rd512], %r520;
	// end inline asm
	// begin inline asm
	ld.volatile.global.u32 %r521, [%rd512];
	// end inline asm
	add.s32 	%r523, %r521, 1;
	// begin inline asm
	atom.global.exch.b32 %r522, [%rd512], %r523;
	// end inline asm
	// begin inline asm
	ld.volatile.global.u32 %r524, [%rd512];
	// end inline asm
	add.s32 	%r526, %r524, 1;
	// begin inline asm
	atom.global.exch.b32 %r525, [%rd512], %r526;
	// end inline asm
	// begin inline asm
	ld.volatile.global.u32 %r527, [%rd512];
	// end inline asm
	add.s32 	%r529, %r527, 1;
	// begin inline asm
	atom.global.exch.b32 %r528, [%rd512], %r529;
	// end inline asm
	// begin inline asm
	ld.volatile.global.u32 %r530, [%rd512];
	// end inline asm
	add.s32 	%r532, %r530, 1;
	// begin inline asm
	atom.global.exch.b32 %r531, [%rd512], %r532;
	// end inline asm
	// begin inline asm
	ld.volatile.global.u32 %r533, [%rd512];
	// end inline asm
	add.s32 	%r535, %r533, 1;
	// begin inline asm
	atom.global.exch.b32 %r534, [%rd512], %r535;
	// end inline asm
	// begin inline asm
	ld.volatile.global.u32 %r536, [%rd512];
	// end inline asm
	add.s32 	%r538, %r536, 1;
	// begin inline asm
	atom.global.exch.b32 %r537, [%rd512], %r538;
	// end inline asm
	// begin inline asm
	ld.volatile.global.u32 %r539, [%rd512];
	// end inline asm
	add.s32 	%r541, %r539, 1;
	// begin inline asm
	atom.global.exch.b32 %r540, [%rd512], %r541;
	// end inline asm
	// begin inline asm
	ld.volatile.global.u32 %r542, [%rd512];
	// end inline asm
	add.s32 	%r544, %r542, 1;
	// begin inline asm
	atom.global.exch.b32 %r543, [%rd512], %r544;
	// end inline asm
	// begin inline asm
	ld.volatile.global.u32 %r545, [%rd512];
	// end inline asm
	add.s32 	%r547, %r545, 1;
	// begin inline asm
	atom.global.exch.b32 %r546, [%rd512], %r547;
	// end inline asm
	// begin inline asm
	ld.volatile.global.u32 %r548, [%rd512];
	// end inline asm
	add.s32 	%r550, %r548, 1;
	// begin inline asm
	atom.global.exch.b32 %r549, [%rd512], %r550;
	// end inline asm
	// begin inline asm
	ld.volatile.global.u32 %r551, [%rd512];
	// end inline asm
	add.s32 	%r553, %r551, 1;
	// begin inline asm
	atom.global.exch.b32 %r552, [%rd512], %r553;
	// end inline asm
	// begin inline asm
	ld.volatile.global.u32 %r554, [%rd512];
	// end inline asm
	add.s32 	%r556, %r554, 1;
	// begin inline asm
	atom.global.exch.b32 %r555, [%rd512], %r556;
	// end inline asm
	// begin inline asm
	ld.volatile.global.u32 %r557, [%rd512];
	// end inline asm
	add.s32 	%r559, %r557, 1;
	// begin inline asm
	atom.global.exch.b32 %r558, [%rd512], %r559;
	// end inline asm
	// begin inline asm
	ld.volatile.global.u32 %r560, [%rd512];
	// end inline asm
	add.s32 	%r562, %r560, 1;
	// begin inline asm
	atom.global.exch.b32 %r561, [%rd512], %r562;
	// end inline asm
	// begin inline asm
	ld.volatile.global.u32 %r563, [%rd512];
	// end inline asm
	add.s32 	%r565, %r563, 1;
	// begin inline asm
	atom.global.exch.b32 %r564, [%rd512], %r565;
	// end inline asm
	// begin inline asm
	ld.volatile.global.u32 %r566, [%rd512];
	// end inline asm
	add.s32 	%r568, %r566, 1;
	// begin inline asm
	atom.global.exch.b32 %r567, [%rd512], %r568;
	// end inline asm
	// begin inline asm
	ld.volatile.global.u32 %r569, [%rd512];
	// end inline asm
	add.s32 	%r571, %r569, 1;
	// begin inline asm
	atom.global.exch.b32 %r570, [%rd512], %r571;
	// end inline asm
	// begin inline asm
	ld.volatile.global.u32 %r572, [%rd512];
	// end inline asm
	add.s32 	%r574, %r572, 1;
	// begin inline asm
	atom.global.exch.b32 %r573, [%rd512], %r574;
	// end inline asm
	// begin inline asm
	ld.volatile.global.u32 %r575, [%rd512];
	// end inline asm
	add.s32 	%r577, %r575, 1;
	// begin inline asm
	atom.global.exch.b32 %r576, [%rd512], %r577;
	// end inline asm
	// begin inline asm
	ld.volatile.global.u32 %r578, [%rd512];
	// end inline asm
	add.s32 	%r580, %r578, 1;
	// begin inline asm
	atom.global.exch.b32 %r579, [%rd512], %r580;
	// end inline asm
	// begin inline asm
	ld.volatile.global.u32 %r581, [%rd512];
	// end inline asm
	add.s32 	%r583, %r581, 1;
	// begin inline asm
	atom.global.exch.b32 %r582, [%rd512], %r583;
	// end inline asm
	// begin inline asm
	ld.volatile.global.u32 %r584, [%rd512];
	// end inline asm
	add.s32 	%r586, %r584, 1;
	// begin inline asm
	atom.global.exch.b32 %r585, [%rd512], %r586;
	// end inline asm
	// begin inline asm
	ld.volatile.global.u32 %r587, [%rd512];
	// end inline asm
	add.s32 	%r589, %r587, 1;
	// begin inline asm
	atom.global.exch.b32 %r588, [%rd512], %r589;
	// end inline asm
	// begin inline asm
	ld.volatile.global.u32 %r590, [%rd512];
	// end inline asm
	add.s32 	%r592, %r590, 1;
	// begin inline asm
	atom.global.exch.b32 %r591, [%rd512], %r592;
	// end inline asm
	// begin inline asm
	ld.volatile.global.u32 %r593, [%rd512];
	// end inline asm
	add.s32 	%r595, %r593, 1;
	// begin inline asm
	atom.global.exch.b32 %r594, [%rd512], %r595;
	// end inline asm
	// begin inline asm
	ld.volatile.global.u32 %r596, [%rd512];
	// end inline asm
	add.s32 	%r598, %r596, 1;
	// begin inline asm
	atom.global.exch.b32 %r597, [%rd512], %r598;
	// end inline asm
	// begin inline asm
	ld.volatile.global.u32 %r599, [%rd512];
	// end inline asm
	add.s32 	%r601, %r599, 1;
	// begin inline asm
	atom.global.exch.b32 %r600, [%rd512], %r601;
	// end inline asm
	// begin inline asm
	ld.volatile.global.u32 %r602, [%rd512];
	// end inline asm
	add.s32 	%r604, %r602, 1;
	// begin inline asm
	atom.global.exch.b32 %r603, [%rd512], %r604;
	// end inline asm
	// begin inline asm
	ld.volatile.global.u32 %r605, [%rd512];
	// end inline asm
	add.s32 	%r607, %r605, 1;
	// begin inline asm
	atom.global.exch.b32 %r606, [%rd512], %r607;
	// end inline asm
	// begin inline asm
	ld.volatile.global.u32 %r608, [%rd512];
	// end inline asm
	add.s32 	%r610, %r608, 1;
	// begin inline asm
	atom.global.exch.b32 %r609, [%rd512], %r610;
	// end inline asm
	// begin inline asm
	ld.volatile.global.u32 %r611, [%rd512];
	// end inline asm
	add.s32 	%r613, %r611, 1;
	// begin inline asm
	atom.global.exch.b32 %r612, [%rd512], %r613;
	// end inline asm
	// begin inline asm
	ld.volatile.global.u32 %r614, [%rd512];
	// end inline asm
	add.s32 	%r616, %r614, 1;
	// begin inline asm
	atom.global.exch.b32 %r615, [%rd512], %r616;
	// end inline asm
	// begin inline asm
	ld.volatile.global.u32 %r617, [%rd512];
	// end inline asm
	add.s32 	%r619, %r617, 1;
	// begin inline asm
	atom.global.exch.b32 %r618, [%rd512], %r619;
	// end inline asm
	// begin inline asm
	ld.volatile.global.u32 %r620, [%rd512];
	// end inline asm
	add.s32 	%r622, %r620, 1;
	// begin inline asm
	atom.global.exch.b32 %r621, [%rd512], %r622;
	// end inline asm
	// begin inline asm
	ld.volatile.global.u32 %r623, [%rd512];
	// end inline asm
	add.s32 	%r625, %r623, 1;
	// begin inline asm
	atom.global.exch.b32 %r624, [%rd512], %r625;
	// end inline asm
	// begin inline asm
	ld.volatile.global.u32 %r626, [%rd512];
	// end inline asm
	add.s32 	%r628, %r626, 1;
	// begin inline asm
	atom.global.exch.b32 %r627, [%rd512], %r628;
	// end inline asm
	// begin inline asm
	ld.volatile.global.u32 %r629, [%rd512];
	// end inline asm
	add.s32 	%r631, %r629, 1;
	// begin inline asm
	atom.global.exch.b32 %r630, [%rd512], %r631;
	// end inline asm
	// begin inline asm
	ld.volatile.global.u32 %r632, [%rd512];
	// end inline asm
	add.s32 	%r634, %r632, 1;
	// begin inline asm
	atom.global.exch.b32 %r633, [%rd512], %r634;
	// end inline asm
	// begin inline asm
	ld.volatile.global.u32 %r635, [%rd512];
	// end inline asm
	add.s32 	%r637, %r635, 1;
	// begin inline asm
	atom.global.exch.b32 %r636, [%rd512], %r637;
	// end inline asm
	// begin inline asm
	ld.volatile.global.u32 %r638, [%rd512];
	// end inline asm
	add.s32 	%r640, %r638, 1;
	// begin inline asm
	atom.global.exch.b32 %r639, [%rd512], %r640;
	// end inline asm
	// begin inline asm
	ld.volatile.global.u32 %r641, [%rd512];
	// end inline asm
	add.s32 	%r643, %r641, 1;
	// begin inline asm
	atom.global.exch.b32 %r642, [%rd512], %r643;
	// end inline asm
	// begin inline asm
	ld.volatile.global.u32 %r644, [%rd512];
	// end inline asm
	add.s32 	%r646, %r644, 1;
	// begin inline asm
	atom.global.exch.b32 %r645, [%rd512], %r646;
	// end inline asm
	// begin inline asm
	ld.volatile.global.u32 %r647, [%rd512];
	// end inline asm
	add.s32 	%r649, %r647, 1;
	// begin inline asm
	atom.global.exch.b32 %r648, [%rd512], %r649;
	// end inline asm
	// begin inline asm
	ld.volatile.global.u32 %r650, [%rd512];
	// end inline asm
	add.s32 	%r652, %r650, 1;
	// begin inline asm
	atom.global.exch.b32 %r651, [%rd512], %r652;
	// end inline asm
	// begin inline asm
	ld.volatile.global.u32 %r653, [%rd512];
	// end inline asm
	add.s32 	%r655, %r653, 1;
	// begin inline asm
	atom.global.exch.b32 %r654, [%rd512], %r655;
	// end inline asm
	// begin inline asm
	ld.volatile.global.u32 %r656, [%rd512];
	// end inline asm
	add.s32 	%r658, %r656, 1;
	// begin inline asm
	atom.global.exch.b32 %r657, [%rd512], %r658;
	// end inline asm
	// begin inline asm
	ld.volatile.global.u32 %r659, [%rd512];
	// end inline asm
	add.s32 	%r661, %r659, 1;
	// begin inline asm
	atom.global.exch.b32 %r660, [%rd512], %r661;
	// end inline asm
	// begin inline asm
	ld.volatile.global.u32 %r662, [%rd512];
	// end inline asm
	add.s32 	%r664, %r662, 1;
	// begin inline asm
	atom.global.exch.b32 %r663, [%rd512], %r664;
	// end inline asm
	// begin inline asm
	ld.volatile.global.u32 %r665, [%rd512];
	// end inline asm
	add.s32 	%r667, %r665, 1;
	// begin inline asm
	atom.global.exch.b32 %r666, [%rd512], %r667;
	// end inline asm
	// begin inline asm
	ld.volatile.global.u32 %r668, [%rd512];
	// end inline asm
	add.s32 	%r670, %r668, 1;
	// begin inline asm
	atom.global.exch.b32 %r669, [%rd512], %r670;
	// end inline asm
	// begin inline asm
	ld.volatile.global.u32 %r671, [%rd512];
	// end inline asm
	add.s32 	%r673, %r671, 1;
	// begin inline asm
	atom.global.exch.b32 %r672, [%rd512], %r673;
	// end inline asm
	// begin inline asm
	ld.volatile.global.u32 %r674, [%rd512];
	// end inline asm
	add.s32 	%r676, %r674, 1;
	// begin inline asm
	atom.global.exch.b32 %r675, [%rd512], %r676;
	// end inline asm
	// begin inline asm
	ld.volatile.global.u32 %r677, [%rd512];
	// end inline asm
	add.s32 	%r679, %r677, 1;
	// begin inline asm
	atom.global.exch.b32 %r678, [%rd512], %r679;
	// end inline asm
	// begin inline asm
	ld.volatile.global.u32 %r680, [%rd512];
	// end inline asm
	add.s32 	%r682, %r680, 1;
	// begin inline asm
	atom.global.exch.b32 %r681, [%rd512], %r682;
	// end inline asm
	// begin inline asm
	ld.volatile.global.u32 %r683, [%rd512];
	// end inline asm
	add.s32 	%r685, %r683, 1;
	// begin inline asm
	atom.global.exch.b32 %r684, [%rd512], %r685;
	// end inline asm
	// begin inline asm
	ld.volatile.global.u32 %r686, [%rd512];
	// end inline asm
	add.s32 	%r688, %r686, 1;
	// begin inline asm
	atom.global.exch.b32 %r687, [%rd512], %r688;
	// end inline asm
	// begin inline asm
	ld.volatile.global.u32 %r689, [%rd512];
	// end inline asm
	add.s32 	%r691, %r689, 1;
	// begin inline asm
	atom.global.exch.b32 %r690, [%rd512], %r691;
	// end inline asm
	// begin inline asm
	ld.volatile.global.u32 %r692, [%rd512];
	// end inline asm
	add.s32 	%r694, %r692, 1;
	// begin inline asm
	atom.global.exch.b32 %r693, [%rd512], %r694;
	// end inline asm
	// begin inline asm
	ld.volatile.global.u32 %r695, [%rd512];
	// end inline asm
	add.s32 	%r697, %r695, 1;
	// begin inline asm
	atom.global.exch.b32 %r696, [%rd512], %r697;
	// end inline asm
	// begin inline asm
	ld.volatile.global.u32 %r698, [%rd512];
	// end inline asm
	add.s32 	%r700, %r698, 1;
	// begin inline asm
	atom.global.exch.b32 %r699, [%rd512], %r700;
	// end inline asm
	// begin inline asm
	ld.volatile.global.u32 %r701, [%rd512];
	// end inline asm
	add.s32 	%r703, %r701, 1;
	// begin inline asm
	atom.global.exch.b32 %r702, [%rd512], %r703;
	// end inline asm
	// begin inline asm
	ld.volatile.global.u32 %r704, [%rd512];
	// end inline asm
	add.s32 	%r706, %r704, 1;
	// begin inline asm
	atom.global.exch.b32 %r705, [%rd512], %r706;
	// end inline asm
	// begin inline asm
	ld.volatile.global.u32 %r707, [%rd512];
	// end inline asm
	add.s32 	%r709, %r707, 1;
	// begin inline asm
	atom.global.exch.b32 %r708, [%rd512], %r709;
	// end inline asm
	// begin inline asm
	ld.volatile.global.u32 %r710, [%rd512];
	// end inline asm
	add.s32 	%r712, %r710, 1;
	// begin inline asm
	atom.global.exch.b32 %r711, [%rd512], %r712;
	// end inline asm
	// begin inline asm
	ld.volatile.global.u32 %r713, [%rd512];
	// end inline asm
	add.s32 	%r715, %r713, 1;
	// begin inline asm
	atom.global.exch.b32 %r714, [%rd512], %r715;
	// end inline asm
	// begin inline asm
	ld.volatile.global.u32 %r716, [%rd512];
	// end inline asm
	add.s32 	%r718, %r716, 1;
	// begin inline asm
	atom.global.exch.b32 %r717, [%rd512], %r718;
	// end inline asm
	// begin inline asm
	ld.volatile.global.u32 %r719, [%rd512];
	// end inline asm
	add.s32 	%r721, %r719, 1;
	// begin inline asm
	atom.global.exch.b32 %r720, [%rd512], %r721;
	// end inline asm
	// begin inline asm
	ld.volatile.global.u32 %r722, [%rd512];
	// end inline asm
	add.s32 	%r724, %r722, 1;
	// begin inline asm
	atom.global.exch.b32 %r723, [%rd512], %r724;
	// end inline asm
	// begin inline asm
	ld.volatile.global.u32 %r725, [%rd512];
	// end inline asm
	add.s32 	%r727, %r725, 1;
	// begin inline asm
	atom.global.exch.b32 %r726, [%rd512], %r727;
	// end inline asm
	// begin inline asm
	ld.volatile.global.u32 %r728, [%rd512];
	// end inline asm
	add.s32 	%r730, %r728, 1;
	// begin inline asm
	atom.global.exch.b32 %r729, [%rd512], %r730;
	// end inline asm
	// begin inline asm
	ld.volatile.global.u32 %r731, [%rd512];
	// end inline asm
	add.s32 	%r733, %r731, 1;
	// begin inline asm
	atom.global.exch.b32 %r732, [%rd512], %r733;
	// end inline asm
	// begin inline asm
	ld.volatile.global.u32 %r734, [%rd512];
	// end inline asm
	add.s32 	%r736, %r734, 1;
	// begin inline asm
	atom.global.exch.b32 %r735, [%rd512], %r736;
	// end inline asm
	// begin inline asm
	ld.volatile.global.u32 %r737, [%rd512];
	// end inline asm
	add.s32 	%r739, %r737, 1;
	// begin inline asm
	atom.global.exch.b32 %r738, [%rd512], %r739;
	// end inline asm
	// begin inline asm
	ld.volatile.global.u32 %r740, [%rd512];
	// end inline asm
	add.s32 	%r742, %r740, 1;
	// begin inline asm
	atom.global.exch.b32 %r741, [%rd512], %r742;
	// end inline asm
	// begin inline asm
	ld.volatile.global.u32 %r743, [%rd512];
	// end inline asm
	add.s32 	%r745, %r743, 1;
	// begin inline asm
	atom.global.exch.b32 %r744, [%rd512], %r745;
	// end inline asm
	// begin inline asm
	ld.volatile.global.u32 %r746, [%rd512];
	// end inline asm
	add.s32 	%r748, %r746, 1;
	// begin inline asm
	atom.global.exch.b32 %r747, [%rd512], %r748;
	// end inline asm
	// begin inline asm
	ld.volatile.global.u32 %r749, [%rd512];
	// end inline asm
	add.s32 	%r751, %r749, 1;
	// begin inline asm
	atom.global.exch.b32 %r750, [%rd512], %r751;
	// end inline asm
	// begin inline asm
	ld.volatile.global.u32 %r752, [%rd512];
	// end inline asm
	add.s32 	%r754, %r752, 1;
	// begin inline asm
	atom.global.exch.b32 %r753, [%rd512], %r754;
	// end inline asm
	// begin inline asm
	ld.volatile.global.u32 %r755, [%rd512];
	// end inline asm
	add.s32 	%r757, %r755, 1;
	// begin inline asm
	atom.global.exch.b32 %r756, [%rd512], %r757;
	// end inline asm
	// begin inline asm
	ld.volatile.global.u32 %r758, [%rd512];
	// end inline asm
	add.s32 	%r760, %r758, 1;
	// begin inline asm
	atom.global.exch.b32 %r759, [%rd512], %r760;
	// end inline asm
	// begin inline asm
	ld.volatile.global.u32 %r761, [%rd512];
	// end inline asm
	add.s32 	%r763, %r761, 1;
	// begin inline asm
	atom.global.exch.b32 %r762, [%rd512], %r763;
	// end inline asm
	// begin inline asm
	ld.volatile.global.u32 %r764, [%rd512];
	// end inline asm
	add.s32 	%r766, %r764, 1;
	// begin inline asm
	atom.global.exch.b32 %r765, [%rd512], %r766;
	// end inline asm
	// begin inline asm
	ld.volatile.global.u32 %r767, [%rd512];
	// end inline asm
	add.s32 	%r769, %r767, 1;
	// begin inline asm
	atom.global.exch.b32 %r768, [%rd512], %r769;
	// end inline asm
$L__BB71_2:
	ret;

}
	// .globl	_Z4testIL_Z15load_atomic_addPKjEL_Z14store_volatilePjjELi256E14strided_accessILj1024ELj2EE11lower_lanesILj2EEEvv
.visible .entry _Z4testIL_Z15load_atomic_addPKjEL_Z14store_volatilePjjELi256E14strided_accessILj1024ELj2EE11lower_lanesILj2EEEvv()
{
	.reg .pred 	%p<2>;
	.reg .b32 	%r<519>;
	.reg .b64 	%rd<517>;

	// begin inline asm
	mov.u32 %r1, %laneid;
	// end inline asm
	setp.gt.u32 	%p1, %r1, 1;
	@%p1 bra 	$L__BB72_2;
	mov.u32 	%r514, %ctaid.x;
	mov.u32 	%r515, %ntid.x;
	mov.u32 	%r516, %tid.x;
	mad.lo.s32 	%r517, %r514, %r515, %r516;
	shl.b32 	%r518, %r517, 3;
	cvt.u64.u32 	%rd513, %r518;
	and.b64  	%rd514, %rd513, 4088;
	mov.u64 	%rd515, buffer;
	cvta.global.u64 	%rd516, %rd515;
	add.s64 	%rd512, %rd516, %rd514;
	// begin inline asm
	atom.global.add.u32 %r2, [%rd512], 0;
	// end inline asm
	add.s32 	%r3, %r2, 1;
	// begin inline asm
	st.volatile.global.u32 [%rd512], %r3;
	// end inline asm
	// begin inline asm
	atom.global.add.u32 %r4, [%rd512], 0;
	// end inline asm
	add.s32 	%r5, %r4, 1;
	// begin inline asm
	st.volatile.global.u32 [%rd512], %r5;
	// end inline asm
	// begin inline asm
	atom.global.add.u32 %r6, [%rd512], 0;
	// end inline asm
	add.s32 	%r7, %r6, 1;
	// begin inline asm
	st.volatile.global.u32 [%rd512], %r7;
	// end inline asm
	// begin inline asm
	atom.global.add.u32 %r8, [%rd512], 0;
	// end inline asm
	add.s32 	%r9, %r8, 1;
	// begin inline asm
	st.volatile.global.u32 [%rd512], %r9;
	// end inline asm
	// begin inline asm
	atom.global.add.u32 %r10, [%rd512], 0;
	// end inline asm
	add.s32 	%r11, %r10, 1;
	// begin inline asm
	st.volatile.global.u32 [%rd512], %r11;
	// end inline asm
	// begin inline asm
	atom.global.add.u32 %r12, [%rd512], 0;
	// end inline asm
	add.s32 	%r13, %r12, 1;
	// begin inline asm
	st.volatile.global.u32 [%rd512], %r13;
	// end inline asm
	// begin inline asm
	atom.global.add.u32 %r14, [%rd512], 0;
	// end inline asm
	add.s32 	%r15, %r14, 1;
	// begin inline asm
	st.volatile.global.u32 [%rd512], %r15;
	// end inline asm
	// begin inline asm
	atom.global.add.u32 %r16, [%rd512], 0;
	// end inline asm
	add.s32 	%r17, %r16, 1;
	// begin inline asm
	st.volatile.global.u32 [%rd512], %r17;
	// end inline asm
	// begin inline asm
	atom.global.add.u32 %r18, [%rd512], 0;
	// end inline asm
	add.s32 	%r19, %r18, 1;
	// begin inline asm
	st.volatile.global.u32 [%rd512], %r19;
	// end inline asm
	// begin inline asm
	atom.global.add.u32 %r20, [%rd512], 0;
	// end inline asm
	add.s32 	%r21, %r20, 1;
	// begin inline asm
	st.volatile.global.u32 [%rd512], %r21;
	// end inline asm
	// begin inline asm
	atom.global.add.u32 %r22, [%rd512], 0;
	// end inline asm
	add.s32 	%r23, %r22, 1;
	// begin inline asm
	st.volatile.global.u32 [%rd512], %r23;
	// end inline asm
	// begin inline asm
	atom.global.add.u32 %r24, [%rd512], 0;
	// end inline asm
	add.s32 	%r25, %r24, 1;
	// begin inline asm
	st.volatile.global.u32 [%rd512], %r25;
	// end inline asm
	// begin inline asm
	atom.global.add.u32 %r26, [%rd512], 0;
	// end inline asm
	add.s32 	%r27, %r26, 1;
	// begin inline asm
	st.volatile.global.u32 [%rd512], %r27;
	// end inline asm
	// begin inline asm
	atom.global.add.u32 %r28, [%rd512], 0;
	// end inline asm
	add.s32 	%r29, %r28, 1;
	// begin inline asm
	st.volatile.global.u32 [%rd512], %r29;
	// end inline asm
	// begin inline asm
	atom.global.add.u32 %r30, [%rd512], 0;
	// end inline asm
	add.s32 	%r31, %r30, 1;
	// begin inline asm
	st.volatile.global.u32 [%rd512], %r31;
	// end inline asm
	// begin inline asm
	atom.global.add.u32 %r32, [%rd512], 0;
	// end inline asm
	add.s32 	%r33, %r32, 1;
	// begin inline asm
	st.volatile.global.u32 [%rd512], %r33;
	// end inline asm
	// begin inline asm
	atom.global.add.u32 %r34, [%rd512], 0;
	// end inline asm
	add.s32 	%r35, %r34, 1;
	// begin inline asm
	st.volatile.global.u32 [%rd512], %r35;
	// end inline asm
	// begin inline asm
	atom.global.add.u32 %r36, [%rd512], 0;
	// end inline asm
	add.s32 	%r37, %r36, 1;
	// begin inline asm
	st.volatile.global.u32 [%rd512], %r37;
	// end inline asm
	// begin inline asm
	atom.global.add.u32 %r38, [%rd512], 0;
	// end inline asm
	add.s32 	%r39, %r38, 1;
	// begin inline asm
	st.volatile.global.u32 [%rd512], %r39;
	// end inline asm
	// begin inline asm
	atom.global.add.u32 %r40, [%rd512], 0;
	// end inline asm
	add.s32 	%r41, %r40, 1;
	// begin inline asm
	st.volatile.global.u32 [%rd512], %r41;
	// end inline asm
	// begin inline asm
	atom.global.add.u32 %r42, [%rd512], 0;
	// end inline asm
	add.s32 	%r43, %r42, 1;
	// begin inline asm
	st.volatile.global.u32 [%rd512], %r43;
	// end inline asm
	// begin inline asm
	atom.global.add.u32 %r44, [%rd512], 0;
	// end inline asm
	add.s32 	%r45, %r44, 1;
	// begin inline asm
	st.volatile.global.u32 [%rd512], %r45;
	// end inline asm
	// begin inline asm
	atom.global.add.u32 %r46, [%rd512], 0;
	// end inline asm
	add.s32 	%r47, %r46, 1;
	// begin inline asm
	st.volatile.global.u32 [%rd512], %r47;
	// end inline asm
	// begin inline asm
	atom.global.add.u32 %r48, [%rd512], 0;
	// end inline asm
	add.s32 	%r49, %r48, 1;
	// begin inline asm
	st.volatile.global.u32 [%rd512], %r49;
	// end inline asm
	// begin inline asm
	atom.global.add.u32 %r50, [%rd512], 0;
	// end inline asm
	add.s32 	%r51, %r50, 1;
	// begin inline asm
	st.volatile.global.u32 [%rd512], %r51;
	// end inline asm
	// begin inline asm
	atom.global.add.u32 %r52, [%rd512], 0;
	// end inline asm
	add.s32 	%r53, %r52, 1;
	// begin inline asm
	st.volatile.global.u32 [%rd512], %r53;
	// end inline asm
	// begin inline asm
	atom.global.add.u32 %r54, [%rd512], 0;
	// end inline asm
	add.s32 	%r55, %r54, 1;
	// begin inline asm
	st.volatile.global.u32 [%rd512], %r55;
	// end inline asm
	// begin inline asm
	atom.global.add.u32 %r56, [%rd512], 0;
	// end inline asm
	add.s32 	%r57, %r56, 1;
	// begin inline asm
	st.volatile.global.u32 [%rd512], %r57;
	// end inline asm
	// begin inline asm
	atom.global.add.u32 %r58, [%rd512], 0;
	// end inline asm
	add.s32 	%r59, %r58, 1;
	// begin inline asm
	st.volatile.global.u32 [%rd512], %r59;
	// end inline asm
	// begin inline asm
	atom.global.add.u32 %r60, [%rd512], 0;
	// end inline asm
	add.s32 	%r61, %r60, 1;
	// begin inline asm
	st.volatile.global.u32 [%rd512], %r61;
	// end inline asm
	// begin inline asm
	atom.global.add.u32 %r62, [%rd512], 0;
	// end inline asm
	add.s32 	%r63, %r62, 1;
	// begin inline asm
	st.volatile.global.u32 [%rd512], %r63;
	// end inline asm
	// begin inline asm
	atom.global.add.u32 %r64, [%rd512], 0;
	// end inline asm
	add.s32 	%r65, %r64, 1;
	// begin inline asm
	st.volatile.global.u32 [%rd512], %r65;
	// end inline asm
	// begin inline asm
	atom.global.add.u32 %r66, [%rd512], 0;
	// end inline asm
	add.s32 	%r67, %r66, 1;
	// begin inline asm
	st.volatile.global.u32 [%rd512], %r67;
	// end inline asm
	// begin inline asm
	atom.global.add.u32 %r68, [%rd512], 0;
	// end inline asm
	add.s32 	%r69, %r68, 1;
	// begin inline asm
	st.volatile.global.u32 [%rd512], %r69;
	// end inline asm
	// begin inline asm
	atom.global.add.u32 %r70, [%rd512], 0;
	// end inline asm
	add.s32 	%r71, %r70, 1;
	// begin inline asm
	st.volatile.global.u32 [%rd512], %r71;
	// end inline asm
	// begin inline asm
	atom.global.add.u32 %r72, [%rd512], 0;
	// end inline asm
	add.s32 	%r73, %r72, 1;
	// begin inline asm
	st.volatile.global.u32 [%rd512], %r73;
	// end inline asm
	// begin inline asm
	atom.global.add.u32 %r74, [%rd512], 0;
	// end inline asm
	add.s32 	%r75, %r74, 1;
	// begin inline asm
	st.volatile.global.u32 [%rd512], %r75;
	// end inline asm
	// begin inline asm
	atom.global.add.u32 %r76, [%rd512], 0;
	// end inline asm
	add.s32 	%r77, %r76, 1;
	// begin inline asm
	st.volatile.global.u32 [%rd512], %r77;
	// end inline asm
	// begin inline asm
	atom.global.add.u32 %r78, [%rd512], 0;
	// end inline asm
	add.s32 	%r79, %r78, 1;
	// begin inline asm
	st.volatile.global.u32 [%rd512], %r79;
	// end inline asm
	// begin inline asm
	atom.global.add.u32 %r80, [%rd512], 0;
	// end inline asm
	add.s32 	%r81, %r80, 1;
	// begin inline asm
	st.volatile.global.u32 [%rd512], %r81;
	// end inline asm
	// begin inline asm
	atom.global.add.u32 %r82, [%rd512], 0;
	// end inline asm
	add.s32 	%r83, %r82, 1;
	// begin inline asm
	st.volatile.global.u32 [%rd512], %r83;
	// end inline asm
	// begin inline asm
	atom.global.add.u32 %r84, [%rd512], 0;
	// end inline asm
	add.s32 	%r85, %r84, 1;
	// begin inline asm
	st.volatile.global.u32 [%rd512], %r85;
	// end inline asm
	// begin inline asm
	atom.global.add.u32 %r86, [%rd512], 0;
	// end inline asm
	add.s32 	%r87, %r86, 1;
	// begin inline asm
	st.volatile.global.u32 [%rd512], %r87;
	// end inline asm
	// begin inline asm
	atom.global.add.u32 %r88, [%rd512], 0;
	// end inline asm
	add.s32 	%r89, %r88, 1;
	// begin inline asm
	st.volatile.global.u32 [%rd512], %r89;
	// end inline asm
	// begin inline asm
	atom.global.add.u32 %r90, [%rd512], 0;
	// end inline asm
	add.s32 	%r91, %r90, 1;
	// begin inline asm
	st.volatile.global.u32 [%rd512], %r91;
	// end inline asm
	// begin inline asm
	atom.global.add.u32 %r92, [%rd512], 0;
	// end inline asm
	add.s32 	%r93, %r92, 1;
	// begin inline asm
	st.volatile.global.u32 [%rd512], %r93;
	// end inline asm
	// begin inline asm
	atom.global.add.u32 %r94, [%rd512], 0;
	// end inline asm
	add.s32 	%r95, %r94, 1;
	// begin inline asm
	st.volatile.global.u32 [%rd512], %r95;
	// end inline asm
	// begin inline asm
	atom.global.add.u32 %r96, [%rd512], 0;
	// end inline asm
	add.s32 	%r97, %r96, 1;
	// begin inline asm
	st.volatile.global.u32 [%rd512], %r97;
	// end inline asm
	// begin inline asm
	atom.global.add.u32 %r98, [%rd512], 0;
	// end inline asm
	add.s32 	%r99, %r98, 1;
	// begin inline asm
	st.volatile.global.u32 [%rd512], %r99;
	// end inline asm
	// begin inline asm
	atom.global.add.u32 %r100, [%rd512], 0;
	// end inline asm
	add.s32 	%r101, %r100, 1;
	// begin inline asm
	st.volatile.global.u32 [%rd512], %r101;
	// end inline asm
	// begin inline asm
	atom.global.add.u32 %r102, [%rd512], 0;
	// end inline asm
	add.s32 	%r103, %r102, 1;
	// begin inline asm
	st.volatile.global.u32 [%rd512], %r103;
	// end inline asm
	// begin inline asm
	atom.global.add.u32 %r104, [%rd512], 0;
	// end inline asm
	add.s32 	%r105, %r104, 1;
	// begin inline asm
	st.volatile.global.u32 [%rd512], %r105;
	// end inline asm
	// begin inline asm
	atom.global.add.u32 %r106, [%rd512], 0;
	// end inline asm
	add.s32 	%r107, %r106, 1;
	// begin inline asm
	st.volatile.global.u32 [%rd512], %r107;
	// end inline asm
	// begin inline asm
	atom.global.add.u32 %r108, [%rd512], 0;
	// end inline asm
	add.s32 	%r109, %r108, 1;
	// begin inline asm
	st.volatile.global.u32 [%rd512], %r109;
	// end inline asm
	// begin inline asm
	atom.global.add.u32 %r110, [%rd512], 0;
	// end inline asm
	add.s32 	%r111, %r110, 1;
	// begin inline asm
	st.volatile.global.u32 [%rd512], %r111;
	// end inline asm
	// begin inline asm
	atom.global.add.u32 %r112, [%rd512], 0;
	// end inline asm
	add.s32 	%r113, %r112, 1;
	// begin inline asm
	st.volatile.global.u32 [%rd512], %r113;
	// end inline asm
	// begin inline asm
	atom.global.add.u32 %r114, [%rd512], 0;
	// end inline asm
	add.s32 	%r115, %r114, 1;
	// begin inline asm
	st.volatile.global.u32 [%rd512], %r115;
	// end inline asm
	// begin inline asm
	atom.global.add.u32 %r116, [%rd512], 0;
	// end inline asm
	add.s32 	%r117, %r116, 1;
	// begin inline asm
	st.volatile.global.u32 [%rd512], %r117;
	// end inline asm
	// begin inline asm
	atom.global.add.u32 %r118, [%rd512], 0;
	// end inline asm
	add.s32 	%r119, %r118, 1;
	// begin inline asm
	st.volatile.global.u32 [%rd512], %r119;
	// end inline asm
	// begin inline asm
	atom.global.add.u32 %r120, [%rd512], 0;
	// end inline asm
	add.s32 	%r121, %r120, 1;
	// begin inline asm
	st.volatile.global.u32 [%rd512], %r121;
	// end inline asm
	// begin inline asm
	atom.global.add.u32 %r122, [%rd512], 0;
	// end inline asm
	add.s32 	%r123, %r122, 1;
	// begin inline asm
	st.volatile.global.u32 [%rd512], %r123;
	// end inline asm
	// begin inline asm
	atom.global.add.u32 %r124, [%rd512], 0;
	// end inline asm
	add.s32 	%r125, %r124, 1;
	// begin inline asm
	st.volatile.global.u32 [%rd512], %r125;
	// end inline asm
	// begin inline asm
	atom.global.add.u32 %r126, [%rd512], 0;
	// end inline asm
	add.s32 	%r127, %r126, 1;
	// begin inline asm
	st.volatile.global.u32 [%rd512], %r127;
	// end inline asm
	// begin inline asm
	atom.global.add.u32 %r128, [%rd512], 0;
	// end inline asm
	add.s32 	%r129, %r128, 1;
	// begin inline asm
	st.volatile.global.u32 [%rd512], %r129;
	// end inline asm
	// begin inline asm
	atom.global.add.u32 %r130, [%rd512], 0;
	// end inline asm
	add.s32 	%r131, %r130, 1;
	// begin inline asm
	st.volatile.global.u32 [%rd512], %r131;
	// end inline asm
	// begin inline asm
	atom.global.add.u32 %r132, [%rd512], 0;
	// end inline asm
	add.s32 	%r133, %r132, 1;
	// begin inline asm
	st.volatile.global.u32 [%rd512], %r133;
	// end inline asm
	// begin inline asm
	atom.global.add.u32 %r134, [%rd512], 0;
	// end inline asm
	add.s32 	%r135, %r134, 1;
	// begin inline asm
	st.volatile.global.u32 [%rd512], %r135;
	// end inline asm
	// begin inline asm
	atom.global.add.u32 %r136, [%rd512], 0;
	// end inline asm
	add.s32 	%r137, %r136, 1;
	// begin inline asm
	st.volatile.global.u32 [%rd512], %r137;
	// end inline asm
	// begin inline asm
	atom.global.add.u32 %r138, [%rd512], 0;
	// end inline asm
	add.s32 	%r139, %r138, 1;
	// begin inline asm
	st.volatile.global.u32 [%rd512], %r139;
	// end inline asm
	// begin inline asm
	atom.global.add.u32 %r140, [%rd512], 0;
	// end inline asm
	add.s32 	%r141, %r140, 1;
	// begin inline asm
	st.volatile.global.u32 [%rd512], %r141;
	// end inline asm
	// begin inline asm
	atom.global.add.u32 %r142, [%rd512], 0;
	// end inline asm
	add.s32 	%r143, %r142, 1;
	// begin inline asm
	st.volatile.global.u32 [%rd512], %r143;
	// end inline asm
	// begin inline asm
	atom.global.add.u32 %r144, [%rd512], 0;
	// end inline asm
	add.s32 	%r145, %r144, 1;
	// begin inline asm
	st.volatile.global.u32 [%rd512], %r145;
	// end inline asm
	// begin inline asm
	atom.global.add.u32 %r146, [%rd512], 0;
	// end inline asm
	add.s32 	%r147, %r146, 1;
	// begin inline asm
	st.volatile.global.u32 [%rd512], %r147;
	// end inline asm
	// begin inline asm
	atom.global.add.u32 %r148, [%rd512], 0;
	// end inline asm
	add.s32 	%r149, %r148, 1;
	// begin inline asm
	st.volatile.global.u32 [%rd512], %r149;
	// end inline asm
	// begin inline asm
	atom.global.add.u32 %r150, [%rd512], 0;
	// end inline asm
	add.s32 	%r151, %r150, 1;
	// begin inline asm
	st.volatile.global.u32 [%rd512], %r151;
	// end inline asm
	// begin inline asm
	atom.global.add.u32 %r152, [%rd512], 0;
	// end inline asm
	add.s32 	%r153, %r152, 1;
	// begin inline asm
	st.volatile.global.u32 [%rd512], %r153;
	// end inline asm
	// begin inline asm
	atom.global.add.u32 %r154, [%rd512], 0;
	// end inline asm
	add.s32 	%r155, %r154, 1;
	// begin inline asm
	st.volatile.global.u32 [%rd512], %r155;
	// end inline asm
	// begin inline asm
	atom.global.add.u32 %r156, [%rd512], 0;
	// end inline asm
	add.s32 	%r157, %r156, 1;
	// begin inline asm
	st.volatile.global.u32 [%rd512], %r157;
	// end inline asm
	// begin inline asm
	atom.global.add.u32 %r158, [%rd512], 0;
	// end inline asm
	add.s32 	%r159, %r158, 1;
	// begin inline asm
	st.volatile.global.u32 [%rd512], %r159;
	// end inline asm
	// begin inline asm
	atom.global.add.u32 %r160, [%rd512], 0;
	// end inline asm
	add.s32 	%r161, %r160, 1;
	// begin inline asm
	st.volatile.global.u32 [%rd512], %r161;
	// end inline asm
	// begin inline asm
	atom.global.add.u32 %r162, [%rd512], 0;
	// end inline asm
	add.s32 	%r163, %r162, 1;
	// begin inline asm
	st.volatile.global.u32 [%rd512], %r163;
	// end inline asm
	// begin inline asm
	atom.global.add.u32 %r164, [%rd512], 0;
	// end inline asm
	add.s32 	%r165, %r164, 1;
	// begin inline asm
	st.volatile.global.u32 [%rd512], %r165;
	// end inline asm
	// begin inline asm
	atom.global.add.u32 %r166, [%rd512], 0;
	// end inline asm
	add.s32 	%r167, %r166, 1;
	// begin inline asm
	st.volatile.global.u32 [%rd512], %r167;
	// end inline asm
	// begin inline asm
	atom.global.add.u32 %r168, [%rd512], 0;
	// end inline asm
	add.s32 	%r169, %r168, 1;
	// begin inline asm
	st.volatile.global.u32 [%rd512], %r169;
	// end inline asm
	// begin inline asm
	atom.global.add.u32 %r170, [%rd512], 0;
	// end inline asm
	add.s32 	%r171, %r170, 1;
	// begin inline asm
	st.volatile.global.u32 [%rd512], %r171;
	// end inline asm
	// begin inline asm
	atom.global.add.u32 %r172, [%rd512], 0;
	// end inline asm
	add.s32 	%r173, %r172, 1;
	// begin inline asm
	st.volatile.global.u32 [%rd512], %r173;
	// end inline asm
	// begin inline asm
	atom.global.add.u32 %r174, [%rd512], 0;
	// end inline asm
	add.s32 	%r175, %r174, 1;
	// begin inline asm
	st.volatile.global.u32 [%rd512], %r175;
	// end inline asm
	// begin inline asm
	atom.global.add.u32 %r176, [%rd512], 0;
	// end inline asm
	add.s32 	%r177, %r176, 1;
	// begin inline asm
	st.volatile.global.u32 [%rd512], %r177;
	// end inline asm
	// begin inline asm
	atom.global.add.u32 %r178, [%rd512], 0;
	// end inline asm
	add.s32 	%r179, %r178, 1;
	// begin inline asm
	st.volatile.global.u32 [%rd512], %r179;
	// end inline asm
	// begin inline asm
	atom.global.add.u32 %r180, [%rd512], 0;
	// end inline asm
	add.s32 	%r181, %r180, 1;
	// begin inline asm
	st.volatile.global.u32 [%rd512], %r181;
	// end inline asm
	// begin inline asm
	atom.global.add.u32 %r182, [%rd512], 0;
	// end inline asm
	add.s32 	%r183, %r182, 1;
	// begin inline asm
	st.volatile.global.u32 [%rd512], %r183;
	// end inline asm
	// begin inline asm
	atom.global.add.u32 %r184, [%rd512], 0;
	// end inline asm
	add.s32 	%r185, %r184, 1;
	// begin inline asm
	st.volatile.global.u32 [%rd512], %r185;
	// end inline asm
	// begin inline asm
	atom.global.add.u32 %r186, [%rd512], 0;
	// end inline asm
	add.s32 	%r187, %r186, 1;
	// begin inline asm
	st.volatile.global.u32 [%rd512], %r187;
	// end inline asm
	// begin inline asm
	atom.global.add.u32 %r188, [%rd512], 0;
	// end inline asm
	add.s32 	%r189, %r188, 1;
	// begin inline asm
	st.volatile.global.u32 [%rd512], %r189;
	// end inline asm
	// begin inline asm
	atom.global.add.u32 %r190, [%rd512], 0;
	// end inline asm
	add.s32 	%r191, %r190, 1;
	// begin inline asm
	st.volatile.global.u32 [%rd512], %r191;
	// end inline asm
	// begin inline asm
	atom.global.add.u32 %r192, [%rd512], 0;
	// end inline asm
	add.s32 	%r193, %r192, 1;
	// begin inline asm
	st.volatile.global.u32 [%rd512], %r193;
	// end inline asm
	// begin inline asm
	atom.global.add.u32 %r194, [%rd512], 0;
	// end inline asm
	add.s32 	%r195, %r194, 1;
	// begin inline asm
	st.volatile.global.u32 [%rd512], %r195;
	// end inline asm
	// begin inline asm
	atom.global.add.u32 %r196, [%rd512], 0;
	// end inline asm
	add.s32 	%r197, %r196, 1;
	// begin inline asm
	st.volatile.global.u32 [%rd512], %r197;
	// end inline asm
	// begin inline asm
	atom.global.add.u32 %r198, [%rd512], 0;
	// end inline asm
	add.s32 	%r199, %r198, 1;
	// begin inline asm
	st.volatile.global.u32 [%rd512], %r199;
	// end inline asm
	// begin inline asm
	atom.global.add.u32 %r200, [%rd512], 0;
	// end inline asm
	add.s32 	%r201, %r200, 1;
	// begin inline asm
	st.volatile.global.u32 [%rd512], %r201;
	// end inline asm
	// begin inline asm
	atom.global.add.u32 %r202, [%rd512], 0;
	// end inline asm
	add.s32 	%r203, %r202, 1;
	// begin inline asm
	st.volatile.global.u32 [%rd512], %r203;
	// end inline asm
	// begin inline asm
	atom.global.add.u32 %r204, [%rd512], 0;
	// end inline asm
	add.s32 	%r205, %r204, 1;
	// begin inline asm
	st.volatile.global.u32 [%rd512], %r205;
	// end inline asm
	// begin inline asm
	atom.global.add.u32 %r206, [%rd512], 0;
	// end inline asm
	add.s32 	%r207, %r206, 1;
	// begin inline asm
	st.volatile.global.u32 [%rd512], %r207;
	// end inline asm
	// begin inline asm
	atom.global.add.u32 %r208, [%rd512], 0;
	// end inline asm
	add.s32 	%r209, %r208, 1;
	// begin inline asm
	st.volatile.global.u32 [%rd512], %r209;
	// end inline asm
	// begin inline asm
	atom.global.add.u32 %r210, [%rd512], 0;
	// end inline asm
	add.s32 	%r211, %r210, 1;
	// begin inline asm
	st.volatile.global.u32 [%rd512], %r211;
	// end inline asm
	// begin inline asm
	atom.global.add.u32 %r212, [%rd512], 0;
	// end inline asm
	add.s32 	%r213, %r212, 1;
	// begin inline asm
	st.volatile.global.u32 [%rd512], %r213;
	// end inline asm
	// begin inline asm
	atom.global.add.u32 %r214, [%rd512], 0;
	// end inline asm
	add.s32 	%r215, %r214, 1;
	// begin inline asm
	st.volatile.global.u32 [%rd512], %r215;
	// end inline asm
	// begin inline asm
	atom.global.add.u32 %r216, [%rd512], 0;
	// end inline asm
	add.s32 	%r217, %r216, 1;
	// begin inline asm
	st.volatile.global.u32 [%rd512], %r217;
	// end inline asm
	// begin inline asm
	atom.global.add.u32 %r218, [%rd512], 0;
	// end inline asm
	add.s32 	%r219, %r218, 1;
	// begin inline asm
	st.volatile.global.u32 [%rd512], %r219;
	// end inline asm
	// begin inline asm
	atom.global.add.u32 %r220, [%rd512], 0;
	// end inline asm
	add.s32 	%r221, %r220, 1;
	// begin inline asm
	st.volatile.global.u32 [%rd512], %r221;
	// end inline asm
	// begin inline asm
	atom.global.add.u32 %r222, [%rd512], 0;
	// end inline asm
	add.s32 	%r223, %r222, 1;
	// begin inline asm
	st.volatile.global.u32 [%rd512], %r223;
	// end inline asm
	// begin inline asm
	atom.global.add.u32 %r224, [%rd512], 0;
	// end inline asm
	add.s32 	%r225, %r224, 1;
	// begin inline asm
	st.volatile.global.u32 [%rd512], %r225;
	// end inline asm
	// begin inline asm
	atom.global.add.u32 %r226, [%rd512], 0;
	// end inline asm
	add.s32 	%r227, %r226, 1;
	// begin inline asm
	st.volatile.global.u32 [%rd512], %r227;
	// end inline asm
	// begin inline asm
	atom.global.add.u32 %r228, [%rd512], 0;
	// end inline asm
	add.s32 	%r229, %r228, 1;
	// begin inline asm
	st.volatile.global.u32 [%rd512], %r229;
	// end inline asm
	// begin inline asm
	atom.global.add.u32 %r230, [%rd512], 0;
	// end inline asm
	add.s32 	%r231, %r230, 1;
	// begin inline asm
	st.volatile.global.u32 [%rd512], %r231;
	// end inline asm
	// begin inline asm
	atom.global.add.u32 %r232, [%rd512], 0;
	// end inline asm
	add.s32 	%r233, %r232, 1;
	// begin inline asm
	st.volatile.global.u32 [%rd512], %r233;
	// end inline asm
	// begin inline asm
	atom.global.add.u32 %r234, [%rd512], 0;
	// end inline asm
	add.s32 	%r235, %r234, 1;
	// begin inline asm
	st.volatile.global.u32 [%rd512], %r235;
	// end inline asm
	// begin inline asm
	atom.global.add.u32 %r236, [%rd512], 0;
	// end inline asm
	add.s32 	%r237, %r236, 1;
	// begin inline asm
	st.volatile.global.u32 [%rd512], %r237;
	// end inline asm
	// begin inline asm
	atom.global.add.u32 %r238, [%rd512], 0;
	// end inline asm
	add.s32 	%r239, %r238, 1;
	// begin inline asm
	st.volatile.global.u32 [%rd512], %r239;
	// end inline asm
	// begin inline asm
	atom.global.add.u32 %r240, [%rd512], 0;
	// end inline asm
	add.s32 	%r241, %r240, 1;
	// begin inline asm
	st.volatile.global.u32 [%rd512], %r241;
	// end inline asm
	// begin inline asm
	atom.global.add.u32 %r242, [%rd512], 0;
	// end inline asm
	add.s32 	%r243, %r242, 1;
	// begin inline asm
	st.volatile.global.u32 [%rd512], %r243;
	// end inline asm
	// begin inline asm
	atom.global.add.u32 %r244, [%rd512], 0;
	// end inline asm
	add.s32 	%r245, %r244, 1;
	// begin inline asm
	st.volatile.global.u32 [%rd512], %r245;
	// end inline asm
	// begin inline asm
	atom.global.add.u32 %r246, [%rd512], 0;
	// end inline asm
	add.s32 	%r247, %r246, 1;
	// begin inline asm
	st.volatile.global.u32 [%rd512], %r247;
	// end inline asm
	// begin inline asm
	atom.global.add.u32 %r248, [%rd512], 0;
	// end inline asm
	add.s32 	%r249, %r248, 1;
	// begin inline asm
	st.volatile.global.u32 [%rd512], %r249;
	// end inline asm
	// begin inline asm
	atom.global.add.u32 %r250, [%rd512], 0;
	// end inline asm
	add.s32 	%r251, %r250, 1;
	// begin inline asm
	st.volatile.global.u32 [%rd512], %r251;
	// end inline asm
	// begin inline asm
	atom.global.add.u32 %r252, [%rd512], 0;
	// end inline asm
	add.s32 	%r253, %r252, 1;
	// begin inline asm
	st.volatile.global.u32 [%rd512], %r253;
	// end inline asm
	// begin inline asm
	atom.global.add.u32 %r254, [%rd512], 0;
	// end inline asm
	add.s32 	%r255, %r254, 1;
	// begin inline asm
	st.volatile.global.u32 [%rd512], %r255;
	// end inline asm
	// begin inline asm
	atom.global.add.u32 %r256, [%rd512], 0;
	// end inline asm
	add.s32 	%r257, %r256, 1;
	// begin inline asm
	st.volatile.global.u32 [%rd512], %r257;
	// end inline asm
	// begin inline asm
	atom.global.add.u32 %r258, [%rd512], 0;
	// end inline asm
	add.s32 	%r259, %r258, 1;
	// begin inline asm
	st.volatile.global.u32 [%rd512], %r259;
	// end inline asm
	// begin inline asm
	atom.global.add.u32 %r260, [%rd512], 0;
	// end inline asm
	add.s32 	%r261, %r260, 1;
	// begin inline asm
	st.volatile.global.u32 [%rd512], %r261;
	// end inline asm
	// begin inline asm
	atom.global.add.u32 %r262, [%rd512], 0;
	// end inline asm
	add.s32 	%r263, %r262, 1;
	// begin inline asm
	st.volatile.global.u32 [%rd512], %r263;
	// end inline asm
	// begin inline asm
	atom.global.add.u32 %r264, [%rd512], 0;
	// end inline asm
	add.s32 	%r265, %r264, 1;
	// begin inline asm
	st.volatile.global.u32 [%rd512], %r265;
	// end inline asm
	// begin inline asm
	atom.global.add.u32 %r266, [%rd512], 0;
	// end inline asm
	add.s32 	%r267, %r266, 1;
	// begin inline asm
	st.volatile.global.u32 [%rd512], %r267;
	// end inline asm
	// begin inline asm
	atom.global.add.u32 %r268, [%rd512], 0;
	// end inline asm
	add.s32 	%r269, %r268, 1;
	// begin inline asm
	st.volatile.global.u32 [%rd512], %r269;
	// end inline asm
	// begin inline asm
	atom.global.add.u32 %r270, [%rd512], 0;
	// end inline asm
	add.s32 	%r271, %r270, 1;
	// begin inline asm
	st.volatile.global.u32 [%rd512], %r271;
	// end inline asm
	// begin inline asm
	atom.global.add.u32 %r272, [%rd512], 0;
	// end inline asm
	add.s32 	%r273, %r272, 1;
	// begin inline asm
	st.volatile.global.u32 [%rd512], %r273;
	// end inline asm
	// begin inline asm
	atom.global.add.u32 %r274, [%rd512], 0;
	// end inline asm
	add.s32 	%r275, %r274, 1;
	// begin inline asm
	st.volatile.global.u32 [%rd512], %r275;
	// end inline asm
	// begin inline asm
	atom.global.add.u32 %r276, [%rd512], 0;
	// end inline asm
	add.s32 	%r277, %r276, 1;
	// begin inline asm
	st.volatile.global.u32 [%rd512], %r277;
	// end inline asm
	// begin inline asm
	atom.global.add.u32 %r278, [%rd512], 0;
	// end inline asm
	add.s32 	%r279, %r278, 1;
	// begin inline asm
	st.volatile.global.u32 [%rd512], %r279;
	// end inline asm
	// begin inline asm
	atom.global.add.u32 %r280, [%rd512], 0;
	// end inline asm
	add.s32 	%r281, %r280, 1;
	// begin inline asm
	st.volatile.global.u32 [%rd512], %r281;
	// end inline asm
	// begin inline asm
	atom.global.add.u32 %r282, [%rd512], 0;
	// end inline asm
	add.s32 	%r283, %r282, 1;
	// begin inline asm
	st.volatile.global.u32 [%rd512], %r283;
	// end inline asm
	// begin inline asm
	atom.global.add.u32 %r284, [%rd512], 0;
	// end inline asm
	add.s32 	%r285, %r284, 1;
	// begin inline asm
	st.volatile.global.u32 [%rd512], %r285;
	// end inline asm
	// begin inline asm
	atom.global.add.u32 %r286, [%rd512], 0;
	// end inline asm
	add.s32 	%r287, %r286, 1;
	// begin inline asm
	st.volatile.global.u32 [%rd512], %r287;
	// end inline asm
	// begin inline asm
	atom.global.add.u32 %r288, [%rd512], 0;
	// end inline asm
	add.s32 	%r289, %r288, 1;
	// begin inline asm
	st.volatile.global.u32 [%rd512], %r289;
	// end inline asm
	// begin inline asm
	atom.global.add.u32 %r290, [%rd512], 0;
	// end inline asm
	add.s32 	%r291, %r290, 1;
	// begin inline asm
	st.volatile.global.u32 [%rd512], %r291;
	// end inline asm
	// begin inline asm
	atom.global.add.u32 %r292, [%rd512], 0;
	// end inline asm
	add.s32 	%r293, %r292, 1;
	// begin inline asm
	st.volatile.global.u32 [%rd512], %r293;
	// end inline asm
	// begin inline asm
	atom.global.add.u32 %r294, [%rd512], 0;
	// end inline asm
	add.s32 	%r295, %r294, 1;
	// begin inline asm
	st.volatile.global.u32 [%rd512], %r295;
	// end inline asm
	// begin inline asm
	atom.global.add.u32 %r296, [%rd512], 0;
	// end inline asm
	add.s32 	%r297, %r296, 1;
	// begin inline asm
	st.volatile.global.u32 [%rd512], %r297;
	// end inline asm
	// begin inline asm
	atom.global.add.u32 %r298, [%rd512], 0;
	// end inline asm
	add.s32 	%r299, %r298, 1;
	// begin inline asm
	st.volatile.global.u32 [%rd512], %r299;
	// end inline asm
	// begin inline asm
	atom.global.add.u32 %r300, [%rd512], 0;
	// end inline asm
	add.s32 	%r301, %r300, 1;
	// begin inline asm
	st.volatile.global.u32 [%rd512], %r301;
	// end inline asm
	// begin inline asm
	atom.global.add.u32 %r302, [%rd512], 0;
	// end inline asm
	add.s32 	%r303, %r302, 1;
	// begin inline asm
	st.volatile.global.u32 [%rd512], %r303;
	// end inline asm
	// begin inline asm
	atom.global.add.u32 %r304, [%rd512], 0;
	// end inline asm
	add.s32 	%r305, %r304, 1;
	// begin inline asm
	st.volatile.global.u32 [%rd512], %r305;
	// end inline asm
	// begin inline asm
	atom.global.add.u32 %r306, [%rd512], 0;
	// end inline asm
	add.s32 	%r307, %r306, 1;
	// begin inline asm
	st.volatile.global.u32 [%rd512], %r307;
	// end inline asm
	// begin inline asm
	atom.global.add.u32 %r308, [%rd512], 0;
	// end inline asm
	add.s32 	%r309, %r308, 1;
	// begin inline asm
	st.volatile.global.u32 [%rd512], %r309;
	// end inline asm
	// begin inline asm
	atom.global.add.u32 %r310, [%rd512], 0;
	// end inline asm
	add.s32 	%r311, %r310, 1;
	// begin inline asm
	st.volatile.global.u32 [%rd512], %r311;
	// end inline asm
	// begin inline asm
	atom.global.add.u32 %r312, [%rd512], 0;
	// end inline asm
	add.s32 	%r313, %r312, 1;
	// begin inline asm
	st.volatile.global.u32 [%rd512], %r313;
	// end inline asm
	// begin inline asm
	atom.global.add.u32 %r314, [%rd512], 0;
	// end inline asm
	add.s32 	%r315, %r314, 1;
	// begin inline asm
	st.volatile.global.u32 [%rd512], %r315;
	// end inline asm
	// begin inline asm
	atom.global.add.u32 %r316, [%rd512], 0;
	// end inline asm
	add.s32 	%r317, %r316, 1;
	// begin inline asm
	st.volatile.global.u32 [%rd512], %r317;
	// end inline asm
	// begin inline asm
	atom.global.add.u32 %r318, [%rd512], 0;
	// end inline asm
	add.s32 	%r319, %r318, 1;
	// begin inline asm
	st.volatile.global.u32 [%rd512], %r319;
	// end inline asm
	// begin inline asm
	atom.global.add.u32 %r320, [%rd512], 0;
	// end inline asm
	add.s32 	%r321, %r320, 1;
	// begin inline asm
	st.volatile.global.u32 [%rd512], %r321;
	// end inline asm
	// begin inline asm
	atom.global.add.u32 %r322, [%rd512], 0;
	// end inline asm
	add.s32 	%r323, %r322, 1;
	// begin inline asm
	st.volatile.global.u32 [%rd512], %r323;
	// end inline asm
	// begin inline asm
	atom.global.add.u32 %r324, [%rd512], 0;
	// end inline asm
	add.s32 	%r325, %r324, 1;
	// begin inline asm
	st.volatile.global.u32 [%rd512], %r325;
	// end inline asm
	// begin inline asm
	atom.global.add.u32 %r326, [%rd512], 0;
	// end inline asm
	add.s32 	%r327, %r326, 1;
	// begin inline asm
	st.volatile.global.u32 [%rd512], %r327;
	// end inline asm
	// begin inline asm
	atom.global.add.u32 %r328, [%rd512], 0;
	// end inline asm
	add.s32 	%r329, %r328, 1;
	// begin inline asm
	st.volatile.global.u32 [%rd512], %r329;
	// end inline asm
	// begin inline asm
	atom.global.add.u32 %r330, [%rd512], 0;
	// end inline asm
	add.s32 	%r331, %r330, 1;
	// begin inline asm
	st.volatile.global.u32 [%rd512], %r331;
	// end inline asm
	// begin inline asm
	atom.global.add.u32 %r332, [%rd512], 0;
	// end inline asm
	add.s32 	%r333, %r332, 1;
	// begin inline asm
	st.volatile.global.u32 [%rd512], %r333;
	// end inline asm
	// begin inline asm
	atom.global.add.u32 %r334, [%rd512], 0;
	// end inline asm
	add.s32 	%r335, %r334, 1;
	// begin inline asm
	st.volatile.global.u32 [%rd512], %r335;
	// end inline asm
	// begin inline asm
	atom.global.add.u32 %r336, [%rd512], 0;
	// end inline asm
	add.s32 	%r337, %r336, 1;
	// begin inline asm
	st.volatile.global.u32 [%rd512], %r337;
	// end inline asm
	// begin inline asm
	atom.global.add.u32 %r338, [%rd512], 0;
	// end inline asm
	add.s32 	%r339, %r338, 1;
	// begin inline asm
	st.volatile.global.u32 [%rd512], %r339;
	// end inline asm
	// begin inline asm
	atom.global.add.u32 %r340, [%rd512], 0;
	// end inline asm
	add.s32 	%r341, %r340, 1;
	// begin inline asm
	st.volatile.global.u32 [%rd512], %r341;
	// end inline asm
	// begin inline asm
	atom.global.add.u32 %r342, [%rd512], 0;
	// end inline asm
	add.s32 	%r343, %r342, 1;
	// begin inline asm
	st.volatile.global.u32 [%rd512], %r343;
	// end inline asm
	// begin inline asm
	atom.global.add.u32 %r344, [%rd512], 0;
	// end inline asm
	add.s32 	%r345, %r344, 1;
	// begin inline asm
	st.volatile.global.u32 [%rd512], %r345;
	// end inline asm
	// begin inline asm
	atom.global.add.u32 %r346, [%rd512], 0;
	// end inline asm
	add.s32 	%r347, %r346, 1;
	// begin inline asm
	st.volatile.global.u32 [%rd512], %r347;
	// end inline asm
	// begin inline asm
	atom.global.add.u32 %r348, [%rd512], 0;
	// end inline asm
	add.s32 	%r349, %r348, 1;
	// begin inline asm
	st.volatile.global.u32 [%rd512], %r349;
	// end inline asm
	// begin inline asm
	atom.global.add.u32 %r350, [%rd512], 0;
	// end inline asm
	add.s32 	%r351, %r350, 1;
	// begin inline asm
	st.volatile.global.u32 [%rd512], %r351;
	// end inline asm
	// begin inline asm
	atom.global.add.u32 %r352, [%rd512], 0;
	// end inline asm
	add.s32 	%r353, %r352, 1;
	// begin inline asm
	st.volatile.global.u32 [%rd512], %r353;
	// end inline asm
	// begin inline asm
	atom.global.add.u32 %r354, [%rd512], 0;
	// end inline asm
	add.s32 	%r355, %r354, 1;
	// begin inline asm
	st.volatile.global.u32 [%rd512], %r355;
	// end inline asm
	// begin inline asm
	atom.global.add.u32 %r356, [%rd512], 0;
	// end inline asm
	add.s32 	%r357, %r356, 1;
	// begin inline asm
	st.volatile.global.u32 [%rd512], %r357;
	// end inline asm
	// begin inline asm
	atom.global.add.u32 %r358, [%rd512], 0;
	// end inline asm
	add.s32 	%r359, %r358, 1;
	// begin inline asm
	st.volatile.global.u32 [%rd512], %r359;
	// end inline asm
	// begin inline asm
	atom.global.add.u32 %r360, [%rd512], 0;
	// end inline asm
	add.s32 	%r361, %r360, 1;
	// begin inline asm
	st.volatile.global.u32 [%rd512], %r361;
	// end inline asm
	// begin inline asm
	atom.global.add.u32 %r362, [%rd512], 0;
	// end inline asm
	add.s32 	%r363, %r362, 1;
	// begin inline asm
	st.volatile.global.u32 [%rd512], %r363;
	// end inline asm
	// begin inline asm
	atom.global.add.u32 %r364, [%rd512], 0;
	// end inline asm
	add.s32 	%r365, %r364, 1;
	// begin inline asm
	st.volatile.global.u32 [%rd512], %r365;
	// end inline asm
	// begin inline asm
	atom.global.add.u32 %r366, [%rd512], 0;
	// end inline asm
	add.s32 	%r367, %r366, 1;
	// begin inline asm
	st.volatile.global.u32 [%rd512], %r367;
	// end inline asm
	// begin inline asm
	atom.global.add.u32 %r368, [%rd512], 0;
	// end inline asm
	add.s32 	%r369, %r368, 1;
	// begin inline asm
	st.volatile.global.u32 [%rd512], %r369;
	// end inline asm
	// begin inline asm
	atom.global.add.u32 %r370, [%rd512], 0;
	// end inline asm
	add.s32 	%r371, %r370, 1;
	// begin inline asm
	st.volatile.global.u32 [%rd512], %r371;
	// end inline asm
	// begin inline asm
	atom.global.add.u32 %r372, [%rd512], 0;
	// end inline asm
	add.s32 	%r373, %r372, 1;
	// begin inline asm
	st.volatile.global.u32 [%rd512], %r373;
	// end inline asm
	// begin inline asm
	atom.global.add.u32 %r374, [%rd512], 0;
	// end inline asm
	add.s32 	%r375, %r374, 1;
	// begin inline asm
	st.volatile.global.u32 [%rd512], %r375;
	// end inline asm
	// begin inline asm
	atom.global.add.u32 %r376, [%rd512], 0;
	// end inline asm
	add.s32 	%r377, %r376, 1;
	// begin inline asm
	st.volatile.global.u32 [%rd512], %r377;
	// end inline asm
	// begin inline asm
	atom.global.add.u32 %r378, [%rd512], 0;
	// end inline asm
	add.s32 	%r379, %r378, 1;
	// begin inline asm
	st.volatile.global.u32 [%rd512], %r379;
	// end inline asm
	// begin inline asm
	atom.global.add.u32 %r380, [%rd512], 0;
	// end inline asm
	add.s32 	%r381, %r380, 1;
	// begin inline asm
	st.volatile.global.u32 [%rd512], %r381;
	// end inline asm
	// begin inline asm
	atom.global.add.u32 %r382, [%rd512], 0;
	// end inline asm
	add.s32 	%r383, %r382, 1;
	// begin inline asm
	st.volatile.global.u32 [%rd512], %r383;
	// end inline asm
	// begin inline asm
	atom.global.add.u32 %r384, [%rd512], 0;
	// end inline asm
	add.s32 	%r385, %r384, 1;
	// begin inline asm
	st.volatile.global.u32 [%rd512], %r385;
	// end inline asm
	// begin inline asm
	atom.global.add.u32 %r386, [%rd512], 0;
	// end inline asm
	add.s32 	%r387, %r386, 1;
	// begin inline asm
	st.volatile.global.u32 [%rd512], %r387;
	// end inline asm
	// begin inline asm
	atom.global.add.u32 %r388, [%rd512], 0;
	// end inline asm
	add.s32 	%r389, %r388, 1;
	// begin inline asm
	st.volatile.global.u32 [%rd512], %r389;
	// end inline asm
	// begin inline asm
	atom.global.add.u32 %r390, [%rd512], 0;
	// end inline asm
	add.s32 	%r391, %r390, 1;
	// begin inline asm
	st.volatile.global.u32 [%rd512], %r391;
	// end inline asm
	// begin inline asm
	atom.global.add.u32 %r392, [%rd512], 0;
	// end inline asm
	add.s32 	%r393, %r392, 1;
	// begin inline asm
	st.volatile.global.u32 [%rd512], %r393;
	// end inline asm
	// begin inline asm
	atom.global.add.u32 %r394, [%rd512], 0;
	// end inline asm
	add.s32 	%r395, %r394, 1;
	// begin inline asm
	st.volatile.global.u32 [%rd512], %r395;
	// end inline asm
	// begin inline asm
	atom.global.add.u32 %r396, [%rd512], 0;
	// end inline asm
	add.s32 	%r397, %r396, 1;
	// begin inline asm
	st.volatile.global.u32 [%rd512], %r397;
	// end inline asm
	// begin inline asm
	atom.global.add.u32 %r398, [%rd512], 0;
	// end inline asm
	add.s32 	%r399, %r398, 1;
	// begin inline asm
	st.volatile.global.u32 [%rd512], %r399;
	// end inline asm
	// begin inline asm
	atom.global.add.u32 %r400, [%rd512], 0;
	// end inline asm
	add.s32 	%r401, %r400, 1;
	// begin inline asm
	st.volatile.global.u32 [%rd512], %r401;
	// end inline asm
	// begin inline asm
	atom.global.add.u32 %r402, [%rd512], 0;
	// end inline asm
	add.s32 	%r403, %r402, 1;
	// begin inline asm
	st.volatile.global.u32 [%rd512], %r403;
	// end inline asm
	// begin inline asm
	atom.global.add.u32 %r404, [%rd512], 0;
	// end inline asm
	add.s32 	%r405, %r404, 1;
	// begin inline asm
	st.volatile.global.u32 [%rd512], %r405;
	// end inline asm
	// begin inline asm
	atom.global.add.u32 %r406, [%rd512], 0;
	// end inline asm
	add.s32 	%r407, %r406, 1;
	// begin inline asm
	st.volatile.global.u32 [%rd512], %r407;
	// end inline asm
	// begin inline asm
	atom.global.add.u32 %r408, [%rd512], 0;
	// end inline asm
	add.s32 	%r409, %r408, 1;
	// begin inline asm
	st.volatile.global.u32 [%rd512], %r409;
	// end inline asm
	// begin inline asm
	atom.global.add.u32 %r410, [%rd512], 0;
	// end inline asm
	add.s32 	%r411, %r410, 1;
	// begin inline asm
	st.volatile.global.u32 [%rd512], %r411;
	// end inline asm
	// begin inline asm
	atom.global.add.u32 %r412, [%rd512], 0;
	// end inline asm
	add.s32 	%r413, %r412, 1;
	// begin inline asm
	st.volatile.global.u32 [%rd512], %r413;
	// end inline asm
	// begin inline asm
	atom.global.add.u32 %r414, [%rd512], 0;
	// end inline asm
	add.s32 	%r415, %r414, 1;
	// begin inline asm
	st.volatile.global.u32 [%rd512], %r415;
	// end inline asm
	// begin inline asm
	atom.global.add.u32 %r416, [%rd512], 0;
	// end inline asm
	add.s32 	%r417, %r416, 1;
	// begin inline asm
	st.volatile.global.u32 [%rd512], %r417;
	// end inline asm
	// begin inline asm
	atom.global.add.u32 %r418, [%rd512], 0;
	// end inline asm
	add.s32 	%r419, %r418, 1;
	// begin inline asm
	st.volatile.global.u32 [%rd512], %r419;
	// end inline asm
	// begin inline asm
	atom.global.add.u32 %r420, [%rd512], 0;
	// end inline asm
	add.s32 	%r421, %r420, 1;
	// begin inline asm
	st.volatile.global.u32 [%rd512], %r421;
	// end inline asm
	// begin inline asm
	atom.global.add.u32 %r422, [%rd512], 0;
	// end inline asm
	add.s32 	%r423, %r422, 1;
	// begin inline asm
	st.volatile.global.u32 [%rd512], %r423;
	// end inline asm
	// begin inline asm
	atom.global.add.u32 %r424, [%rd512], 0;
	// end inline asm
	add.s32 	%r425, %r424, 1;
	// begin inline asm
	st.volatile.global.u32 [%rd512], %r425;
	// end inline asm
	// begin inline asm
	atom.global.add.u32 %r426, [%rd512], 0;
	// end inline asm
	add.s32 	%r427, %r426, 1;
	// begin inline asm
	st.volatile.global.u32 [%rd512], %r427;
	// end inline asm
	// begin inline asm
	atom.global.add.u32 %r428, [%rd512], 0;
	// end inline asm
	add.s32 	%r429, %r428, 1;
	// begin inline asm
	st.volatile.global.u32 [%rd512], %r429;
	// end inline asm
	// begin inline asm
	atom.global.add.u32 %r430, [%rd512], 0;
	// end inline asm
	add.s32 	%r431, %r430, 1;
	// begin inline asm
	st.volatile.global.u32 [%rd512], %r431;
	// end inline asm
	// begin inline asm
	atom.global.add.u32 %r432, [%rd512], 0;
	// end inline asm
	add.s32 	%r433, %r432, 1;
	// begin inline asm
	st.volatile.global.u32 [%rd512], %r433;
	// end inline asm
	// begin inline asm
	atom.global.add.u32 %r434, [%rd512], 0;
	// end inline asm
	add.s32 	%r435, %r434, 1;
	// begin inline asm
	st.volatile.global.u32 [%rd512], %r435;
	// end inline asm
	// begin inline asm
	atom.global.add.u32 %r436, [%rd512], 0;
	// end inline asm
	add.s32 	%r437, %r436, 1;
	// begin inline asm
	st.volatile.global.u32 [%rd512], %r437;
	// end inline asm
	// begin inline asm
	atom.global.add.u32 %r438, [%rd512], 0;
	// end inline asm
	add.s32 	%r439, %r438, 1;
	// begin inline asm
	st.volatile.global.u32 [%rd512], %r439;
	// end inline asm
	// begin inline asm
	atom.global.add.u32 %r440, [%rd512], 0;
	// end inline asm
	add.s32 	%r441, %r440, 1;
	// begin inline asm
	st.volatile.global.u32 [%rd512], %r441;
	// end inline asm
	// begin inline asm
	atom.global.add.u32 %r442, [%rd512], 0;
	// end inline asm
	add.s32 	%r443, %r442, 1;
	// begin inline asm
	st.volatile.global.u32 [%rd512], %r443;
	// end inline asm
	// begin inline asm
	atom.global.add.u32 %r444, [%rd512], 0;
	// end inline asm
	add.s32 	%r445, %r444, 1;
	// begin inline asm
	st.volatile.global.u32 [%rd512], %r445;
	// end inline asm
	// begin inline asm
	atom.global.add.u32 %r446, [%rd512], 0;
	// end inline asm
	add.s32 	%r447, %r446, 1;
	// begin inline asm
	st.volatile.global.u32 [%rd512], %r447;
	// end inline asm
	// begin inline asm
	atom.global.add.u32 %r448, [%rd512], 0;
	// end inline asm
	add.s32 	%r449, %r448, 1;
	// begin inline asm
	st.volatile.global.u32 [%rd512], %r449;
	// end inline asm
	// begin inline asm
	atom.global.add.u32 %r450, [%rd512], 0;
	// end inline asm
	add.s32 	%r451, %r450, 1;
	// begin inline asm
	st.volatile.global.u32 [%rd512], %r451;
	// end inline asm
	// begin inline asm
	atom.global.add.u32 %r452, [%rd512], 0;
	// end inline asm
	add.s32 	%r453, %r452, 1;
	// begin inline asm
	st.volatile.global.u32 [%rd512], %r453;
	// end inline asm
	// begin inline asm
	atom.global.add.u32 %r454, [%rd512], 0;
	// end inline asm
	add.s32 	%r455, %r454, 1;
	// begin inline asm
	st.volatile.global.u32 [%rd512], %r455;
	// end inline asm
	// begin inline asm
	atom.global.add.u32 %r456, [%rd512], 0;
	// end inline asm
	add.s32 	%r457, %r456, 1;
	// begin inline asm
	st.volatile.global.u32 [%rd512], %r457;
	// end inline asm
	// begin inline asm
	atom.global.add.u32 %r458, [%rd512], 0;
	// end inline asm
	add.s32 	%r459, %r458, 1;
	// begin inline asm
	st.volatile.global.u32 [%rd512], %r459;
	// end inline asm
	// begin inline asm
	atom.global.add.u32 %r460, [%rd512], 0;
	// end inline asm
	add.s32 	%r461, %r460, 1;
	// begin inline asm
	st.volatile.global.u32 [%rd512], %r461;
	// end inline asm
	// begin inline asm
	atom.global.add.u32 %r462, [%rd512], 0;
	// end inline asm
	add.s32 	%r463, %r462, 1;
	// begin inline asm
	st.volatile.global.u32 [%rd512], %r463;
	// end inline asm
	// begin inline asm
	atom.global.add.u32 %r464, [%rd512], 0;
	// end inline asm
	add.s32 	%r465, %r464, 1;
	// begin inline asm
	st.volatile.global.u32 [%rd512], %r465;
	// end inline asm
	// begin inline asm
	atom.global.add.u32 %r466, [%rd512], 0;
	// end inline asm
	add.s32 	%r467, %r466, 1;
	// begin inline asm
	st.volatile.global.u32 [%rd512], %r467;
	// end inline asm
	// begin inline asm
	atom.global.add.u32 %r468, [%rd512], 0;
	// end inline asm
	add.s32 	%r469, %r468, 1;
	// begin inline asm
	st.volatile.global.u32 [%rd512], %r469;
	// end inline asm
	// begin inline asm
	atom.global.add.u32 %r470, [%rd512], 0;
	// end inline asm
	add.s32 	%r471, %r470, 1;
	// begin inline asm
	st.volatile.global.u32 [%rd512], %r471;
	// end inline asm
	// begin inline asm
	atom.global.add.u32 %r472, [%rd512], 0;
	// end inline asm
	add.s32 	%r473, %r472, 1;
	// begin inline asm
	st.volatile.global.u32 [%rd512], %r473;
	// end inline asm
	// begin inline asm
	atom.global.add.u32 %r474, [%rd512], 0;
	// end inline asm
	add.s32 	%r475, %r474, 1;
	// begin inline asm
	st.volatile.global.u32 [%rd512], %r475;
	// end inline asm
	// begin inline asm
	atom.global.add.u32 %r476, [%rd512], 0;
	// end inline asm
	add.s32 	%r477, %r476, 1;
	// begin inline asm
	st.volatile.global.u32 [%rd512], %r477;
	// end inline asm
	// begin inline asm
	atom.global.add.u32 %r478, [%rd512], 0;
	// end inline asm
	add.s32 	%r479, %r478, 1;
	// begin inline asm
	st.volatile.global.u32 [%rd512], %r479;
	// end inline asm
	// begin inline asm
	atom.global.add.u32 %r480, [%rd512], 0;
	// end inline asm
	add.s32 	%r481, %r480, 1;
	// begin inline asm
	st.volatile.global.u32 [%rd512], %r481;
	// end inline asm
	// begin inline asm
	atom.global.add.u32 %r482, [%rd512], 0;
	// end inline asm
	add.s32 	%r483, %r482, 1;
	// begin inline asm
	st.volatile.global.u32 [%rd512], %r483;
	// end inline asm
	// begin inline asm
	atom.global.add.u32 %r484, [%rd512], 0;
	// end inline asm
	add.s32 	%r485, %r484, 1;
	// begin inline asm
	st.volatile.global.u32 [%rd512], %r485;
	// end inline asm
	// begin inline asm
	atom.global.add.u32 %r486, [%rd512], 0;
	// end inline asm
	add.s32 	%r487, %r486, 1;
	// begin inline asm
	st.volatile.global.u32 [%rd512], %r487;
	// end inline asm
	// begin inline asm
	atom.global.add.u32 %r488, [%rd512], 0;
	// end inline asm
	add.s32 	%r489, %r488, 1;
	// begin inline asm
	st.volatile.global.u32 [%rd512], %r489;
	// end inline asm
	// begin inline asm
	atom.global.add.u32 %r490, [%rd512], 0;
	// end inline asm
	add.s32 	%r491, %r490, 1;
	// begin inline asm
	st.volatile.global.u32 [%rd512], %r491;
	// end inline asm
	// begin inline asm
	atom.global.add.u32 %r492, [%rd512], 0;
	// end inline asm
	add.s32 	%r493, %r492, 1;
	// begin inline asm
	st.volatile.global.u32 [%rd512], %r493;
	// end inline asm
	// begin inline asm
	atom.global.add.u32 %r494, [%rd512], 0;
	// end inline asm
	add.s32 	%r495, %r494, 1;
	// begin inline asm
	st.volatile.global.u32 [%rd512], %r495;
	// end inline asm
	// begin inline asm
	atom.global.add.u32 %r496, [%rd512], 0;
	// end inline asm
	add.s32 	%r497, %r496, 1;
	// begin inline asm
	st.volatile.global.u32 [%rd512], %r497;
	// end inline asm
	// begin inline asm
	atom.global.add.u32 %r498, [%rd512], 0;
	// end inline asm
	add.s32 	%r499, %r498, 1;
	// begin inline asm
	st.volatile.global.u32 [%rd512], %r499;
	// end inline asm
	// begin inline asm
	atom.global.add.u32 %r500, [%rd512], 0;
	// end inline asm
	add.s32 	%r501, %r500, 1;
	// begin inline asm
	st.volatile.global.u32 [%rd512], %r501;
	// end inline asm
	// begin inline asm
	atom.global.add.u32 %r502, [%rd512], 0;
	// end inline asm
	add.s32 	%r503, %r502, 1;
	// begin inline asm
	st.volatile.global.u32 [%rd512], %r503;
	// end inline asm
	// begin inline asm
	atom.global.add.u32 %r504, [%rd512], 0;
	// end inline asm
	add.s32 	%r505, %r504, 1;
	// begin inline asm
	st.volatile.global.u32 [%rd512], %r505;
	// end inline asm
	// begin inline asm
	atom.global.add.u32 %r506, [%rd512], 0;
	// end inline asm
	add.s32 	%r507, %r506, 1;
	// begin inline asm
	st.volatile.global.u32 [%rd512], %r507;
	// end inline asm
	// begin inline asm
	atom.global.add.u32 %r508, [%rd512], 0;
	// end inline asm
	add.s32 	%r509, %r508, 1;
	// begin inline asm
	st.volatile.global.u32 [%rd512], %r509;
	// end inline asm
	// begin inline asm
	atom.global.add.u32 %r510, [%rd512], 0;
	// end inline asm
	add.s32 	%r511, %r510, 1;
	// begin inline asm
	st.volatile.global.u32 [%rd512], %r511;
	// end inline asm
	// begin inline asm
	atom.global.add.u32 %r512, [%rd512], 0;
	// end inline asm
	add.s32 	%r513, %r512, 1;
	// begin inline asm
	st.volatile.global.u32 [%rd512], %r513;
	// end inline asm
$L__BB72_2:
	ret;

}
	// .globl	_Z4testIL_Z15load_atomic_addPKjEL_Z17store_atomic_exchPjjELi256E14strided_accessILj1024ELj2EE11lower_lanesILj2EEEvv
.visible .entry _Z4testIL_Z15load_atomic_addPKjEL_Z17store_atomic_exchPjjELi256E14strided_accessILj1024ELj2EE11lower_lanesILj2EEEvv()
{
	.reg .pred 	%p<2>;
	.reg .b32 	%r<775>;
	.reg .b64 	%rd<517>;

	// begin inline asm
	mov.u32 %r1, %laneid;
	// end inline asm
	setp.gt.u32 	%p1, %r1, 1;
	@%p1 bra 	$L__BB73_2;
	mov.u32 	%r770, %ctaid.x;
	mov.u32 	%r771, %ntid.x;
	mov.u32 	%r772, %tid.x;
	mad.lo.s32 	%r773, %r770, %r771, %r772;
	shl.b32 	%r774, %r773, 3;
	cvt.u64.u32 	%rd513, %r774;
	and.b64  	%rd514, %rd513, 4088;
	mov.u64 	%rd515, buffer;
	cvta.global.u64 	%rd516, %rd515;
	add.s64 	%rd512, %rd516, %rd514;
	// begin inline asm
	atom.global.add.u32 %r2, [%rd512], 0;
	// end inline asm
	add.s32 	%r4, %r2, 1;
	// begin inline asm
	atom.global.exch.b32 %r3, [%rd512], %r4;
	// end inline asm
	// begin inline asm
	atom.global.add.u32 %r5, [%rd512], 0;
	// end inline asm
	add.s32 	%r7, %r5, 1;
	// begin inline asm
	atom.global.exch.b32 %r6, [%rd512], %r7;
	// end inline asm
	// begin inline asm
	atom.global.add.u32 %r8, [%rd512], 0;
	// end inline asm
	add.s32 	%r10, %r8, 1;
	// begin inline asm
	atom.global.exch.b32 %r9, [%rd512], %r10;
	// end inline asm
	// begin inline asm
	atom.global.add.u32 %r11, [%rd512], 0;
	// end inline asm
	add.s32 	%r13, %r11, 1;
	// begin inline asm
	atom.global.exch.b32 %r12, [%rd512], %r13;
	// end inline asm
	// begin inline asm
	atom.global.add.u32 %r14, [%rd512], 0;
	// end inline asm
	add.s32 	%r16, %r14, 1;
	// begin inline asm
	atom.global.exch.b32 %r15, [%rd512], %r16;
	// end inline asm
	// begin inline asm
	atom.global.add.u32 %r17, [%rd512], 0;
	// end inline asm
	add.s32 	%r19, %r17, 1;
	// begin inline asm
	atom.global.exch.b32 %r18, [%rd512], %r19;
	// end inline asm
	// begin inline asm
	atom.global.add.u32 %r20, [%rd512], 0;
	// end inline asm
	add.s32 	%r22, %r20, 1;
	// begin inline asm
	atom.global.exch.b32 %r21, [%rd512], %r22;
	// end inline asm
	// begin inline asm
	atom.global.add.u32 %r23, [%rd512], 0;
	// end inline asm
	add.s32 	%r25, %r23, 1;
	// begin inline asm
	atom.global.exch.b32 %r24, [%rd512], %r25;
	// end inline asm
	// begin inline asm
	atom.global.add.u32 %r26, [%rd512], 0;
	// end inline asm
	add.s32 	%r28, %r26, 1;
	// begin inline asm
	atom.global.exch.b32 %r27, [%rd512], %r28;
	// end inline asm
	// begin inline asm
	atom.global.add.u32 %r29, [%rd512], 0;
	// end inline asm
	add.s32 	%r31, %r29, 1;
	// begin inline asm
	atom.global.exch.b32 %r30, [%rd512], %r31;
	// end inline asm
	// begin inline asm
	atom.global.add.u32 %r32, [%rd512], 0;
	// end inline asm
	add.s32 	%r34, %r32, 1;
	// begin inline asm
	atom.global.exch.b32 %r33, [%rd512], %r34;
	// end inline asm
	// begin inline asm
	atom.global.add.u32 %r35, [%rd512], 0;
	// end inline asm
	add.s32 	%r37, %r35, 1;
	// begin inline asm
	atom.global.exch.b32 %r36, [%rd512], %r37;
	// end inline asm
	// begin inline asm
	atom.global.add.u32 %r38, [%rd512], 0;
	// end inline asm
	add.s32 	%r40, %r38, 1;
	// begin inline asm
	atom.global.exch.b32 %r39, [%rd512], %r40;
	// end inline asm
	// begin inline asm
	atom.global.add.u32 %r41, [%rd512], 0;
	// end inline asm
	add.s32 	%r43, %r41, 1;
	// begin inline asm
	atom.global.exch.b32 %r42, [%rd512], %r43;
	// end inline asm
	// begin inline asm
	atom.global.add.u32 %r44, [%rd512], 0;
	// end inline asm
	add.s32 	%r46, %r44, 1;
	// begin inline asm
	atom.global.exch.b32 %r45, [%rd512], %r46;
	// end inline asm
	// begin inline asm
	atom.global.add.u32 %r47, [%rd512], 0;
	// end inline asm
	add.s32 	%r49, %r47, 1;
	// begin inline asm
	atom.global.exch.b32 %r48, [%rd512], %r49;
	// end inline asm
	// begin inline asm
	atom.global.add.u32 %r50, [%rd512], 0;
	// end inline asm
	add.s32 	%r52, %r50, 1;
	// begin inline asm
	atom.global.exch.b32 %r51, [%rd512], %r52;
	// end inline asm
	// begin inline asm
	atom.global.add.u32 %r53, [%rd512], 0;
	// end inline asm
	add.s32 	%r55, %r53, 1;
	// begin inline asm
	atom.global.exch.b32 %r54, [%rd512], %r55;
	// end inline asm
	// begin inline asm
	atom.global.add.u32 %r56, [%rd512], 0;
	// end inline asm
	add.s32 	%r58, %r56, 1;
	// begin inline asm
	atom.global.exch.b32 %r57, [%rd512], %r58;
	// end inline asm
	// begin inline asm
	atom.global.add.u32 %r59, [%rd512], 0;
	// end inline asm
	add.s32 	%r61, %r59, 1;
	// begin inline asm
	atom.global.exch.b32 %r60, [%rd512], %r61;
	// end inline asm
	// begin inline asm
	atom.global.add.u32 %r62, [%rd512], 0;
	// end inline asm
	add.s32 	%r64, %r62, 1;
	// begin inline asm
	atom.global.exch.b32 %r63, [%rd512], %r64;
	// end inline asm
	// begin inline asm
	atom.global.add.u32 %r65, [%rd512], 0;
	// end inline asm
	add.s32 	%r67, %r65, 1;
	// begin inline asm
	atom.global.exch.b32 %r66, [%rd512], %r67;
	// end inline asm
	// begin inline asm
	atom.global.add.u32 %r68, [%rd512], 0;
	// end inline asm
	add.s32 	%r70, %r68, 1;
	// begin inline asm
	atom.global.exch.b32 %r69, [%rd512], %r70;
	// end inline asm
	// begin inline asm
	atom.global.add.u32 %r71, [%rd512], 0;
	// end inline asm
	add.s32 	%r73, %r71, 1;
	// begin inline asm
	atom.global.exch.b32 %r72, [%rd512], %r73;
	// end inline asm
	// begin inline asm
	atom.global.add.u32 %r74, [%rd512], 0;
	// end inline asm
	add.s32 	%r76, %r74, 1;
	// begin inline asm
	atom.global.exch.b32 %r75, [%rd512], %r76;
	// end inline asm
	// begin inline asm
	atom.global.add.u32 %r77, [%rd512], 0;
	// end inline asm
	add.s32 	%r79, %r77, 1;
	// begin inline asm
	atom.global.exch.b32 %r78, [%rd512], %r79;
	// end inline asm
	// begin inline asm
	atom.global.add.u32 %r80, [%rd512], 0;
	// end inline asm
	add.s32 	%r82, %r80, 1;
	// begin inline asm
	atom.global.exch.b32 %r81, [%rd512], %r82;
	// end inline asm
	// begin inline asm
	atom.global.add.u32 %r83, [%rd512], 0;
	// end inline asm
	add.s32 	%r85, %r83, 1;
	// begin inline asm
	atom.global.exch.b32 %r84, [%rd512], %r85;
	// end inline asm
	// begin inline asm
	atom.global.add.u32 %r86, [%rd512], 0;
	// end inline asm
	add.s32 	%r88, %r86, 1;
	// begin inline asm
	atom.global.exch.b32 %r87, [%rd512], %r88;
	// end inline asm
	// begin inline asm
	atom.global.add.u32 %r89, [%rd512], 0;
	// end inline asm
	add.s32 	%r91, %r89, 1;
	// begin inline asm
	atom.global.exch.b32 %r90, [%rd512], %r91;
	// end inline asm
	// begin inline asm
	atom.global.add.u32 %r92, [%rd512], 0;
	// end inline asm
	add.s32 	%r94, %r92, 1;
	// begin inline asm
	atom.global.exch.b32 %r93, [%rd512], %r94;
	// end inline asm
	// begin inline asm
	atom.global.add.u32 %r95, [%rd512], 0;
	// end inline asm
	add.s32 	%r97, %r95, 1;
	// begin inline asm
	atom.global.exch.b32 %r96, [%rd512], %r97;
	// end inline asm
	// begin inline asm
	atom.global.add.u32 %r98, [%rd512], 0;
	// end inline asm
	add.s32 	%r100, %r98, 1;
	// begin inline asm
	atom.global.exch.b32 %r99, [%rd512], %r100;
	// end inline asm
	// begin inline asm
	atom.global.add.u32 %r101, [%rd512], 0;
	// end inline asm
	add.s32 	%r103, %r101, 1;
	// begin inline asm
	atom.global.exch.b32 %r102, [%rd512], %r103;
	// end inline asm
	// begin inline asm
	atom.global.add.u32 %r104, [%rd512], 0;
	// end inline asm
	add.s32 	%r106, %r104, 1;
	// begin inline asm
	atom.global.exch.b32 %r105, [%rd512], %r106;
	// end inline asm
	// begin inline asm
	atom.global.add.u32 %r107, [%rd512], 0;
	// end inline asm
	add.s32 	%r109, %r107, 1;
	// begin inline asm
	atom.global.exch.b32 %r108, [%rd512], %r109;
	// end inline asm
	// begin inline asm
	atom.global.add.u32 %r110, [%rd512], 0;
	// end inline asm
	add.s32 	%r112, %r110, 1;
	// begin inline asm
	atom.global.exch.b32 %r111, [%rd512], %r112;
	// end inline asm
	// begin inline asm
	atom.global.add.u32 %r113, [%rd512], 0;
	// end inline asm
	add.s32 	%r115, %r113, 1;
	// begin inline asm
	atom.global.exch.b32 %r114, [%rd512], %r115;
	// end inline asm
	// begin inline asm
	atom.global.add.u32 %r116, [%rd512], 0;
	// end inline asm
	add.s32 	%r118, %r116, 1;
	// begin inline asm
	atom.global.exch.b32 %r117, [%rd512], %r118;
	// end inline asm
	// begin inline asm
	atom.global.add.u32 %r119, [%rd512], 0;
	// end inline asm
	add.s32 	%r121, %r119, 1;
	// begin inline asm
	atom.global.exch.b32 %r120, [%rd512], %r121;
	// end inline asm
	// begin inline asm
	atom.global.add.u32 %r122, [%rd512], 0;
	// end inline asm
	add.s32 	%r124, %r122, 1;
	// begin inline asm
	atom.global.exch.b32 %r123, [%rd512], %r124;
	// end inline asm
	// begin inline asm
	atom.global.add.u32 %r125, [%rd512], 0;
	// end inline asm
	add.s32 	%r127, %r125, 1;
	// begin inline asm
	atom.global.exch.b32 %r126, [%rd512], %r127;
	// end inline asm
	// begin inline asm
	atom.global.add.u32 %r128, [%rd512], 0;
	// end inline asm
	add.s32 	%r130, %r128, 1;
	// begin inline asm
	atom.global.exch.b32 %r129, [%rd512], %r130;
	// end inline asm
	// begin inline asm
	atom.global.add.u32 %r131, [%rd512], 0;
	// end inline asm
	add.s32 	%r133, %r131, 1;
	// begin inline asm
	atom.global.exch.b32 %r132, [%rd512], %r133;
	// end inline asm
	// begin inline asm
	atom.global.add.u32 %r134, [%rd512], 0;
	// end inline asm
	add.s32 	%r136, %r134, 1;
	// begin inline asm
	atom.global.exch.b32 %r135, [%rd512], %r136;
	// end inline asm
	// begin inline asm
	atom.global.add.u32 %r137, [%rd512], 0;
	// end inline asm
	add.s32 	%r139, %r137, 1;
	// begin inline asm
	atom.global.exch.b32 %r138, [%rd512], %r139;
	// end inline asm
	// begin inline asm
	atom.global.add.u32 %r140, [%rd512], 0;
	// end inline asm
	add.s32 	%r142, %r140, 1;
	// begin inline asm
	atom.global.exch.b32 %r141, [%rd512], %r142;
	// end inline asm
	// begin inline asm
	atom.global.add.u32 %r143, [%rd512], 0;
	// end inline asm
	add.s32 	%r145, %r143, 1;
	// begin inline asm
	atom.global.exch.b32 %r144, [%rd512], %r145;
	// end inline asm
	// begin inline asm
	atom.global.add.u32 %r146, [%rd512], 0;
	// end inline asm
	add.s32 	%r148, %r146, 1;
	// begin inline asm
	atom.global.exch.b32 %r147, [%rd512], %r148;
	// end inline asm
	// begin inline asm
	atom.global.add.u32 %r149, [%rd512], 0;
	// end inline asm
	add.s32 	%r151, %r149, 1;
	// begin inline asm
	atom.global.exch.b32 %r150, [%rd512], %r151;
	// end inline asm
	// begin inline asm
	atom.global.add.u32 %r152, [%rd512], 0;
	// end inline asm
	add.s32 	%r154, %r152, 1;
	// begin inline asm
	atom.global.exch.b32 %r153, [%rd512], %r154;
	// end inline asm
	// begin inline asm
	atom.global.add.u32 %r155, [%rd512], 0;
	// end inline asm
	add.s32 	%r157, %r155, 1;
	// begin inline asm
	atom.global.exch.b32 %r156, [%rd512], %r157;
	// end inline asm
	// begin inline asm
	atom.global.add.u32 %r158, [%rd512], 0;
	// end inline asm
	add.s32 	%r160, %r158, 1;
	// begin inline asm
	atom.global.exch.b32 %r159, [%rd512], %r160;
	// end inline asm
	// begin inline asm
	atom.global.add.u32 %r161, [%rd512], 0;
	// end inline asm
	add.s32 	%r163, %r161, 1;
	// begin inline asm
	atom.global.exch.b32 %r162, [%rd512], %r163;
	// end inline asm
	// begin inline asm
	atom.global.add.u32 %r164, [%rd512], 0;
	// end inline asm
	add.s32 	%r166, %r164, 1;
	// begin inline asm
	atom.global.exch.b32 %r165, [%rd512], %r166;
	// end inline asm
	// begin inline asm
	atom.global.add.u32 %r167, [%rd512], 0;
	// end inline asm
	add.s32 	%r169, %r167, 1;
	// begin inline asm
	atom.global.exch.b32 %r168, [%rd512], %r169;
	// end inline asm
	// begin inline asm
	atom.global.add.u32 %r170, [%rd512], 0;
	// end inline asm
	add.s32 	%r172, %r170, 1;
	// begin inline asm
	atom.global.exch.b32 %r171, [%rd512], %r172;
	// end inline asm
	// begin inline asm
	atom.global.add.u32 %r173, [%rd512], 0;
	// end inline asm
	add.s32 	%r175, %r173, 1;
	// begin inline asm
	atom.global.exch.b32 %r174, [%rd512], %r175;
	// end inline asm
	// begin inline asm
	atom.global.add.u32 %r176, [%rd512], 0;
	// end inline asm
	add.s32 	%r178, %r176, 1;
	// begin inline asm
	atom.global.exch.b32 %r177, [%rd512], %r178;
	// end inline asm
	// begin inline asm
	atom.global.add.u32 %r179, [%rd512], 0;
	// end inline asm
	add.s32 	%r181, %r179, 1;
	// begin inline asm
	atom.global.exch.b32 %r180, [%rd512], %r181;
	// end inline asm
	// begin inline asm
	atom.global.add.u32 %r182, [%rd512], 0;
	// end inline asm
	add.s32 	%r184, %r182, 1;
	// begin inline asm
	atom.global.exch.b32 %r183, [%rd512], %r184;
	// end inline asm
	// begin inline asm
	atom.global.add.u32 %r185, [%rd512], 0;
	// end inline asm
	add.s32 	%r187, %r185, 1;
	// begin inline asm
	atom.global.exch.b32 %r186, [%rd512], %r187;
	// end inline asm
	// begin inline asm
	atom.global.add.u32 %r188, [%rd512], 0;
	// end inline asm
	add.s32 	%r190, %r188, 1;
	// begin inline asm
	atom.global.exch.b32 %r189, [%rd512], %r190;
	// end inline asm
	// begin inline asm
	atom.global.add.u32 %r191, [%rd512], 0;
	// end inline asm
	add.s32 	%r193, %r191, 1;
	// begin inline asm
	atom.global.exch.b32 %r192, [%rd512], %r193;
	// end inline asm
	// begin inline asm
	atom.global.add.u32 %r194, [%rd512], 0;
	// end inline asm
	add.s32 	%r196, %r194, 1;
	// begin inline asm
	atom.global.exch.b32 %r195, [%rd512], %r196;
	// end inline asm
	// begin inline asm
	atom.global.add.u32 %r197, [%rd512], 0;
	// end inline asm
	add.s32 	%r199, %r197, 1;
	// begin inline asm
	atom.global.exch.b32 %r198, [%rd512], %r199;
	// end inline asm
	// begin inline asm
	atom.global.add.u32 %r200, [%rd512], 0;
	// end inline asm
	add.s32 	%r202, %r200, 1;
	// begin inline asm
	atom.global.exch.b32 %r201, [%rd512], %r202;
	// end inline asm
	// begin inline asm
	atom.global.add.u32 %r203, [%rd512], 0;
	// end inline asm
	add.s32 	%r205, %r203, 1;
	// begin inline asm
	atom.global.exch.b32 %r204, [%rd512], %r205;
	// end inline asm
	// begin inline asm
	atom.global.add.u32 %r206, [%rd512], 0;
	// end inline asm
	add.s32 	%r208, %r206, 1;
	// begin inline asm
	atom.global.exch.b32 %r207, [%rd512], %r208;
	// end inline asm
	// begin inline asm
	atom.global.add.u32 %r209, [%rd512], 0;
	// end inline asm
	add.s32 	%r211, %r209, 1;
	// begin inline asm
	atom.global.exch.b32 %r210, [%rd512], %r211;
	// end inline asm
	// begin inline asm
	atom.global.add.u32 %r212, [%rd512], 0;
	// end inline asm
	add.s32 	%r214, %r212, 1;
	// begin inline asm
	atom.global.exch.b32 %r213, [%rd512], %r214;
	// end inline asm
	// begin inline asm
	atom.global.add.u32 %r215, [%rd512], 0;
	// end inline asm
	add.s32 	%r217, %r215, 1;
	// begin inline asm
	atom.global.exch.b32 %r216, [%rd512], %r217;
	// end inline asm
	// begin inline asm
	atom.global.add.u32 %r218, [%rd512], 0;
	// end inline asm
	add.s32 	%r220, %r218, 1;
	// begin inline asm
	atom.global.exch.b32 %r219, [%rd512], %r220;
	// end inline asm
	// begin inline asm
	atom.global.add.u32 %r221, [%rd512], 0;
	// end inline asm
	add.s32 	%r223, %r221, 1;
	// begin inline asm
	atom.global.exch.b32 %r222, [%rd512], %r223;
	// end inline asm
	// begin inline asm
	atom.global.add.u32 %r224, [%rd512], 0;
	// end inline asm
	add.s32 	%r226, %r224, 1;
	// begin inline asm
	atom.global.exch.b32 %r225, [%rd512], %r226;
	// end inline asm
	// begin inline asm
	atom.global.add.u32 %r227, [%rd512], 0;
	// end inline asm
	add.s32 	%r229, %r227, 1;
	// begin inline asm
	atom.global.exch.b32 %r228, [%rd512], %r229;
	// end inline asm
	// begin inline asm
	atom.global.add.u32 %r230, [%rd512], 0;
	// end inline asm
	add.s32 	%r232, %r230, 1;
	// begin inline asm
	atom.global.exch.b32 %r231, [%rd512], %r232;
	// end inline asm
	// begin inline asm
	atom.global.add.u32 %r233, [%rd512], 0;
	// end inline asm
	add.s32 	%r235, %r233, 1;
	// begin inline asm
	atom.global.exch.b32 %r234, [%rd512], %r235;
	// end inline asm
	// begin inline asm
	atom.global.add.u32 %r236, [%rd512], 0;
	// end inline asm
	add.s32 	%r238, %r236, 1;
	// begin inline asm
	atom.global.exch.b32 %r237, [%rd512], %r238;
	// end inline asm
	// begin inline asm
	atom.global.add.u32 %r239, [%rd512], 0;
	// end inline asm
	add.s32 	%r241, %r239, 1;
	// begin inline asm
	atom.global.exch.b32 %r240, [%rd512], %r241;
	// end inline asm
	// begin inline asm
	atom.global.add.u32 %r242, [%rd512], 0;
	// end inline asm
	add.s32 	%r244, %r242, 1;
	// begin inline asm
	atom.global.exch.b32 %r243, [%rd512], %r244;
	// end inline asm
	// begin inline asm
	atom.global.add.u32 %r245, [%rd512], 0;
	// end inline asm
	add.s32 	%r247, %r245, 1;
	// begin inline asm
	atom.global.exch.b32 %r246, [%rd512], %r247;
	// end inline asm
	// begin inline asm
	atom.global.add.u32 %r248, [%rd512], 0;
	// end inline asm
	add.s32 	%r250, %r248, 1;
	// begin inline asm
	atom.global.exch.b32 %r249, [%rd512], %r250;
	// end inline asm
	// begin inline asm
	atom.global.add.u32 %r251, [%rd512], 0;
	// end inline asm
	add.s32 	%r253, %r251, 1;
	// begin inline asm
	atom.global.exch.b32 %r252, [%rd512], %r253;
	// end inline asm
	// begin inline asm
	atom.global.add.u32 %r254, [%rd512], 0;
	// end inline asm
	add.s32 	%r256, %r254, 1;
	// begin inline asm
	atom.global.exch.b32 %r255, [%rd512], %r256;
	// end inline asm
	// begin inline asm
	atom.global.add.u32 %r257, [%rd512], 0;
	// end inline asm
	add.s32 	%r259, %r257, 1;
	// begin inline asm
	atom.global.exch.b32 %r258, [%rd512], %r259;
	// end inline asm
	// begin inline asm
	atom.global.add.u32 %r260, [%rd512], 0;
	// end inline asm
	add.s32 	%r262, %r260, 1;
	// begin inline asm
	atom.global.exch.b32 %r261, [%rd512], %r262;
	// end inline asm
	// begin inline asm
	atom.global.add.u32 %r263, [%rd512], 0;
	// end inline asm
	add.s32 	%r265, %r263, 1;
	// begin inline asm
	atom.global.exch.b32 %r264, [%rd512], %r265;
	// end inline asm
	// begin inline asm
	atom.global.add.u32 %r266, [%rd512], 0;
	// end inline asm
	add.s32 	%r268, %r266, 1;
	// begin inline asm
	atom.global.exch.b32 %r267, [%rd512], %r268;
	// end inline asm
	// begin inline asm
	atom.global.add.u32 %r269, [%rd512], 0;
	// end inline asm
	add.s32 	%r271, %r269, 1;
	// begin inline asm
	atom.global.exch.b32 %r270, [%rd512], %r271;
	// end inline asm
	// begin inline asm
	atom.global.add.u32 %r272, [%rd512], 0;
	// end inline asm
	add.s32 	%r274, %r272, 1;
	// begin inline asm
	atom.global.exch.b32 %r273, [%rd512], %r274;
	// end inline asm
	// begin inline asm
	atom.global.add.u32 %r275, [%rd512], 0;
	// end inline asm
	add.s32 	%r277, %r275, 1;
	// begin inline asm
	atom.global.exch.b32 %r276, [%rd512], %r277;
	// end inline asm
	// begin inline asm
	atom.global.add.u32 %r278, [%rd512], 0;
	// end inline asm
	add.s32 	%r280, %r278, 1;
	// begin inline asm
	atom.global.exch.b32 %r279, [%rd512], %r280;
	// end inline asm
	// begin inline asm
	atom.global.add.u32 %r281, [%rd512], 0;
	// end inline asm
	add.s32 	%r283, %r281, 1;
	// begin inline asm
	atom.global.exch.b32 %r282, [%rd512], %r283;
	// end inline asm
	// begin inline asm
	atom.global.add.u32 %r284, [%rd512], 0;
	// end inline asm
	add.s32 	%r286, %r284, 1;
	// begin inline asm
	atom.global.exch.b32 %r285, [%rd512], %r286;
	// end inline asm
	// begin inline asm
	atom.global.add.u32 %r287, [%rd512], 0;
	// end inline asm
	add.s32 	%r289, %r287, 1;
	// begin inline asm
	atom.global.exch.b32 %r288, [%rd512], %r289;
	// end inline asm
	// begin inline asm
	atom.global.add.u32 %r290, [%rd512], 0;
	// end inline asm
	add.s32 	%r292, %r290, 1;
	// begin inline asm
	atom.global.exch.b32 %r291, [%rd512], %r292;
	// end inline asm
	// begin inline asm
	atom.global.add.u32 %r293, [%rd512], 0;
	// end inline asm
	add.s32 	%r295, %r293, 1;
	// begin inline asm
	atom.global.exch.b32 %r294, [%rd512], %r295;
	// end inline asm
	// begin inline asm
	atom.global.add.u32 %r296, [%rd512], 0;
	// end inline asm
	add.s32 	%r298, %r296, 1;
	// begin inline asm
	atom.global.exch.b32 %r297, [%rd512], %r298;
	// end inline asm
	// begin inline asm
	atom.global.add.u32 %r299, [%rd512], 0;
	// end inline asm
	add.s32 	%r301, %r299, 1;
	// begin inline asm
	atom.global.exch.b32 %r300, [%rd512], %r301;
	// end inline asm
	// begin inline asm
	atom.global.add.u32 %r302, [%rd512], 0;
	// end inline asm
	add.s32 	%r304, %r302, 1;
	// begin inline asm
	atom.global.exch.b32 %r303, [%rd512], %r304;
	// end inline asm
	// begin inline asm
	atom.global.add.u32 %r305, [%rd512], 0;
	// end inline asm
	add.s32 	%r307, %r305, 1;
	// begin inline asm
	atom.global.exch.b32 %r306, [%rd512], %r307;
	// end inline asm
	// begin inline asm
	atom.global.add.u32 %r308, [%rd512], 0;
	// end inline asm
	add.s32 	%r310, %r308, 1;
	// begin inline asm
	atom.global.exch.b32 %r309, [%rd512], %r310;
	// end inline asm
	// begin inline asm
	atom.global.add.u32 %r311, [%rd512], 0;
	// end inline asm
	add.s32 	%r313, %r311, 1;
	// begin inline asm
	atom.global.exch.b32 %r312, [%rd512], %r313;
	// end inline asm
	// begin inline asm
	atom.global.add.u32 %r314, [%rd512], 0;
	// end inline asm
	add.s32 	%r316, %r314, 1;
	// begin inline asm
	atom.global.exch.b32 %r315, [%rd512], %r316;
	// end inline asm
	// begin inline asm
	atom.global.add.u32 %r317, [%rd512], 0;
	// end inline asm
	add.s32 	%r319, %r317, 1;
	// begin inline asm
	atom.global.exch.b32 %r318, [%rd512], %r319;
	// end inline asm
	// begin inline asm
	atom.global.add.u32 %r320, [%rd512], 0;
	// end inline asm
	add.s32 	%r322, %r320, 1;
	// begin inline asm
	atom.global.exch.b32 %r321, [%rd512], %r322;
	// end inline asm
	// begin inline asm
	atom.global.add.u32 %r323, [%rd512], 0;
	// end inline asm
	add.s32 	%r325, %r323, 1;
	// begin inline asm
	atom.global.exch.b32 %r324, [%rd512], %r325;
	// end inline asm
	// begin inline asm
	atom.global.add.u32 %r326, [%rd512], 0;
	// end inline asm
	add.s32 	%r328, %r326, 1;
	// begin inline asm
	atom.global.exch.b32 %r327, [%rd512], %r328;
	// end inline asm
	// begin inline asm
	atom.global.add.u32 %r329, [%rd512], 0;
	// end inline asm
	add.s32 	%r331, %r329, 1;
	// begin inline asm
	atom.global.exch.b32 %r330, [%rd512], %r331;
	// end inline asm
	// begin inline asm
	atom.global.add.u32 %r332, [%rd512], 0;
	// end inline asm
	add.s32 	%r334, %r332, 1;
	// begin inline asm
	atom.global.exch.b32 %r333, [%rd512], %r334;
	// end inline asm
	// begin inline asm
	atom.global.add.u32 %r335, [%rd512], 0;
	// end inline asm
	add.s32 	%r337, %r335, 1;
	// begin inline asm
	atom.global.exch.b32 %r336, [%rd512], %r337;
	// end inline asm
	// begin inline asm
	atom.global.add.u32 %r338, [%rd512], 0;
	// end inline asm
	add.s32 	%r340, %r338, 1;
	// begin inline asm
	atom.global.exch.b32 %r339, [%rd512], %r340;
	// end inline asm
	// begin inline asm
	atom.global.add.u32 %r341, [%rd512], 0;
	// end inline asm
	add.s32 	%r343, %r341, 1;
	// begin inline asm
	atom.global.exch.b32 %r342, [%rd512], %r343;
	// end inline asm
	// begin inline asm
	atom.global.add.u32 %r344, [%rd512], 0;
	// end inline asm
	add.s32 	%r346, %r344, 1;
	// begin inline asm
	atom.global.exch.b32 %r345, [%rd512], %r346;
	// end inline asm
	// begin inline asm
	atom.global.add.u32 %r347, [%rd512], 0;
	// end inline asm
	add.s32 	%r349, %r347, 1;
	// begin inline asm
	atom.global.exch.b32 %r348, [%rd512], %r349;
	// end inline asm
	// begin inline asm
	atom.global.add.u32 %r350, [%rd512], 0;
	// end inline asm
	add.s32 	%r352, %r350, 1;
	// begin inline asm
	atom.global.exch.b32 %r351, [%rd512], %r352;
	// end inline asm
	// begin inline asm
	atom.global.add.u32 %r353, [%rd512], 0;
	// end inline asm
	add.s32 	%r355, %r353, 1;
	// begin inline asm
	atom.global.exch.b32 %r354, [%rd512], %r355;
	// end inline asm
	// begin inline asm
	atom.global.add.u32 %r356, [%rd512], 0;
	// end inline asm
	add.s32 	%r358, %r356, 1;
	// begin inline asm
	atom.global.exch.b32 %r357, [%rd512], %r358;
	// end inline asm
	// begin inline asm
	atom.global.add.u32 %r359, [%rd512], 0;
	// end inline asm
	add.s32 	%r361, %r359, 1;
	// begin inline asm
	atom.global.exch.b32 %r360, [%rd512], %r361;
	// end inline asm
	// begin inline asm
	atom.global.add.u32 %r362, [%rd512], 0;
	// end inline asm
	add.s32 	%r364, %r362, 1;
	// begin inline asm
	atom.global.exch.b32 %r363, [%rd512], %r364;
	// end inline asm
	// begin inline asm
	atom.global.add.u32 %r365, [%rd512], 0;
	// end inline asm
	add.s32 	%r367, %r365, 1;
	// begin inline asm
	atom.global.exch.b32 %r366, [%rd512], %r367;
	// end inline asm
	// begin inline asm
	atom.global.add.u32 %r368, [%rd512], 0;
	// end inline asm
	add.s32 	%r370, %r368, 1;
	// begin inline asm
	atom.global.exch.b32 %r369, [%rd512], %r370;
	// end inline asm
	// begin inline asm
	atom.global.add.u32 %r371, [%rd512], 0;
	// end inline asm
	add.s32 	%r373, %r371, 1;
	// begin inline asm
	atom.global.exch.b32 %r372, [%rd512], %r373;
	// end inline asm
	// begin inline asm
	atom.global.add.u32 %r374, [%rd512], 0;
	// end inline asm
	add.s32 	%r376, %r374, 1;
	// begin inline asm
	atom.global.exch.b32 %r375, [%rd512], %r376;
	// end inline asm
	// begin inline asm
	atom.global.add.u32 %r377, [%rd512], 0;
	// end inline asm
	add.s32 	%r379, %r377, 1;
	// begin inline asm
	atom.global.exch.b32 %r378, [%rd512], %r379;
	// end inline asm
	// begin inline asm
	atom.global.add.u32 %r380, [%rd512], 0;
	// end inline asm
	add.s32 	%r382, %r380, 1;
	// begin inline asm
	atom.global.exch.b32 %r381, [%rd512], %r382;
	// end inline asm
	// begin inline asm
	atom.global.add.u32 %r383, [%rd512], 0;
	// end inline asm
	add.s32 	%r385, %r383, 1;
	// begin inline asm
	atom.global.exch.b32 %r384, [%rd512], %r385;
	// end inline asm
	// begin inline asm
	atom.global.add.u32 %r386, [%rd512], 0;
	// end inline asm
	add.s32 	%r388, %r386, 1;
	// begin inline asm
	atom.global.exch.b32 %r387, [%rd512], %r388;
	// end inline asm
	// begin inline asm
	atom.global.add.u32 %r389, [%rd512], 0;
	// end inline asm
	add.s32 	%r391, %r389, 1;
	// begin inline asm
	atom.global.exch.b32 %r390, [%rd512], %r391;
	// end inline asm
	// begin inline asm
	atom.global.add.u32 %r392, [%rd512], 0;
	// end inline asm
	add.s32 	%r394, %r392, 1;
	// begin inline asm
	atom.global.exch.b32 %r393, [%rd512], %r394;
	// end inline asm
	// begin inline asm
	atom.global.add.u32 %r395, [%rd512], 0;
	// end inline asm
	add.s32 	%r397, %r395, 1;
	// begin inline asm
	atom.global.exch.b32 %r396, [%rd512], %r397;
	// end inline asm
	// begin inline asm
	atom.global.add.u32 %r398, [%rd512], 0;
	// end inline asm
	add.s32 	%r400, %r398, 1;
	// begin inline asm
	atom.global.exch.b32 %r399, [%rd512], %r400;
	// end inline asm
	// begin inline asm
	atom.global.add.u32 %r401, [%rd512], 0;
	// end inline asm
	add.s32 	%r403, %r401, 1;
	// begin inline asm
	atom.global.exch.b32 %r402, [%rd512], %r403;
	// end inline asm
	// begin inline asm
	atom.global.add.u32 %r404, [%rd512], 0;
	// end inline asm
	add.s32 	%r406, %r404, 1;
	// begin inline asm
	atom.global.exch.b32 %r405, [%rd512], %r406;
	// end inline asm
	// begin inline asm
	atom.global.add.u32 %r407, [%rd512], 0;
	// end inline asm
	add.s32 	%r409, %r407, 1;
	// begin inline asm
	atom.global.exch.b32 %r408, [%rd512], %r409;
	// end inline asm
	// begin inline asm
	atom.global.add.u32 %r410, [%rd512], 0;
	// end inline asm
	add.s32 	%r412, %r410, 1;
	// begin inline asm
	atom.global.exch.b32 %r411, [%rd512], %r412;
	// end inline asm
	// begin inline asm
	atom.global.add.u32 %r413, [%rd512], 0;
	// end inline asm
	add.s32 	%r415, %r413, 1;
	// begin inline asm
	atom.global.exch.b32 %r414, [%rd512], %r415;
	// end inline asm
	// begin inline asm
	atom.global.add.u32 %r416, [%rd512], 0;
	// end inline asm
	add.s32 	%r418, %r416, 1;
	// begin inline asm
	atom.global.exch.b32 %r417, [%rd512], %r418;
	// end inline asm
	// begin inline asm
	atom.global.add.u32 %r419, [%rd512], 0;
	// end inline asm
	add.s32 	%r421, %r419, 1;
	// begin inline asm
	atom.global.exch.b32 %r420, [%rd512], %r421;
	// end inline asm
	// begin inline asm
	atom.global.add.u32 %r422, [%rd512], 0;
	// end inline asm
	add.s32 	%r424, %r422, 1;
	// begin inline asm
	atom.global.exch.b32 %r423, [%rd512], %r424;
	// end inline asm
	// begin inline asm
	atom.global.add.u32 %r425, [%rd512], 0;
	// end inline asm
	add.s32 	%r427, %r425, 1;
	// begin inline asm
	atom.global.exch.b32 %r426, [%rd512], %r427;
	// end inline asm
	// begin inline asm
	atom.global.add.u32 %r428, [%rd512], 0;
	// end inline asm
	add.s32 	%r430, %r428, 1;
	// begin inline asm
	atom.global.exch.b32 %r429, [%rd512], %r430;
	// end inline asm
	// begin inline asm
	atom.global.add.u32 %r431, [%rd512], 0;
	// end inline asm
	add.s32 	%r433, %r431, 1;
	// begin inline asm
	atom.global.exch.b32 %r432, [%rd512], %r433;
	// end inline asm
	// begin inline asm
	atom.global.add.u32 %r434, [%rd512], 0;
	// end inline asm
	add.s32 	%r436, %r434, 1;
	// begin inline asm
	atom.global.exch.b32 %r435, [%rd512], %r436;
	// end inline asm
	// begin inline asm
	atom.global.add.u32 %r437, [%rd512], 0;
	// end inline asm
	add.s32 	%r439, %r437, 1;
	// begin inline asm
	atom.global.exch.b32 %r438, [%rd512], %r439;
	// end inline asm
	// begin inline asm
	atom.global.add.u32 %r440, [%rd512], 0;
	// end inline asm
	add.s32 	%r442, %r440, 1;
	// begin inline asm
	atom.global.exch.b32 %r441, [%rd512], %r442;
	// end inline asm
	// begin inline asm
	atom.global.add.u32 %r443, [%rd512], 0;
	// end inline asm
	add.s32 	%r445, %r443, 1;
	// begin inline asm
	atom.global.exch.b32 %r444, [%rd512], %r445;
	// end inline asm
	// begin inline asm
	atom.global.add.u32 %r446, [%rd512], 0;
	// end inline asm
	add.s32 	%r448, %r446, 1;
	// begin inline asm
	atom.global.exch.b32 %r447, [%rd512], %r448;
	// end inline asm
	// begin inline asm
	atom.global.add.u32 %r449, [%rd512], 0;
	// end inline asm
	add.s32 	%r451, %r449, 1;
	// begin inline asm
	atom.global.exch.b32 %r450, [%rd512], %r451;
	// end inline asm
	// begin inline asm
	atom.global.add.u32 %r452, [%rd512], 0;
	// end inline asm
	add.s32 	%r454, %r452, 1;
	// begin inline asm
	atom.global.exch.b32 %r453, [%rd512], %r454;
	// end inline asm
	// begin inline asm
	atom.global.add.u32 %r455, [%rd512], 0;
	// end inline asm
	add.s32 	%r457, %r455, 1;
	// begin inline asm
	atom.global.exch.b32 %r456, [%rd512], %r457;
	// end inline asm
	// begin inline asm
	atom.global.add.u32 %r458, [%rd512], 0;
	// end inline asm
	add.s32 	%r460, %r458, 1;
	// begin inline asm
	atom.global.exch.b32 %r459, [%rd512], %r460;
	// end inline asm
	// begin inline asm
	atom.global.add.u32 %r461, [%rd512], 0;
	// end inline asm
	add.s32 	%r463, %r461, 1;
	// begin inline asm
	atom.global.exch.b32 %r462, [%rd512], %r463;
	// end inline asm
	// begin inline asm
	atom.global.add.u32 %r464, [%rd512], 0;
	// end inline asm
	add.s32 	%r466, %r464, 1;
	// begin inline asm
	atom.global.exch.b32 %r465, [%rd512], %r466;
	// end inline asm
	// begin inline asm
	atom.global.add.u32 %r467, [%rd512], 0;
	// end inline asm
	add.s32 	%r469, %r467, 1;
	// begin inline asm
	atom.global.exch.b32 %r468, [%rd512], %r469;
	// end inline asm
	// begin inline asm
	atom.global.add.u32 %r470, [%rd512], 0;
	// end inline asm
	add.s32 	%r472, %r470, 1;
	// begin inline asm
	atom.global.exch.b32 %r471, [%rd512], %r472;
	// end inline asm
	// begin inline asm
	atom.global.add.u32 %r473, [%rd512], 0;
	// end inline asm
	add.s32 	%r475, %r473, 1;
	// begin inline asm
	atom.global.exch.b32 %r474, [%rd512], %r475;
	// end inline asm
	// begin inline asm
	atom.global.add.u32 %r476, [%rd512], 0;
	// end inline asm
	add.s32 	%r478, %r476, 1;
	// begin inline asm
	atom.global.exch.b32 %r477, [%rd512], %r478;
	// end inline asm
	// begin inline asm
	atom.global.add.u32 %r479, [%rd512], 0;
	// end inline asm
	add.s32 	%r481, %r479, 1;
	// begin inline asm
	atom.global.exch.b32 %r480, [%rd512], %r481;
	// end inline asm
	// begin inline asm
	atom.global.add.u32 %r482, [%rd512], 0;
	// end inline asm
	add.s32 	%r484, %r482, 1;
	// begin inline asm
	atom.global.exch.b32 %r483, [%rd512], %r484;
	// end inline asm
	// begin inline asm
	atom.global.add.u32 %r485, [%rd512], 0;
	// end inline asm
	add.s32 	%r487, %r485, 1;
	// begin inline asm
	atom.global.exch.b32 %r486, [%rd512], %r487;
	// end inline asm
	// begin inline asm
	atom.global.add.u32 %r488, [%rd512], 0;
	// end inline asm
	add.s32 	%r490, %r488, 1;
	// begin inline asm
	atom.global.exch.b32 %r489, [%rd512], %r490;
	// end inline asm
	// begin inline asm
	atom.global.add.u32 %r491, [%rd512], 0;
	// end inline asm
	add.s32 	%r493, %r491, 1;
	// begin inline asm
	atom.global.exch.b32 %r492, [%rd512], %r493;
	// end inline asm
	// begin inline asm
	atom.global.add.u32 %r494, [%rd512], 0;
	// end inline asm
	add.s32 	%r496, %r494, 1;
	// begin inline asm
	atom.global.exch.b32 %r495, [%rd512], %r496;
	// end inline asm
	// begin inline asm
	atom.global.add.u32 %r497, [%rd512], 0;
	// end inline asm
	add.s32 	%r499, %r497, 1;
	// begin inline asm
	atom.global.exch.b32 %r498, [%rd512], %r499;
	// end inline asm
	// begin inline asm
	atom.global.add.u32 %r500, [%rd512], 0;
	// end inline asm
	add.s32 	%r502, %r500, 1;
	// begin inline asm
	atom.global.exch.b32 %r501, [%rd512], %r502;
	// end inline asm
	// begin inline asm
	atom.global.add.u32 %r503, [%rd512], 0;
	// end inline asm
	add.s32 	%r505, %r503, 1;
	// begin inline asm
	atom.global.exch.b32 %r504, [%rd512], %r505;
	// end inline asm
	// begin inline asm
	atom.global.add.u32 %r506, [%rd512], 0;
	// end inline asm
	add.s32 	%r508, %r506, 1;
	// begin inline asm
	atom.global.exch.b32 %r507, [%rd512], %r508;
	// end inline asm
	// begin inline asm
	atom.global.add.u32 %r509, [%rd512], 0;
	// end inline asm
	add.s32 	%r511, %r509, 1;
	// begin inline asm
	atom.global.exch.b32 %r510, [%rd512], %r511;
	// end inline asm
	// begin inline asm
	atom.global.add.u32 %r512, [%rd512], 0;
	// end inline asm
	add.s32 	%r514, %r512, 1;
	// begin inline asm
	atom.global.exch.b32 %r513, [%rd512], %r514;
	// end inline asm
	// begin inline asm
	atom.global.add.u32 %r515, [%rd512], 0;
	// end inline asm
	add.s32 	%r517, %r515, 1;
	// begin inline asm
	atom.global.exch.b32 %r516, [%rd512], %r517;
	// end inline asm
	// begin inline asm
	atom.global.add.u32 %r518, [%rd512], 0;
	// end inline asm
	add.s32 	%r520, %r518, 1;
	// begin inline asm
	atom.global.exch.b32 %r519, [%rd512], %r520;
	// end inline asm
	// begin inline asm
	atom.global.add.u32 %r521, [%rd512], 0;
	// end inline asm
	add.s32 	%r523, %r521, 1;
	// begin inline asm
	atom.global.exch.b32 %r522, [%rd512], %r523;
	// end inline asm
	// begin inline asm
	atom.global.add.u32 %r524, [%rd512], 0;
	// end inline asm
	add.s32 	%r526, %r524, 1;
	// begin inline asm
	atom.global.exch.b32 %r525, [%rd512], %r526;
	// end inline asm
	// begin inline asm
	atom.global.add.u32 %r527, [%rd512], 0;
	// end inline asm
	add.s32 	%r529, %r527, 1;
	// begin inline asm
	atom.global.exch.b32 %r528, [%rd512], %r529;
	// end inline asm
	// begin inline asm
	atom.global.add.u32 %r530, [%rd512], 0;
	// end inline asm
	add.s32 	%r532, %r530, 1;
	// begin inline asm
	atom.global.exch.b32 %r531, [%rd512], %r532;
	// end inline asm
	// begin inline asm
	atom.global.add.u32 %r533, [%rd512], 0;
	// end inline asm
	add.s32 	%r535, %r533, 1;
	// begin inline asm
	atom.global.exch.b32 %r534, [%rd512], %r535;
	// end inline asm
	// begin inline asm
	atom.global.add.u32 %r536, [%rd512], 0;
	// end inline asm
	add.s32 	%r538, %r536, 1;
	// begin inline asm
	atom.global.exch.b32 %r537, [%rd512], %r538;
	// end inline asm
	// begin inline asm
	atom.global.add.u32 %r539, [%rd512], 0;
	// end inline asm
	add.s32 	%r541, %r539, 1;
	// begin inline asm
	atom.global.exch.b32 %r540, [%rd512], %r541;
	// end inline asm
	// begin inline asm
	atom.global.add.u32 %r542, [%rd512], 0;
	// end inline asm
	add.s32 	%r544, %r542, 1;
	// begin inline asm
	atom.global.exch.b32 %r543, [%rd512], %r544;
	// end inline asm
	// begin inline asm
	atom.global.add.u32 %r545, [%rd512], 0;
	// end inline asm
	add.s32 	%r547, %r545, 1;
	// begin inline asm
	atom.global.exch.b32 %r546, [%rd512], %r547;
	// end inline asm
	// begin inline asm
	atom.global.add.u32 %r548, [%rd512], 0;
	// end inline asm
	add.s32 	%r550, %r548, 1;
	// begin inline asm
	atom.global.exch.b32 %r549, [%rd512], %r550;
	// end inline asm
	// begin inline asm
	atom.global.add.u32 %r551, [%rd512], 0;
	// end inline asm
	add.s32 	%r553, %r551, 1;
	// begin inline asm
	atom.global.exch.b32 %r552, [%rd512], %r553;
	// end inline asm
	// begin inline asm
	atom.global.add.u32 %r554, [%rd512], 0;
	// end inline asm
	add.s32 	%r556, %r554, 1;
	// begin inline asm
	atom.global.exch.b32 %r555, [%rd512], %r556;
	// end inline asm
	// begin inline asm
	atom.global.add.u32 %r557, [%rd512], 0;
	// end inline asm
	add.s32 	%r559, %r557, 1;
	// begin inline asm
	atom.global.exch.b32 %r558, [%rd512], %r559;
	// end inline asm
	// begin inline asm
	atom.global.add.u32 %r560, [%rd512], 0;
	// end inline asm
	add.s32 	%r562, %r560, 1;
	// begin inline asm
	atom.global.exch.b32 %r561, [%rd512], %r562;
	// end inline asm
	// begin inline asm
	atom.global.add.u32 %r563, [%rd512], 0;
	// end inline asm
	add.s32 	%r565, %r563, 1;
	// begin inline asm
	atom.global.exch.b32 %r564, [%rd512], %r565;
	// end inline asm
	// begin inline asm
	atom.global.add.u32 %r566, [%rd512], 0;
	// end inline asm
	add.s32 	%r568, %r566, 1;
	// begin inline asm
	atom.global.exch.b32 %r567, [%rd512], %r568;
	// end inline asm
	// begin inline asm
	atom.global.add.u32 %r569, [%rd512], 0;
	// end inline asm
	add.s32 	%r571, %r569, 1;
	// begin inline asm
	atom.global.exch.b32 %r570, [%rd512], %r571;
	// end inline asm
	// begin inline asm
	atom.global.add.u32 %r572, [%rd512], 0;
	// end inline asm
	add.s32 	%r574, %r572, 1;
	// begin inline asm
	atom.global.exch.b32 %r573, [%rd512], %r574;
	// end inline asm
	// begin inline asm
	atom.global.add.u32 %r575, [%rd512], 0;
	// end inline asm
	add.s32 	%r577, %r575, 1;
	// begin inline asm
	atom.global.exch.b32 %r576, [%rd512], %r577;
	// end inline asm
	// begin inline asm
	atom.global.add.u32 %r578, [%rd512], 0;
	// end inline asm
	add.s32 	%r580, %r578, 1;
	// begin inline asm
	atom.global.exch.b32 %r579, [%rd512], %r580;
	// end inline asm
	// begin inline asm
	atom.global.add.u32 %r581, [%rd512], 0;
	// end inline asm
	add.s32 	%r583, %r581, 1;
	// begin inline asm
	atom.global.exch.b32 %r582, [%rd512], %r583;
	// end inline asm
	// begin inline asm
	atom.global.add.u32 %r584, [%rd512], 0;
	// end inline asm
	add.s32 	%r586, %r584, 1;
	// begin inline asm
	atom.global.exch.b32 %r585, [%rd512], %r586;
	// end inline asm
	// begin inline asm
	atom.global.add.u32 %r587, [%rd512], 0;
	// end inline asm
	add.s32 	%r589, %r587, 1;
	// begin inline asm
	atom.global.exch.b32 %r588, [%rd512], %r589;
	// end inline asm
	// begin inline asm
	atom.global.add.u32 %r590, [%rd512], 0;
	// end inline asm
	add.s32 	%r592, %r590, 1;
	// begin inline asm
	atom.global.exch.b32 %r591, [%rd512], %r592;
	// end inline asm
	// begin inline asm
	atom.global.add.u32 %r593, [%rd512], 0;
	// end inline asm
	add.s32 	%r595, %r593, 1;
	// begin inline asm
	atom.global.exch.b32 %r594, [%rd512], %r595;
	// end inline asm
	// begin inline asm
	atom.global.add.u32 %r596, [%rd512], 0;
	// end inline asm
	add.s32 	%r598, %r596, 1;
	// begin inline asm
	atom.global.exch.b32 %r597, [%rd512], %r598;
	// end inline asm
	// begin inline asm
	atom.global.add.u32 %r599, [%rd512], 0;
	// end inline asm
	add.s32 	%r601, %r599, 1;
	// begin inline asm
	atom.global.exch.b32 %r600, [%rd512], %r601;
	// end inline asm
	// begin inline asm
	atom.global.add.u32 %r602, [%rd512], 0;
	// end inline asm
	add.s32 	%r604, %r602, 1;
	// begin inline asm
	atom.global.exch.b32 %r603, [%rd512], %r604;
	// end inline asm
	// begin inline asm
	atom.global.add.u32 %r605, [%rd512], 0;
	// end inline asm
	add.s32 	%r607, %r605, 1;
	// begin inline asm
	atom.global.exch.b32 %r606, [%rd512], %r607;
	// end inline asm
	// begin inline asm
	atom.global.add.u32 %r608, [%rd512], 0;
	// end inline asm
	add.s32 	%r610, %r608, 1;
	// begin inline asm
	atom.global.exch.b32 %r609, [%rd512], %r610;
	// end inline asm
	// begin inline asm
	atom.global.add.u32 %r611, [%rd512], 0;
	// end inline asm
	add.s32 	%r613, %r611, 1;
	// begin inline asm
	atom.global.exch.b32 %r612, [%rd512], %r613;
	// end inline asm
	// begin inline asm
	atom.global.add.u32 %r614, [%rd512], 0;
	// end inline asm
	add.s32 	%r616, %r614, 1;
	// begin inline asm
	atom.global.exch.b32 %r615, [%rd512], %r616;
	// end inline asm
	// begin inline asm
	atom.global.add.u32 %r617, [%rd512], 0;
	// end inline asm
	add.s32 	%r619, %r617, 1;
	// begin inline asm
	atom.global.exch.b32 %r618, [%rd512], %r619;
	// end inline asm
	// begin inline asm
	atom.global.add.u32 %r620, [%rd512], 0;
	// end inline asm
	add.s32 	%r622, %r620, 1;
	// begin inline asm
	atom.global.exch.b32 %r621, [%rd512], %r622;
	// end inline asm
	// begin inline asm
	atom.global.add.u32 %r623, [%rd512], 0;
	// end inline asm
	add.s32 	%r625, %r623, 1;
	// begin inline asm
	atom.global.exch.b32 %r624, [%rd512], %r625;
	// end inline asm
	// begin inline asm
	atom.global.add.u32 %r626, [%rd512], 0;
	// end inline asm
	add.s32 	%r628, %r626, 1;
	// begin inline asm
	atom.global.exch.b32 %r627, [%rd512], %r628;
	// end inline asm
	// begin inline asm
	atom.global.add.u32 %r629, [%rd512], 0;
	// end inline asm
	add.s32 	%r631, %r629, 1;
	// begin inline asm
	atom.global.exch.b32 %r630, [%rd512], %r631;
	// end inline asm
	// begin inline asm
	atom.global.add.u32 %r632, [%rd512], 0;
	// end inline asm
	add.s32 	%r634, %r632, 1;
	// begin inline asm
	atom.global.exch.b32 %r633, [%rd512], %r634;
	// end inline asm
	// begin inline asm
	atom.global.add.u32 %r635, [%rd512], 0;
	// end inline asm
	add.s32 	%r637, %r635, 1;
	// begin inline asm
	atom.global.exch.b32 %r636, [%rd512], %r637;
	// end inline asm
	// begin inline asm
	atom.global.add.u32 %r638, [%rd512], 0;
	// end inline asm
	add.s32 	%r640, %r638, 1;
	// begin inline asm
	atom.global.exch.b32 %r639, [%rd512], %r640;
	// end inline asm
	// begin inline asm
	atom.global.add.u32 %r641, [%rd512], 0;
	// end inline asm
	add.s32 	%r643, %r641, 1;
	// begin inline asm
	atom.global.exch.b32 %r642, [%rd512], %r643;
	// end inline asm
	// begin inline asm
	atom.global.add.u32 %r644, [%rd512], 0;
	// end inline asm
	add.s32 	%r646, %r644, 1;
	// begin inline asm
	atom.global.exch.b32 %r645, [%rd512], %r646;
	// end inline asm
	// begin inline asm
	atom.global.add.u32 %r647, [%rd512], 0;
	// end inline asm
	add.s32 	%r649, %r647, 1;
	// begin inline asm
	atom.global.exch.b32 %r648, [%rd512], %r649;
	// end inline asm
	// begin inline asm
	atom.global.add.u32 %r650, [%rd512], 0;
	// end inline asm
	add.s32 	%r652, %r650, 1;
	// begin inline asm
	atom.global.exch.b32 %r651, [%rd512], %r652;
	// end inline asm
	// begin inline asm
	atom.global.add.u32 %r653, [%rd512], 0;
	// end inline asm
	add.s32 	%r655, %r653, 1;
	// begin inline asm
	atom.global.exch.b32 %r654, [%rd512], %r655;
	// end inline asm
	// begin inline asm
	atom.global.add.u32 %r656, [%rd512], 0;
	// end inline asm
	add.s32 	%r658, %r656, 1;
	// begin inline asm
	atom.global.exch.b32 %r657, [%rd512], %r658;
	// end inline asm
	// begin inline asm
	atom.global.add.u32 %r659, [%rd512], 0;
	// end inline asm
	add.s32 	%r661, %r659, 1;
	// begin inline asm
	atom.global.exch.b32 %r660, [%rd512], %r661;
	// end inline asm
	// begin inline asm
	atom.global.add.u32 %r662, [%rd512], 0;
	// end inline asm
	add.s32 	%r664, %r662, 1;
	// begin inline asm
	atom.global.exch.b32 %r663, [%rd512], %r664;
	// end inline asm
	// begin inline asm
	atom.global.add.u32 %r665, [%rd512], 0;
	// end inline asm
	add.s32 	%r667, %r665, 1;
	// begin inline asm
	atom.global.exch.b32 %r666, [%rd512], %r667;
	// end inline asm
	// begin inline asm
	atom.global.add.u32 %r668, [%rd512], 0;
	// end inline asm
	add.s32 	%r670, %r668, 1;
	// begin inline asm
	atom.global.exch.b32 %r669, [%rd512], %r670;
	// end inline asm
	// begin inline asm
	atom.global.add.u32 %r671, [%rd512], 0;
	// end inline asm
	add.s32 	%r673, %r671, 1;
	// begin inline asm
	atom.global.exch.b32 %r672, [%rd512], %r673;
	// end inline asm
	// begin inline asm
	atom.global.add.u32 %r674, [%rd512], 0;
	// end inline asm
	add.s32 	%r676, %r674, 1;
	// begin inline asm
	atom.global.exch.b32 %r675, [%rd512], %r676;
	// end inline asm
	// begin inline asm
	atom.global.add.u32 %r677, [%rd512], 0;
	// end inline asm
	add.s32 	%r679, %r677, 1;
	// begin inline asm
	atom.global.exch.b32 %r678, [%rd512], %r679;
	// end inline asm
	// begin inline asm
	atom.global.add.u32 %r680, [%rd512], 0;
	// end inline asm
	add.s32 	%r682, %r680, 1;
	// begin inline asm
	atom.global.exch.b32 %r681, [%rd512], %r682;
	// end inline asm
	// begin inline asm
	atom.global.add.u32 %r683, [%rd512], 0;
	// end inline asm
	add.s32 	%r685, %r683, 1;
	// begin inline asm
	atom.global.exch.b32 %r684, [%rd512], %r685;
	// end inline asm
	// begin inline asm
	atom.global.add.u32 %r686, [%rd512], 0;
	// end inline asm
	add.s32 	%r688, %r686, 1;
	// begin inline asm
	atom.global.exch.b32 %r687, [%rd512], %r688;
	// end inline asm
	// begin inline asm
	atom.global.add.u32 %r689, [%rd512], 0;
	// end inline asm
	add.s32 	%r691, %r689, 1;
	// begin inline asm
	atom.global.exch.b32 %r690, [%rd512], %r691;
	// end inline asm
	// begin inline asm
	atom.global.add.u32 %r692, [%rd512], 0;
	// end inline asm
	add.s32 	%r694, %r692, 1;
	// begin inline asm
	atom.global.exch.b32 %r693, [%rd512], %r694;
	// end inline asm
	// begin inline asm
	atom.global.add.u32 %r695, [%rd512], 0;
	// end inline asm
	add.s32 	%r697, %r695, 1;
	// begin inline asm
	atom.global.exch.b32 %r696, [%rd512], %r697;
	// end inline asm
	// begin inline asm
	atom.global.add.u32 %r698, [%rd512], 0;
	// end inline asm
	add.s32 	%r700, %r698, 1;
	// begin inline asm
	atom.global.exch.b32 %r699, [%rd512], %r700;
	// end inline asm
	// begin inline asm
	atom.global.add.u32 %r701, [%rd512], 0;
	// end inline asm
	add.s32 	%r703, %r701, 1;
	// begin inline asm
	atom.global.exch.b32 %r702, [%rd512], %r703;
	// end inline asm
	// begin inline asm
	atom.global.add.u32 %r704, [%rd512], 0;
	// end inline asm
	add.s32 	%r706, %r704, 1;
	// begin inline asm
	atom.global.exch.b32 %r705, [%rd512], %r706;
	// end inline asm
	// begin inline asm
	atom.global.add.u32 %r707, [%rd512], 0;
	// end inline asm
	add.s32 	%r709, %r707, 1;
	// begin inline asm
	atom.global.exch.b32 %r708, [%rd512], %r709;
	// end inline asm
	// begin inline asm
	atom.global.add.u32 %r710, [%rd512], 0;
	// end inline asm
	add.s32 	%r712, %r710, 1;
	// begin inline asm
	atom.global.exch.b32 %r711, [%rd512], %r712;
	// end inline asm
	// begin inline asm
	atom.global.add.u32 %r713, [%rd512], 0;
	// end inline asm
	add.s32 	%r715, %r713, 1;
	// begin inline asm
	atom.global.exch.b32 %r714, [%rd512], %r715;
	// end inline asm
	// begin inline asm
	atom.global.add.u32 %r716, [%rd512], 0;
	// end inline asm
	add.s32 	%r718, %r716, 1;
	// begin inline asm
	atom.global.exch.b32 %r717, [%rd512], %r718;
	// end inline asm
	// begin inline asm
	atom.global.add.u32 %r719, [%rd512], 0;
	// end inline asm
	add.s32 	%r721, %r719, 1;
	// begin inline asm
	atom.global.exch.b32 %r720, [%rd512], %r721;
	// end inline asm
	// begin inline asm
	atom.global.add.u32 %r722, [%rd512], 0;
	// end inline asm
	add.s32 	%r724, %r722, 1;
	// begin inline asm
	atom.global.exch.b32 %r723, [%rd512], %r724;
	// end inline asm
	// begin inline asm
	atom.global.add.u32 %r725, [%rd512], 0;
	// end inline asm
	add.s32 	%r727, %r725, 1;
	// begin inline asm
	atom.global.exch.b32 %r726, [%rd512], %r727;
	// end inline asm
	// begin inline asm
	atom.global.add.u32 %r728, [%rd512], 0;
	// end inline asm
	add.s32 	%r730, %r728, 1;
	// begin inline asm
	atom.global.exch.b32 %r729, [%rd512], %r730;
	// end inline asm
	// begin inline asm
	atom.global.add.u32 %r731, [%rd512], 0;
	// end inline asm
	add.s32 	%r733, %r731, 1;
	// begin inline asm
	atom.global.exch.b32 %r732, [%rd512], %r733;
	// end inline asm
	// begin inline asm
	atom.global.add.u32 %r734, [%rd512], 0;
	// end inline asm
	add.s32 	%r736, %r734, 1;
	// begin inline asm
	atom.global.exch.b32 %r735, [%rd512], %r736;
	// end inline asm
	// begin inline asm
	atom.global.add.u32 %r737, [%rd512], 0;
	// end inline asm
	add.s32 	%r739, %r737, 1;
	// begin inline asm
	atom.global.exch.b32 %r738, [%rd512], %r739;
	// end inline asm
	// begin inline asm
	atom.global.add.u32 %r740, [%rd512], 0;
	// end inline asm
	add.s32 	%r742, %r740, 1;
	// begin inline asm
	atom.global.exch.b32 %r741, [%rd512], %r742;
	// end inline asm
	// begin inline asm
	atom.global.add.u32 %r743, [%rd512], 0;
	// end inline asm
	add.s32 	%r745, %r743, 1;
	// begin inline asm
	atom.global.exch.b32 %r744, [%rd512], %r745;
	// end inline asm
	// begin inline asm
	atom.global.add.u32 %r746, [%rd512], 0;
	// end inline asm
	add.s32 	%r748, %r746, 1;
	// begin inline asm
	atom.global.exch.b32 %r747, [%rd512], %r748;
	// end inline asm
	// begin inline asm
	atom.global.add.u32 %r749, [%rd512], 0;
	// end inline asm
	add.s32 	%r751, %r749, 1;
	// begin inline asm
	atom.global.exch.b32 %r750, [%rd512], %r751;
	// end inline asm
	// begin inline asm
	atom.global.add.u32 %r752, [%rd512], 0;
	// end inline asm
	add.s32 	%r754, %r752, 1;
	// begin inline asm
	atom.global.exch.b32 %r753, [%rd512], %r754;
	// end inline asm
	// begin inline asm
	atom.global.add.u32 %r755, [%rd512], 0;
	// end inline asm
	add.s32 	%r757, %r755, 1;
	// begin inline asm
	atom.global.exch.b32 %r756, [%rd512], %r757;
	// end inline asm
	// begin inline asm
	atom.global.add.u32 %r758, [%rd512], 0;
	// end inline asm
	add.s32 	%r760, %r758, 1;
	// begin inline asm
	atom.global.exch.b32 %r759, [%rd512], %r760;
	// end inline asm
	// begin inline asm
	atom.global.add.u32 %r761, [%rd512], 0;
	// end inline asm
	add.s32 	%r763, %r761, 1;
	// begin inline asm
	atom.global.exch.b32 %r762, [%rd512], %r763;
	// end inline asm
	// begin inline asm
	atom.global.add.u32 %r764, [%rd512], 0;
	// end inline asm
	add.s32 	%r766, %r764, 1;
	// begin inline asm
	atom.global.exch.b32 %r765, [%rd512], %r766;
	// end inline asm
	// begin inline asm
	atom.global.add.u32 %r767, [%rd512], 0;
	// end inline asm
	add.s32 	%r769, %r767, 1;
	// begin inline asm
	atom.global.exch.b32 %r768, [%rd512], %r769;
	// end inline asm
$L__BB73_2:
	ret;

}
	// .globl	_Z4testIL_Z12load_relaxedPKjEL_Z13store_relaxedPjjELi256E14strided_accessILj1024ELj2EE11lower_lanesILj2EEEvv
.visible .entry _Z4testIL_Z12load_relaxedPKjEL_Z13store_relaxedPjjELi256E14strided_accessILj1024ELj2EE11lower_lanesILj2EEEvv()
{
	.reg .pred 	%p<2>;
	.reg .b32 	%r<519>;
	.reg .b64 	%rd<517>;

	// begin inline asm
	mov.u32 %r1, %laneid;
	// end inline asm
	setp.gt.u32 	%p1, %r1, 1;
	@%p1 bra 	$L__BB74_2;
	mov.u32 	%r514, %ctaid.x;
	mov.u32 	%r515, %ntid.x;
	mov.u32 	%r516, %tid.x;
	mad.lo.s32 	%r517, %r514, %r515, %r516;
	shl.b32 	%r518, %r517, 3;
	cvt.u64.u32 	%rd513, %r518;
	and.b64  	%rd514, %rd513, 4088;
	mov.u64 	%rd515, buffer;
	cvta.global.u64 	%rd516, %rd515;
	add.s64 	%rd512, %rd516, %rd514;
	// begin inline asm
	ld.relaxed.gpu.u32 %r2, [%rd512];
	// end inline asm
	add.s32 	%r3, %r2, 1;
	// begin inline asm
	st.relaxed.gpu.u32 [%rd512], %r3;
	// end inline asm
	// begin inline asm
	ld.relaxed.gpu.u32 %r4, [%rd512];
	// end inline asm
	add.s32 	%r5, %r4, 1;
	// begin inline asm
	st.relaxed.gpu.u32 [%rd512], %r5;
	// end inline asm
	// begin inline asm
	ld.relaxed.gpu.u32 %r6, [%rd512];
	// end inline asm
	add.s32 	%r7, %r6, 1;
	// begin inline asm
	st.relaxed.gpu.u32 [%rd512], %r7;
	// end inline asm
	// begin inline asm
	ld.relaxed.gpu.u32 %r8, [%rd512];
	// end inline asm
	add.s32 	%r9, %r8, 1;
	// begin inline asm
	st.relaxed.gpu.u32 [%rd512], %r9;
	// end inline asm
	// begin inline asm
	ld.relaxed.gpu.u32 %r10, [%rd512];
	// end inline asm
	add.s32 	%r11, %r10, 1;
	// begin inline asm
	st.relaxed.gpu.u32 [%rd512], %r11;
	// end inline asm
	// begin inline asm
	ld.relaxed.gpu.u32 %r12, [%rd512];
	// end inline asm
	add.s32 	%r13, %r12, 1;
	// begin inline asm
	st.relaxed.gpu.u32 [%rd512], %r13;
	// end inline asm
	// begin inline asm
	ld.relaxed.gpu.u32 %r14, [%rd512];
	// end inline asm
	add.s32 	%r15, %r14, 1;
	// begin inline asm
	st.relaxed.gpu.u32 [%rd512], %r15;
	// end inline asm
	// begin inline asm
	ld.relaxed.gpu.u32 %r16, [%rd512];
	// end inline asm
	add.s32 	%r17, %r16, 1;
	// begin inline asm
	st.relaxed.gpu.u32 [%rd512], %r17;
	// end inline asm
	// begin inline asm
	ld.relaxed.gpu.u32 %r18, [%rd512];
	// end inline asm
	add.s32 	%r19, %r18, 1;
	// begin inline asm
	st.relaxed.gpu.u32 [%rd512], %r19;
	// end inline asm
	// begin inline asm
	ld.relaxed.gpu.u32 %r20, [%rd512];
	// end inline asm
	add.s32 	%r21, %r20, 1;
	// begin inline asm
	st.relaxed.gpu.u32 [%rd512], %r21;
	// end inline asm
	// begin inline asm
	ld.relaxed.gpu.u32 %r22, [%rd512];
	// end inline asm
	add.s32 	%r23, %r22, 1;
	// begin inline asm
	st.relaxed.gpu.u32 [%rd512], %r23;
	// end inline asm
	// begin inline asm
	ld.relaxed.gpu.u32 %r24, [%rd512];
	// end inline asm
	add.s32 	%r25, %r24, 1;
	// begin inline asm
	st.relaxed.gpu.u32 [%rd512], %r25;
	// end inline asm
	// begin inline asm
	ld.relaxed.gpu.u32 %r26, [%rd512];
	// end inline asm
	add.s32 	%r27, %r26, 1;
	// begin inline asm
	st.relaxed.gpu.u32 [%rd512], %r27;
	// end inline asm
	// begin inline asm
	ld.relaxed.gpu.u32 %r28, [%rd512];
	// end inline asm
	add.s32 	%r29, %r28, 1;
	// begin inline asm
	st.relaxed.gpu.u32 [%rd512], %r29;
	// end inline asm
	// begin inline asm
	ld.relaxed.gpu.u32 %r30, [%rd512];
	// end inline asm
	add.s32 	%r31, %r30, 1;
	// begin inline asm
	st.relaxed.gpu.u32 [%rd512], %r31;
	// end inline asm
	// begin inline asm
	ld.relaxed.gpu.u32 %r32, [%rd512];
	// end inline asm
	add.s32 	%r33, %r32, 1;
	// begin inline asm
	st.relaxed.gpu.u32 [%rd512], %r33;
	// end inline asm
	// begin inline asm
	ld.relaxed.gpu.u32 %r34, [%rd512];
	// end inline asm
	add.s32 	%r35, %r34, 1;
	// begin inline asm
	st.relaxed.gpu.u32 [%rd512], %r35;
	// end inline asm
	// begin inline asm
	ld.relaxed.gpu.u32 %r36, [%rd512];
	// end inline asm
	add.s32 	%r37, %r36, 1;
	// begin inline asm
	st.relaxed.gpu.u32 [%rd512], %r37;
	// end inline asm
	// begin inline asm
	ld.relaxed.gpu.u32 %r38, [%rd512];
	// end inline asm
	add.s32 	%r39, %r38, 1;
	// begin inline asm
	st.relaxed.gpu.u32 [%rd512], %r39;
	// end inline asm
	// begin inline asm
	ld.relaxed.gpu.u32 %r40, [%rd512];
	// end inline asm
	add.s32 	%r41, %r40, 1;
	// begin inline asm
	st.relaxed.gpu.u32 [%rd512], %r41;
	// end inline asm
	// begin inline asm
	ld.relaxed.gpu.u32 %r42, [%rd512];
	// end inline asm
	add.s32 	%r43, %r42, 1;
	// begin inline asm
	st.relaxed.gpu.u32 [%rd512], %r43;
	// end inline asm
	// begin inline asm
	ld.relaxed.gpu.u32 %r44, [%rd512];
	// end inline asm
	add.s32 	%r45, %r44, 1;
	// begin inline asm
	st.relaxed.gpu.u32 [%rd512], %r45;
	// end inline asm
	// begin inline asm
	ld.relaxed.gpu.u32 %r46, [%rd512];
	// end inline asm
	add.s32 	%r47, %r46, 1;
	// begin inline asm
	st.relaxed.gpu.u32 [%rd512], %r47;
	// end inline asm
	// begin inline asm
	ld.relaxed.gpu.u32 %r48, [%rd512];
	// end inline asm
	add.s32 	%r49, %r48, 1;
	// begin inline asm
	st.relaxed.gpu.u32 [%rd512], %r49;
	// end inline asm
	// begin inline asm
	ld.relaxed.gpu.u32 %r50, [%rd512];
	// end inline asm
	add.s32 	%r51, %r50, 1;
	// begin inline asm
	st.relaxed.gpu.u32 [%rd512], %r51;
	// end inline asm
	// begin inline asm
	ld.relaxed.gpu.u32 %r52, [%rd512];
	// end inline asm
	add.s32 	%r53, %r52, 1;
	// begin inline asm
	st.relaxed.gpu.u32 [%rd512], %r53;
	// end inline asm
	// begin inline asm
	ld.relaxed.gpu.u32 %r54, [%rd512];
	// end inline asm
	add.s32 	%r55, %r54, 1;
	// begin inline asm
	st.relaxed.gpu.u32 [%rd512], %r55;
	// end inline asm
	// begin inline asm
	ld.relaxed.gpu.u32 %r56, [%rd512];
	// end inline asm
	add.s32 	%r57, %r56, 1;
	// begin inline asm
	st.relaxed.gpu.u32 [%rd512], %r57;
	// end inline asm
	// begin inline asm
	ld.relaxed.gpu.u32 %r58, [%rd512];
	// end inline asm
	add.s32 	%r59, %r58, 1;
	// begin inline asm
	st.relaxed.gpu.u32 [%rd512], %r59;
	// end inline asm
	// begin inline asm
	ld.relaxed.gpu.u32 %r60, [%rd512];
	// end inline asm
	add.s32 	%r61, %r60, 1;
	// begin inline asm
	st.relaxed.gpu.u32 [%rd512], %r61;
	// end inline asm
	// begin inline asm
	ld.relaxed.gpu.u32 %r62, [%rd512];
	// end inline asm
	add.s32 	%r63, %r62, 1;
	// begin inline asm
	st.relaxed.gpu.u32 [%rd512], %r63;
	// end inline asm
	// begin inline asm
	ld.relaxed.gpu.u32 %r64, [%rd512];
	// end inline asm
	add.s32 	%r65, %r64, 1;
	// begin inline asm
	st.relaxed.gpu.u32 [%rd512], %r65;
	// end inline asm
	// begin inline asm
	ld.relaxed.gpu.u32 %r66, [%rd512];
	// end inline asm
	add.s32 	%r67, %r66, 1;
	// begin inline asm
	st.relaxed.gpu.u32 [%rd512], %r67;
	// end inline asm
	// begin inline asm
	ld.relaxed.gpu.u32 %r68, [%rd512];
	// end inline asm
	add.s32 	%r69, %r68, 1;
	// begin inline asm
	st.relaxed.gpu.u32 [%rd512], %r69;
	// end inline asm
	// begin inline asm
	ld.relaxed.gpu.u32 %r70, [%rd512];
	// end inline asm
	add.s32 	%r71, %r70, 1;
	// begin inline asm
	st.relaxed.gpu.u32 [%rd512], %r71;
	// end inline asm
	// begin inline asm
	ld.relaxed.gpu.u32 %r72, [%rd512];
	// end inline asm
	add.s32 	%r73, %r72, 1;
	// begin inline asm
	st.relaxed.gpu.u32 [%rd512], %r73;
	// end inline asm
	// begin inline asm
	ld.relaxed.gpu.u32 %r74, [%rd512];
	// end inline asm
	add.s32 	%r75, %r74, 1;
	// begin inline asm
	st.relaxed.gpu.u32 [%rd512], %r75;
	// end inline asm
	// begin inline asm
	ld.relaxed.gpu.u32 %r76, [%rd512];
	// end inline asm
	add.s32 	%r77, %r76, 1;
	// begin inline asm
	st.relaxed.gpu.u32 [%rd512], %r77;
	// end inline asm
	// begin inline asm
	ld.relaxed.gpu.u32 %r78, [%rd512];
	// end inline asm
	add.s32 	%r79, %r78, 1;
	// begin inline asm
	st.relaxed.gpu.u32 [%rd512], %r79;
	// end inline asm
	// begin inline asm
	ld.relaxed.gpu.u32 %r80, [%rd512];
	// end inline asm
	add.s32 	%r81, %r80, 1;
	// begin inline asm
	st.relaxed.gpu.u32 [%rd512], %r81;
	// end inline asm
	// begin inline asm
	ld.relaxed.gpu.u32 %r82, [%rd512];
	// end inline asm
	add.s32 	%r83, %r82, 1;
	// begin inline asm
	st.relaxed.gpu.u32 [%rd512], %r83;
	// end inline asm
	// begin inline asm
	ld.relaxed.gpu.u32 %r84, [%rd512];
	// end inline asm
	add.s32 	%r85, %r84, 1;
	// begin inline asm
	st.relaxed.gpu.u32 [%rd512], %r85;
	// end inline asm
	// begin inline asm
	ld.relaxed.gpu.u32 %r86, [%rd512];
	// end inline asm
	add.s32 	%r87, %r86, 1;
	// begin inline asm
	st.relaxed.gpu.u32 [%rd512], %r87;
	// end inline asm
	// begin inline asm
	ld.relaxed.gpu.u32 %r88, [%rd512];
	// end inline asm
	add.s32 	%r89, %r88, 1;
	// begin inline asm
	st.relaxed.gpu.u32 [%rd512], %r89;
	// end inline asm
	// begin inline asm
	ld.relaxed.gpu.u32 %r90, [%rd512];
	// end inline asm
	add.s32 	%r91, %r90, 1;
	// begin inline asm
	st.relaxed.gpu.u32 [%rd512], %r91;
	// end inline asm
	// begin inline asm
	ld.relaxed.gpu.u32 %r92, [%rd512];
	// end inline asm
	add.s32 	%r93, %r92, 1;
	// begin inline asm
	st.relaxed.gpu.u32 [%rd512], %r93;
	// end inline asm
	// begin inline asm
	ld.relaxed.gpu.u32 %r94, [%rd512];
	// end inline asm
	add.s32 	%r95, %r94, 1;
	// begin inline asm
	st.relaxed.gpu.u32 [%rd512], %r95;
	// end inline asm
	// begin inline asm
	ld.relaxed.gpu.u32 %r96, [%rd512];
	// end inline asm
	add.s32 	%r97, %r96, 1;
	// begin inline asm
	st.relaxed.gpu.u32 [%rd512], %r97;
	// end inline asm
	// begin inline asm
	ld.relaxed.gpu.u32 %r98, [%rd512];
	// end inline asm
	add.s32 	%r99, %r98, 1;
	// begin inline asm
	st.relaxed.gpu.u32 [%rd512], %r99;
	// end inline asm
	// begin inline asm
	ld.relaxed.gpu.u32 %r100, [%rd512];
	// end inline asm
	add.s32 	%r101, %r100, 1;
	// begin inline asm
	st.relaxed.gpu.u32 [%rd512], %r101;
	// end inline asm
	// begin inline asm
	ld.relaxed.gpu.u32 %r102, [%rd512];
	// end inline asm
	add.s32 	%r103, %r102, 1;
	// begin inline asm
	st.relaxed.gpu.u32 [%rd512], %r103;
	// end inline asm
	// begin inline asm
	ld.relaxed.gpu.u32 %r104, [%rd512];
	// end inline asm
	add.s32 	%r105, %r104, 1;
	// begin inline asm
	st.relaxed.gpu.u32 [%rd512], %r105;
	// end inline asm
	// begin inline asm
	ld.relaxed.gpu.u32 %r106, [%rd512];
	// end inline asm
	add.s32 	%r107, %r106, 1;
	// begin inline asm
	st.relaxed.gpu.u32 [%rd512], %r107;
	// end inline asm
	// begin inline asm
	ld.relaxed.gpu.u32 %r108, [%rd512];
	// end inline asm
	add.s32 	%r109, %r108, 1;
	// begin inline asm
	st.relaxed.gpu.u32 [%rd512], %r109;
	// end inline asm
	// begin inline asm
	ld.relaxed.gpu.u32 %r110, [%rd512];
	// end inline asm
	add.s32 	%r111, %r110, 1;
	// begin inline asm
	st.relaxed.gpu.u32 [%rd512], %r111;
	// end inline asm
	// begin inline asm
	ld.relaxed.gpu.u32 %r112, [%rd512];
	// end inline asm
	add.s32 	%r113, %r112, 1;
	// begin inline asm
	st.relaxed.gpu.u32 [%rd512], %r113;
	// end inline asm
	// begin inline asm
	ld.relaxed.gpu.u32 %r114, [%rd512];
	// end inline asm
	add.s32 	%r115, %r114, 1;
	// begin inline asm
	st.relaxed.gpu.u32 [%rd512], %r115;
	// end inline asm
	// begin inline asm
	ld.relaxed.gpu.u32 %r116, [%rd512];
	// end inline asm
	add.s32 	%r117, %r116, 1;
	// begin inline asm
	st.relaxed.gpu.u32 [%rd512], %r117;
	// end inline asm
	// begin inline asm
	ld.relaxed.gpu.u32 %r118, [%rd512];
	// end inline asm
	add.s32 	%r119, %r118, 1;
	// begin inline asm
	st.relaxed.gpu.u32 [%rd512], %r119;
	// end inline asm
	// begin inline asm
	ld.relaxed.gpu.u32 %r120, [%rd512];
	// end inline asm
	add.s32 	%r121, %r120, 1;
	// begin inline asm
	st.relaxed.gpu.u32 [%rd512], %r121;
	// end inline asm
	// begin inline asm
	ld.relaxed.gpu.u32 %r122, [%rd512];
	// end inline asm
	add.s32 	%r123, %r122, 1;
	// begin inline asm
	st.relaxed.gpu.u32 [%rd512], %r123;
	// end inline asm
	// begin inline asm
	ld.relaxed.gpu.u32 %r124, [%rd512];
	// end inline asm
	add.s32 	%r125, %r124, 1;
	// begin inline asm
	st.relaxed.gpu.u32 [%rd512], %r125;
	// end inline asm
	// begin inline asm
	ld.relaxed.gpu.u32 %r126, [%rd512];
	// end inline asm
	add.s32 	%r127, %r126, 1;
	// begin inline asm
	st.relaxed.gpu.u32 [%rd512], %r127;
	// end inline asm
	// begin inline asm
	ld.relaxed.gpu.u32 %r128, [%rd512];
	// end inline asm
	add.s32 	%r129, %r128, 1;
	// begin inline asm
	st.relaxed.gpu.u32 [%rd512], %r129;
	// end inline asm
	// begin inline asm
	ld.relaxed.gpu.u32 %r130, [%rd512];
	// end inline asm
	add.s32 	%r131, %r130, 1;
	// begin inline asm
	st.relaxed.gpu.u32 [%rd512], %r131;
	// end inline asm
	// begin inline asm
	ld.relaxed.gpu.u32 %r132, [%rd512];
	// end inline asm
	add.s32 	%r133, %r132, 1;
	// begin inline asm
	st.relaxed.gpu.u32 [%rd512], %r133;
	// end inline asm
	// begin inline asm
	ld.relaxed.gpu.u32 %r134, [%rd512];
	// end inline asm
	add.s32 	%r135, %r134, 1;
	// begin inline asm
	st.relaxed.gpu.u32 [%rd512], %r135;
	// end inline asm
	// begin inline asm
	ld.relaxed.gpu.u32 %r136, [%rd512];
	// end inline asm
	add.s32 	%r137, %r136, 1;
	// begin inline asm
	st.relaxed.gpu.u32 [%rd512], %r137;
	// end inline asm
	// begin inline asm
	ld.relaxed.gpu.u32 %r138, [%rd512];
	// end inline asm
	add.s32 	%r139, %r138, 1;
	// begin inline asm
	st.relaxed.gpu.u32 [%rd512], %r139;
	// end inline asm
	// begin inline asm
	ld.relaxed.gpu.u32 %r140, [%rd512];
	// end inline asm
	add.s32 	%r141, %r140, 1;
	// begin inline asm
	st.relaxed.gpu.u32 [%rd512], %r141;
	// end inline asm
	// begin inline asm
	ld.relaxed.gpu.u32 %r142, [%rd512];
	// end inline asm
	add.s32 	%r143, %r142, 1;
	// begin inline asm
	st.relaxed.gpu.u32 [%rd512], %r143;
	// end inline asm
	// begin inline asm
	ld.relaxed.gpu.u32 %r144, [%rd512];
	// end inline asm
	add.s32 	%r145, %r144, 1;
	// begin inline asm
	st.relaxed.gpu.u32 [%rd512], %r145;
	// end inline asm
	// begin inline asm
	ld.relaxed.gpu.u32 %r146, [%rd512];
	// end inline asm
	add.s32 	%r147, %r146, 1;
	// begin inline asm
	st.relaxed.gpu.u32 [%rd512], %r147;
	// end inline asm
	// begin inline asm
	ld.relaxed.gpu.u32 %r148, [%rd512];
	// end inline asm
	add.s32 	%r149, %r148, 1;
	// begin inline asm
	st.relaxed.gpu.u32 [%rd512], %r149;
	// end inline asm
	// begin inline asm
	ld.relaxed.gpu.u32 %r150, [%rd512];
	// end inline asm
	add.s32 	%r151, %r150, 1;
	// begin inline asm
	st.relaxed.gpu.u32 [%rd512], %r151;
	// end inline asm
	// begin inline asm
	ld.relaxed.gpu.u32 %r152, [%rd512];
	// end inline asm
	add.s32 	%r153, %r152, 1;
	// begin inline asm
	st.relaxed.gpu.u32 [%rd512], %r153;
	// end inline asm
	// begin inline asm
	ld.relaxed.gpu.u32 %r154, [%rd512];
	// end inline asm
	add.s32 	%r155, %r154, 1;
	// begin inline asm
	st.relaxed.gpu.u32 [%rd512], %r155;
	// end inline asm
	// begin inline asm
	ld.relaxed.gpu.u32 %r156, [%rd512];
	// end inline asm
	add.s32 	%r157, %r156, 1;
	// begin inline asm
	st.relaxed.gpu.u32 [%rd512], %r157;
	// end inline asm
	// begin inline asm
	ld.relaxed.gpu.u32 %r158, [%rd512];
	// end inline asm
	add.s32 	%r159, %r158, 1;
	// begin inline asm
	st.relaxed.gpu.u32 [%rd512], %r159;
	// end inline asm
	// begin inline asm
	ld.relaxed.gpu.u32 %r160, [%rd512];
	// end inline asm
	add.s32 	%r161, %r160, 1;
	// begin inline asm
	st.relaxed.gpu.u32 [%rd512], %r161;
	// end inline asm
	// begin inline asm
	ld.relaxed.gpu.u32 %r162, [%rd512];
	// end inline asm
	add.s32 	%r163, %r162, 1;
	// begin inline asm
	st.relaxed.gpu.u32 [%rd512], %r163;
	// end inline asm
	// begin inline asm
	ld.relaxed.gpu.u32 %r164, [%rd512];
	// end inline asm
	add.s32 	%r165, %r164, 1;
	// begin inline asm
	st.relaxed.gpu.u32 [%rd512], %r165;
	// end inline asm
	// begin inline asm
	ld.relaxed.gpu.u32 %r166, [%rd512];
	// end inline asm
	add.s32 	%r167, %r166, 1;
	// begin inline asm
	st.relaxed.gpu.u32 [%rd512], %r167;
	// end inline asm
	// begin inline asm
	ld.relaxed.gpu.u32 %r168, [%rd512];
	// end inline asm
	add.s32 	%r169, %r168, 1;
	// begin inline asm
	st.relaxed.gpu.u32 [%rd512], %r169;
	// end inline asm
	// begin inline asm
	ld.relaxed.gpu.u32 %r170, [%rd512];
	// end inline asm
	add.s32 	%r171, %r170, 1;
	// begin inline asm
	st.relaxed.gpu.u32 [%rd512], %r171;
	// end inline asm
	// begin inline asm
	ld.relaxed.gpu.u32 %r172, [%rd512];
	// end inline asm
	add.s32 	%r173, %r172, 1;
	// begin inline asm
	st.relaxed.gpu.u32 [%rd512], %r173;
	// end inline asm
	// begin inline asm
	ld.relaxed.gpu.u32 %r174, [%rd512];
	// end inline asm
	add.s32 	%r175, %r174, 1;
	// begin inline asm
	st.relaxed.gpu.u32 [%rd512], %r175;
	// end inline asm
	// begin inline asm
	ld.relaxed.gpu.u32 %r176, [%rd512];
	// end inline asm
	add.s32 	%r177, %r176, 1;
	// begin inline asm
	st.relaxed.gpu.u32 [%rd512], %r177;
	// end inline asm
	// begin inline asm
	ld.relaxed.gpu.u32 %r178, [%rd512];
	// end inline asm
	add.s32 	%r179, %r178, 1;
	// begin inline asm
	st.relaxed.gpu.u32 [%rd512], %r179;
	// end inline asm
	// begin inline asm
	ld.relaxed.gpu.u32 %r180, [%rd512];
	// end inline asm
	add.s32 	%r181, %r180, 1;
	// begin inline asm
	st.relaxed.gpu.u32 [%rd512], %r181;
	// end inline asm
	// begin inline asm
	ld.relaxed.gpu.u32 %r182, [%rd512];
	// end inline asm
	add.s32 	%r183, %r182, 1;
	// begin inline asm
	st.relaxed.gpu.u32 [%rd512], %r183;
	// end inline asm
	// begin inline asm
	ld.relaxed.gpu.u32 %r184, [%rd512];
	// end inline asm
	add.s32 	%r185, %r184, 1;
	// begin inline asm
	st.relaxed.gpu.u32 [%rd512], %r185;
	// end inline asm
	// begin inline asm
	ld.relaxed.gpu.u32 %r186, [%rd512];
	// end inline asm
	add.s32 	%r187, %r186, 1;
	// begin inline asm
	st.relaxed.gpu.u32 [%rd512], %r187;
	// end inline asm
	// begin inline asm
	ld.relaxed.gpu.u32 %r188, [%rd512];
	// end inline asm
	add.s32 	%r189, %r188, 1;
	// begin inline asm
	st.relaxed.gpu.u32 [%rd512], %r189;
	// end inline asm
	// begin inline asm
	ld.relaxed.gpu.u32 %r190, [%rd512];
	// end inline asm
	add.s32 	%r191, %r190, 1;
	// begin inline asm
	st.relaxed.gpu.u32 [%rd512], %r191;
	// end inline asm
	// begin inline asm
	ld.relaxed.gpu.u32 %r192, [%rd512];
	// end inline asm
	add.s32 	%r193, %r192, 1;
	// begin inline asm
	st.relaxed.gpu.u32 [%rd512], %r193;
	// end inline asm
	// begin inline asm
	ld.relaxed.gpu.u32 %r194, [%rd512];
	// end inline asm
	add.s32 	%r195, %r194, 1;
	// begin inline asm
	st.relaxed.gpu.u32 [%rd512], %r195;
	// end inline asm
	// begin inline asm
	ld.relaxed.gpu.u32 %r196, [%rd512];
	// end inline asm
	add.s32 	%r197, %r196, 1;
	// begin inline asm
	st.relaxed.gpu.u32 [%rd512], %r197;
	// end inline asm
	// begin inline asm
	ld.relaxed.gpu.u32 %r198, [%rd512];
	// end inline asm
	add.s32 	%r199, %r198, 1;
	// begin inline asm
	st.relaxed.gpu.u32 [%rd512], %r199;
	// end inline asm
	// begin inline asm
	ld.relaxed.gpu.u32 %r200, [%rd512];
	// end inline asm
	add.s32 	%r201, %r200, 1;
	// begin inline asm
	st.relaxed.gpu.u32 [%rd512], %r201;
	// end inline asm
	// begin inline asm
	ld.relaxed.gpu.u32 %r202, [%rd512];
	// end inline asm
	add.s32 	%r203, %r202, 1;
	// begin inline asm
	st.relaxed.gpu.u32 [%rd512], %r203;
	// end inline asm
	// begin inline asm
	ld.relaxed.gpu.u32 %r204, [%rd512];
	// end inline asm
	add.s32 	%r205, %r204, 1;
	// begin inline asm
	st.relaxed.gpu.u32 [%rd512], %r205;
	// end inline asm
	// begin inline asm
	ld.relaxed.gpu.u32 %r206, [%rd512];
	// end inline asm
	add.s32 	%r207, %r206, 1;
	// begin inline asm
	st.relaxed.gpu.u32 [%rd512], %r207;
	// end inline asm
	// begin inline asm
	ld.relaxed.gpu.u32 %r208, [%rd512];
	// end inline asm
	add.s32 	%r209, %r208, 1;
	// begin inline asm
	st.relaxed.gpu.u32 [%rd512], %r209;
	// end inline asm
	// begin inline asm
	ld.relaxed.gpu.u32 %r210, [%rd512];
	// end inline asm
	add.s32 	%r211, %r210, 1;
	// begin inline asm
	st.relaxed.gpu.u32 [%rd512], %r211;
	// end inline asm
	// begin inline asm
	ld.relaxed.gpu.u32 %r212, [%rd512];
	// end inline asm
	add.s32 	%r213, %r212, 1;
	// begin inline asm
	st.relaxed.gpu.u32 [%rd512], %r213;
	// end inline asm
	// begin inline asm
	ld.relaxed.gpu.u32 %r214, [%rd512];
	// end inline asm
	add.s32 	%r215, %r214, 1;
	// begin inline asm
	st.relaxed.gpu.u32 [%rd512], %r215;
	// end inline asm
	// begin inline asm
	ld.relaxed.gpu.u32 %r216, [%rd512];
	// end inline asm
	add.s32 	%r217, %r216, 1;
	// begin inline asm
	st.relaxed.gpu.u32 [%rd512], %r217;
	// end inline asm
	// begin inline asm
	ld.relaxed.gpu.u32 %r218, [%rd512];
	// end inline asm
	add.s32 	%r219, %r218, 1;
	// begin inline asm
	st.relaxed.gpu.u32 [%rd512], %r219;
	// end inline asm
	// begin inline asm
	ld.relaxed.gpu.u32 %r220, [%rd512];
	// end inline asm
	add.s32 	%r221, %r220, 1;
	// begin inline asm
	st.relaxed.gpu.u32 [%rd512], %r221;
	// end inline asm
	// begin inline asm
	ld.relaxed.gpu.u32 %r222, [%rd512];
	// end inline asm
	add.s32 	%r223, %r222, 1;
	// begin inline asm
	st.relaxed.gpu.u32 [%rd512], %r223;
	// end inline asm
	// begin inline asm
	ld.relaxed.gpu.u32 %r224, [%rd512];
	// end inline asm
	add.s32 	%r225, %r224, 1;
	// begin inline asm
	st.relaxed.gpu.u32 [%rd512], %r225;
	// end inline asm
	// begin inline asm
	ld.relaxed.gpu.u32 %r226, [%rd512];
	// end inline asm
	add.s32 	%r227, %r226, 1;
	// begin inline asm
	st.relaxed.gpu.u32 [%rd512], %r227;
	// end inline asm
	// begin inline asm
	ld.relaxed.gpu.u32 %r228, [%rd512];
	// end inline asm
	add.s32 	%r229, %r228, 1;
	// begin inline asm
	st.relaxed.gpu.u32 [%rd512], %r229;
	// end inline asm
	// begin inline asm
	ld.relaxed.gpu.u32 %r230, [%rd512];
	// end inline asm
	add.s32 	%r231, %r230, 1;
	// begin inline asm
	st.relaxed.gpu.u32 [%rd512], %r231;
	// end inline asm
	// begin inline asm
	ld.relaxed.gpu.u32 %r232, [%rd512];
	// end inline asm
	add.s32 	%r233, %r232, 1;
	// begin inline asm
	st.relaxed.gpu.u32 [%rd512], %r233;
	// end inline asm
	// begin inline asm
	ld.relaxed.gpu.u32 %r234, [%rd512];
	// end inline asm
	add.s32 	%r235, %r234, 1;
	// begin inline asm
	st.relaxed.gpu.u32 [%rd512], %r235;
	// end inline asm
	// begin inline asm
	ld.relaxed.gpu.u32 %r236, [%rd512];
	// end inline asm
	add.s32 	%r237, %r236, 1;
	// begin inline asm
	st.relaxed.gpu.u32 [%rd512], %r237;
	// end inline asm
	// begin inline asm
	ld.relaxed.gpu.u32 %r238, [%rd512];
	// end inline asm
	add.s32 	%r239, %r238, 1;
	// begin inline asm
	st.relaxed.gpu.u32 [%rd512], %r239;
	// end inline asm
	// begin inline asm
	ld.relaxed.gpu.u32 %r240, [%rd512];
	// end inline asm
	add.s32 	%r241, %r240, 1;
	// begin inline asm
	st.relaxed.gpu.u32 [%rd512], %r241;
	// end inline asm
	// begin inline asm
	ld.relaxed.gpu.u32 %r242, [%rd512];
	// end inline asm
	add.s32 	%r243, %r242, 1;
	// begin inline asm
	st.relaxed.gpu.u32 [%rd512], %r243;
	// end inline asm
	// begin inline asm
	ld.relaxed.gpu.u32 %r244, [%rd512];
	// end inline asm
	add.s32 	%r245, %r244, 1;
	// begin inline asm
	st.relaxed.gpu.u32 [%rd512], %r245;
	// end inline asm
	// begin inline asm
	ld.relaxed.gpu.u32 %r246, [%rd512];
	// end inline asm
	add.s32 	%r247, %r246, 1;
	// begin inline asm
	st.relaxed.gpu.u32 [%rd512], %r247;
	// end inline asm
	// begin inline asm
	ld.relaxed.gpu.u32 %r248, [%rd512];
	// end inline asm
	add.s32 	%r249, %r248, 1;
	// begin inline asm
	st.relaxed.gpu.u32 [%rd512], %r249;
	// end inline asm
	// begin inline asm
	ld.relaxed.gpu.u32 %r250, [%rd512];
	// end inline asm
	add.s32 	%r251, %r250, 1;
	// begin inline asm
	st.relaxed.gpu.u32 [%rd512], %r251;
	// end inline asm
	// begin inline asm
	ld.relaxed.gpu.u32 %r252, [%rd512];
	// end inline asm
	add.s32 	%r253, %r252, 1;
	// begin inline asm
	st.relaxed.gpu.u32 [%rd512], %r253;
	// end inline asm
	// begin inline asm
	ld.relaxed.gpu.u32 %r254, [%rd512];
	// end inline asm
	add.s32 	%r255, %r254, 1;
	// begin inline asm
	st.relaxed.gpu.u32 [%rd512], %r255;
	// end inline asm
	// begin inline asm
	ld.relaxed.gpu.u32 %r256, [%rd512];
	// end inline asm
	add.s32 	%r257, %r256, 1;
	// begin inline asm
	st.relaxed.gpu.u32 [%rd512], %r257;
	// end inline asm
	// begin inline asm
	ld.relaxed.gpu.u32 %r258, [%rd512];
	// end inline asm
	add.s32 	%r259, %r258, 1;
	// begin inline asm
	st.relaxed.gpu.u32 [%rd512], %r259;
	// end inline asm
	// begin inline asm
	ld.relaxed.gpu.u32 %r260, [%rd512];
	// end inline asm
	add.s32 	%r261, %r260, 1;
	// begin inline asm
	st.relaxed.gpu.u32 [%rd512], %r261;
	// end inline asm
	// begin inline asm
	ld.relaxed.gpu.u32 %r262, [%rd512];
	// end inline asm
	add.s32 	%r263, %r262, 1;
	// begin inline asm
	st.relaxed.gpu.u32 [%rd512], %r263;
	// end inline asm
	// begin inline asm
	ld.relaxed.gpu.u32 %r264, [%rd512];
	// end inline asm
	add.s32 	%r265, %r264, 1;
	// begin inline asm
	st.relaxed.gpu.u32 [%rd512], %r265;
	// end inline asm
	// begin inline asm
	ld.relaxed.gpu.u32 %r266, [%rd512];
	// end inline asm
	add.s32 	%r267, %r266, 1;
	// begin inline asm
	st.relaxed.gpu.u32 [%rd512], %r267;
	// end inline asm
	// begin inline asm
	ld.relaxed.gpu.u32 %r268, [%rd512];
	// end inline asm
	add.s32 	%r269, %r268, 1;
	// begin inline asm
	st.relaxed.gpu.u32 [%rd512], %r269;
	// end inline asm
	// begin inline asm
	ld.relaxed.gpu.u32 %r270, [%rd512];
	// end inline asm
	add.s32 	%r271, %r270, 1;
	// begin inline asm
	st.relaxed.gpu.u32 [%rd512], %r271;
	// end inline asm
	// begin inline asm
	ld.relaxed.gpu.u32 %r272, [%rd512];
	// end inline asm
	add.s32 	%r273, %r272, 1;
	// begin inline asm
	st.relaxed.gpu.u32 [%rd512], %r273;
	// end inline asm
	// begin inline asm
	ld.relaxed.gpu.u32 %r274, [%rd512];
	// end inline asm
	add.s32 	%r275, %r274, 1;
	// begin inline asm
	st.relaxed.gpu.u32 [%rd512], %r275;
	// end inline asm
	// begin inline asm
	ld.relaxed.gpu.u32 %r276, [%rd512];
	// end inline asm
	add.s32 	%r277, %r276, 1;
	// begin inline asm
	st.relaxed.gpu.u32 [%rd512], %r277;
	// end inline asm
	// begin inline asm
	ld.relaxed.gpu.u32 %r278, [%rd512];
	// end inline asm
	add.s32 	%r279, %r278, 1;
	// begin inline asm
	st.relaxed.gpu.u32 [%rd512], %r279;
	// end inline asm
	// begin inline asm
	ld.relaxed.gpu.u32 %r280, [%rd512];
	// end inline asm
	add.s32 	%r281, %r280, 1;
	// begin inline asm
	st.relaxed.gpu.u32 [%rd512], %r281;
	// end inline asm
	// begin inline asm
	ld.relaxed.gpu.u32 %r282, [%rd512];
	// end inline asm
	add.s32 	%r283, %r282, 1;
	// begin inline asm
	st.relaxed.gpu.u32 [%rd512], %r283;
	// end inline asm
	// begin inline asm
	ld.relaxed.gpu.u32 %r284, [%rd512];
	// end inline asm
	add.s32 	%r285, %r284, 1;
	// begin inline asm
	st.relaxed.gpu.u32 [%rd512], %r285;
	// end inline asm
	// begin inline asm
	ld.relaxed.gpu.u32 %r286, [%rd512];
	// end inline asm
	add.s32 	%r287, %r286, 1;
	// begin inline asm
	st.relaxed.gpu.u32 [%rd512], %r287;
	// end inline asm
	// begin inline asm
	ld.relaxed.gpu.u32 %r288, [%rd512];
	// end inline asm
	add.s32 	%r289, %r288, 1;
	// begin inline asm
	st.relaxed.gpu.u32 [%rd512], %r289;
	// end inline asm
	// begin inline asm
	ld.relaxed.gpu.u32 %r290, [%rd512];
	// end inline asm
	add.s32 	%r291, %r290, 1;
	// begin inline asm
	st.relaxed.gpu.u32 [%rd512], %r291;
	// end inline asm
	// begin inline asm
	ld.relaxed.gpu.u32 %r292, [%rd512];
	// end inline asm
	add.s32 	%r293, %r292, 1;
	// begin inline asm
	st.relaxed.gpu.u32 [%rd512], %r293;
	// end inline asm
	// begin inline asm
	ld.relaxed.gpu.u32 %r294, [%rd512];
	// end inline asm
	add.s32 	%r295, %r294, 1;
	// begin inline asm
	st.relaxed.gpu.u32 [%rd512], %r295;
	// end inline asm
	// begin inline asm
	ld.relaxed.gpu.u32 %r296, [%rd512];
	// end inline asm
	add.s32 	%r297, %r296, 1;
	// begin inline asm
	st.relaxed.gpu.u32 [%rd512], %r297;
	// end inline asm
	// begin inline asm
	ld.relaxed.gpu.u32 %r298, [%rd512];
	// end inline asm
	add.s32 	%r299, %r298, 1;
	// begin inline asm
	st.relaxed.gpu.u32 [%rd512], %r299;
	// end inline asm
	// begin inline asm
	ld.relaxed.gpu.u32 %r300, [%rd512];
	// end inline asm
	add.s32 	%r301, %r300, 1;
	// begin inline asm
	st.relaxed.gpu.u32 [%rd512], %r301;
	// end inline asm
	// begin inline asm
	ld.relaxed.gpu.u32 %r302, [%rd512];
	// end inline asm
	add.s32 	%r303, %r302, 1;
	// begin inline asm
	st.relaxed.gpu.u32 [%rd512], %r303;
	// end inline asm
	// begin inline asm
	ld.relaxed.gpu.u32 %r304, [%rd512];
	// end inline asm
	add.s32 	%r305, %r304, 1;
	// begin inline asm
	st.relaxed.gpu.u32 [%rd512], %r305;
	// end inline asm
	// begin inline asm
	ld.relaxed.gpu.u32 %r306, [%rd512];
	// end inline asm
	add.s32 	%r307, %r306, 1;
	// begin inline asm
	st.relaxed.gpu.u32 [%rd512], %r307;
	// end inline asm
	// begin inline asm
	ld.relaxed.gpu.u32 %r308, [%rd512];
	// end inline asm
	add.s32 	%r309, %r308, 1;
	// begin inline asm
	st.relaxed.gpu.u32 [%rd512], %r309;
	// end inline asm
	// begin inline asm
	ld.relaxed.gpu.u32 %r310, [%rd512];
	// end inline asm
	add.s32 	%r311, %r310, 1;
	// begin inline asm
	st.relaxed.gpu.u32 [%rd512], %r311;
	// end inline asm
	// begin inline asm
	ld.relaxed.gpu.u32 %r312, [%rd512];
	// end inline asm
	add.s32 	%r313, %r312, 1;
	// begin inline asm
	st.relaxed.gpu.u32 [%rd512], %r313;
	// end inline asm
	// begin inline asm
	ld.relaxed.gpu.u32 %r314, [%rd512];
	// end inline asm
	add.s32 	%r315, %r314, 1;
	// begin inline asm
	st.relaxed.gpu.u32 [%rd512], %r315;
	// end inline asm
	// begin inline asm
	ld.relaxed.gpu.u32 %r316, [%rd512];
	// end inline asm
	add.s32 	%r317, %r316, 1;
	// begin inline asm
	st.relaxed.gpu.u32 [%rd512], %r317;
	// end inline asm
	// begin inline asm
	ld.relaxed.gpu.u32 %r318, [%rd512];
	// end inline asm
	add.s32 	%r319, %r318, 1;
	// begin inline asm
	st.relaxed.gpu.u32 [%rd512], %r319;
	// end inline asm
	// begin inline asm
	ld.relaxed.gpu.u32 %r320, [%rd512];
	// end inline asm
	add.s32 	%r321, %r320, 1;
	// begin inline asm
	st.relaxed.gpu.u32 [%rd512], %r321;
	// end inline asm
	// begin inline asm
	ld.relaxed.gpu.u32 %r322, [%rd512];
	// end inline asm
	add.s32 	%r323, %r322, 1;
	// begin inline asm
	st.relaxed.gpu.u32 [%rd512], %r323;
	// end inline asm
	// begin inline asm
	ld.relaxed.gpu.u32 %r324, [%rd512];
	// end inline asm
	add.s32 	%r325, %r324, 1;
	// begin inline asm
	st.relaxed.gpu.u32 [%rd512], %r325;
	// end inline asm
	// begin inline asm
	ld.relaxed.gpu.u32 %r326, [%rd512];
	// end inline asm
	add.s32 	%r327, %r326, 1;
	// begin inline asm
	st.relaxed.gpu.u32 [%rd512], %r327;
	// end inline asm
	// begin inline asm
	ld.relaxed.gpu.u32 %r328, [%rd512];
	// end inline asm
	add.s32 	%r329, %r328, 1;
	// begin inline asm
	st.relaxed.gpu.u32 [%rd512], %r329;
	// end inline asm
	// begin inline asm
	ld.relaxed.gpu.u32 %r330, [%rd512];
	// end inline asm
	add.s32 	%r331, %r330, 1;
	// begin inline asm
	st.relaxed.gpu.u32 [%rd512], %r331;
	// end inline asm
	// begin inline asm
	ld.relaxed.gpu.u32 %r332, [%rd512];
	// end inline asm
	add.s32 	%r333, %r332, 1;
	// begin inline asm
	st.relaxed.gpu.u32 [%rd512], %r333;
	// end inline asm
	// begin inline asm
	ld.relaxed.gpu.u32 %r334, [%rd512];
	// end inline asm
	add.s32 	%r335, %r334, 1;
	// begin inline asm
	st.relaxed.gpu.u32 [%rd512], %r335;
	// end inline asm
	// begin inline asm
	ld.relaxed.gpu.u32 %r336, [%rd512];
	// end inline asm
	add.s32 	%r337, %r336, 1;
	// begin inline asm
	st.relaxed.gpu.u32 [%rd512], %r337;
	// end inline asm
	// begin inline asm
	ld.relaxed.gpu.u32 %r338, [%rd512];
	// end inline asm
	add.s32 	%r339, %r338, 1;
	// begin inline asm
	st.relaxed.gpu.u32 [%rd512], %r339;
	// end inline asm
	// begin inline asm
	ld.relaxed.gpu.u32 %r340, [%rd512];
	// end inline asm
	add.s32 	%r341, %r340, 1;
	// begin inline asm
	st.relaxed.gpu.u32 [%rd512], %r341;
	// end inline asm
	// begin inline asm
	ld.relaxed.gpu.u32 %r342, [%rd512];
	// end inline asm
	add.s32 	%r343, %r342, 1;
	// begin inline asm
	st.relaxed.gpu.u32 [%rd512], %r343;
	// end inline asm
	// begin inline asm
	ld.relaxed.gpu.u32 %r344, [%rd512];
	// end inline asm
	add.s32 	%r345, %r344, 1;
	// begin inline asm
	st.relaxed.gpu.u32 [%rd512], %r345;
	// end inline asm
	// begin inline asm
	ld.relaxed.gpu.u32 %r346, [%rd512];
	// end inline asm
	add.s32 	%r347, %r346, 1;
	// begin inline asm
	st.relaxed.gpu.u32 [%rd512], %r347;
	// end inline asm
	// begin inline asm
	ld.relaxed.gpu.u32 %r348, [%rd512];
	// end inline asm
	add.s32 	%r349, %r348, 1;
	// begin inline asm
	st.relaxed.gpu.u32 [%rd512], %r349;
	// end inline asm
	// begin inline asm
	ld.relaxed.gpu.u32 %r350, [%rd512];
	// end inline asm
	add.s32 	%r351, %r350, 1;
	// begin inline asm
	st.relaxed.gpu.u32 [%rd512], %r351;
	// end inline asm
	// begin inline asm
	ld.relaxed.gpu.u32 %r352, [%rd512];
	// end inline asm
	add.s32 	%r353, %r352, 1;
	// begin inline asm
	st.relaxed.gpu.u32 [%rd512], %r353;
	// end inline asm
	// begin inline asm
	ld.relaxed.gpu.u32 %r354, [%rd512];
	// end inline asm
	add.s32 	%r355, %r354, 1;
	// begin inline asm
	st.relaxed.gpu.u32 [%rd512], %r355;
	// end inline asm
	// begin inline asm
	ld.relaxed.gpu.u32 %r356, [%rd512];
	// end inline asm
	add.s32 	%r357, %r356, 1;
	// begin inline asm
	st.relaxed.gpu.u32 [%rd512], %r357;
	// end inline asm
	// begin inline asm
	ld.relaxed.gpu.u32 %r358, [%rd512];
	// end inline asm
	add.s32 	%r359, %r358, 1;
	// begin inline asm
	st.relaxed.gpu.u32 [%rd512], %r359;
	// end inline asm
	// begin inline asm
	ld.relaxed.gpu.u32 %r360, [%rd512];
	// end inline asm
	add.s32 	%r361, %r360, 1;
	// begin inline asm
	st.relaxed.gpu.u32 [%rd512], %r361;
	// end inline asm
	// begin inline asm
	ld.relaxed.gpu.u32 %r362, [%rd512];
	// end inline asm
	add.s32 	%r363, %r362, 1;
	// begin inline asm
	st.relaxed.gpu.u32 [%rd512], %r363;
	// end inline asm
	// begin inline asm
	ld.relaxed.gpu.u32 %r364, [%rd512];
	// end inline asm
	add.s32 	%r365, %r364, 1;
	// begin inline asm
	st.relaxed.gpu.u32 [%rd512], %r365;
	// end inline asm
	// begin inline asm
	ld.relaxed.gpu.u32 %r366, [%rd512];
	// end inline asm
	add.s32 	%r367, %r366, 1;
	// begin inline asm
	st.relaxed.gpu.u32 [%rd512], %r367;
	// end inline asm
	// begin inline asm
	ld.relaxed.gpu.u32 %r368, [%rd512];
	// end inline asm
	add.s32 	%r369, %r368, 1;
	// begin inline asm
	st.relaxed.gpu.u32 [%rd512], %r369;
	// end inline asm
	// begin inline asm
	ld.relaxed.gpu.u32 %r370, [%rd512];
	// end inline asm
	add.s32 	%r371, %r370, 1;
	// begin inline asm
	st.relaxed.gpu.u32 [%rd512], %r371;
	// end inline asm
	// begin inline asm
	ld.relaxed.gpu.u32 %r372, [%rd512];
	// end inline asm
	add.s32 	%r373, %r372, 1;
	// begin inline asm
	st.relaxed.gpu.u32 [%rd512], %r373;
	// end inline asm
	// begin inline asm
	ld.relaxed.gpu.u32 %r374, [%rd512];
	// end inline asm
	add.s32 	%r375, %r374, 1;
	// begin inline asm
	st.relaxed.gpu.u32 [%rd512], %r375;
	// end inline asm
	// begin inline asm
	ld.relaxed.gpu.u32 %r376, [%rd512];
	// end inline asm
	add.s32 	%r377, %r376, 1;
	// begin inline asm
	st.relaxed.gpu.u32 [%rd512], %r377;
	// end inline asm
	// begin inline asm
	ld.relaxed.gpu.u32 %r378, [%rd512];
	// end inline asm
	add.s32 	%r379, %r378, 1;
	// begin inline asm
	st.relaxed.gpu.u32 [%rd512], %r379;
	// end inline asm
	// begin inline asm
	ld.relaxed.gpu.u32 %r380, [%rd512];
	// end inline asm
	add.s32 	%r381, %r380, 1;
	// begin inline asm
	st.relaxed.gpu.u32 [%rd512], %r381;
	// end inline asm
	// begin inline asm
	ld.relaxed.gpu.u32 %r382, [%rd512];
	// end inline asm
	add.s32 	%r383, %r382, 1;
	// begin inline asm
	st.relaxed.gpu.u32 [%rd512], %r383;
	// end inline asm
	// begin inline asm
	ld.relaxed.gpu.u32 %r384, [%rd512];
	// end inline asm
	add.s32 	%r385, %r384, 1;
	// begin inline asm
	st.relaxed.gpu.u32 [%rd512], %r385;
	// end inline asm
	// begin inline asm
	ld.relaxed.gpu.u32 %r386, [%rd512];
	// end inline asm
	add.s32 	%r387, %r386, 1;
	// begin inline asm
	st.relaxed.gpu.u32 [%rd512], %r387;
	// end inline asm
	// begin inline asm
	ld.relaxed.gpu.u32 %r388, [%rd512];
	// end inline asm
	add.s32 	%r389, %r388, 1;
	// begin inline asm
	st.relaxed.gpu.u32 [%rd512], %r389;
	// end inline asm
	// begin inline asm
	ld.relaxed.gpu.u32 %r390, [%rd512];
	// end inline asm
	add.s32 	%r391, %r390, 1;
	// begin inline asm
	st.relaxed.gpu.u32 [%rd512], %r391;
	// end inline asm
	// begin inline asm
	ld.relaxed.gpu.u32 %r392, [%rd512];
	// end inline asm
	add.s32 	%r393, %r392, 1;
	// begin inline asm
	st.relaxed.gpu.u32 [%rd512], %r393;
	// end inline asm
	// begin inline asm
	ld.relaxed.gpu.u32 %r394, [%rd512];
	// end inline asm
	add.s32 	%r395, %r394, 1;
	// begin inline asm
	st.relaxed.gpu.u32 [%rd512], %r395;
	// end inline asm
	// begin inline asm
	ld.relaxed.gpu.u32 %r396, [%rd512];
	// end inline asm
	add.s32 	%r397, %r396, 1;
	// begin inline asm
	st.relaxed.gpu.u32 [%rd512], %r397;
	// end inline asm
	// begin inline asm
	ld.relaxed.gpu.u32 %r398, [%rd512];
	// end inline asm
	add.s32 	%r399, %r398, 1;
	// begin inline asm
	st.relaxed.gpu.u32 [%rd512], %r399;
	// end inline asm
	// begin inline asm
	ld.relaxed.gpu.u32 %r400, [%rd512];
	// end inline asm
	add.s32 	%r401, %r400, 1;
	// begin inline asm
	st.relaxed.gpu.u32 [%rd512], %r401;
	// end inline asm
	// begin inline asm
	ld.relaxed.gpu.u32 %r402, [%rd512];
	// end inline asm
	add.s32 	%r403, %r402, 1;
	// begin inline asm
	st.relaxed.gpu.u32 [%rd512], %r403;
	// end inline asm
	// begin inline asm
	ld.relaxed.gpu.u32 %r404, [%rd512];
	// end inline asm
	add.s32 	%r405, %r404, 1;
	// begin inline asm
	st.relaxed.gpu.u32 [%rd512], %r405;
	// end inline asm
	// begin inline asm
	ld.relaxed.gpu.u32 %r406, [%rd512];
	// end inline asm
	add.s32 	%r407, %r406, 1;
	// begin inline asm
	st.relaxed.gpu.u32 [%rd512], %r407;
	// end inline asm
	// begin inline asm
	ld.relaxed.gpu.u32 %r408, [%rd512];
	// end inline asm
	add.s32 	%r409, %r408, 1;
	// begin inline asm
	st.relaxed.gpu.u32 [%rd512], %r409;
	// end inline asm
	// begin inline asm
	ld.relaxed.gpu.u32 %r410, [%rd512];
	// end inline asm
	add.s32 	%r411, %r410, 1;
	// begin inline asm
	st.relaxed.gpu.u32 [%rd512], %r411;
	// end inline asm
	// begin inline asm
	ld.relaxed.gpu.u32 %r412, [%rd512];
	// end inline asm
	add.s32 	%r413, %r412, 1;
	// begin inline asm
	st.relaxed.gpu.u32 [%rd512], %r413;
	// end inline asm
	// begin inline asm
	ld.relaxed.gpu.u32 %r414, [%rd512];
	// end inline asm
	add.s32 	%r415, %r414, 1;
	// begin inline asm
	st.relaxed.gpu.u32 [%rd512], %r415;
	// end inline asm
	// begin inline asm
	ld.relaxed.gpu.u32 %r416, [%rd512];
	// end inline asm
	add.s32 	%r417, %r416, 1;
	// begin inline asm
	st.relaxed.gpu.u32 [%rd512], %r417;
	// end inline asm
	// begin inline asm
	ld.relaxed.gpu.u32 %r418, [%rd512];
	// end inline asm
	add.s32 	%r419, %r418, 1;
	// begin inline asm
	st.relaxed.gpu.u32 [%rd512], %r419;
	// end inline asm
	// begin inline asm
	ld.relaxed.gpu.u32 %r420, [%rd512];
	// end inline asm
	add.s32 	%r421, %r420, 1;
	// begin inline asm
	st.relaxed.gpu.u32 [%rd512], %r421;
	// end inline asm
	// begin inline asm
	ld.relaxed.gpu.u32 %r422, [%rd512];
	// end inline asm
	add.s32 	%r423, %r422, 1;
	// begin inline asm
	st.relaxed.gpu.u32 [%rd512], %r423;
	// end inline asm
	// begin inline asm
	ld.relaxed.gpu.u32 %r424, [%rd512];
	// end inline asm
	add.s32 	%r425, %r424, 1;
	// begin inline asm
	st.relaxed.gpu.u32 [%rd512], %r425;
	// end inline asm
	// begin inline asm
	ld.relaxed.gpu.u32 %r426, [%rd512];
	// end inline asm
	add.s32 	%r427, %r426, 1;
	// begin inline asm
	st.relaxed.gpu.u32 [%rd512], %r427;
	// end inline asm
	// begin inline asm
	ld.relaxed.gpu.u32 %r428, [%rd512];
	// end inline asm
	add.s32 	%r429, %r428, 1;
	// begin inline asm
	st.relaxed.gpu.u32 [%rd512], %r429;
	// end inline asm
	// begin inline asm
	ld.relaxed.gpu.u32 %r430, [%rd512];
	// end inline asm
	add.s32 	%r431, %r430, 1;
	// begin inline asm
	st.relaxed.gpu.u32 [%rd512], %r431;
	// end inline asm
	// begin inline asm
	ld.relaxed.gpu.u32 %r432, [%rd512];
	// end inline asm
	add.s32 	%r433, %r432, 1;
	// begin inline asm
	st.relaxed.gpu.u32 [%rd512], %r433;
	// end inline asm
	// begin inline asm
	ld.relaxed.gpu.u32 %r434, [%rd512];
	// end inline asm
	add.s32 	%r435, %r434, 1;
	// begin inline asm
	st.relaxed.gpu.u32 [%rd512], %r435;
	// end inline asm
	// begin inline asm
	ld.relaxed.gpu.u32 %r436, [%rd512];
	// end inline asm
	add.s32 	%r437, %r436, 1;
	// begin inline asm
	st.relaxed.gpu.u32 [%rd512], %r437;
	// end inline asm
	// begin inline asm
	ld.relaxed.gpu.u32 %r438, [%rd512];
	// end inline asm
	add.s32 	%r439, %r438, 1;
	// begin inline asm
	st.relaxed.gpu.u32 [%rd512], %r439;
	// end inline asm
	// begin inline asm
	ld.relaxed.gpu.u32 %r440, [%rd512];
	// end inline asm
	add.s32 	%r441, %r440, 1;
	// begin inline asm
	st.relaxed.gpu.u32 [%rd512], %r441;
	// end inline asm
	// begin inline asm
	ld.relaxed.gpu.u32 %r442, [%rd512];
	// end inline asm
	add.s32 	%r443, %r442, 1;
	// begin inline asm
	st.relaxed.gpu.u32 [%rd512], %r443;
	// end inline asm
	// begin inline asm
	ld.relaxed.gpu.u32 %r444, [%rd512];
	// end inline asm
	add.s32 	%r445, %r444, 1;
	// begin inline asm
	st.relaxed.gpu.u32 [%rd512], %r445;
	// end inline asm
	// begin inline asm
	ld.relaxed.gpu.u32 %r446, [%rd512];
	// end inline asm
	add.s32 	%r447, %r446, 1;
	// begin inline asm
	st.relaxed.gpu.u32 [%rd512], %r447;
	// end inline asm
	// begin inline asm
	ld.relaxed.gpu.u32 %r448, [%rd512];
	// end inline asm
	add.s32 	%r449, %r448, 1;
	// begin inline asm
	st.relaxed.gpu.u32 [%rd512], %r449;
	// end inline asm
	// begin inline asm
	ld.relaxed.gpu.u32 %r450, [%rd512];
	// end inline asm
	add.s32 	%r451, %r450, 1;
	// begin inline asm
	st.relaxed.gpu.u32 [%rd512], %r451;
	// end inline asm
	// begin inline asm
	ld.relaxed.gpu.u32 %r452, [%rd512];
	// end inline asm
	add.s32 	%r453, %r452, 1;
	// begin inline asm
	st.relaxed.gpu.u32 [%rd512], %r453;
	// end inline asm
	// begin inline asm
	ld.relaxed.gpu.u32 %r454, [%rd512];
	// end inline asm
	add.s32 	%r455, %r454, 1;
	// begin inline asm
	st.relaxed.gpu.u32 [%rd512], %r455;
	// end inline asm
	// begin inline asm
	ld.relaxed.gpu.u32 %r456, [%rd512];
	// end inline asm
	add.s32 	%r457, %r456, 1;
	// begin inline asm
	st.relaxed.gpu.u32 [%rd512], %r457;
	// end inline asm
	// begin inline asm
	ld.relaxed.gpu.u32 %r458, [%rd512];
	// end inline asm
	add.s32 	%r459, %r458, 1;
	// begin inline asm
	st.relaxed.gpu.u32 [%rd512], %r459;
	// end inline asm
	// begin inline asm
	ld.relaxed.gpu.u32 %r460, [%rd512];
	// end inline asm
	add.s32 	%r461, %r460, 1;
	// begin inline asm
	st.relaxed.gpu.u32 [%rd512], %r461;
	// end inline asm
	// begin inline asm
	ld.relaxed.gpu.u32 %r462, [%rd512];
	// end inline asm
	add.s32 	%r463, %r462, 1;
	// begin inline asm
	st.relaxed.gpu.u32 [%rd512], %r463;
	// end inline asm
	// begin inline asm
	ld.relaxed.gpu.u32 %r464, [%rd512];
	// end inline asm
	add.s32 	%r465, %r464, 1;
	// begin inline asm
	st.relaxed.gpu.u32 [%rd512], %r465;
	// end inline asm
	// begin inline asm
	ld.relaxed.gpu.u32 %r466, [%rd512];
	// end inline asm
	add.s32 	%r467, %r466, 1;
	// begin inline asm
	st.relaxed.gpu.u32 [%rd512], %r467;
	// end inline asm
	// begin inline asm
	ld.relaxed.gpu.u32 %r468, [%rd512];
	// end inline asm
	add.s32 	%r469, %r468, 1;
	// begin inline asm
	st.relaxed.gpu.u32 [%rd512], %r469;
	// end inline asm
	// begin inline asm
	ld.relaxed.gpu.u32 %r470, [%rd512];
	// end inline asm
	add.s32 	%r471, %r470, 1;
	// begin inline asm
	st.relaxed.gpu.u32 [%rd512], %r471;
	// end inline asm
	// begin inline asm
	ld.relaxed.gpu.u32 %r472, [%rd512];
	// end inline asm
	add.s32 	%r473, %r472, 1;
	// begin inline asm
	st.relaxed.gpu.u32 [%rd512], %r473;
	// end inline asm
	// begin inline asm
	ld.relaxed.gpu.u32 %r474, [%rd512];
	// end inline asm
	add.s32 	%r475, %r474, 1;
	// begin inline asm
	st.relaxed.gpu.u32 [%rd512], %r475;
	// end inline asm
	// begin inline asm
	ld.relaxed.gpu.u32 %r476, [%rd512];
	// end inline asm
	add.s32 	%r477, %r476, 1;
	// begin inline asm
	st.relaxed.gpu.u32 [%rd512], %r477;
	// end inline asm
	// begin inline asm
	ld.relaxed.gpu.u32 %r478, [%rd512];
	// end inline asm
	add.s32 	%r479, %r478, 1;
	// begin inline asm
	st.relaxed.gpu.u32 [%rd512], %r479;
	// end inline asm
	// begin inline asm
	ld.relaxed.gpu.u32 %r480, [%rd512];
	// end inline asm
	add.s32 	%r481, %r480, 1;
	// begin inline asm
	st.relaxed.gpu.u32 [%rd512], %r481;
	// end inline asm
	// begin inline asm
	ld.relaxed.gpu.u32 %r482, [%rd512];
	// end inline asm
	add.s32 	%r483, %r482, 1;
	// begin inline asm
	st.relaxed.gpu.u32 [%rd512], %r483;
	// end inline asm
	// begin inline asm
	ld.relaxed.gpu.u32 %r484, [%rd512];
	// end inline asm
	add.s32 	%r485, %r484, 1;
	// begin inline asm
	st.relaxed.gpu.u32 [%rd512], %r485;
	// end inline asm
	// begin inline asm
	ld.relaxed.gpu.u32 %r486, [%rd512];
	// end inline asm
	add.s32 	%r487, %r486, 1;
	// begin inline asm
	st.relaxed.gpu.u32 [%rd512], %r487;
	// end inline asm
	// begin inline asm
	ld.relaxed.gpu.u32 %r488, [%rd512];
	// end inline asm
	add.s32 	%r489, %r488, 1;
	// begin inline asm
	st.relaxed.gpu.u32 [%rd512], %r489;
	// end inline asm
	// begin inline asm
	ld.relaxed.gpu.u32 %r490, [%rd512];
	// end inline asm
	add.s32 	%r491, %r490, 1;
	// begin inline asm
	st.relaxed.gpu.u32 [%rd512], %r491;
	// end inline asm
	// begin inline asm
	ld.relaxed.gpu.u32 %r492, [%rd512];
	// end inline asm
	add.s32 	%r493, %r492, 1;
	// begin inline asm
	st.relaxed.gpu.u32 [%rd512], %r493;
	// end inline asm
	// begin inline asm
	ld.relaxed.gpu.u32 %r494, [%rd512];
	// end inline asm
	add.s32 	%r495, %r494, 1;
	// begin inline asm
	st.relaxed.gpu.u32 [%rd512], %r495;
	// end inline asm
	// begin inline asm
	ld.relaxed.gpu.u32 %r496, [%rd512];
	// end inline asm
	add.s32 	%r497, %r496, 1;
	// begin inline asm
	st.relaxed.gpu.u32 [%rd512], %r497;
	// end inline asm
	// begin inline asm
	ld.relaxed.gpu.u32 %r498, [%rd512];
	// end inline asm
	add.s32 	%r499, %r498, 1;
	// begin inline asm
	st.relaxed.gpu.u32 [%rd512], %r499;
	// end inline asm
	// begin inline asm
	ld.relaxed.gpu.u32 %r500, [%rd512];
	// end inline asm
	add.s32 	%r501, %r500, 1;
	// begin inline asm
	st.relaxed.gpu.u32 [%rd512], %r501;
	// end inline asm
	// begin inline asm
	ld.relaxed.gpu.u32 %r502, [%rd512];
	// end inline asm
	add.s32 	%r503, %r502, 1;
	// begin inline asm
	st.relaxed.gpu.u32 [%rd512], %r503;
	// end inline asm
	// begin inline asm
	ld.relaxed.gpu.u32 %r504, [%rd512];
	// end inline asm
	add.s32 	%r505, %r504, 1;
	// begin inline asm
	st.relaxed.gpu.u32 [%rd512], %r505;
	// end inline asm
	// begin inline asm
	ld.relaxed.gpu.u32 %r506, [%rd512];
	// end inline asm
	add.s32 	%r507, %r506, 1;
	// begin inline asm
	st.relaxed.gpu.u32 [%rd512], %r507;
	// end inline asm
	// begin inline asm
	ld.relaxed.gpu.u32 %r508, [%rd512];
	// end inline asm
	add.s32 	%r509, %r508, 1;
	// begin inline asm
	st.relaxed.gpu.u32 [%rd512], %r509;
	// end inline asm
	// begin inline asm
	ld.relaxed.gpu.u32 %r510, [%rd512];
	// end inline asm
	add.s32 	%r511, %r510, 1;
	// begin inline asm
	st.relaxed.gpu.u32 [%rd512], %r511;
	// end inline asm
	// begin inline asm
	ld.relaxed.gpu.u32 %r512, [%rd512];
	// end inline asm
	add.s32 	%r513, %r512, 1;
	// begin inline asm
	st.relaxed.gpu.u32 [%rd512], %r513;
	// end inline asm
$L__BB74_2:
	ret;

}
	// .globl	_Z4testIL_Z13load_volatilePKjEL_Z14store_volatilePjjELi256E14strided_accessILj1024ELj4EE11lower_lanesILj4EEEvv
.visible .entry _Z4testIL_Z13load_volatilePKjEL_Z14store_volatilePjjELi256E14strided_accessILj1024ELj4EE11lower_lanesILj4EEEvv()
{
	.reg .pred 	%p<2>;
	.reg .b32 	%r<519>;
	.reg .b64 	%rd<517>;

	// begin inline asm
	mov.u32 %r1, %laneid;
	// end inline asm
	setp.gt.u32 	%p1, %r1, 3;
	@%p1 bra 	$L__BB75_2;
	mov.u32 	%r514, %ctaid.x;
	mov.u32 	%r515, %ntid.x;
	mov.u32 	%r516, %tid.x;
	mad.lo.s32 	%r517, %r514, %r515, %r516;
	shl.b32 	%r518, %r517, 4;
	cvt.u64.u32 	%rd513, %r518;
	and.b64  	%rd514, %rd513, 4080;
	mov.u64 	%rd515, buffer;
	cvta.global.u64 	%rd516, %rd515;
	add.s64 	%rd512, %rd516, %rd514;
	// begin inline asm
	ld.volatile.global.u32 %r2, [%rd512];
	// end inline asm
	add.s32 	%r3, %r2, 1;
	// begin inline asm
	st.volatile.global.u32 [%rd512], %r3;
	// end inline asm
	// begin inline asm
	ld.volatile.global.u32 %r4, [%rd512];
	// end inline asm
	add.s32 	%r5, %r4, 1;
	// begin inline asm
	st.volatile.global.u32 [%rd512], %r5;
	// end inline asm
	// begin inline asm
	ld.volatile.global.u32 %r6, [%rd512];
	// end inline asm
	add.s32 	%r7, %r6, 1;
	// begin inline asm
	st.volatile.global.u32 [%rd512], %r7;
	// end inline asm
	// begin inline asm
	ld.volatile.global.u32 %r8, [%rd512];
	// end inline asm
	add.s32 	%r9, %r8, 1;
	// begin inline asm
	st.volatile.global.u32 [%rd512], %r9;
	// end inline asm
	// begin inline asm
	ld.volatile.global.u32 %r10, [%rd512];
	// end inline asm
	add.s32 	%r11, %r10, 1;
	// begin inline asm
	st.volatile.global.u32 [%rd512], %r11;
	// end inline asm
	// begin inline asm
	ld.volatile.global.u32 %r12, [%rd512];
	// end inline asm
	add.s32 	%r13, %r12, 1;
	// begin inline asm
	st.volatile.global.u32 [%rd512], %r13;
	// end inline asm
	// begin inline asm
	ld.volatile.global.u32 %r14, [%rd512];
	// end inline asm
	add.s32 	%r15, %r14, 1;
	// begin inline asm
	st.volatile.global.u32 [%rd512], %r15;
	// end inline asm
	// begin inline asm
	ld.volatile.global.u32 %r16, [%rd512];
	// end inline asm
	add.s32 	%r17, %r16, 1;
	// begin inline asm
	st.volatile.global.u32 [%rd512], %r17;
	// end inline asm
	// begin inline asm
	ld.volatile.global.u32 %r18, [%rd512];
	// end inline asm
	add.s32 	%r19, %r18, 1;
	// begin inline asm
	st.volatile.global.u32 [%rd512], %r19;
	// end inline asm
	// begin inline asm
	ld.volatile.global.u32 %r20, [%rd512];
	// end inline asm
	add.s32 	%r21, %r20, 1;
	// begin inline asm
	st.volatile.global.u32 [%rd512], %r21;
	// end inline asm
	// begin inline asm
	ld.volatile.global.u32 %r22, [%rd512];
	// end inline asm
	add.s32 	%r23, %r22, 1;
	// begin inline asm
	st.volatile.global.u32 [%rd512], %r23;
	// end inline asm
	// begin inline asm
	ld.volatile.global.u32 %r24, [%rd512];
	// end inline asm
	add.s32 	%r25, %r24, 1;
	// begin inline asm
	st.volatile.global.u32 [%rd512], %r25;
	// end inline asm
	// begin inline asm
	ld.volatile.global.u32 %r26, [%rd512];
	// end inline asm
	add.s32 	%r27, %r26, 1;
	// begin inline asm
	st.volatile.global.u32 [%rd512], %r27;
	// end inline asm
	// begin inline asm
	ld.volatile.global.u32 %r28, [%rd512];
	// end inline asm
	add.s32 	%r29, %r28, 1;
	// begin inline asm
	st.volatile.global.u32 [%rd512], %r29;
	// end inline asm
	// begin inline asm
	ld.volatile.global.u32 %r30, [%rd512];
	// end inline asm
	add.s32 	%r31, %r30, 1;
	// begin inline asm
	st.volatile.global.u32 [%rd512], %r31;
	// end inline asm
	// begin inline asm
	ld.volatile.global.u32 %r32, [%rd512];
	// end inline asm
	add.s32 	%r33, %r32, 1;
	// begin inline asm
	st.volatile.global.u32 [%rd512], %r33;
	// end inline asm
	// begin inline asm
	ld.volatile.global.u32 %r34, [%rd512];
	// end inline asm
	add.s32 	%r35, %r34, 1;
	// begin inline asm
	st.volatile.global.u32 [%rd512], %r35;
	// end inline asm
	// begin inline asm
	ld.volatile.global.u32 %r36, [%rd512];
	// end inline asm
	add.s32 	%r37, %r36, 1;
	// begin inline asm
	st.volatile.global.u32 [%rd512], %r37;
	// end inline asm
	// begin inline asm
	ld.volatile.global.u32 %r38, [%rd512];
	// end inline asm
	add.s32 	%r39, %r38, 1;
	// begin inline asm
	st.volatile.global.u32 [%rd512], %r39;
	// end inline asm
	// begin inline asm
	ld.volatile.global.u32 %r40, [%rd512];
	// end inline asm
	add.s32 	%r41, %r40, 1;
	// begin inline asm
	st.volatile.global.u32 [%rd512], %r41;
	// end inline asm
	// begin inline asm
	ld.volatile.global.u32 %r42, [%rd512];
	// end inline asm
	add.s32 	%r43, %r42, 1;
	// begin inline asm
	st.volatile.global.u32 [%rd512], %r43;
	// end inline asm
	// begin inline asm
	ld.volatile.global.u32 %r44, [%rd512];
	// end inline asm
	add.s32 	%r45, %r44, 1;
	// begin inline asm
	st.volatile.global.u32 [%rd512], %r45;
	// end inline asm
	// begin inline asm
	ld.volatile.global.u32 %r46, [%rd512];
	// end inline asm
	add.s32 	%r47, %r46, 1;
	// begin inline asm
	st.volatile.global.u32 [%rd512], %r47;
	// end inline asm
	// begin inline asm
	ld.volatile.global.u32 %r48, [%rd512];
	// end inline asm
	add.s32 	%r49, %r48, 1;
	// begin inline asm
	st.volatile.global.u32 [%rd512], %r49;
	// end inline asm
	// begin inline asm
	ld.volatile.global.u32 %r50, [%rd512];
	// end inline asm
	add.s32 	%r51, %r50, 1;
	// begin inline asm
	st.volatile.global.u32 [%rd512], %r51;
	// end inline asm
	// begin inline asm
	ld.volatile.global.u32 %r52, [%rd512];
	// end inline asm
	add.s32 	%r53, %r52, 1;
	// begin inline asm
	st.volatile.global.u32 [%rd512], %r53;
	// end inline asm
	// begin inline asm
	ld.volatile.global.u32 %r54, [%rd512];
	// end inline asm
	add.s32 	%r55, %r54, 1;
	// begin inline asm
	st.volatile.global.u32 [%rd512], %r55;
	// end inline asm
	// begin inline asm
	ld.volatile.global.u32 %r56, [%rd512];
	// end inline asm
	add.s32 	%r57, %r56, 1;
	// begin inline asm
	st.volatile.global.u32 [%rd512], %r57;
	// end inline asm
	// begin inline asm
	ld.volatile.global.u32 %r58, [%rd512];
	// end inline asm
	add.s32 	%r59, %r58, 1;
	// begin inline asm
	st.volatile.global.u32 [%rd512], %r59;
	// end inline asm
	// begin inline asm
	ld.volatile.global.u32 %r60, [%rd512];
	// end inline asm
	add.s32 	%r61, %r60, 1;
	// begin inline asm
	st.volatile.global.u32 [%rd512], %r61;
	// end inline asm
	// begin inline asm
	ld.volatile.global.u32 %r62, [%rd512];
	// end inline asm
	add.s32 	%r63, %r62, 1;
	// begin inline asm
	st.volatile.global.u32 [%rd512], %r63;
	// end inline asm
	// begin inline asm
	ld.volatile.global.u32 %r64, [%rd512];
	// end inline asm
	add.s32 	%r65, %r64, 1;
	// begin inline asm
	st.volatile.global.u32 [%rd512], %r65;
	// end inline asm
	// begin inline asm
	ld.volatile.global.u32 %r66, [%rd512];
	// end inline asm
	add.s32 	%r67, %r66, 1;
	// begin inline asm
	st.volatile.global.u32 [%rd512], %r67;
	// end inline asm
	// begin inline asm
	ld.volatile.global.u32 %r68, [%rd512];
	// end inline asm
	add.s32 	%r69, %r68, 1;
	// begin inline asm
	st.volatile.global.u32 [%rd512], %r69;
	// end inline asm
	// begin inline asm
	ld.volatile.global.u32 %r70, [%rd512];
	// end inline asm
	add.s32 	%r71, %r70, 1;
	// begin inline asm
	st.volatile.global.u32 [%rd512], %r71;
	// end inline asm
	// begin inline asm
	ld.volatile.global.u32 %r72, [%rd512];
	// end inline asm
	add.s32 	%r73, %r72, 1;
	// begin inline asm
	st.volatile.global.u32 [%rd512], %r73;
	// end inline asm
	// begin inline asm
	ld.volatile.global.u32 %r74, [%rd512];
	// end inline asm
	add.s32 	%r75, %r74, 1;
	// begin inline asm
	st.volatile.global.u32 [%rd512], %r75;
	// end inline asm
	// begin inline asm
	ld.volatile.global.u32 %r76, [%rd512];
	// end inline asm
	add.s32 	%r77, %r76, 1;
	// begin inline asm
	st.volatile.global.u32 [%rd512], %r77;
	// end inline asm
	// begin inline asm
	ld.volatile.global.u32 %r78, [%rd512];
	// end inline asm
	add.s32 	%r79, %r78, 1;
	// begin inline asm
	st.volatile.global.u32 [%rd512], %r79;
	// end inline asm
	// begin inline asm
	ld.volatile.global.u32 %r80, [%rd512];
	// end inline asm
	add.s32 	%r81, %r80, 1;
	// begin inline asm
	st.volatile.global.u32 [%rd512], %r81;
	// end inline asm
	// begin inline asm
	ld.volatile.global.u32 %r82, [%rd512];
	// end inline asm
	add.s32 	%r83, %r82, 1;
	// begin inline asm
	st.volatile.global.u32 [%rd512], %r83;
	// end inline asm
	// begin inline asm
	ld.volatile.global.u32 %r84, [%rd512];
	// end inline asm
	add.s32 	%r85, %r84, 1;
	// begin inline asm
	st.volatile.global.u32 [%rd512], %r85;
	// end inline asm
	// begin inline asm
	ld.volatile.global.u32 %r86, [%rd512];
	// end inline asm
	add.s32 	%r87, %r86, 1;
	// begin inline asm
	st.volatile.global.u32 [%rd512], %r87;
	// end inline asm
	// begin inline asm
	ld.volatile.global.u32 %r88, [%rd512];
	// end inline asm
	add.s32 	%r89, %r88, 1;
	// begin inline asm
	st.volatile.global.u32 [%rd512], %r89;
	// end inline asm
	// begin inline asm
	ld.volatile.global.u32 %r90, [%rd512];
	// end inline asm
	add.s32 	%r91, %r90, 1;
	// begin inline asm
	st.volatile.global.u32 [%rd512], %r91;
	// end inline asm
	// begin inline asm
	ld.volatile.global.u32 %r92, [%rd512];
	// end inline asm
	add.s32 	%r93, %r92, 1;
	// begin inline asm
	st.volatile.global.u32 [%rd512], %r93;
	// end inline asm
	// begin inline asm
	ld.volatile.global.u32 %r94, [%rd512];
	// end inline asm
	add.s32 	%r95, %r94, 1;
	// begin inline asm
	st.volatile.global.u32 [%rd512], %r95;
	// end inline asm
	// begin inline asm
	ld.volatile.global.u32 %r96, [%rd512];
	// end inline asm
	add.s32 	%r97, %r96, 1;
	// begin inline asm
	st.volatile.global.u32 [%rd512], %r97;
	// end inline asm
	// begin inline asm
	ld.volatile.global.u32 %r98, [%rd512];
	// end inline asm
	add.s32 	%r99, %r98, 1;
	// begin inline asm
	st.volatile.global.u32 [%rd512], %r99;
	// end inline asm
	// begin inline asm
	ld.volatile.global.u32 %r100, [%rd512];
	// end inline asm
	add.s32 	%r101, %r100, 1;
	// begin inline asm
	st.volatile.global.u32 [%rd512], %r101;
	// end inline asm
	// begin inline asm
	ld.volatile.global.u32 %r102, [%rd512];
	// end inline asm
	add.s32 	%r103, %r102, 1;
	// begin inline asm
	st.volatile.global.u32 [%rd512], %r103;
	// end inline asm
	// begin inline asm
	ld.volatile.global.u32 %r104, [%rd512];
	// end inline asm
	add.s32 	%r105, %r104, 1;
	// begin inline asm
	st.volatile.global.u32 [%rd512], %r105;
	// end inline asm
	// begin inline asm
	ld.volatile.global.u32 %r106, [%rd512];
	// end inline asm
	add.s32 	%r107, %r106, 1;
	// begin inline asm
	st.volatile.global.u32 [%rd512], %r107;
	// end inline asm
	// begin inline asm
	ld.volatile.global.u32 %r108, [%rd512];
	// end inline asm
	add.s32 	%r109, %r108, 1;
	// begin inline asm
	st.volatile.global.u32 [%rd512], %r109;
	// end inline asm
	// begin inline asm
	ld.volatile.global.u32 %r110, [%rd512];
	// end inline asm
	add.s32 	%r111, %r110, 1;
	// begin inline asm
	st.volatile.global.u32 [%rd512], %r111;
	// end inline asm
	// begin inline asm
	ld.volatile.global.u32 %r112, [%rd512];
	// end inline asm
	add.s32 	%r113, %r112, 1;
	// begin inline asm
	st.volatile.global.u32 [%rd512], %r113;
	// end inline asm
	// begin inline asm
	ld.volatile.global.u32 %r114, [%rd512];
	// end inline asm
	add.s32 	%r115, %r114, 1;
	// begin inline asm
	st.volatile.global.u32 [%rd512], %r115;
	// end inline asm
	// begin inline asm
	ld.volatile.global.u32 %r116, [%rd512];
	// end inline asm
	add.s32 	%r117, %r116, 1;
	// begin inline asm
	st.volatile.global.u32 [%rd512], %r117;
	// end inline asm
	// begin inline asm
	ld.volatile.global.u32 %r118, [%rd512];
	// end inline asm
	add.s32 	%r119, %r118, 1;
	// begin inline asm
	st.volatile.global.u32 [%rd512], %r119;
	// end inline asm
	// begin inline asm
	ld.volatile.global.u32 %r120, [%rd512];
	// end inline asm
	add.s32 	%r121, %r120, 1;
	// begin inline asm
	st.volatile.global.u32 [%rd512], %r121;
	// end inline asm
	// begin inline asm
	ld.volatile.global.u32 %r122, [%rd512];
	// end inline asm
	add.s32 	%r123, %r122, 1;
	// begin inline asm
	st.volatile.global.u32 [%rd512], %r123;
	// end inline asm
	// begin inline asm
	ld.volatile.global.u32 %r124, [%rd512];
	// end inline asm
	add.s32 	%r125, %r124, 1;
	// begin inline asm
	st.volatile.global.u32 [%rd512], %r125;
	// end inline asm
	// begin inline asm
	ld.volatile.global.u32 %r126, [%rd512];
	// end inline asm
	add.s32 	%r127, %r126, 1;
	// begin inline asm
	st.volatile.global.u32 [%rd512], %r127;
	// end inline asm
	// begin inline asm
	ld.volatile.global.u32 %r128, [%rd512];
	// end inline asm
	add.s32 	%r129, %r128, 1;
	// begin inline asm
	st.volatile.global.u32 [%rd512], %r129;
	// end inline asm
	// begin inline asm
	ld.volatile.global.u32 %r130, [%rd512];
	// end inline asm
	add.s32 	%r131, %r130, 1;
	// begin inline asm
	st.volatile.global.u32 [%rd512], %r131;
	// end inline asm
	// begin inline asm
	ld.volatile.global.u32 %r132, [%rd512];
	// end inline asm
	add.s32 	%r133, %r132, 1;
	// begin inline asm
	st.volatile.global.u32 [%rd512], %r133;
	// end inline asm
	// begin inline asm
	ld.volatile.global.u32 %r134, [%rd512];
	// end inline asm
	add.s32 	%r135, %r134, 1;
	// begin inline asm
	st.volatile.global.u32 [%rd512], %r135;
	// end inline asm
	// begin inline asm
	ld.volatile.global.u32 %r136, [%rd512];
	// end inline asm
	add.s32 	%r137, %r136, 1;
	// begin inline asm
	st.volatile.global.u32 [%rd512], %r137;
	// end inline asm
	// begin inline asm
	ld.volatile.global.u32 %r138, [%rd512];
	// end inline asm
	add.s32 	%r139, %r138, 1;
	// begin inline asm
	st.volatile.global.u32 [%rd512], %r139;
	// end inline asm
	// begin inline asm
	ld.volatile.global.u32 %r140, [%rd512];
	// end inline asm
	add.s32 	%r141, %r140, 1;
	// begin inline asm
	st.volatile.global.u32 [%rd512], %r141;
	// end inline asm
	// begin inline asm
	ld.volatile.global.u32 %r142, [%rd512];
	// end inline asm
	add.s32 	%r143, %r142, 1;
	// begin inline asm
	st.volatile.global.u32 [%rd512], %r143;
	// end inline asm
	// begin inline asm
	ld.volatile.global.u32 %r144, [%rd512];
	// end inline asm
	add.s32 	%r145, %r144, 1;
	// begin inline asm
	st.volatile.global.u32 [%rd512], %r145;
	// end inline asm
	// begin inline asm
	ld.volatile.global.u32 %r146, [%rd512];
	// end inline asm
	add.s32 	%r147, %r146, 1;
	// begin inline asm
	st.volatile.global.u32 [%rd512], %r147;
	// end inline asm
	// begin inline asm
	ld.volatile.global.u32 %r148, [%rd512];
	// end inline asm
	add.s32 	%r149, %r148, 1;
	// begin inline asm
	st.volatile.global.u32 [%rd512], %r149;
	// end inline asm
	// begin inline asm
	ld.volatile.global.u32 %r150, [%rd512];
	// end inline asm
	add.s32 	%r151, %r150, 1;
	// begin inline asm
	st.volatile.global.u32 [%rd512], %r151;
	// end inline asm
	// begin inline asm
	ld.volatile.global.u32 %r152, [%rd512];
	// end inline asm
	add.s32 	%r153, %r152, 1;
	// begin inline asm
	st.volatile.global.u32 [%rd512], %r153;
	// end inline asm
	// begin inline asm
	ld.volatile.global.u32 %r154, [%rd512];
	// end inline asm
	add.s32 	%r155, %r154, 1;
	// begin inline asm
	st.volatile.global.u32 [%rd512], %r155;
	// end inline asm
	// begin inline asm
	ld.volatile.global.u32 %r156, [%rd512];
	// end inline asm
	add.s32 	%r157, %r156, 1;
	// begin inline asm
	st.volatile.global.u32 [%rd512], %r157;
	// end inline asm
	// begin inline asm
	ld.volatile.global.u32 %r158, [%rd512];
	// end inline asm
	add.s32 	%r159, %r158, 1;
	// begin inline asm
	st.volatile.global.u32 [%rd512], %r159;
	// end inline asm
	// begin inline asm
	ld.volatile.global.u32 %r160, [%rd512];
	// end inline asm
	add.s32 	%r161, %r160, 1;
	// begin inline asm
	st.volatile.global.u32 [%rd512], %r161;
	// end inline asm
	// begin inline asm
	ld.volatile.global.u32 %r162, [%rd512];
	// end inline asm
	add.s32 	%r163, %r162, 1;
	// begin inline asm
	st.volatile.global.u32 [%rd512], %r163;
	// end inline asm
	// begin inline asm
	ld.volatile.global.u32 %r164, [%rd512];
	// end inline asm
	add.s32 	%r165, %r164, 1;
	// begin inline asm
	st.volatile.global.u32 [%rd512], %r165;
	// end inline asm
	// begin inline asm
	ld.volatile.global.u32 %r166, [%rd512];
	// end inline asm
	add.s32 	%r167, %r166, 1;
	// begin inline asm
	st.volatile.global.u32 [%rd512], %r167;
	// end inline asm
	// begin inline asm
	ld.volatile.global.u32 %r168, [%rd512];
	// end inline asm
	add.s32 	%r169, %r168, 1;
	// begin inline asm
	st.volatile.global.u32 [%rd512], %r169;
	// end inline asm
	// begin inline asm
	ld.volatile.global.u32 %r170, [%rd512];
	// end inline asm
	add.s32 	%r171, %r170, 1;
	// begin inline asm
	st.volatile.global.u32 [%rd512], %r171;
	// end inline asm
	// begin inline asm
	ld.volatile.global.u32 %r172, [%rd512];
	// end inline asm
	add.s32 	%r173, %r172, 1;
	// begin inline asm
	st.volatile.global.u32 [%rd512], %r173;
	// end inline asm
	// begin inline asm
	ld.volatile.global.u32 %r174, [%rd512];
	// end inline asm
	add.s32 	%r175, %r174, 1;
	// begin inline asm
	st.volatile.global.u32 [%rd512], %r175;
	// end inline asm
	// begin inline asm
	ld.volatile.global.u32 %r176, [%rd512];
	// end inline asm
	add.s32 	%r177, %r176, 1;
	// begin inline asm
	st.volatile.global.u32 [%rd512], %r177;
	// end inline asm
	// begin inline asm
	ld.volatile.global.u32 %r178, [%rd512];
	// end inline asm
	add.s32 	%r179, %r178, 1;
	// begin inline asm
	st.volatile.global.u32 [%rd512], %r179;
	// end inline asm
	// begin inline asm
	ld.volatile.global.u32 %r180, [%rd512];
	// end inline asm
	add.s32 	%r181, %r180, 1;
	// begin inline asm
	st.volatile.global.u32 [%rd512], %r181;
	// end inline asm
	// begin inline asm
	ld.volatile.global.u32 %r182, [%rd512];
	// end inline asm
	add.s32 	%r183, %r182, 1;
	// begin inline asm
	st.volatile.global.u32 [%rd512], %r183;
	// end inline asm
	// begin inline asm
	ld.volatile.global.u32 %r184, [%rd512];
	// end inline asm
	add.s32 	%r185, %r184, 1;
	// begin inline asm
	st.volatile.global.u32 [%rd512], %r185;
	// end inline asm
	// begin inline asm
	ld.volatile.global.u32 %r186, [%rd512];
	// end inline asm
	add.s32 	%r187, %r186, 1;
	// begin inline asm
	st.volatile.global.u32 [%rd512], %r187;
	// end inline asm
	// begin inline asm
	ld.volatile.global.u32 %r188, [%rd512];
	// end inline asm
	add.s32 	%r189, %r188, 1;
	// begin inline asm
	st.volatile.global.u32 [%rd512], %r189;
	// end inline asm
	// begin inline asm
	ld.volatile.global.u32 %r190, [%rd512];
	// end inline asm
	add.s32 	%r191, %r190, 1;
	// begin inline asm
	st.volatile.global.u32 [%rd512], %r191;
	// end inline asm
	// begin inline asm
	ld.volatile.global.u32 %r192, [%rd512];
	// end inline asm
	add.s32 	%r193, %r192, 1;
	// begin inline asm
	st.volatile.global.u32 [%rd512], %r193;
	// end inline asm
	// begin inline asm
	ld.volatile.global.u32 %r194, [%rd512];
	// end inline asm
	add.s32 	%r195, %r194, 1;
	// begin inline asm
	st.volatile.global.u32 [%rd512], %r195;
	// end inline asm
	// begin inline asm
	ld.volatile.global.u32 %r196, [%rd512];
	// end inline asm
	add.s32 	%r197, %r196, 1;
	// begin inline asm
	st.volatile.global.u32 [%rd512], %r197;
	// end inline asm
	// begin inline asm
	ld.volatile.global.u32 %r198, [%rd512];
	// end inline asm
	add.s32 	%r199, %r198, 1;
	// begin inline asm
	st.volatile.global.u32 [%rd512], %r199;
	// end inline asm
	// begin inline asm
	ld.volatile.global.u32 %r200, [%rd512];
	// end inline asm
	add.s32 	%r201, %r200, 1;
	// begin inline asm
	st.volatile.global.u32 [%rd512], %r201;
	// end inline asm
	// begin inline asm
	ld.volatile.global.u32 %r202, [%rd512];
	// end inline asm
	add.s32 	%r203, %r202, 1;
	// begin inline asm
	st.volatile.global.u32 [%rd512], %r203;
	// end inline asm
	// begin inline asm
	ld.volatile.global.u32 %r204, [%rd512];
	// end inline asm
	add.s32 	%r205, %r204, 1;
	// begin inline asm
	st.volatile.global.u32 [%rd512], %r205;
	// end inline asm
	// begin inline asm
	ld.volatile.global.u32 %r206, [%rd512];
	// end inline asm
	add.s32 	%r207, %r206, 1;
	// begin inline asm
	st.volatile.global.u32 [%rd512], %r207;
	// end inline asm
	// begin inline asm
	ld.volatile.global.u32 %r208, [%rd512];
	// end inline asm
	add.s32 	%r209, %r208, 1;
	// begin inline asm
	st.volatile.global.u32 [%rd512], %r209;
	// end inline asm
	// begin inline asm
	ld.volatile.global.u32 %r210, [%rd512];
	// end inline asm
	add.s32 	%r211, %r210, 1;
	// begin inline asm
	st.volatile.global.u32 [%rd512], %r211;
	// end inline asm
	// begin inline asm
	ld.volatile.global.u32 %r212, [%rd512];
	// end inline asm
	add.s32 	%r213, %r212, 1;
	// begin inline asm
	st.volatile.global.u32 [%rd512], %r213;
	// end inline asm
	// begin inline asm
	ld.volatile.global.u32 %r214, [%rd512];
	// end inline asm
	add.s32 	%r215, %r214, 1;
	// begin inline asm
	st.volatile.global.u32 [%rd512], %r215;
	// end inline asm
	// begin inline asm
	ld.volatile.global.u32 %r216, [%rd512];
	// end inline asm
	add.s32 	%r217, %r216, 1;
	// begin inline asm
	st.volatile.global.u32 [%rd512], %r217;
	// end inline asm
	// begin inline asm
	ld.volatile.global.u32 %r218, [%rd512];
	// end inline asm
	add.s32 	%r219, %r218, 1;
	// begin inline asm
	st.volatile.global.u32 [%rd512], %r219;
	// end inline asm
	// begin inline asm
	ld.volatile.global.u32 %r220, [%rd512];
	// end inline asm
	add.s32 	%r221, %r220, 1;
	// begin inline asm
	st.volatile.global.u32 [%rd512], %r221;
	// end inline asm
	// begin inline asm
	ld.volatile.global.u32 %r222, [%rd512];
	// end inline asm
	add.s32 	%r223, %r222, 1;
	// begin inline asm
	st.volatile.global.u32 [%rd512], %r223;
	// end inline asm
	// begin inline asm
	ld.volatile.global.u32 %r224, [%rd512];
	// end inline asm
	add.s32 	%r225, %r224, 1;
	// begin inline asm
	st.volatile.global.u32 [%rd512], %r225;
	// end inline asm
	// begin inline asm
	ld.volatile.global.u32 %r226, [%rd512];
	// end inline asm
	add.s32 	%r227, %r226, 1;
	// begin inline asm
	st.volatile.global.u32 [%rd512], %r227;
	// end inline asm
	// begin inline asm
	ld.volatile.global.u32 %r228, [%rd512];
	// end inline asm
	add.s32 	%r229, %r228, 1;
	// begin inline asm
	st.volatile.global.u32 [%rd512], %r229;
	// end inline asm
	// begin inline asm
	ld.volatile.global.u32 %r230, [%rd512];
	// end inline asm
	add.s32 	%r231, %r230, 1;
	// begin inline asm
	st.volatile.global.u32 [%rd512], %r231;
	// end inline asm
	// begin inline asm
	ld.volatile.global.u32 %r232, [%rd512];
	// end inline asm
	add.s32 	%r233, %r232, 1;
	// begin inline asm
	st.volatile.global.u32 [%rd512], %r233;
	// end inline asm
	// begin inline asm
	ld.volatile.global.u32 %r234, [%rd512];
	// end inline asm
	add.s32 	%r235, %r234, 1;
	// begin inline asm
	st.volatile.global.u32 [%rd512], %r235;
	// end inline asm
	// begin inline asm
	ld.volatile.global.u32 %r236, [%rd512];
	// end inline asm
	add.s32 	%r237, %r236, 1;
	// begin inline asm
	st.volatile.global.u32 [%rd512], %r237;
	// end inline asm
	// begin inline asm
	ld.volatile.global.u32 %r238, [%rd512];
	// end inline asm
	add.s32 	%r239, %r238, 1;
	// begin inline asm
	st.volatile.global.u32 [%rd512], %r239;
	// end inline asm
	// begin inline asm
	ld.volatile.global.u32 %r240, [%rd512];
	// end inline asm
	add.s32 	%r241, %r240, 1;
	// begin inline asm
	st.volatile.global.u32 [%rd512], %r241;
	// end inline asm
	// begin inline asm
	ld.volatile.global.u32 %r242, [%rd512];
	// end inline asm
	add.s32 	%r243, %r242, 1;
	// begin inline asm
	st.volatile.global.u32 [%rd512], %r243;
	// end inline asm
	// begin inline asm
	ld.volatile.global.u32 %r244, [%rd512];
	// end inline asm
	add.s32 	%r245, %r244, 1;
	// begin inline asm
	st.volatile.global.u32 [%rd512], %r245;
	// end inline asm
	// begin inline asm
	ld.volatile.global.u32 %r246, [%rd512];
	// end inline asm
	add.s32 	%r247, %r246, 1;
	// begin inline asm
	st.volatile.global.u32 [%rd512], %r247;
	// end inline asm
	// begin inline asm
	ld.volatile.global.u32 %r248, [%rd512];
	// end inline asm
	add.s32 	%r249, %r248, 1;
	// begin inline asm
	st.volatile.global.u32 [%rd512], %r249;
	// end inline asm
	// begin inline asm
	ld.volatile.global.u32 %r250, [%rd512];
	// end inline asm
	add.s32 	%r251, %r250, 1;
	// begin inline asm
	st.volatile.global.u32 [%rd512], %r251;
	// end inline asm
	// begin inline asm
	ld.volatile.global.u32 %r252, [%rd512];
	// end inline asm
	add.s32 	%r253, %r252, 1;
	// begin inline asm
	st.volatile.global.u32 [%rd512], %r253;
	// end inline asm
	// begin inline asm
	ld.volatile.global.u32 %r254, [%rd512];
	// end inline asm
	add.s32 	%r255, %r254, 1;
	// begin inline asm
	st.volatile.global.u32 [%rd512], %r255;
	// end inline asm
	// begin inline asm
	ld.volatile.global.u32 %r256, [%rd512];
	// end inline asm
	add.s32 	%r257, %r256, 1;
	// begin inline asm
	st.volatile.global.u32 [%rd512], %r257;
	// end inline asm
	// begin inline asm
	ld.volatile.global.u32 %r258, [%rd512];
	// end inline asm
	add.s32 	%r259, %r258, 1;
	// begin inline asm
	st.volatile.global.u32 [%rd512], %r259;
	// end inline asm
	// begin inline asm
	ld.volatile.global.u32 %r260, [%rd512];
	// end inline asm
	add.s32 	%r261, %r260, 1;
	// begin inline asm
	st.volatile.global.u32 [%rd512], %r261;
	// end inline asm
	// begin inline asm
	ld.volatile.global.u32 %r262, [%rd512];
	// end inline asm
	add.s32 	%r263, %r262, 1;
	// begin inline asm
	st.volatile.global.u32 [%rd512], %r263;
	// end inline asm
	// begin inline asm
	ld.volatile.global.u32 %r264, [%rd512];
	// end inline asm
	add.s32 	%r265, %r264, 1;
	// begin inline asm
	st.volatile.global.u32 [%rd512], %r265;
	// end inline asm
	// begin inline asm
	ld.volatile.global.u32 %r266, [%rd512];
	// end inline asm
	add.s32 	%r267, %r266, 1;
	// begin inline asm
	st.volatile.global.u32 [%rd512], %r267;
	// end inline asm
	// begin inline asm
	ld.volatile.global.u32 %r268, [%rd512];
	// end inline asm
	add.s32 	%r269, %r268, 1;
	// begin inline asm
	st.volatile.global.u32 [%rd512], %r269;
	// end inline asm
	// begin inline asm
	ld.volatile.global.u32 %r270, [%rd512];
	// end inline asm
	add.s32 	%r271, %r270, 1;
	// begin inline asm
	st.volatile.global.u32 [%rd512], %r271;
	// end inline asm
	// begin inline asm
	ld.volatile.global.u32 %r272, [%rd512];
	// end inline asm
	add.s32 	%r273, %r272, 1;
	// begin inline asm
	st.volatile.global.u32 [%rd512], %r273;
	// end inline asm
	// begin inline asm
	ld.volatile.global.u32 %r274, [%rd512];
	// end inline asm
	add.s32 	%r275, %r274, 1;
	// begin inline asm
	st.volatile.global.u32 [%rd512], %r275;
	// end inline asm
	// begin inline asm
	ld.volatile.global.u32 %r276, [%rd512];
	// end inline asm
	add.s32 	%r277, %r276, 1;
	// begin inline asm
	st.volatile.global.u32 [%rd512], %r277;
	// end inline asm
	// begin inline asm
	ld.volatile.global.u32 %r278, [%rd512];
	// end inline asm
	add.s32 	%r279, %r278, 1;
	// begin inline asm
	st.volatile.global.u32 [%rd512], %r279;
	// end inline asm
	// begin inline asm
	ld.volatile.global.u32 %r280, [%rd512];
	// end inline asm
	add.s32 	%r281, %r280, 1;
	// begin inline asm
	st.volatile.global.u32 [%rd512], %r281;
	// end inline asm
	// begin inline asm
	ld.volatile.global.u32 %r282, [%rd512];
	// end inline asm
	add.s32 	%r283, %r282, 1;
	// begin inline asm
	st.volatile.global.u32 [%rd512], %r283;
	// end inline asm
	// begin inline asm
	ld.volatile.global.u32 %r284, [%rd512];
	// end inline asm
	add.s32 	%r285, %r284, 1;
	// begin inline asm
	st.volatile.global.u32 [%rd512], %r285;
	// end inline asm
	// begin inline asm
	ld.volatile.global.u32 %r286, [%rd512];
	// end inline asm
	add.s32 	%r287, %r286, 1;
	// begin inline asm
	st.volatile.global.u32 [%rd512], %r287;
	// end inline asm
	// begin inline asm
	ld.volatile.global.u32 %r288, [%rd512];
	// end inline asm
	add.s32 	%r289, %r288, 1;
	// begin inline asm
	st.volatile.global.u32 [%rd512], %r289;
	// end inline asm
	// begin inline asm
	ld.volatile.global.u32 %r290, [%rd512];
	// end inline asm
	add.s32 	%r291, %r290, 1;
	// begin inline asm
	st.volatile.global.u32 [%rd512], %r291;
	// end inline asm
	// begin inline asm
	ld.volatile.global.u32 %r292, [%rd512];
	// end inline asm
	add.s32 	%r293, %r292, 1;
	// begin inline asm
	st.volatile.global.u32 [%rd512], %r293;
	// end inline asm
	// begin inline asm
	ld.volatile.global.u32 %r294, [%rd512];
	// end inline asm
	add.s32 	%r295, %r294, 1;
	// begin inline asm
	st.volatile.global.u32 [%rd512], %r295;
	// end inline asm
	// begin inline asm
	ld.volatile.global.u32 %r296, [%rd512];
	// end inline asm
	add.s32 	%r297, %r296, 1;
	// begin inline asm
	st.volatile.global.u32 [%rd512], %r297;
	// end inline asm
	// begin inline asm
	ld.volatile.global.u32 %r298, [%rd512];
	// end inline asm
	add.s32 	%r299, %r298, 1;
	// begin inline asm
	st.volatile.global.u32 [%rd512], %r299;
	// end inline asm
	// begin inline asm
	ld.volatile.global.u32 %r300, [%rd512];
	// end inline asm
	add.s32 	%r301, %r300, 1;
	// begin inline asm
	st.volatile.global.u32 [%rd512], %r301;
	// end inline asm
	// begin inline asm
	ld.volatile.global.u32 %r302, [%rd512];
	// end inline asm
	add.s32 	%r303, %r302, 1;
	// begin inline asm
	st.volatile.global.u32 [%rd512], %r303;
	// end inline asm
	// begin inline asm
	ld.volatile.global.u32 %r304, [%rd512];
	// end inline asm
	add.s32 	%r305, %r304, 1;
	// begin inline asm
	st.volatile.global.u32 [%rd512], %r305;
	// end inline asm
	// begin inline asm
	ld.volatile.global.u32 %r306, [%rd512];
	// end inline asm
	add.s32 	%r307, %r306, 1;
	// begin inline asm
	st.volatile.global.u32 [%rd512], %r307;
	// end inline asm
	// begin inline asm
	ld.volatile.global.u32 %r308, [%rd512];
	// end inline asm
	add.s32 	%r309, %r308, 1;
	// begin inline asm
	st.volatile.global.u32 [%rd512], %r309;
	// end inline asm
	// begin inline asm
	ld.volatile.global.u32 %r310, [%rd512];
	// end inline asm
	add.s32 	%r311, %r310, 1;
	// begin inline asm
	st.volatile.global.u32 [%rd512], %r311;
	// end inline asm
	// begin inline asm
	ld.volatile.global.u32 %r312, [%rd512];
	// end inline asm
	add.s32 	%r313, %r312, 1;
	// begin inline asm
	st.volatile.global.u32 [%rd512], %r313;
	// end inline asm
	// begin inline asm
	ld.volatile.global.u32 %r314, [%rd512];
	// end inline asm
	add.s32 	%r315, %r314, 1;
	// begin inline asm
	st.volatile.global.u32 [%rd512], %r315;
	// end inline asm
	// begin inline asm
	ld.volatile.global.u32 %r316, [%rd512];
	// end inline asm
	add.s32 	%r317, %r316, 1;
	// begin inline asm
	st.volatile.global.u32 [%rd512], %r317;
	// end inline asm
	// begin inline asm
	ld.volatile.global.u32 %r318, [%rd512];
	// end inline asm
	add.s32 	%r319, %r318, 1;
	// begin inline asm
	st.volatile.global.u32 [%rd512], %r319;
	// end inline asm
	// begin inline asm
	ld.volatile.global.u32 %r320, [%rd512];
	// end inline asm
	add.s32 	%r321, %r320, 1;
	// begin inline asm
	st.volatile.global.u32 [%rd512], %r321;
	// end inline asm
	// begin inline asm
	ld.volatile.global.u32 %r322, [%rd512];
	// end inline asm
	add.s32 	%r323, %r322, 1;
	// begin inline asm
	st.volatile.global.u32 [%rd512], %r323;
	// end inline asm
	// begin inline asm
	ld.volatile.global.u32 %r324, [%rd512];
	// end inline asm
	add.s32 	%r325, %r324, 1;
	// begin inline asm
	st.volatile.global.u32 [%rd512], %r325;
	// end inline asm
	// begin inline asm
	ld.volatile.global.u32 %r326, [%rd512];
	// end inline asm
	add.s32 	%r327, %r326, 1;
	// begin inline asm
	st.volatile.global.u32 [%rd512], %r327;
	// end inline asm
	// begin inline asm
	ld.volatile.global.u32 %r328, [%rd512];
	// end inline asm
	add.s32 	%r329, %r328, 1;
	// begin inline asm
	st.volatile.global.u32 [%rd512], %r329;
	// end inline asm
	// begin inline asm
	ld.volatile.global.u32 %r330, [%rd512];
	// end inline asm
	add.s32 	%r331, %r330, 1;
	// begin inline asm
	st.volatile.global.u32 [%rd512], %r331;
	// end inline asm
	// begin inline asm
	ld.volatile.global.u32 %r332, [%rd512];
	// end inline asm
	add.s32 	%r333, %r332, 1;
	// begin inline asm
	st.volatile.global.u32 [%rd512], %r333;
	// end inline asm
	// begin inline asm
	ld.volatile.global.u32 %r334, [%rd512];
	// end inline asm
	add.s32 	%r335, %r334, 1;
	// begin inline asm
	st.volatile.global.u32 [%rd512], %r335;
	// end inline asm
	// begin inline asm
	ld.volatile.global.u32 %r336, [%rd512];
	// end inline asm
	add.s32 	%r337, %r336, 1;
	// begin inline asm
	st.volatile.global.u32 [%rd512], %r337;
	// end inline asm
	// begin inline asm
	ld.volatile.global.u32 %r338, [%rd512];
	// end inline asm
	add.s32 	%r339, %r338, 1;
	// begin inline asm
	st.volatile.global.u32 [%rd512], %r339;
	// end inline asm
	// begin inline asm
	ld.volatile.global.u32 %r340, [%rd512];
	// end inline asm
	add.s32 	%r341, %r340, 1;
	// begin inline asm
	st.volatile.global.u32 [%rd512], %r341;
	// end inline asm
	// begin inline asm
	ld.volatile.global.u32 %r342, [%rd512];
	// end inline asm
	add.s32 	%r343, %r342, 1;
	// begin inline asm
	st.volatile.global.u32 [%rd512], %r343;
	// end inline asm
	// begin inline asm
	ld.volatile.global.u32 %r344, [%rd512];
	// end inline asm
	add.s32 	%r345, %r344, 1;
	// begin inline asm
	st.volatile.global.u32 [%rd512], %r345;
	// end inline asm
	// begin inline asm
	ld.volatile.global.u32 %r346, [%rd512];
	// end inline asm
	add.s32 	%r347, %r346, 1;
	// begin inline asm
	st.volatile.global.u32 [%rd512], %r347;
	// end inline asm
	// begin inline asm
	ld.volatile.global.u32 %r348, [%rd512];
	// end inline asm
	add.s32 	%r349, %r348, 1;
	// begin inline asm
	st.volatile.global.u32 [%rd512], %r349;
	// end inline asm
	// begin inline asm
	ld.volatile.global.u32 %r350, [%rd512];
	// end inline asm
	add.s32 	%r351, %r350, 1;
	// begin inline asm
	st.volatile.global.u32 [%rd512], %r351;
	// end inline asm
	// begin inline asm
	ld.volatile.global.u32 %r352, [%rd512];
	// end inline asm
	add.s32 	%r353, %r352, 1;
	// begin inline asm
	st.volatile.global.u32 [%rd512], %r353;
	// end inline asm
	// begin inline asm
	ld.volatile.global.u32 %r354, [%rd512];
	// end inline asm
	add.s32 	%r355, %r354, 1;
	// begin inline asm
	st.volatile.global.u32 [%rd512], %r355;
	// end inline asm
	// begin inline asm
	ld.volatile.global.u32 %r356, [%rd512];
	// end inline asm
	add.s32 	%r357, %r356, 1;
	// begin inline asm
	st.volatile.global.u32 [%rd512], %r357;
	// end inline asm
	// begin inline asm
	ld.volatile.global.u32 %r358, [%rd512];
	// end inline asm
	add.s32 	%r359, %r358, 1;
	// begin inline asm
	st.volatile.global.u32 [%rd512], %r359;
	// end inline asm
	// begin inline asm
	ld.volatile.global.u32 %r360, [%rd512];
	// end inline asm
	add.s32 	%r361, %r360, 1;
	// begin inline asm
	st.volatile.global.u32 [%rd512], %r361;
	// end inline asm
	// begin inline asm
	ld.volatile.global.u32 %r362, [%rd512];
	// end inline asm
	add.s32 	%r363, %r362, 1;
	// begin inline asm
	st.volatile.global.u32 [%rd512], %r363;
	// end inline asm
	// begin inline asm
	ld.volatile.global.u32 %r364, [%rd512];
	// end inline asm
	add.s32 	%r365, %r364, 1;
	// begin inline asm
	st.volatile.global.u32 [%rd512], %r365;
	// end inline asm
	// begin inline asm
	ld.volatile.global.u32 %r366, [%rd512];
	// end inline asm
	add.s32 	%r367, %r366, 1;
	// begin inline asm
	st.volatile.global.u32 [%rd512], %r367;
	// end inline asm
	// begin inline asm
	ld.volatile.global.u32 %r368, [%rd512];
	// end inline asm
	add.s32 	%r369, %r368, 1;
	// begin inline asm
	st.volatile.global.u32 [%rd512], %r369;
	// end inline asm
	// begin inline asm
	ld.volatile.global.u32 %r370, [%rd512];
	// end inline asm
	add.s32 	%r371, %r370, 1;
	// begin inline asm
	st.volatile.global.u32 [%rd512], %r371;
	// end inline asm
	// begin inline asm
	ld.volatile.global.u32 %r372, [%rd512];
	// end inline asm
	add.s32 	%r373, %r372, 1;
	// begin inline asm
	st.volatile.global.u32 [%rd512], %r373;
	// end inline asm
	// begin inline asm
	ld.volatile.global.u32 %r374, [%rd512];
	// end inline asm
	add.s32 	%r375, %r374, 1;
	// begin inline asm
	st.volatile.global.u32 [%rd512], %r375;
	// end inline asm
	// begin inline asm
	ld.volatile.global.u32 %r376, [%rd512];
	// end inline asm
	add.s32 	%r377, %r376, 1;
	// begin inline asm
	st.volatile.global.u32 [%rd512], %r377;
	// end inline asm
	// begin inline asm
	ld.volatile.global.u32 %r378, [%rd512];
	// end inline asm
	add.s32 	%r379, %r378, 1;
	// begin inline asm
	st.volatile.global.u32 [%rd512], %r379;
	// end inline asm
	// begin inline asm
	ld.volatile.global.u32 %r380, [%rd512];
	// end inline asm
	add.s32 	%r381, %r380, 1;
	// begin inline asm
	st.volatile.global.u32 [%rd512], %r381;
	// end inline asm
	// begin inline asm
	ld.volatile.global.u32 %r382, [%rd512];
	// end inline asm
	add.s32 	%r383, %r382, 1;
	// begin inline asm
	st.volatile.global.u32 [%rd512], %r383;
	// end inline asm
	// begin inline asm
	ld.volatile.global.u32 %r384, [%rd512];
	// end inline asm
	add.s32 	%r385, %r384, 1;
	// begin inline asm
	st.volatile.global.u32 [%rd512], %r385;
	// end inline asm
	// begin inline asm
	ld.volatile.global.u32 %r386, [%rd512];
	// end inline asm
	add.s32 	%r387, %r386, 1;
	// begin inline asm
	st.volatile.global.u32 [%rd512], %r387;
	// end inline asm
	// begin inline asm
	ld.volatile.global.u32 %r388, [%rd512];
	// end inline asm
	add.s32 	%r389, %r388, 1;
	// begin inline asm
	st.volatile.global.u32 [%rd512], %r389;
	// end inline asm
	// begin inline asm
	ld.volatile.global.u32 %r390, [%rd512];
	// end inline asm
	add.s32 	%r391, %r390, 1;
	// begin inline asm
	st.volatile.global.u32 [%rd512], %r391;
	// end inline asm
	// begin inline asm
	ld.volatile.global.u32 %r392, [%rd512];
	// end inline asm
	add.s32 	%r393, %r392, 1;
	// begin inline asm
	st.volatile.global.u32 [%rd512], %r393;
	// end inline asm
	// begin inline asm
	ld.volatile.global.u32 %r394, [%rd512];
	// end inline asm
	add.s32 	%r395, %r394, 1;
	// begin inline asm
	st.volatile.global.u32 [%rd512], %r395;
	// end inline asm
	// begin inline asm
	ld.volatile.global.u32 %r396, [%rd512];
	// end inline asm
	add.s32 	%r397, %r396, 1;
	// begin inline asm
	st.volatile.global.u32 [%rd512], %r397;
	// end inline asm
	// begin inline asm
	ld.volatile.global.u32 %r398, [%rd512];
	// end inline asm
	add.s32 	%r399, %r398, 1;
	// begin inline asm
	st.volatile.global.u32 [%rd512], %r399;
	// end inline asm
	// begin inline asm
	ld.volatile.global.u32 %r400, [%rd512];
	// end inline asm
	add.s32 	%r401, %r400, 1;
	// begin inline asm
	st.volatile.global.u32 [%rd512], %r401;
	// end inline asm
	// begin inline asm
	ld.volatile.global.u32 %r402, [%rd512];
	// end inline asm
	add.s32 	%r403, %r402, 1;
	// begin inline asm
	st.volatile.global.u32 [%rd512], %r403;
	// end inline asm
	// begin inline asm
	ld.volatile.global.u32 %r404, [%rd512];
	// end inline asm
	add.s32 	%r405, %r404, 1;
	// begin inline asm
	st.volatile.global.u32 [%rd512], %r405;
	// end inline asm
	// begin inline asm
	ld.volatile.global.u32 %r406, [%rd512];
	// end inline asm
	add.s32 	%r407, %r406, 1;
	// begin inline asm
	st.volatile.global.u32 [%rd512], %r407;
	// end inline asm
	// begin inline asm
	ld.volatile.global.u32 %r408, [%rd512];
	// end inline asm
	add.s32 	%r409, %r408, 1;
	// begin inline asm
	st.volatile.global.u32 [%rd512], %r409;
	// end inline asm
	// begin inline asm
	ld.volatile.global.u32 %r410, [%rd512];
	// end inline asm
	add.s32 	%r411, %r410, 1;
	// begin inline asm
	st.volatile.global.u32 [%rd512], %r411;
	// end inline asm
	// begin inline asm
	ld.volatile.global.u32 %r412, [%rd512];
	// end inline asm
	add.s32 	%r413, %r412, 1;
	// begin inline asm
	st.volatile.global.u32 [%rd512], %r413;
	// end inline asm
	// begin inline asm
	ld.volatile.global.u32 %r414, [%rd512];
	// end inline asm
	add.s32 	%r415, %r414, 1;
	// begin inline asm
	st.volatile.global.u32 [%rd512], %r415;
	// end inline asm
	// begin inline asm
	ld.volatile.global.u32 %r416, [%rd512];
	// end inline asm
	add.s32 	%r417, %r416, 1;
	// begin inline asm
	st.volatile.global.u32 [%rd512], %r417;
	// end inline asm
	// begin inline asm
	ld.volatile.global.u32 %r418, [%rd512];
	// end inline asm
	add.s32 	%r419, %r418, 1;
	// begin inline asm
	st.volatile.global.u32 [%rd512], %r419;
	// end inline asm
	// begin inline asm
	ld.volatile.global.u32 %r420, [%rd512];
	// end inline asm
	add.s32 	%r421, %r420, 1;
	// begin inline asm
	st.volatile.global.u32 [%rd512], %r421;
	// end inline asm
	// begin inline asm
	ld.volatile.global.u32 %r422, [%rd512];
	// end inline asm
	add.s32 	%r423, %r422, 1;
	// begin inline asm
	st.volatile.global.u32 [%rd512], %r423;
	// end inline asm
	// begin inline asm
	ld.volatile.global.u32 %r424, [%rd512];
	// end inline asm
	add.s32 	%r425, %r424, 1;
	// begin inline asm
	st.volatile.global.u32 [%rd512], %r425;
	// end inline asm
	// begin inline asm
	ld.volatile.global.u32 %r426, [%rd512];
	// end inline asm
	add.s32 	%r427, %r426, 1;
	// begin inline asm
	st.volatile.global.u32 [%rd512], %r427;
	// end inline asm
	// begin inline asm
	ld.volatile.global.u32 %r428, [%rd512];
	// end inline asm
	add.s32 	%r429, %r428, 1;
	// begin inline asm
	st.volatile.global.u32 [%rd512], %r429;
	// end inline asm
	// begin inline asm
	ld.volatile.global.u32 %r430, [%rd512];
	// end inline asm
	add.s32 	%r431, %r430, 1;
	// begin inline asm
	st.volatile.global.u32 [%rd512], %r431;
	// end inline asm
	// begin inline asm
	ld.volatile.global.u32 %r432, [%rd512];
	// end inline asm
	add.s32 	%r433, %r432, 1;
	// begin inline asm
	st.volatile.global.u32 [%rd512], %r433;
	// end inline asm
	// begin inline asm
	ld.volatile.global.u32 %r434, [%rd512];
	// end inline asm
	add.s32 	%r435, %r434, 1;
	// begin inline asm
	st.volatile.global.u32 [%rd512], %r435;
	// end inline asm
	// begin inline asm
	ld.volatile.global.u32 %r436, [%rd512];
	// end inline asm
	add.s32 	%r437, %r436, 1;
	// begin inline asm
	st.volatile.global.u32 [%rd512], %r437;
	// end inline asm
	// begin inline asm
	ld.volatile.global.u32 %r438, [%rd512];
	// end inline asm
	add.s32 	%r439, %r438, 1;
	// begin inline asm
	st.volatile.global.u32 [%rd512], %r439;
	// end inline asm
	// begin inline asm
	ld.volatile.global.u32 %r440, [%rd512];
	// end inline asm
	add.s32 	%r441, %r440, 1;
	// begin inline asm
	st.volatile.global.u32 [%rd512], %r441;
	// end inline asm
	// begin inline asm
	ld.volatile.global.u32 %r442, [%rd512];
	// end inline asm
	add.s32 	%r443, %r442, 1;
	// begin inline asm
	st.volatile.global.u32 [%rd512], %r443;
	// end inline asm
	// begin inline asm
	ld.volatile.global.u32 %r444, [%rd512];
	// end inline asm
	add.s32 	%r445, %r444, 1;
	// begin inline asm
	st.volatile.global.u32 [%rd512], %r445;
	// end inline asm
	// begin inline asm
	ld.volatile.global.u32 %r446, [%rd512];
	// end inline asm
	add.s32 	%r447, %r446, 1;
	// begin inline asm
	st.volatile.global.u32 [%rd512], %r447;
	// end inline asm
	// begin inline asm
	ld.volatile.global.u32 %r448, [%rd512];
	// end inline asm
	add.s32 	%r449, %r448, 1;
	// begin inline asm
	st.volatile.global.u32 [%rd512], %r449;
	// end inline asm
	// begin inline asm
	ld.volatile.global.u32 %r450, [%rd512];
	// end inline asm
	add.s32 	%r451, %r450, 1;
	// begin inline asm
	st.volatile.global.u32 [%rd512], %r451;
	// end inline asm
	// begin inline asm
	ld.volatile.global.u32 %r452, [%rd512];
	// end inline asm
	add.s32 	%r453, %r452, 1;
	// begin inline asm
	st.volatile.global.u32 [%rd512], %r453;
	// end inline asm
	// begin inline asm
	ld.volatile.global.u32 %r454, [%rd512];
	// end inline asm
	add.s32 	%r455, %r454, 1;
	// begin inline asm
	st.volatile.global.u32 [%rd512], %r455;
	// end inline asm
	// begin inline asm
	ld.volatile.global.u32 %r456, [%rd512];
	// end inline asm
	add.s32 	%r457, %r456, 1;
	// begin inline asm
	st.volatile.global.u32 [%rd512], %r457;
	// end inline asm
	// begin inline asm
	ld.volatile.global.u32 %r458, [%rd512];
	// end inline asm
	add.s32 	%r459, %r458, 1;
	// begin inline asm
	st.volatile.global.u32 [%rd512], %r459;
	// end inline asm
	// begin inline asm
	ld.volatile.global.u32 %r460, [%rd512];
	// end inline asm
	add.s32 	%r461, %r460, 1;
	// begin inline asm
	st.volatile.global.u32 [%rd512], %r461;
	// end inline asm
	// begin inline asm
	ld.volatile.global.u32 %r462, [%rd512];
	// end inline asm
	add.s32 	%r463, %r462, 1;
	// begin inline asm
	st.volatile.global.u32 [%rd512], %r463;
	// end inline asm
	// begin inline asm
	ld.volatile.global.u32 %r464, [%rd512];
	// end inline asm
	add.s32 	%r465, %r464, 1;
	// begin inline asm
	st.volatile.global.u32 [%rd512], %r465;
	// end inline asm
	// begin inline asm
	ld.volatile.global.u32 %r466, [%rd512];
	// end inline asm
	add.s32 	%r467, %r466, 1;
	// begin inline asm
	st.volatile.global.u32 [%rd512], %r467;
	// end inline asm
	// begin inline asm
	ld.volatile.global.u32 %r468, [%rd512];
	// end inline asm
	add.s32 	%r469, %r468, 1;
	// begin inline asm
	st.volatile.global.u32 [%rd512], %r469;
	// end inline asm
	// begin inline asm
	ld.volatile.global.u32 %r470, [%rd512];
	// end inline asm
	add.s32 	%r471, %r470, 1;
	// begin inline asm
	st.volatile.global.u32 [%rd512], %r471;
	// end inline asm
	// begin inline asm
	ld.volatile.global.u32 %r472, [%rd512];
	// end inline asm
	add.s32 	%r473, %r472, 1;
	// begin inline asm
	st.volatile.global.u32 [%rd512], %r473;
	// end inline asm
	// begin inline asm
	ld.volatile.global.u32 %r474, [%rd512];
	// end inline asm
	add.s32 	%r475, %r474, 1;
	// begin inline asm
	st.volatile.global.u32 [%rd512], %r475;
	// end inline asm
	// begin inline asm
	ld.volatile.global.u32 %r476, [%rd512];
	// end inline asm
	add.s32 	%r477, %r476, 1;
	// begin inline asm
	st.volatile.global.u32 [%rd512], %r477;
	// end inline asm
	// begin inline asm
	ld.volatile.global.u32 %r478, [%rd512];
	// end inline asm
	add.s32 	%r479, %r478, 1;
	// begin inline asm
	st.volatile.global.u32 [%rd512], %r479;
	// end inline asm
	// begin inline asm
	ld.volatile.global.u32 %r480, [%rd512];
	// end inline asm
	add.s32 	%r481, %r480, 1;
	// begin inline asm
	st.volatile.global.u32 [%rd512], %r481;
	// end inline asm
	// begin inline asm
	ld.volatile.global.u32 %r482, [%rd512];
	// end inline asm
	add.s32 	%r483, %r482, 1;
	// begin inline asm
	st.volatile.global.u32 [%rd512], %r483;
	// end inline asm
	// begin inline asm
	ld.volatile.global.u32 %r484, [%rd512];
	// end inline asm
	add.s32 	%r485, %r484, 1;
	// begin inline asm
	st.volatile.global.u32 [%rd512], %r485;
	// end inline asm
	// begin inline asm
	ld.volatile.global.u32 %r486, [%rd512];
	// end inline asm
	add.s32 	%r487, %r486, 1;
	// begin inline asm
	st.volatile.global.u32 [%rd512], %r487;
	// end inline asm
	// begin inline asm
	ld.volatile.global.u32 %r488, [%rd512];
	// end inline asm
	add.s32 	%r489, %r488, 1;
	// begin inline asm
	st.volatile.global.u32 [%rd512], %r489;
	// end inline asm
	// begin inline asm
	ld.volatile.global.u32 %r490, [%rd512];
	// end inline asm
	add.s32 	%r491, %r490, 1;
	// begin inline asm
	st.volatile.global.u32 [%rd512], %r491;
	// end inline asm
	// begin inline asm
	ld.volatile.global.u32 %r492, [%rd512];
	// end inline asm
	add.s32 	%r493, %r492, 1;
	// begin inline asm
	st.volatile.global.u32 [%rd512], %r493;
	// end inline asm
	// begin inline asm
	ld.volatile.global.u32 %r494, [%rd512];
	// end inline asm
	add.s32 	%r495, %r494, 1;
	// begin inline asm
	st.volatile.global.u32 [%rd512], %r495;
	// end inline asm
	// begin inline asm
	ld.volatile.global.u32 %r496, [%rd512];
	// end inline asm
	add.s32 	%r497, %r496, 1;
	// begin inline asm
	st.volatile.global.u32 [%rd512], %r497;
	// end inline asm
	// begin inline asm
	ld.volatile.global.u32 %r498, [%rd512];
	// end inline asm
	add.s32 	%r499, %r498, 1;
	// begin inline asm
	st.volatile.global.u32 [%rd512], %r499;
	// end inline asm
	// begin inline asm
	ld.volatile.global.u32 %r500, [%rd512];
	// end inline asm
	add.s32 	%r501, %r500, 1;
	// begin inline asm
	st.volatile.global.u32 [%rd512], %r501;
	// end inline asm
	// begin inline asm
	ld.volatile.global.u32 %r502, [%rd512];
	// end inline asm
	add.s32 	%r503, %r502, 1;
	// begin inline asm
	st.volatile.global.u32 [%rd512], %r503;
	// end inline asm
	// begin inline asm
	ld.volatile.global.u32 %r504, [%rd512];
	// end inline asm
	add.s32 	%r505, %r504, 1;
	// begin inline asm
	st.volatile.global.u32 [%rd512], %r505;
	// end inline asm
	// begin inline asm
	ld.volatile.global.u32 %r506, [%rd512];
	// end inline asm
	add.s32 	%r507, %r506, 1;
	// begin inline asm
	st.volatile.global.u32 [%rd512], %r507;
	// end inline asm
	// begin inline asm
	ld.volatile.global.u32 %r508, [%rd512];
	// end inline asm
	add.s32 	%r509, %r508, 1;
	// begin inline asm
	st.volatile.global.u32 [%rd512], %r509;
	// end inline asm
	// begin inline asm
	ld.volatile.global.u32 %r510, [%rd512];
	// end inline asm
	add.s32 	%r511, %r510, 1;
	// begin inline asm
	st.volatile.global.u32 [%rd512], %r511;
	// end inline asm
	// begin inline asm
	ld.volatile.global.u32 %r512, [%rd512];
	// end inline asm
	add.s32 	%r513, %r512, 1;
	// begin inline asm
	st.volatile.global.u32 [%rd512], %r513;
	// end inline asm
$L__BB75_2:
	ret;

}
	// .globl	_Z4testIL_Z13load_volatilePKjEL_Z17store_atomic_exchPjjELi256E14strided_accessILj1024ELj4EE11lower_lanesILj4EEEvv
.visible .entry _Z4testIL_Z13load_volatilePKjEL_Z17store_atomic_exchPjjELi256E14strided_accessILj1024ELj4EE11lower_lanesILj4EEEvv()
{
	.reg .pred 	%p<2>;
	.reg .b32 	%r<775>;
	.reg .b64 	%rd<517>;

	// begin inline asm
	mov.u32 %r1, %laneid;
	// end inline asm
	setp.gt.u32 	%p1, %r1, 3;
	@%p1 bra 	$L__BB76_2;
	mov.u32 	%r770, %ctaid.x;
	mov.u32 	%r771, %ntid.x;
	mov.u32 	%r772, %tid.x;
	mad.lo.s32 	%r773, %r770, %r771, %r772;
	shl.b32 	%r774, %r773, 4;
	cvt.u64.u32 	%rd513, %r774;
	and.b64  	%rd514, %rd513, 4080;
	mov.u64 	%rd515, buffer;
	cvta.global.u64 	%rd516, %rd515;
	add.s64 	%rd512, %rd516, %rd514;
	// begin inline asm
	ld.volatile.global.u32 %r2, [%rd512];
	// end inline asm
	add.s32 	%r4, %r2, 1;
	// begin inline asm
	atom.global.exch.b32 %r3, [%rd512], %r4;
	// end inline asm
	// begin inline asm
	ld.volatile.global.u32 %r5, [%rd512];
	// end inline asm
	add.s32 	%r7, %r5, 1;
	// begin inline asm
	atom.global.exch.b32 %r6, [%rd512], %r7;
	// end inline asm
	// begin inline asm
	ld.volatile.global.u32 %r8, [%rd512];
	// end inline asm
	add.s32 	%r10, %r8, 1;
	// begin inline asm
	atom.global.exch.b32 %r9, [%rd512], %r10;
	// end inline asm
	// begin inline asm
	ld.volatile.global.u32 %r11, [%rd512];
	// end inline asm
	add.s32 	%r13, %r11, 1;
	// begin inline asm
	atom.global.exch.b32 %r12, [%rd512], %r13;
	// end inline asm
	// begin inline asm
	ld.volatile.global.u32 %r14, [%rd512];
	// end inline asm
	add.s32 	%r16, %r14, 1;
	// begin inline asm
	atom.global.exch.b32 %r15, [%rd512], %r16;
	// end inline asm
	// begin inline asm
	ld.volatile.global.u32 %r17, [%rd512];
	// end inline asm
	add.s32 	%r19, %r17, 1;
	// begin inline asm
	atom.global.exch.b32 %r18, [%rd512], %r19;
	// end inline asm
	// begin inline asm
	ld.volatile.global.u32 %r20, [%rd512];
	// end inline asm
	add.s32 	%r22, %r20, 1;
	// begin inline asm
	atom.global.exch.b32 %r21, [%rd512], %r22;
	// end inline asm
	// begin inline asm
	ld.volatile.global.u32 %r23, [%rd512];
	// end inline asm
	add.s32 	%r25, %r23, 1;
	// begin inline asm
	atom.global.exch.b32 %r24, [%rd512], %r25;
	// end inline asm
	// begin inline asm
	ld.volatile.global.u32 %r26, [%rd512];
	// end inline asm
	add.s32 	%r28, %r26, 1;
	// begin inline asm
	atom.global.exch.b32 %r27, [%rd512], %r28;
	// end inline asm
	// begin inline asm
	ld.volatile.global.u32 %r29, [%rd512];
	// end inline asm
	add.s32 	%r31, %r29, 1;
	// begin inline asm
	atom.global.exch.b32 %r30, [%rd512], %r31;
	// end inline asm
	// begin inline asm
	ld.volatile.global.u32 %r32, [%rd512];
	// end inline asm
	add.s32 	%r34, %r32, 1;
	// begin inline asm
	atom.global.exch.b32 %r33, [%rd512], %r34;
	// end inline asm
	// begin inline asm
	ld.volatile.global.u32 %r35, [%rd512];
	// end inline asm
	add.s32 	%r37, %r35, 1;
	// begin inline asm
	atom.global.exch.b32 %r36, [%rd512], %r37;
	// end inline asm
	// begin inline asm
	ld.volatile.global.u32 %r38, [%rd512];
	// end inline asm
	add.s32 	%r40, %r38, 1;
	// begin inline asm
	atom.global.exch.b32 %r39, [%rd512], %r40;
	// end inline asm
	// begin inline asm
	ld.volatile.global.u32 %r41, [%rd512];
	// end inline asm
	add.s32 	%r43, %r41, 1;
	// begin inline asm
	atom.global.exch.b32 %r42, [%rd512], %r43;
	// end inline asm
	// begin inline asm
	ld.volatile.global.u32 %r44, [%rd512];
	// end inline asm
	add.s32 	%r46, %r44, 1;
	// begin inline asm
	atom.global.exch.b32 %r45, [%rd512], %r46;
	// end inline asm
	// begin inline asm
	ld.volatile.global.u32 %r47, [%rd512];
	// end inline asm
	add.s32 	%r49, %r47, 1;
	// begin inline asm
	atom.global.exch.b32 %r48, [%rd512], %r49;
	// end inline asm
	// begin inline asm
	ld.volatile.global.u32 %r50, [%rd512];
	// end inline asm
	add.s32 	%r52, %r50, 1;
	// begin inline asm
	atom.global.exch.b32 %r51, [%rd512], %r52;
	// end inline asm
	// begin inline asm
	ld.volatile.global.u32 %r53, [%rd512];
	// end inline asm
	add.s32 	%r55, %r53, 1;
	// begin inline asm
	atom.global.exch.b32 %r54, [%rd512], %r55;
	// end inline asm
	// begin inline asm
	ld.volatile.global.u32 %r56, [%rd512];
	// end inline asm
	add.s32 	%r58, %r56, 1;
	// begin inline asm
	atom.global.exch.b32 %r57, [%rd512], %r58;
	// end inline asm
	// begin inline asm
	ld.volatile.global.u32 %r59, [%rd512];
	// end inline asm
	add.s32 	%r61, %r59, 1;
	// begin inline asm
	atom.global.exch.b32 %r60, [%rd512], %r61;
	// end inline asm
	// begin inline asm
	ld.volatile.global.u32 %r62, [%rd512];
	// end inline asm
	add.s32 	%r64, %r62, 1;
	// begin inline asm
	atom.global.exch.b32 %r63, [%rd512], %r64;
	// end inline asm
	// begin inline asm
	ld.volatile.global.u32 %r65, [%rd512];
	// end inline asm
	add.s32 	%r67, %r65, 1;
	// begin inline asm
	atom.global.exch.b32 %r66, [%rd512], %r67;
	// end inline asm
	// begin inline asm
	ld.volatile.global.u32 %r68, [%rd512];
	// end inline asm
	add.s32 	%r70, %r68, 1;
	// begin inline asm
	atom.global.exch.b32 %r69, [%rd512], %r70;
	// end inline asm
	// begin inline asm
	ld.volatile.global.u32 %r71, [%rd512];
	// end inline asm
	add.s32 	%r73, %r71, 1;
	// begin inline asm
	atom.global.exch.b32 %r72, [%rd512], %r73;
	// end inline asm
	// begin inline asm
	ld.volatile.global.u32 %r74, [%rd512];
	// end inline asm
	add.s32 	%r76, %r74, 1;
	// begin inline asm
	atom.global.exch.b32 %r75, [%rd512], %r76;
	// end inline asm
	// begin inline asm
	ld.volatile.global.u32 %r77, [%rd512];
	// end inline asm
	add.s32 	%r79, %r77, 1;
	// begin inline asm
	atom.global.exch.b32 %r78, [%rd512], %r79;
	// end inline asm
	// begin inline asm
	ld.volatile.global.u32 %r80, [%rd512];
	// end inline asm
	add.s32 	%r82, %r80, 1;
	// begin inline asm
	atom.global.exch.b32 %r81, [%rd512], %r82;
	// end inline asm
	// begin inline asm
	ld.volatile.global.u32 %r83, [%rd512];
	// end inline asm
	add.s32 	%r85, %r83, 1;
	// begin inline asm
	atom.global.exch.b32 %r84, [%rd512], %r85;
	// end inline asm
	// begin inline asm
	ld.volatile.global.u32 %r86, [%rd512];
	// end inline asm
	add.s32 	%r88, %r86, 1;
	// begin inline asm
	atom.global.exch.b32 %r87, [%rd512], %r88;
	// end inline asm
	// begin inline asm
	ld.volatile.global.u32 %r89, [%rd512];
	// end inline asm
	add.s32 	%r91, %r89, 1;
	// begin inline asm
	atom.global.exch.b32 %r90, [%rd512], %r91;
	// end inline asm
	// begin inline asm
	ld.volatile.global.u32 %r92, [%rd512];
	// end inline asm
	add.s32 	%r94, %r92, 1;
	// begin inline asm
	atom.global.exch.b32 %r93, [%rd512], %r94;
	// end inline asm
	// begin inline asm
	ld.volatile.global.u32 %r95, [%rd512];
	// end inline asm
	add.s32 	%r97, %r95, 1;
	// begin inline asm
	atom.global.exch.b32 %r96, [%rd512], %r97;
	// end inline asm
	// begin inline asm
	ld.volatile.global.u32 %r98, [%rd512];
	// end inline asm
	add.s32 	%r100, %r98, 1;
	// begin inline asm
	atom.global.exch.b32 %r99, [%rd512], %r100;
	// end inline asm
	// begin inline asm
	ld.volatile.global.u32 %r101, [%rd512];
	// end inline asm
	add.s32 	%r103, %r101, 1;
	// begin inline asm
	atom.global.exch.b32 %r102, [%rd512], %r103;
	// end inline asm
	// begin inline asm
	ld.volatile.global.u32 %r104, [%rd512];
	// end inline asm
	add.s32 	%r106, %r104, 1;
	// begin inline asm
	atom.global.exch.b32 %r105, [%rd512], %r106;
	// end inline asm
	// begin inline asm
	ld.volatile.global.u32 %r107, [%rd512];
	// end inline asm
	add.s32 	%r109, %r107, 1;
	// begin inline asm
	atom.global.exch.b32 %r108, [%rd512], %r109;
	// end inline asm
	// begin inline asm
	ld.volatile.global.u32 %r110, [%rd512];
	// end inline asm
	add.s32 	%r112, %r110, 1;
	// begin inline asm
	atom.global.exch.b32 %r111, [%rd512], %r112;
	// end inline asm
	// begin inline asm
	ld.volatile.global.u32 %r113, [%rd512];
	// end inline asm
	add.s32 	%r115, %r113, 1;
	// begin inline asm
	atom.global.exch.b32 %r114, [%rd512], %r115;
	// end inline asm
	// begin inline asm
	ld.volatile.global.u32 %r116, [%rd512];
	// end inline asm
	add.s32 	%r118, %r116, 1;
	// begin inline asm
	atom.global.exch.b32 %r117, [%rd512], %r118;
	// end inline asm
	// begin inline asm
	ld.volatile.global.u32 %r119, [%rd512];
	// end inline asm
	add.s32 	%r121, %r119, 1;
	// begin inline asm
	atom.global.exch.b32 %r120, [%rd512], %r121;
	// end inline asm
	// begin inline asm
	ld.volatile.global.u32 %r122, [%rd512];
	// end inline asm
	add.s32 	%r124, %r122, 1;
	// begin inline asm
	atom.global.exch.b32 %r123, [%rd512], %r124;
	// end inline asm
	// begin inline asm
	ld.volatile.global.u32 %r125, [%rd512];
	// end inline asm
	add.s32 	%r127, %r125, 1;
	// begin inline asm
	atom.global.exch.b32 %r126, [%rd512], %r127;
	// end inline asm
	// begin inline asm
	ld.volatile.global.u32 %r128, [%rd512];
	// end inline asm
	add.s32 	%r130, %r128, 1;
	// begin inline asm
	atom.global.exch.b32 %r129, [%rd512], %r130;
	// end inline asm
	// begin inline asm
	ld.volatile.global.u32 %r131, [%rd512];
	// end inline asm
	add.s32 	%r133, %r131, 1;
	// begin inline asm
	atom.global.exch.b32 %r132, [%rd512], %r133;
	// end inline asm
	// begin inline asm
	ld.volatile.global.u32 %r134, [%rd512];
	// end inline asm
	add.s32 	%r136, %r134, 1;
	// begin inline asm
	atom.global.exch.b32 %r135, [%rd512], %r136;
	// end inline asm
	// begin inline asm
	ld.volatile.global.u32 %r137, [%rd512];
	// end inline asm
	add.s32 	%r139, %r137, 1;
	// begin inline asm
	atom.global.exch.b32 %r138, [%rd512], %r139;
	// end inline asm
	// begin inline asm
	ld.volatile.global.u32 %r140, [%rd512];
	// end inline asm
	add.s32 	%r142, %r140, 1;
	// begin inline asm
	atom.global.exch.b32 %r141, [%rd512], %r142;
	// end inline asm
	// begin inline asm
	ld.volatile.global.u32 %r143, [%rd512];
	// end inline asm
	add.s32 	%r145, %r143, 1;
	// begin inline asm
	atom.global.exch.b32 %r144, [%rd512], %r145;
	// end inline asm
	// begin inline asm
	ld.volatile.global.u32 %r146, [%rd512];
	// end inline asm
	add.s32 	%r148, %r146, 1;
	// begin inline asm
	atom.global.exch.b32 %r147, [%rd512], %r148;
	// end inline asm
	// begin inline asm
	ld.volatile.global.u32 %r149, [%rd512];
	// end inline asm
	add.s32 	%r151, %r149, 1;
	// begin inline asm
	atom.global.exch.b32 %r150, [%rd512], %r151;
	// end inline asm
	// begin inline asm
	ld.volatile.global.u32 %r152, [%rd512];
	// end inline asm
	add.s32 	%r154, %r152, 1;
	// begin inline asm
	atom.global.exch.b32 %r153, [%rd512], %r154;
	// end inline asm
	// begin inline asm
	ld.volatile.global.u32 %r155, [%rd512];
	// end inline asm
	add.s32 	%r157, %r155, 1;
	// begin inline asm
	atom.global.exch.b32 %r156, [%rd512], %r157;
	// end inline asm
	// begin inline asm
	ld.volatile.global.u32 %r158, [%rd512];
	// end inline asm
	add.s32 	%r160, %r158, 1;
	// begin inline asm
	atom.global.exch.b32 %r159, [%rd512], %r160;
	// end inline asm
	// begin inline asm
	ld.volatile.global.u32 %r161, [%rd512];
	// end inline asm
	add.s32 	%r163, %r161, 1;
	// begin inline asm
	atom.global.exch.b32 %r162, [%rd512], %r163;
	// end inline asm
	// begin inline asm
	ld.volatile.global.u32 %r164, [%rd512];
	// end inline asm
	add.s32 	%r166, %r164, 1;
	// begin inline asm
	atom.global.exch.b32 %r165, [%rd512], %r166;
	// end inline asm
	// begin inline asm
	ld.volatile.global.u32 %r167, [%rd512];
	// end inline asm
	add.s32 	%r169, %r167, 1;
	// begin inline asm
	atom.global.exch.b32 %r168, [%rd512], %r169;
	// end inline asm
	// begin inline asm
	ld.volatile.global.u32 %r170, [%rd512];
	// end inline asm
	add.s32 	%r172, %r170, 1;
	// begin inline asm
	atom.global.exch.b32 %r171, [%rd512], %r172;
	// end inline asm
	// begin inline asm
	ld.volatile.global.u32 %r173, [%rd512];
	// end inline asm
	add.s32 	%r175, %r173, 1;
	// begin inline asm
	atom.global.exch.b32 %r174, [%rd512], %r175;
	// end inline asm
	// begin inline asm
	ld.volatile.global.u32 %r176, [%rd512];
	// end inline asm
	add.s32 	%r178, %r176, 1;
	// begin inline asm
	atom.global.exch.b32 %r177, [%rd512], %r178;
	// end inline asm
	// begin inline asm
	ld.volatile.global.u32 %r179, [%rd512];
	// end inline asm
	add.s32 	%r181, %r179, 1;
	// begin inline asm
	atom.global.exch.b32 %r180, [%rd512], %r181;
	// end inline asm
	// begin inline asm
	ld.volatile.global.u32 %r182, [%rd512];
	// end inline asm
	add.s32 	%r184, %r182, 1;
	// begin inline asm
	atom.global.exch.b32 %r183, [%rd512], %r184;
	// end inline asm
	// begin inline asm
	ld.volatile.global.u32 %r185, [%rd512];
	// end inline asm
	add.s32 	%r187, %r185, 1;
	// begin inline asm
	atom.global.exch.b32 %r186, [%rd512], %r187;
	// end inline asm
	// begin inline asm
	ld.volatile.global.u32 %r188, [%rd512];
	// end inline asm
	add.s32 	%r190, %r188, 1;
	// begin inline asm
	atom.global.exch.b32 %r189, [%rd512], %r190;
	// end inline asm
	// begin inline asm
	ld.volatile.global.u32 %r191, [%rd512];
	// end inline asm
	add.s32 	%r193, %r191, 1;
	// begin inline asm
	atom.global.exch.b32 %r192, [%rd512], %r193;
	// end inline asm
	// begin inline asm
	ld.volatile.global.u32 %r194, [%rd512];
	// end inline asm
	add.s32 	%r196, %r194, 1;
	// begin inline asm
	atom.global.exch.b32 %r195, [%rd512], %r196;
	// end inline asm
	// begin inline asm
	ld.volatile.global.u32 %r197, [%rd512];
	// end inline asm
	add.s32 	%r199, %r197, 1;
	// begin inline asm
	atom.global.exch.b32 %r198, [%rd512], %r199;
	// end inline asm
	// begin inline asm
	ld.volatile.global.u32 %r200, [%rd512];
	// end inline asm
	add.s32 	%r202, %r200, 1;
	// begin inline asm
	atom.global.exch.b32 %r201, [%rd512], %r202;
	// end inline asm
	// begin inline asm
	ld.volatile.global.u32 %r203, [%rd512];
	// end inline asm
	add.s32 	%r205, %r203, 1;
	// begin inline asm
	atom.global.exch.b32 %r204, [%rd512], %r205;
	// end inline asm
	// begin inline asm
	ld.volatile.global.u32 %r206, [%rd512];
	// end inline asm
	add.s32 	%r208, %r206, 1;
	// begin inline asm
	atom.global.exch.b32 %r207, [%rd512], %r208;
	// end inline asm
	// begin inline asm
	ld.volatile.global.u32 %r209, [%rd512];
	// end inline asm
	add.s32 	%r211, %r209, 1;
	// begin inline asm
	atom.global.exch.b32 %r210, [%rd512], %r211;
	// end inline asm
	// begin inline asm
	ld.volatile.global.u32 %r212, [%rd512];
	// end inline asm
	add.s32 	%r214, %r212, 1;
	// begin inline asm
	atom.global.exch.b32 %r213, [%rd512], %r214;
	// end inline asm
	// begin inline asm
	ld.volatile.global.u32 %r215, [%rd512];
	// end inline asm
	add.s32 	%r217, %r215, 1;
	// begin inline asm
	atom.global.exch.b32 %r216, [%rd512], %r217;
	// end inline asm
	// begin inline asm
	ld.volatile.global.u32 %r218, [%rd512];
	// end inline asm
	add.s32 	%r220, %r218, 1;
	// begin inline asm
	atom.global.exch.b32 %r219, [%rd512], %r220;
	// end inline asm
	// begin inline asm
	ld.volatile.global.u32 %r221, [%rd512];
	// end inline asm
	add.s32 	%r223, %r221, 1;
	// begin inline asm
	atom.global.exch.b32 %r222, [%rd512], %r223;
	// end inline asm
	// begin inline asm
	ld.volatile.global.u32 %r224, [%rd512];
	// end inline asm
	add.s32 	%r226, %r224, 1;
	// begin inline asm
	atom.global.exch.b32 %r225, [%rd512], %r226;
	// end inline asm
	// begin inline asm
	ld.volatile.global.u32 %r227, [%rd512];
	// end inline asm
	add.s32 	%r229, %r227, 1;
	// begin inline asm
	atom.global.exch.b32 %r228, [%rd512], %r229;
	// end inline asm
	// begin inline asm
	ld.volatile.global.u32 %r230, [%rd512];
	// end inline asm
	add.s32 	%r232, %r230, 1;
	// begin inline asm
	atom.global.exch.b32 %r231, [%rd512], %r232;
	// end inline asm
	// begin inline asm
	ld.volatile.global.u32 %r233, [%rd512];
	// end inline asm
	add.s32 	%r235, %r233, 1;
	// begin inline asm
	atom.global.exch.b32 %r234, [%rd512], %r235;
	// end inline asm
	// begin inline asm
	ld.volatile.global.u32 %r236, [%rd512];
	// end inline asm
	add.s32 	%r238, %r236, 1;
	// begin inline asm
	atom.global.exch.b32 %r237, [%rd512], %r238;
	// end inline asm
	// begin inline asm
	ld.volatile.global.u32 %r239, [%rd512];
	// end inline asm
	add.s32 	%r241, %r239, 1;
	// begin inline asm
	atom.global.exch.b32 %r240, [%rd512], %r241;
	// end inline asm
	// begin inline asm
	ld.volatile.global.u32 %r242, [%rd512];
	// end inline asm
	add.s32 	%r244, %r242, 1;
	// begin inline asm
	atom.global.exch.b32 %r243, [%rd512], %r244;
	// end inline asm
	// begin inline asm
	ld.volatile.global.u32 %r245, [%rd512];
	// end inline asm
	add.s32 	%r247, %r245, 1;
	// begin inline asm
	atom.global.exch.b32 %r246, [%rd512], %r247;
	// end inline asm
	// begin inline asm
	ld.volatile.global.u32 %r248, [%rd512];
	// end inline asm
	add.s32 	%r250, %r248, 1;
	// begin inline asm
	atom.global.exch.b32 %r249, [%rd512], %r250;
	// end inline asm
	// begin inline asm
	ld.volatile.global.u32 %r251, [%rd512];
	// end inline asm
	add.s32 	%r253, %r251, 1;
	// begin inline asm
	atom.global.exch.b32 %r252, [%rd512], %r253;
	// end inline asm
	// begin inline asm
	ld.volatile.global.u32 %r254, [%rd512];
	// end inline asm
	add.s32 	%r256, %r254, 1;
	// begin inline asm
	atom.global.exch.b32 %r255, [%rd512], %r256;
	// end inline asm
	// begin inline asm
	ld.volatile.global.u32 %r257, [%rd512];
	// end inline asm
	add.s32 	%r259, %r257, 1;
	// begin inline asm
	atom.global.exch.b32 %r258, [%rd512], %r259;
	// end inline asm
	// begin inline asm
	ld.volatile.global.u32 %r260, [%rd512];
	// end inline asm
	add.s32 	%r262, %r260, 1;
	// begin inline asm
	atom.global.exch.b32 %r261, [%rd512], %r262;
	// end inline asm
	// begin inline asm
	ld.volatile.global.u32 %r263, [%rd512];
	// end inline asm
	add.s32 	%r265, %r263, 1;
	// begin inline asm
	atom.global.exch.b32 %r264, [%rd512], %r265;
	// end inline asm
	// begin inline asm
	ld.volatile.global.u32 %r266, [%rd512];
	// end inline asm
	add.s32 	%r268, %r266, 1;
	// begin inline asm
	atom.global.exch.b32 %r267, [%rd512], %r268;
	// end inline asm
	// begin inline asm
	ld.volatile.global.u32 %r269, [%rd512];
	// end inline asm
	add.s32 	%r271, %r269, 1;
	// begin inline asm
	atom.global.exch.b32 %r270, [%rd512], %r271;
	// end inline asm
	// begin inline asm
	ld.volatile.global.u32 %r272, [%rd512];
	// end inline asm
	add.s32 	%r274, %r272, 1;
	// begin inline asm
	atom.global.exch.b32 %r273, [%rd512], %r274;
	// end inline asm
	// begin inline asm
	ld.volatile.global.u32 %r275, [%rd512];
	// end inline asm
	add.s32 	%r277, %r275, 1;
	// begin inline asm
	atom.global.exch.b32 %r276, [%rd512], %r277;
	// end inline asm
	// begin inline asm
	ld.volatile.global.u32 %r278, [%rd512];
	// end inline asm
	add.s32 	%r280, %r278, 1;
	// begin inline asm
	atom.global.exch.b32 %r279, [%rd512], %r280;
	// end inline asm
	// begin inline asm
	ld.volatile.global.u32 %r281, [%rd512];
	// end inline asm
	add.s32 	%r283, %r281, 1;
	// begin inline asm
	atom.global.exch.b32 %r282, [%rd512], %r283;
	// end inline asm
	// begin inline asm
	ld.volatile.global.u32 %r284, [%rd512];
	// end inline asm
	add.s32 	%r286, %r284, 1;
	// begin inline asm
	atom.global.exch.b32 %r285, [%rd512], %r286;
	// end inline asm
	// begin inline asm
	ld.volatile.global.u32 %r287, [%rd512];
	// end inline asm
	add.s32 	%r289, %r287, 1;
	// begin inline asm
	atom.global.exch.b32 %r288, [%rd512], %r289;
	// end inline asm
	// begin inline asm
	ld.volatile.global.u32 %r290, [%rd512];
	// end inline asm
	add.s32 	%r292, %r290, 1;
	// begin inline asm
	atom.global.exch.b32 %r291, [%rd512], %r292;
	// end inline asm
	// begin inline asm
	ld.volatile.global.u32 %r293, [%rd512];
	// end inline asm
	add.s32 	%r295, %r293, 1;
	// begin inline asm
	atom.global.exch.b32 %r294, [%rd512], %r295;
	// end inline asm
	// begin inline asm
	ld.volatile.global.u32 %r296, [%rd512];
	// end inline asm
	add.s32 	%r298, %r296, 1;
	// begin inline asm
	atom.global.exch.b32 %r297, [%rd512], %r298;
	// end inline asm
	// begin inline asm
	ld.volatile.global.u32 %r299, [%rd512];
	// end inline asm
	add.s32 	%r301, %r299, 1;
	// begin inline asm
	atom.global.exch.b32 %r300, [%rd512], %r301;
	// end inline asm
	// begin inline asm
	ld.volatile.global.u32 %r302, [%rd512];
	// end inline asm
	add.s32 	%r304, %r302, 1;
	// begin inline asm
	atom.global.exch.b32 %r303, [%rd512], %r304;
	// end inline asm
	// begin inline asm
	ld.volatile.global.u32 %r305, [%rd512];
	// end inline asm
	add.s32 	%r307, %r305, 1;
	// begin inline asm
	atom.global.exch.b32 %r306, [%rd512], %r307;
	// end inline asm
	// begin inline asm
	ld.volatile.global.u32 %r308, [%rd512];
	// end inline asm
	add.s32 	%r310, %r308, 1;
	// begin inline asm
	atom.global.exch.b32 %r309, [%rd512], %r310;
	// end inline asm
	// begin inline asm
	ld.volatile.global.u32 %r311, [%rd512];
	// end inline asm
	add.s32 	%r313, %r311, 1;
	// begin inline asm
	atom.global.exch.b32 %r312, [%rd512], %r313;
	// end inline asm
	// begin inline asm
	ld.volatile.global.u32 %r314, [%rd512];
	// end inline asm
	add.s32 	%r316, %r314, 1;
	// begin inline asm
	atom.global.exch.b32 %r315, [%rd512], %r316;
	// end inline asm
	// begin inline asm
	ld.volatile.global.u32 %r317, [%rd512];
	// end inline asm
	add.s32 	%r319, %r317, 1;
	// begin inline asm
	atom.global.exch.b32 %r318, [%rd512], %r319;
	// end inline asm
	// begin inline asm
	ld.volatile.global.u32 %r320, [%rd512];
	// end inline asm
	add.s32 	%r322, %r320, 1;
	// begin inline asm
	atom.global.exch.b32 %r321, [%rd512], %r322;
	// end inline asm
	// begin inline asm
	ld.volatile.global.u32 %r323, [%rd512];
	// end inline asm
	add.s32 	%r325, %r323, 1;
	// begin inline asm
	atom.global.exch.b32 %r324, [%rd512], %r325;
	// end inline asm
	// begin inline asm
	ld.volatile.global.u32 %r326, [%rd512];
	// end inline asm
	add.s32 	%r328, %r326, 1;
	// begin inline asm
	atom.global.exch.b32 %r327, [%rd512], %r328;
	// end inline asm
	// begin inline asm
	ld.volatile.global.u32 %r329, [%rd512];
	// end inline asm
	add.s32 	%r331, %r329, 1;
	// begin inline asm
	atom.global.exch.b32 %r330, [%rd512], %r331;
	// end inline asm
	// begin inline asm
	ld.volatile.global.u32 %r332, [%rd512];
	// end inline asm
	add.s32 	%r334, %r332, 1;
	// begin inline asm
	atom.global.exch.b32 %r333, [%rd512], %r334;
	// end inline asm
	// begin inline asm
	ld.volatile.global.u32 %r335, [%rd512];
	// end inline asm
	add.s32 	%r337, %r335, 1;
	// begin inline asm
	atom.global.exch.b32 %r336, [%rd512], %r337;
	// end inline asm
	// begin inline asm
	ld.volatile.global.u32 %r338, [%rd512];
	// end inline asm
	add.s32 	%r340, %r338, 1;
	// begin inline asm
	atom.global.exch.b32 %r339, [%rd512], %r340;
	// end inline asm
	// begin inline asm
	ld.volatile.global.u32 %r341, [%rd512];
	// end inline asm
	add.s32 	%r343, %r341, 1;
	// begin inline asm
	atom.global.exch.b32 %r342, [%rd512], %r343;
	// end inline asm
	// begin inline asm
	ld.volatile.global.u32 %r344, [%rd512];
	// end inline asm
	add.s32 	%r346, %r344, 1;
	// begin inline asm
	atom.global.exch.b32 %r345, [%rd512], %r346;
	// end inline asm
	// begin inline asm
	ld.volatile.global.u32 %r347, [%rd512];
	// end inline asm
	add.s32 	%r349, %r347, 1;
	// begin inline asm
	atom.global.exch.b32 %r348, [%rd512], %r349;
	// end inline asm
	// begin inline asm
	ld.volatile.global.u32 %r350, [%rd512];
	// end inline asm
	add.s32 	%r352, %r350, 1;
	// begin inline asm
	atom.global.exch.b32 %r351, [%rd512], %r352;
	// end inline asm
	// begin inline asm
	ld.volatile.global.u32 %r353, [%rd512];
	// end inline asm
	add.s32 	%r355, %r353, 1;
	// begin inline asm
	atom.global.exch.b32 %r354, [%rd512], %r355;
	// end inline asm
	// begin inline asm
	ld.volatile.global.u32 %r356, [%rd512];
	// end inline asm
	add.s32 	%r358, %r356, 1;
	// begin inline asm
	atom.global.exch.b32 %r357, [%rd512], %r358;
	// end inline asm
	// begin inline asm
	ld.volatile.global.u32 %r359, [%rd512];
	// end inline asm
	add.s32 	%r361, %r359, 1;
	// begin inline asm
	atom.global.exch.b32 %r360, [%rd512], %r361;
	// end inline asm
	// begin inline asm
	ld.volatile.global.u32 %r362, [%rd512];
	// end inline asm
	add.s32 	%r364, %r362, 1;
	// begin inline asm
	atom.global.exch.b32 %r363, [%rd512], %r364;
	// end inline asm
	// begin inline asm
	ld.volatile.global.u32 %r365, [%rd512];
	// end inline asm
	add.s32 	%r367, %r365, 1;
	// begin inline asm
	atom.global.exch.b32 %r366, [%rd512], %r367;
	// end inline asm
	// begin inline asm
	ld.volatile.global.u32 %r368, [%rd512];
	// end inline asm
	add.s32 	%r370, %r368, 1;
	// begin inline asm
	atom.global.exch.b32 %r369, [%rd512], %r370;
	// end inline asm
	// begin inline asm
	ld.volatile.global.u32 %r371, [%rd512];
	// end inline asm
	add.s32 	%r373, %r371, 1;
	// begin inline asm
	atom.global.exch.b32 %r372, [%rd512], %r373;
	// end inline asm
	// begin inline asm
	ld.volatile.global.u32 %r374, [%rd512];
	// end inline asm
	add.s32 	%r376, %r374, 1;
	// begin inline asm
	atom.global.exch.b32 %r375, [%rd512], %r376;
	// end inline asm
	// begin inline asm
	ld.volatile.global.u32 %r377, [%rd512];
	// end inline asm
	add.s32 	%r379, %r377, 1;
	// begin inline asm
	atom.global.exch.b32 %r378, [%rd512], %r379;
	// end inline asm
	// begin inline asm
	ld.volatile.global.u32 %r380, [%rd512];
	// end inline asm
	add.s32 	%r382, %r380, 1;
	// begin inline asm
	atom.global.exch.b32 %r381, [%rd512], %r382;
	// end inline asm
	// begin inline asm
	ld.volatile.global.u32 %r383, [%rd512];
	// end inline asm
	add.s32 	%r385, %r383, 1;
	// begin inline asm
	atom.global.exch.b32 %r384, [%rd512], %r385;
	// end inline asm
	// begin inline asm
	ld.volatile.global.u32 %r386, [%rd512];
	// end inline asm
	add.s32 	%r388, %r386, 1;
	// begin inline asm
	atom.global.exch.b32 %r387, [%rd512], %r388;
	// end inline asm
	// begin inline asm
	ld.volatile.global.u32 %r389, [%rd512];
	// end inline asm
	add.s32 	%r391, %r389, 1;
	// begin inline asm
	atom.global.exch.b32 %r390, [%rd512], %r391;
	// end inline asm
	// begin inline asm
	ld.volatile.global.u32 %r392, [%rd512];
	// end inline asm
	add.s32 	%r394, %r392, 1;
	// begin inline asm
	atom.global.exch.b32 %r393, [%rd512], %r394;
	// end inline asm
	// begin inline asm
	ld.volatile.global.u32 %r395, [%rd512];
	// end inline asm
	add.s32 	%r397, %r395, 1;
	// begin inline asm
	atom.global.exch.b32 %r396, [%rd512], %r397;
	// end inline asm
	// begin inline asm
	ld.volatile.global.u32 %r398, [%rd512];
	// end inline asm
	add.s32 	%r400, %r398, 1;
	// begin inline asm
	atom.global.exch.b32 %r399, [%rd512], %r400;
	// end inline asm
	// begin inline asm
	ld.volatile.global.u32 %r401, [%rd512];
	// end inline asm
	add.s32 	%r403, %r401, 1;
	// begin inline asm
	atom.global.exch.b32 %r402, [%rd512], %r403;
	// end inline asm
	// begin inline asm
	ld.volatile.global.u32 %r404, [%rd512];
	// end inline asm
	add.s32 	%r406, %r404, 1;
	// begin inline asm
	atom.global.exch.b32 %r405, [%rd512], %r406;
	// end inline asm
	// begin inline asm
	ld.volatile.global.u32 %r407, [%rd512];
	// end inline asm
	add.s32 	%r409, %r407, 1;
	// begin inline asm
	atom.global.exch.b32 %r408, [%rd512], %r409;
	// end inline asm
	// begin inline asm
	ld.volatile.global.u32 %r410, [%rd512];
	// end inline asm
	add.s32 	%r412, %r410, 1;
	// begin inline asm
	atom.global.exch.b32 %r411, [%rd512], %r412;
	// end inline asm
	// begin inline asm
	ld.volatile.global.u32 %r413, [%rd512];
	// end inline asm
	add.s32 	%r415, %r413, 1;
	// begin inline asm
	atom.global.exch.b32 %r414, [%rd512], %r415;
	// end inline asm
	// begin inline asm
	ld.volatile.global.u32 %r416, [%rd512];
	// end inline asm
	add.s32 	%r418, %r416, 1;
	// begin inline asm
	atom.global.exch.b32 %r417, [%rd512], %r418;
	// end inline asm
	// begin inline asm
	ld.volatile.global.u32 %r419, [%rd512];
	// end inline asm
	add.s32 	%r421, %r419, 1;
	// begin inline asm
	atom.global.exch.b32 %r420, [%rd512], %r421;
	// end inline asm
	// begin inline asm
	ld.volatile.global.u32 %r422, [%rd512];
	// end inline asm
	add.s32 	%r424, %r422, 1;
	// begin inline asm
	atom.global.exch.b32 %r423, [%rd512], %r424;
	// end inline asm
	// begin inline asm
	ld.volatile.global.u32 %r425, [%rd512];
	// end inline asm
	add.s32 	%r427, %r425, 1;
	// begin inline asm
	atom.global.exch.b32 %r426, [%rd512], %r427;
	// end inline asm
	// begin inline asm
	ld.volatile.global.u32 %r428, [%rd512];
	// end inline asm
	add.s32 	%r430, %r428, 1;
	// begin inline asm
	atom.global.exch.b32 %r429, [%rd512], %r430;
	// end inline asm
	// begin inline asm
	ld.volatile.global.u32 %r431, [%rd512];
	// end inline asm
	add.s32 	%r433, %r431, 1;
	// begin inline asm
	atom.global.exch.b32 %r432, [%rd512], %r433;
	// end inline asm
	// begin inline asm
	ld.volatile.global.u32 %r434, [%rd512];
	// end inline asm
	add.s32 	%r436, %r434, 1;
	// begin inline asm
	atom.global.exch.b32 %r435, [%rd512], %r436;
	// end inline asm
	// begin inline asm
	ld.volatile.global.u32 %r437, [%rd512];
	// end inline asm
	add.s32 	%r439, %r437, 1;
	// begin inline asm
	atom.global.exch.b32 %r438, [%rd512], %r439;
	// end inline asm
	// begin inline asm
	ld.volatile.global.u32 %r440, [%rd512];
	// end inline asm
	add.s32 	%r442, %r440, 1;
	// begin inline asm
	atom.global.exch.b32 %r441, [%rd512], %r442;
	// end inline asm
	// begin inline asm
	ld.volatile.global.u32 %r443, [%rd512];
	// end inline asm
	add.s32 	%r445, %r443, 1;
	// begin inline asm
	atom.global.exch.b32 %r444, [%rd512], %r445;
	// end inline asm
	// begin inline asm
	ld.volatile.global.u32 %r446, [%rd512];
	// end inline asm
	add.s32 	%r448, %r446, 1;
	// begin inline asm
	atom.global.exch.b32 %r447, [%rd512], %r448;
	// end inline asm
	// begin inline asm
	ld.volatile.global.u32 %r449, [%rd512];
	// end inline asm
	add.s32 	%r451, %r449, 1;
	// begin inline asm
	atom.global.exch.b32 %r450, [%rd512], %r451;
	// end inline asm
	// begin inline asm
	ld.volatile.global.u32 %r452, [%rd512];
	// end inline asm
	add.s32 	%r454, %r452, 1;
	// begin inline asm
	atom.global.exch.b32 %r453, [%rd512], %r454;
	// end inline asm
	// begin inline asm
	ld.volatile.global.u32 %r455, [%rd512];
	// end inline asm
	add.s32 	%r457, %r455, 1;
	// begin inline asm
	atom.global.exch.b32 %r456, [%rd512], %r457;
	// end inline asm
	// begin inline asm
	ld.volatile.global.u32 %r458, [%rd512];
	// end inline asm
	add.s32 	%r460, %r458, 1;
	// begin inline asm
	atom.global.exch.b32 %r459, [%rd512], %r460;
	// end inline asm
	// begin inline asm
	ld.volatile.global.u32 %r461, [%rd512];
	// end inline asm
	add.s32 	%r463, %r461, 1;
	// begin inline asm
	atom.global.exch.b32 %r462, [%rd512], %r463;
	// end inline asm
	// begin inline asm
	ld.volatile.global.u32 %r464, [%rd512];
	// end inline asm
	add.s32 	%r466, %r464, 1;
	// begin inline asm
	atom.global.exch.b32 %r465, [%rd512], %r466;
	// end inline asm
	// begin inline asm
	ld.volatile.global.u32 %r467, [%rd512];
	// end inline asm
	add.s32 	%r469, %r467, 1;
	// begin inline asm
	atom.global.exch.b32 %r468, [%rd512], %r469;
	// end inline asm
	// begin inline asm
	ld.volatile.global.u32 %r470, [%rd512];
	// end inline asm
	add.s32 	%r472, %r470, 1;
	// begin inline asm
	atom.global.exch.b32 %r471, [%rd512], %r472;
	// end inline asm
	// begin inline asm
	ld.volatile.global.u32 %r473, [%rd512];
	// end inline asm
	add.s32 	%r475, %r473, 1;
	// begin inline asm
	atom.global.exch.b32 %r474, [%rd512], %r475;
	// end inline asm
	// begin inline asm
	ld.volatile.global.u32 %r476, [%rd512];
	// end inline asm
	add.s32 	%r478, %r476, 1;
	// begin inline asm
	atom.global.exch.b32 %r477, [%rd512], %r478;
	// end inline asm
	// begin inline asm
	ld.volatile.global.u32 %r479, [%rd512];
	// end inline asm
	add.s32 	%r481, %r479, 1;
	// begin inline asm
	atom.global.exch.b32 %r480, [%rd512], %r481;
	// end inline asm
	// begin inline asm
	ld.volatile.global.u32 %r482, [%rd512];
	// end inline asm
	add.s32 	%r484, %r482, 1;
	// begin inline asm
	atom.global.exch.b32 %r483, [%rd512], %r484;
	// end inline asm
	// begin inline asm
	ld.volatile.global.u32 %r485, [%rd512];
	// end inline asm
	add.s32 	%r487, %r485, 1;
	// begin inline asm
	atom.global.exch.b32 %r486, [%rd512], %r487;
	// end inline asm
	// begin inline asm
	ld.volatile.global.u32 %r488, [%rd512];
	// end inline asm
	add.s32 	%r490, %r488, 1;
	// begin inline asm
	atom.global.exch.b32 %r489, [%rd512], %r490;
	// end inline asm
	// begin inline asm
	ld.volatile.global.u32 %r491, [%rd512];
	// end inline asm
	add.s32 	%r493, %r491, 1;
	// begin inline asm
	atom.global.exch.b32 %r492, [%rd512], %r493;
	// end inline asm
	// begin inline asm
	ld.volatile.global.u32 %r494, [%rd512];
	// end inline asm
	add.s32 	%r496, %r494, 1;
	// begin inline asm
	atom.global.exch.b32 %r495, [%rd512], %r496;
	// end inline asm
	// begin inline asm
	ld.volatile.global.u32 %r497, [%rd512];
	// end inline asm
	add.s32 	%r499, %r497, 1;
	// begin inline asm
	atom.global.exch.b32 %r498, [%rd512], %r499;
	// end inline asm
	// begin inline asm
	ld.volatile.global.u32 %r500, [%rd512];
	// end inline asm
	add.s32 	%r502, %r500, 1;
	// begin inline asm
	atom.global.exch.b32 %r501, [%rd512], %r502;
	// end inline asm
	// begin inline asm
	ld.volatile.global.u32 %r503, [%rd512];
	// end inline asm
	add.s32 	%r505, %r503, 1;
	// begin inline asm
	atom.global.exch.b32 %r504, [%rd512], %r505;
	// end inline asm
	// begin inline asm
	ld.volatile.global.u32 %r506, [%rd512];
	// end inline asm
	add.s32 	%r508, %r506, 1;
	// begin inline asm
	atom.global.exch.b32 %r507, [%rd512], %r508;
	// end inline asm
	// begin inline asm
	ld.volatile.global.u32 %r509, [%rd512];
	// end inline asm
	add.s32 	%r511, %r509, 1;
	// begin inline asm
	atom.global.exch.b32 %r510, [%rd512], %r511;
	// end inline asm
	// begin inline asm
	ld.volatile.global.u32 %r512, [%rd512];
	// end inline asm
	add.s32 	%r514, %r512, 1;
	// begin inline asm
	atom.global.exch.b32 %r513, [%rd512], %r514;
	// end inline asm
	// begin inline asm
	ld.volatile.global.u32 %r515, [%rd512];
	// end inline asm
	add.s32 	%r517, %r515, 1;
	// begin inline asm
	atom.global.exch.b32 %r516, [%rd512], %r517;
	// end inline asm
	// begin inline asm
	ld.volatile.global.u32 %r518, [%rd512];
	// end inline asm
	add.s32 	%r520, %r518, 1;
	// begin inline asm
	atom.global.exch.b32 %r519, [%rd512], %r520;
	// end inline asm
	// begin inline asm
	ld.volatile.global.u32 %r521, [%rd512];
	// end inline asm
	add.s32 	%r523, %r521, 1;
	// begin inline asm
	atom.global.exch.b32 %r522, [%rd512], %r523;
	// end inline asm
	// begin inline asm
	ld.volatile.global.u32 %r524, [%rd512];
	// end inline asm
	add.s32 	%r526, %r524, 1;
	// begin inline asm
	atom.global.exch.b32 %r525, [%rd512], %r526;
	// end inline asm
	// begin inline asm
	ld.volatile.global.u32 %r527, [%rd512];
	// end inline asm
	add.s32 	%r529, %r527, 1;
	// begin inline asm
	atom.global.exch.b32 %r528, [%rd512], %r529;
	// end inline asm
	// begin inline asm
	ld.volatile.global.u32 %r530, [%rd512];
	// end inline asm
	add.s32 	%r532, %r530, 1;
	// begin inline asm
	atom.global.exch.b32 %r531, [%rd512], %r532;
	// end inline asm
	// begin inline asm
	ld.volatile.global.u32 %r533, [%rd512];
	// end inline asm
	add.s32 	%r535, %r533, 1;
	// begin inline asm
	atom.global.exch.b32 %r534, [%rd512], %r535;
	// end inline asm
	// begin inline asm
	ld.volatile.global.u32 %r536, [%rd512];
	// end inline asm
	add.s32 	%r538, %r536, 1;
	// begin inline asm
	atom.global.exch.b32 %r537, [%rd512], %r538;
	// end inline asm
	// begin inline asm
	ld.volatile.global.u32 %r539, [%rd512];
	// end inline asm
	add.s32 	%r541, %r539, 1;
	// begin inline asm
	atom.global.exch.b32 %r540, [%rd512], %r541;
	// end inline asm
	// begin inline asm
	ld.volatile.global.u32 %r542, [%rd512];
	// end inline asm
	add.s32 	%r544, %r542, 1;
	// begin inline asm
	atom.global.exch.b32 %r543, [%rd512], %r544;
	// end inline asm
	// begin inline asm
	ld.volatile.global.u32 %r545, [%rd512];
	// end inline asm
	add.s32 	%r547, %r545, 1;
	// begin inline asm
	atom.global.exch.b32 %r546, [%rd512], %r547;
	// end inline asm
	// begin inline asm
	ld.volatile.global.u32 %r548, [%rd512];
	// end inline asm
	add.s32 	%r550, %r548, 1;
	// begin inline asm
	atom.global.exch.b32 %r549, [%rd512], %r550;
	// end inline asm
	// begin inline asm
	ld.volatile.global.u32 %r551, [%rd512];
	// end inline asm
	add.s32 	%r553, %r551, 1;
	// begin inline asm
	atom.global.exch.b32 %r552, [%rd512], %r553;
	// end inline asm
	// begin inline asm
	ld.volatile.global.u32 %r554, [%rd512];
	// end inline asm
	add.s32 	%r556, %r554, 1;
	// begin inline asm
	atom.global.exch.b32 %r555, [%rd512], %r556;
	// end inline asm
	// begin inline asm
	ld.volatile.global.u32 %r557, [%rd512];
	// end inline asm
	add.s32 	%r559, %r557, 1;
	// begin inline asm
	atom.global.exch.b32 %r558, [%rd512], %r559;
	// end inline asm
	// begin inline asm
	ld.volatile.global.u32 %r560, [%rd512];
	// end inline asm
	add.s32 	%r562, %r560, 1;
	// begin inline asm
	atom.global.exch.b32 %r561, [%rd512], %r562;
	// end inline asm
	// begin inline asm
	ld.volatile.global.u32 %r563, [%rd512];
	// end inline asm
	add.s32 	%r565, %r563, 1;
	// begin inline asm
	atom.global.exch.b32 %r564, [%rd512], %r565;
	// end inline asm
	// begin inline asm
	ld.volatile.global.u32 %r566, [%rd512];
	// end inline asm
	add.s32 	%r568, %r566, 1;
	// begin inline asm
	atom.global.exch.b32 %r567, [%rd512], %r568;
	// end inline asm
	// begin inline asm
	ld.volatile.global.u32 %r569, [%rd512];
	// end inline asm
	add.s32 	%r571, %r569, 1;
	// begin inline asm
	atom.global.exch.b32 %r570, [%rd512], %r571;
	// end inline asm
	// begin inline asm
	ld.volatile.global.u32 %r572, [%rd512];
	// end inline asm
	add.s32 	%r574, %r572, 1;
	// begin inline asm
	atom.global.exch.b32 %r573, [%rd512], %r574;
	// end inline asm
	// begin inline asm
	ld.volatile.global.u32 %r575, [%rd512];
	// end inline asm
	add.s32 	%r577, %r575, 1;
	// begin inline asm
	atom.global.exch.b32 %r576, [%rd512], %r577;
	// end inline asm
	// begin inline asm
	ld.volatile.global.u32 %r578, [%rd512];
	// end inline asm
	add.s32 	%r580, %r578, 1;
	// begin inline asm
	atom.global.exch.b32 %r579, [%rd512], %r580;
	// end inline asm
	// begin inline asm
	ld.volatile.global.u32 %r581, [%rd512];
	// end inline asm
	add.s32 	%r583, %r581, 1;
	// begin inline asm
	atom.global.exch.b32 %r582, [%rd512], %r583;
	// end inline asm
	// begin inline asm
	ld.volatile.global.u32 %r584, [%rd512];
	// end inline asm
	add.s32 	%r586, %r584, 1;
	// begin inline asm
	atom.global.exch.b32 %r585, [%rd512], %r586;
	// end inline asm
	// begin inline asm
	ld.volatile.global.u32 %r587, [%rd512];
	// end inline asm
	add.s32 	%r589, %r587, 1;
	// begin inline asm
	atom.global.exch.b32 %r588, [%rd512], %r589;
	// end inline asm
	// begin inline asm
	ld.volatile.global.u32 %r590, [%rd512];
	// end inline asm
	add.s32 	%r592, %r590, 1;
	// begin inline asm
	atom.global.exch.b32 %r591, [%rd512], %r592;
	// end inline asm
	// begin inline asm
	ld.volatile.global.u32 %r593, [%rd512];
	// end inline asm
	add.s32 	%r595, %r593, 1;
	// begin inline asm
	atom.global.exch.b32 %r594, [%rd512], %r595;
	// end inline asm
	// begin inline asm
	ld.volatile.global.u32 %r596, [%rd512];
	// end inline asm
	add.s32 	%r598, %r596, 1;
	// begin inline asm
	atom.global.exch.b32 %r597, [%rd512], %r598;
	// end inline asm
	// begin inline asm
	ld.volatile.global.u32 %r599, [%rd512];
	// end inline asm
	add.s32 	%r601, %r599, 1;
	// begin inline asm
	atom.global.exch.b32 %r600, [%rd512], %r601;
	// end inline asm
	// begin inline asm
	ld.volatile.global.u32 %r602, [%rd512];
	// end inline asm
	add.s32 	%r604, %r602, 1;
	// begin inline asm
	atom.global.exch.b32 %r603, [%rd512], %r604;
	// end inline asm
	// begin inline asm
	ld.volatile.global.u32 %r605, [%rd512];
	// end inline asm
	add.s32 	%r607, %r605, 1;
	// begin inline asm
	atom.global.exch.b32 %r606, [%rd512], %r607;
	// end inline asm
	// begin inline asm
	ld.volatile.global.u32 %r608, [%rd512];
	// end inline asm
	add.s32 	%r610, %r608, 1;
	// begin inline asm
	atom.global.exch.b32 %r609, [%rd512], %r610;
	// end inline asm
	// begin inline asm
	ld.volatile.global.u32 %r611, [%rd512];
	// end inline asm
	add.s32 	%r613, %r611, 1;
	// begin inline asm
	atom.global.exch.b32 %r612, [%rd512], %r613;
	// end inline asm
	// begin inline asm
	ld.volatile.global.u32 %r614, [%rd512];
	// end inline asm
	add.s32 	%r616, %r614, 1;
	// begin inline asm
	atom.global.exch.b32 %r615, [%rd512], %r616;
	// end inline asm
	// begin inline asm
	ld.volatile.global.u32 %r617, [%rd512];
	// end inline asm
	add.s32 	%r619, %r617, 1;
	// begin inline asm
	atom.global.exch.b32 %r618, [%rd512], %r619;
	// end inline asm
	// begin inline asm
	ld.volatile.global.u32 %r620, [%rd512];
	// end inline asm
	add.s32 	%r622, %r620, 1;
	// begin inline asm
	atom.global.exch.b32 %r621, [%rd512], %r622;
	// end inline asm
	// begin inline asm
	ld.volatile.global.u32 %r623, [%rd512];
	// end inline asm
	add.s32 	%r625, %r623, 1;
	// begin inline asm
	atom.global.exch.b32 %r624, [%rd512], %r625;
	// end inline asm
	// begin inline asm
	ld.volatile.global.u32 %r626, [%rd512];
	// end inline asm
	add.s32 	%r628, %r626, 1;
	// begin inline asm
	atom.global.exch.b32 %r627, [%rd512], %r628;
	// end inline asm
	// begin inline asm
	ld.volatile.global.u32 %r629, [%rd512];
	// end inline asm
	add.s32 	%r631, %r629, 1;
	// begin inline asm
	atom.global.exch.b32 %r630, [%rd512], %r631;
	// end inline asm
	// begin inline asm
	ld.volatile.global.u32 %r632, [%rd512];
	// end inline asm
	add.s32 	%r634, %r632, 1;
	// begin inline asm
	atom.global.exch.b32 %r633, [%rd512], %r634;
	// end inline asm
	// begin inline asm
	ld.volatile.global.u32 %r635, [%rd512];
	// end inline asm
	add.s32 	%r637, %r635, 1;
	// begin inline asm
	atom.global.exch.b32 %r636, [%rd512], %r637;
	// end inline asm
	// begin inline asm
	ld.volatile.global.u32 %r638, [%rd512];
	// end inline asm
	add.s32 	%r640, %r638, 1;
	// begin inline asm
	atom.global.exch.b32 %r639, [%rd512], %r640;
	// end inline asm
	// begin inline asm
	ld.volatile.global.u32 %r641, [%rd512];
	// end inline asm
	add.s32 	%r643, %r641, 1;
	// begin inline asm
	atom.global.exch.b32 %r642, [%rd512], %r643;
	// end inline asm
	// begin inline asm
	ld.volatile.global.u32 %r644, [%rd512];
	// end inline asm
	add.s32 	%r646, %r644, 1;
	// begin inline asm
	atom.global.exch.b32 %r645, [%rd512], %r646;
	// end inline asm
	// begin inline asm
	ld.volatile.global.u32 %r647, [%rd512];
	// end inline asm
	add.s32 	%r649, %r647, 1;
	// begin inline asm
	atom.global.exch.b32 %r648, [%rd512], %r649;
	// end inline asm
	// begin inline asm
	ld.volatile.global.u32 %r650, [%rd512];
	// end inline asm
	add.s32 	%r652, %r650, 1;
	// begin inline asm
	atom.global.exch.b32 %r651, [%rd512], %r652;
	// end inline asm
	// begin inline asm
	ld.volatile.global.u32 %r653, [%rd512];
	// end inline asm
	add.s32 	%r655, %r653, 1;
	// begin inline asm
	atom.global.exch.b32 %r654, [%rd512], %r655;
	// end inline asm
	// begin inline asm
	ld.volatile.global.u32 %r656, [%rd512];
	// end inline asm
	add.s32 	%r658, %r656, 1;
	// begin inline asm
	atom.global.exch.b32 %r657, [%rd512], %r658;
	// end inline asm
	// begin inline asm
	ld.volatile.global.u32 %r659, [%rd512];
	// end inline asm
	add.s32 	%r661, %r659, 1;
	// begin inline asm
	atom.global.exch.b32 %r660, [%rd512], %r661;
	// end inline asm
	// begin inline asm
	ld.volatile.global.u32 %r662, [%rd512];
	// end inline asm
	add.s32 	%r664, %r662, 1;
	// begin inline asm
	atom.global.exch.b32 %r663, [%rd512], %r664;
	// end inline asm
	// begin inline asm
	ld.volatile.global.u32 %r665, [%rd512];
	// end inline asm
	add.s32 	%r667, %r665, 1;
	// begin inline asm
	atom.global.exch.b32 %r666, [%rd512], %r667;
	// end inline asm
	// begin inline asm
	ld.volatile.global.u32 %r668, [%rd512];
	// end inline asm
	add.s32 	%r670, %r668, 1;
	// begin inline asm
	atom.global.exch.b32 %r669, [%rd512], %r670;
	// end inline asm
	// begin inline asm
	ld.volatile.global.u32 %r671, [%rd512];
	// end inline asm
	add.s32 	%r673, %r671, 1;
	// begin inline asm
	atom.global.exch.b32 %r672, [%rd512], %r673;
	// end inline asm
	// begin inline asm
	ld.volatile.global.u32 %r674, [%rd512];
	// end inline asm
	add.s32 	%r676, %r674, 1;
	// begin inline asm
	atom.global.exch.b32 %r675, [%rd512], %r676;
	// end inline asm
	// begin inline asm
	ld.volatile.global.u32 %r677, [%rd512];
	// end inline asm
	add.s32 	%r679, %r677, 1;
	// begin inline asm
	atom.global.exch.b32 %r678, [%rd512], %r679;
	// end inline asm
	// begin inline asm
	ld.volatile.global.u32 %r680, [%rd512];
	// end inline asm
	add.s32 	%r682, %r680, 1;
	// begin inline asm
	atom.global.exch.b32 %r681, [%rd512], %r682;
	// end inline asm
	// begin inline asm
	ld.volatile.global.u32 %r683, [%rd512];
	// end inline asm
	add.s32 	%r685, %r683, 1;
	// begin inline asm
	atom.global.exch.b32 %r684, [%rd512], %r685;
	// end inline asm
	// begin inline asm
	ld.volatile.global.u32 %r686, [%rd512];
	// end inline asm
	add.s32 	%r688, %r686, 1;
	// begin inline asm
	atom.global.exch.b32 %r687, [%rd512], %r688;
	// end inline asm
	// begin inline asm
	ld.volatile.global.u32 %r689, [%rd512];
	// end inline asm
	add.s32 	%r691, %r689, 1;
	// begin inline asm
	atom.global.exch.b32 %r690, [%rd512], %r691;
	// end inline asm
	// begin inline asm
	ld.volatile.global.u32 %r692, [%rd512];
	// end inline asm
	add.s32 	%r694, %r692, 1;
	// begin inline asm
	atom.global.exch.b32 %r693, [%rd512], %r694;
	// end inline asm
	// begin inline asm
	ld.volatile.global.u32 %r695, [%rd512];
	// end inline asm
	add.s32 	%r697, %r695, 1;
	// begin inline asm
	atom.global.exch.b32 %r696, [%rd512], %r697;
	// end inline asm
	// begin inline asm
	ld.volatile.global.u32 %r698, [%rd512];
	// end inline asm
	add.s32 	%r700, %r698, 1;
	// begin inline asm
	atom.global.exch.b32 %r699, [%rd512], %r700;
	// end inline asm
	// begin inline asm
	ld.volatile.global.u32 %r701, [%rd512];
	// end inline asm
	add.s32 	%r703, %r701, 1;
	// begin inline asm
	atom.global.exch.b32 %r702, [%rd512], %r703;
	// end inline asm
	// begin inline asm
	ld.volatile.global.u32 %r704, [%rd512];
	// end inline asm
	add.s32 	%r706, %r704, 1;
	// begin inline asm
	atom.global.exch.b32 %r705, [%rd512], %r706;
	// end inline asm
	// begin inline asm
	ld.volatile.global.u32 %r707, [%rd512];
	// end inline asm
	add.s32 	%r709, %r707, 1;
	// begin inline asm
	atom.global.exch.b32 %r708, [%rd512], %r709;
	// end inline asm
	// begin inline asm
	ld.volatile.global.u32 %r710, [%rd512];
	// end inline asm
	add.s32 	%r712, %r710, 1;
	// begin inline asm
	atom.global.exch.b32 %r711, [%rd512], %r712;
	// end inline asm
	// begin inline asm
	ld.volatile.global.u32 %r713, [%rd512];
	// end inline asm
	add.s32 	%r715, %r713, 1;
	// begin inline asm
	atom.global.exch.b32 %r714, [%rd512], %r715;
	// end inline asm
	// begin inline asm
	ld.volatile.global.u32 %r716, [%rd512];
	// end inline asm
	add.s32 	%r718, %r716, 1;
	// begin inline asm
	atom.global.exch.b32 %r717, [%rd512], %r718;
	// end inline asm
	// begin inline asm
	ld.volatile.global.u32 %r719, [%rd512];
	// end inline asm
	add.s32 	%r721, %r719, 1;
	// begin inline asm
	atom.global.exch.b32 %r720, [%rd512], %r721;
	// end inline asm
	// begin inline asm
	ld.volatile.global.u32 %r722, [%rd512];
	// end inline asm
	add.s32 	%r724, %r722, 1;
	// begin inline asm
	atom.global.exch.b32 %r723, [%rd512], %r724;
	// end inline asm
	// begin inline asm
	ld.volatile.global.u32 %r725, [%rd512];
	// end inline asm
	add.s32 	%r727, %r725, 1;
	// begin inline asm
	atom.global.exch.b32 %r726, [%rd512], %r727;
	// end inline asm
	// begin inline asm
	ld.volatile.global.u32 %r728, [%rd512];
	// end inline asm
	add.s32 	%r730, %r728, 1;
	// begin inline asm
	atom.global.exch.b32 %r729, [%rd512], %r730;
	// end inline asm
	// begin inline asm
	ld.volatile.global.u32 %r731, [%rd512];
	// end inline asm
	add.s32 	%r733, %r731, 1;
	// begin inline asm
	atom.global.exch.b32 %r732, [%rd512], %r733;
	// end inline asm
	// begin inline asm
	ld.volatile.global.u32 %r734, [%rd512];
	// end inline asm
	add.s32 	%r736, %r734, 1;
	// begin inline asm
	atom.global.exch.b32 %r735, [%rd512], %r736;
	// end inline asm
	// begin inline asm
	ld.volatile.global.u32 %r737, [%rd512];
	// end inline asm
	add.s32 	%r739, %r737, 1;
	// begin inline asm
	atom.global.exch.b32 %r738, [%rd512], %r739;
	// end inline asm
	// begin inline asm
	ld.volatile.global.u32 %r740, [%rd512];
	// end inline asm
	add.s32 	%r742, %r740, 1;
	// begin inline asm
	atom.global.exch.b32 %r741, [%rd512], %r742;
	// end inline asm
	// begin inline asm
	ld.volatile.global.u32 %r743, [%rd512];
	// end inline asm
	add.s32 	%r745, %r743, 1;
	// begin inline asm
	atom.global.exch.b32 %r744, [%rd512], %r745;
	// end inline asm
	// begin inline asm
	ld.volatile.global.u32 %r746, [%rd512];
	// end inline asm
	add.s32 	%r748, %r746, 1;
	// begin inline asm
	atom.global.exch.b32 %r747, [%rd512], %r748;
	// end inline asm
	// begin inline asm
	ld.volatile.global.u32 %r749, [%rd512];
	// end inline asm
	add.s32 	%r751, %r749, 1;
	// begin inline asm
	atom.global.exch.b32 %r750, [%rd512], %r751;
	// end inline asm
	// begin inline asm
	ld.volatile.global.u32 %r752, [%rd512];
	// end inline asm
	add.s32 	%r754, %r752, 1;
	// begin inline asm
	atom.global.exch.b32 %r753, [%rd512], %r754;
	// end inline asm
	// begin inline asm
	ld.volatile.global.u32 %r755, [%rd512];
	// end inline asm
	add.s32 	%r757, %r755, 1;
	// begin inline asm
	atom.global.exch.b32 %r756, [%rd512], %r757;
	// end inline asm
	// begin inline asm
	ld.volatile.global.u32 %r758, [%rd512];
	// end inline asm
	add.s32 	%r760, %r758, 1;
	// begin inline asm
	atom.global.exch.b32 %r759, [%rd512], %r760;
	// end inline asm
	// begin inline asm
	ld.volatile.global.u32 %r761, [%rd512];
	// end inline asm
	add.s32 	%r763, %r761, 1;
	// begin inline asm
	atom.global.exch.b32 %r762, [%rd512], %r763;
	// end inline asm
	// begin inline asm
	ld.volatile.global.u32 %r764, [%rd512];
	// end inline asm
	add.s32 	%r766, %r764, 1;
	// begin inline asm
	atom.global.exch.b32 %r765, [%rd512], %r766;
	// end inline asm
	// begin inline asm
	ld.volatile.global.u32 %r767, [%rd512];
	// end inline asm
	add.s32 	%r769, %r767, 1;
	// begin inline asm
	atom.global.exch.b32 %r768, [%rd512], %r769;
	// end inline asm
$L__BB76_2:
	ret;

}
	// .globl	_Z4testIL_Z15load_atomic_addPKjEL_Z14store_volatilePjjELi256E14strided_accessILj1024ELj4EE11lower_lanesILj4EEEvv
.visible .entry _Z4testIL_Z15load_atomic_addPKjEL_Z14store_volatilePjjELi256E14strided_accessILj1024ELj4EE11lower_lanesILj4EEEvv()
{
	.reg .pred 	%p<2>;
	.reg .b32 	%r<519>;
	.reg .b64 	%rd<517>;

	// begin inline asm
	mov.u32 %r1, %laneid;
	// end inline asm
	setp.gt.u32 	%p1, %r1, 3;
	@%p1 bra 	$L__BB77_2;
	mov.u32 	%r514, %ctaid.x;
	mov.u32 	%r515, %ntid.x;
	mov.u32 	%r516, %tid.x;
	mad.lo.s32 	%r517, %r514, %r515, %r516;
	shl.b32 	%r518, %r517, 4;
	cvt.u64.u32 	%rd513, %r518;
	and.b64  	%rd514, %rd513, 4080;
	mov.u64 	%rd515, buffer;
	cvta.global.u64 	%rd516, %rd515;
	add.s64 	%rd512, %rd516, %rd514;
	// begin inline asm
	atom.global.add.u32 %r2, [%rd512], 0;
	// end inline asm
	add.s32 	%r3, %r2, 1;
	// begin inline asm
	st.volatile.global.u32 [%rd512], %r3;
	// end inline asm
	// begin inline asm
	atom.global.add.u32 %r4, [%rd512], 0;
	// end inline asm
	add.s32 	%r5, %r4, 1;
	// begin inline asm
	st.volatile.global.u32 [%rd512], %r5;
	// end inline asm
	// begin inline asm
	atom.global.add.u32 %r6, [%rd512], 0;
	// end inline asm
	add.s32 	%r7, %r6, 1;
	// begin inline asm
	st.volatile.global.u32 [%rd512], %r7;
	// end inline asm
	// begin inline asm
	atom.global.add.u32 %r8, [%rd512], 0;
	// end inline asm
	add.s32 	%r9, %r8, 1;
	// begin inline asm
	st.volatile.global.u32 [%rd512], %r9;
	// end inline asm
	// begin inline asm
	atom.global.add.u32 %r10, [%rd512], 0;
	// end inline asm
	add.s32 	%r11, %r10, 1;
	// begin inline asm
	st.volatile.global.u32 [%rd512], %r11;
	// end inline asm
	// begin inline asm
	atom.global.add.u32 %r12, [%rd512], 0;
	// end inline asm
	add.s32 	%r13, %r12, 1;
	// begin inline asm
	st.volatile.global.u32 [%rd512], %r13;
	// end inline asm
	// begin inline asm
	atom.global.add.u32 %r14, [%rd512], 0;
	// end inline asm
	add.s32 	%r15, %r14, 1;
	// begin inline asm
	st.volatile.global.u32 [%rd512], %r15;
	// end inline asm
	// begin inline asm
	atom.global.add.u32 %r16, [%rd512], 0;
	// end inline asm
	add.s32 	%r17, %r16, 1;
	// begin inline asm
	st.volatile.global.u32 [%rd512], %r17;
	// end inline asm
	// begin inline asm
	atom.global.add.u32 %r18, [%rd512], 0;
	// end inline asm
	add.s32 	%r19, %r18, 1;
	// begin inline asm
	st.volatile.global.u32 [%rd512], %r19;
	// end inline asm
	// begin inline asm
	atom.global.add.u32 %r20, [%rd512], 0;
	// end inline asm
	add.s32 	%r21, %r20, 1;
	// begin inline asm
	st.volatile.global.u32 [%rd512], %r21;
	// end inline asm
	// begin inline asm
	atom.global.add.u32 %r22, [%rd512], 0;
	// end inline asm
	add.s32 	%r23, %r22, 1;
	// begin inline asm
	st.volatile.global.u32 [%rd512], %r23;
	// end inline asm
	// begin inline asm
	atom.global.add.u32 %r24, [%rd512], 0;
	// end inline asm
	add.s32 	%r25, %r24, 1;
	// begin inline asm
	st.volatile.global.u32 [%rd512], %r25;
	// end inline asm
	// begin inline asm
	atom.global.add.u32 %r26, [%rd512], 0;
	// end inline asm
	add.s32 	%r27, %r26, 1;
	// begin inline asm
	st.volatile.global.u32 [%rd512], %r27;
	// end inline asm
	// begin inline asm
	atom.global.add.u32 %r28, [%rd512], 0;
	// end inline asm
	add.s32 	%r29, %r28, 1;
	// begin inline asm
	st.volatile.global.u32 [%rd512], %r29;
	// end inline asm
	// begin inline asm
	atom.global.add.u32 %r30, [%rd512], 0;
	// end inline asm
	add.s32 	%r31, %r30, 1;
	// begin inline asm
	st.volatile.global.u32 [%rd512], %r31;
	// end inline asm
	// begin inline asm
	atom.global.add.u32 %r32, [%rd512], 0;
	// end inline asm
	add.s32 	%r33, %r32, 1;
	// begin inline asm
	st.volatile.global.u32 [%rd512], %r33;
	// end inline asm
	// begin inline asm
	atom.global.add.u32 %r34, [%rd512], 0;
	// end inline asm
	add.s32 	%r35, %r34, 1;
	// begin inline asm
	st.volatile.global.u32 [%rd512], %r35;
	// end inline asm
	// begin inline asm
	atom.global.add.u32 %r36, [%rd512], 0;
	// end inline asm
	add.s32 	%r37, %r36, 1;
	// begin inline asm
	st.volatile.global.u32 [%rd512], %r37;
	// end inline asm
	// begin inline asm
	atom.global.add.u32 %r38, [%rd512], 0;
	// end inline asm
	add.s32 	%r39, %r38, 1;
	// begin inline asm
	st.volatile.global.u32 [%rd512], %r39;
	// end inline asm
	// begin inline asm
	atom.global.add.u32 %r40, [%rd512], 0;
	// end inline asm
	add.s32 	%r41, %r40, 1;
	// begin inline asm
	st.volatile.global.u32 [%rd512], %r41;
	// end inline asm
	// begin inline asm
	atom.global.add.u32 %r42, [%rd512], 0;
	// end inline asm
	add.s32 	%r43, %r42, 1;
	// begin inline asm
	st.volatile.global.u32 [%rd512], %r43;
	// end inline asm
	// begin inline asm
	atom.global.add.u32 %r44, [%rd512], 0;
	// end inline asm
	add.s32 	%r45, %r44, 1;
	// begin inline asm
	st.volatile.global.u32 [%rd512], %r45;
	// end inline asm
	// begin inline asm
	atom.global.add.u32 %r46, [%rd512], 0;
	// end inline asm
	add.s32 	%r47, %r46, 1;
	// begin inline asm
	st.volatile.global.u32 [%rd512], %r47;
	// end inline asm
	// begin inline asm
	atom.global.add.u32 %r48, [%rd512], 0;
	// end inline asm
	add.s32 	%r49, %r48, 1;
	// begin inline asm
	st.volatile.global.u32 [%rd512], %r49;
	// end inline asm
	// begin inline asm
	atom.global.add.u32 %r50, [%rd512], 0;
	// end inline asm
	add.s32 	%r51, %r50, 1;
	// begin inline asm
	st.volatile.global.u32 [%rd512], %r51;
	// end inline asm
	// begin inline asm
	atom.global.add.u32 %r52, [%rd512], 0;
	// end inline asm
	add.s32 	%r53, %r52, 1;
	// begin inline asm
	st.volatile.global.u32 [%rd512], %r53;
	// end inline asm
	// begin inline asm
	atom.global.add.u32 %r54, [%rd512], 0;
	// end inline asm
	add.s32 	%r55, %r54, 1;
	// begin inline asm
	st.volatile.global.u32 [%rd512], %r55;
	// end inline asm
	// begin inline asm
	atom.global.add.u32 %r56, [%rd512], 0;
	// end inline asm
	add.s32 	%r57, %r56, 1;
	// begin inline asm
	st.volatile.global.u32 [%rd512], %r57;
	// end inline asm
	// begin inline asm
	atom.global.add.u32 %r58, [%rd512], 0;
	// end inline asm
	add.s32 	%r59, %r58, 1;
	// begin inline asm
	st.volatile.global.u32 [%rd512], %r59;
	// end inline asm
	// begin inline asm
	atom.global.add.u32 %r60, [%rd512], 0;
	// end inline asm
	add.s32 	%r61, %r60, 1;
	// begin inline asm
	st.volatile.global.u32 [%rd512], %r61;
	// end inline asm
	// begin inline asm
	atom.global.add.u32 %r62, [%rd512], 0;
	// end inline asm
	add.s32 	%r63, %r62, 1;
	// begin inline asm
	st.volatile.global.u32 [%rd512], %r63;
	// end inline asm
	// begin inline asm
	atom.global.add.u32 %r64, [%rd512], 0;
	// end inline asm
	add.s32 	%r65, %r64, 1;
	// begin inline asm
	st.volatile.global.u32 [%rd512], %r65;
	// end inline asm
	// begin inline asm
	atom.global.add.u32 %r66, [%rd512], 0;
	// end inline asm
	add.s32 	%r67, %r66, 1;
	// begin inline asm
	st.volatile.global.u32 [%rd512], %r67;
	// end inline asm
	// begin inline asm
	atom.global.add.u32 %r68, [%rd512], 0;
	// end inline asm
	add.s32 	%r69, %r68, 1;
	// begin inline asm
	st.volatile.global.u32 [%rd512], %r69;
	// end inline asm
	// begin inline asm
	atom.global.add.u32 %r70, [%rd512], 0;
	// end inline asm
	add.s32 	%r71, %r70, 1;
	// begin inline asm
	st.volatile.global.u32 [%rd512], %r71;
	// end inline asm
	// begin inline asm
	atom.global.add.u32 %r72, [%rd512], 0;
	// end inline asm
	add.s32 	%r73, %r72, 1;
	// begin inline asm
	st.volatile.global.u32 [%rd512], %r73;
	// end inline asm
	// begin inline asm
	atom.global.add.u32 %r74, [%rd512], 0;
	// end inline asm
	add.s32 	%r75, %r74, 1;
	// begin inline asm
	st.volatile.global.u32 [%rd512], %r75;
	// end inline asm
	// begin inline asm
	atom.global.add.u32 %r76, [%rd512], 0;
	// end inline asm
	add.s32 	%r77, %r76, 1;
	// begin inline asm
	st.volatile.global.u32 [%rd512], %r77;
	// end inline asm
	// begin inline asm
	atom.global.add.u32 %r78, [%rd512], 0;
	// end inline asm
	add.s32 	%r79, %r78, 1;
	// begin inline asm
	st.volatile.global.u32 [%rd512], %r79;
	// end inline asm
	// begin inline asm
	atom.global.add.u32 %r80, [%rd512], 0;
	// end inline asm
	add.s32 	%r81, %r80, 1;
	// begin inline asm
	st.volatile.global.u32 [%rd512], %r81;
	// end inline asm
	// begin inline asm
	atom.global.add.u32 %r82, [%rd512], 0;
	// end inline asm
	add.s32 	%r83, %r82, 1;
	// begin inline asm
	st.volatile.global.u32 [%rd512], %r83;
	// end inline asm
	// begin inline asm
	atom.global.add.u32 %r84, [%rd512], 0;
	// end inline asm
	add.s32 	%r85, %r84, 1;
	// begin inline asm
	st.volatile.global.u32 [%rd512], %r85;
	// end inline asm
	// begin inline asm
	atom.global.add.u32 %r86, [%rd512], 0;
	// end inline asm
	add.s32 	%r87, %r86, 1;
	// begin inline asm
	st.volatile.global.u32 [%rd512], %r87;
	// end inline asm
	// begin inline asm
	atom.global.add.u32 %r88, [%rd512], 0;
	// end inline asm
	add.s32 	%r89, %r88, 1;
	// begin inline asm
	st.volatile.global.u32 [%rd512], %r89;
	// end inline asm
	// begin inline asm
	atom.global.add.u32 %r90, [%rd512], 0;
	// end inline asm
	add.s32 	%r91, %r90, 1;
	// begin inline asm
	st.volatile.global.u32 [%rd512], %r91;
	// end inline asm
	// begin inline asm
	atom.global.add.u32 %r92, [%rd512], 0;
	// end inline asm
	add.s32 	%r93, %r92, 1;
	// begin inline asm
	st.volatile.global.u32 [%rd512], %r93;
	// end inline asm
	// begin inline asm
	atom.global.add.u32 %r94, [%rd512], 0;
	// end inline asm
	add.s32 	%r95, %r94, 1;
	// begin inline asm
	st.volatile.global.u32 [%rd512], %r95;
	// end inline asm
	// begin inline asm
	atom.global.add.u32 %r96, [%rd512], 0;
	// end inline asm
	add.s32 	%r97, %r96, 1;
	// begin inline asm
	st.volatile.global.u32 [%rd512], %r97;
	// end inline asm
	// begin inline asm
	atom.global.add.u32 %r98, [%rd512], 0;
	// end inline asm
	add.s32 	%r99, %r98, 1;
	// begin inline asm
	st.volatile.global.u32 [%rd512], %r99;
	// end inline asm
	// begin inline asm
	atom.global.add.u32 %r100, [%rd512], 0;
	// end inline asm
	add.s32 	%r101, %r100, 1;
	// begin inline asm
	st.volatile.global.u32 [%rd512], %r101;
	// end inline asm
	// begin inline asm
	atom.global.add.u32 %r102, [%rd512], 0;
	// end inline asm
	add.s32 	%r103, %r102, 1;
	// begin inline asm
	st.volatile.global.u32 [%rd512], %r103;
	// end inline asm
	// begin inline asm
	atom.global.add.u32 %r104, [%rd512], 0;
	// end inline asm
	add.s32 	%r105, %r104, 1;
	// begin inline asm
	st.volatile.global.u32 [%rd512], %r105;
	// end inline asm
	// begin inline asm
	atom.global.add.u32 %r106, [%rd512], 0;
	// end inline asm
	add.s32 	%r107, %r106, 1;
	// begin inline asm
	st.volatile.global.u32 [%rd512], %r107;
	// end inline asm
	// begin inline asm
	atom.global.add.u32 %r108, [%rd512], 0;
	// end inline asm
	add.s32 	%r109, %r108, 1;
	// begin inline asm
	st.volatile.global.u32 [%rd512], %r109;
	// end inline asm
	// begin inline asm
	atom.global.add.u32 %r110, [%rd512], 0;
	// end inline asm
	add.s32 	%r111, %r110, 1;
	// begin inline asm
	st.volatile.global.u32 [%rd512], %r111;
	// end inline asm
	// begin inline asm
	atom.global.add.u32 %r112, [%rd512], 0;
	// end inline asm
	add.s32 	%r113, %r112, 1;
	// begin inline asm
	st.volatile.global.u32 [%rd512], %r113;
	// end inline asm
	// begin inline asm
	atom.global.add.u32 %r114, [%rd512], 0;
	// end inline asm
	add.s32 	%r115, %r114, 1;
	// begin inline asm
	st.volatile.global.u32 [%rd512], %r115;
	// end inline asm
	// begin inline asm
	atom.global.add.u32 %r116, [%rd512], 0;
	// end inline asm
	add.s32 	%r117, %r116, 1;
	// begin inline asm
	st.volatile.global.u32 [%rd512], %r117;
	// end inline asm
	// begin inline asm
	atom.global.add.u32 %r118, [%rd512], 0;
	// end inline asm
	add.s32 	%r119, %r118, 1;
	// begin inline asm
	st.volatile.global.u32 [%rd512], %r119;
	// end inline asm
	// begin inline asm
	atom.global.add.u32 %r120, [%rd512], 0;
	// end inline asm
	add.s32 	%r121, %r120, 1;
	// begin inline asm
	st.volatile.global.u32 [%rd512], %r121;
	// end inline asm
	// begin inline asm
	atom.global.add.u32 %r122, [%rd512], 0;
	// end inline asm
	add.s32 	%r123, %r122, 1;
	// begin inline asm
	st.volatile.global.u32 [%rd512], %r123;
	// end inline asm
	// begin inline asm
	atom.global.add.u32 %r124, [%rd512], 0;
	// end inline asm
	add.s32 	%r125, %r124, 1;
	// begin inline asm
	st.volatile.global.u32 [%rd512], %r125;
	// end inline asm
	// begin inline asm
	atom.global.add.u32 %r126, [%rd512], 0;
	// end inline asm
	add.s32 	%r127, %r126, 1;
	// begin inline asm
	st.volatile.global.u32 [%rd512], %r127;
	// end inline asm
	// begin inline asm
	atom.global.add.u32 %r128, [%rd512], 0;
	// end inline asm
	add.s32 	%r129, %r128, 1;
	// begin inline asm
	st.volatile.global.u32 [%rd512], %r129;
	// end inline asm
	// begin inline asm
	atom.global.add.u32 %r130, [%rd512], 0;
	// end inline asm
	add.s32 	%r131, %r130, 1;
	// begin inline asm
	st.volatile.global.u32 [%rd512], %r131;
	// end inline asm
	// begin inline asm
	atom.global.add.u32 %r132, [%rd512], 0;
	// end inline asm
	add.s32 	%r133, %r132, 1;
	// begin inline asm
	st.volatile.global.u32 [%rd512], %r133;
	// end inline asm
	// begin inline asm
	atom.global.add.u32 %r134, [%rd512], 0;
	// end inline asm
	add.s32 	%r135, %r134, 1;
	// begin inline asm
	st.volatile.global.u32 [%rd512], %r135;
	// end inline asm
	// begin inline asm
	atom.global.add.u32 %r136, [%rd512], 0;
	// end inline asm
	add.s32 	%r137, %r136, 1;
	// begin inline asm
	st.volatile.global.u32 [%rd512], %r137;
	// end inline asm
	// begin inline asm
	atom.global.add.u32 %r138, [%rd512], 0;
	// end inline asm
	add.s32 	%r139, %r138, 1;
	// begin inline asm
	st.volatile.global.u32 [%rd512], %r139;
	// end inline asm
	// begin inline asm
	atom.global.add.u32 %r140, [%rd512], 0;
	// end inline asm
	add.s32 	%r141, %r140, 1;
	// begin inline asm
	st.volatile.global.u32 [%rd512], %r141;
	// end inline asm
	// begin inline asm
	atom.global.add.u32 %r142, [%rd512], 0;
	// end inline asm
	add.s32 	%r143, %r142, 1;
	// begin inline asm
	st.volatile.global.u32 [%rd512], %r143;
	// end inline asm
	// begin inline asm
	atom.global.add.u32 %r144, [%rd512], 0;
	// end inline asm
	add.s32 	%r145, %r144, 1;
	// begin inline asm
	st.volatile.global.u32 [%rd512], %r145;
	// end inline asm
	// begin inline asm
	atom.global.add.u32 %r146, [%rd512], 0;
	// end inline asm
	add.s32 	%r147, %r146, 1;
	// begin inline asm
	st.volatile.global.u32 [%rd512], %r147;
	// end inline asm
	// begin inline asm
	atom.global.add.u32 %r148, [%rd512], 0;
	// end inline asm
	add.s32 	%r149, %r148, 1;
	// begin inline asm
	st.volatile.global.u32 [%rd512], %r149;
	// end inline asm
	// begin inline asm
	atom.global.add.u32 %r150, [%rd512], 0;
	// end inline asm
	add.s32 	%r151, %r150, 1;
	// begin inline asm
	st.volatile.global.u32 [%rd512], %r151;
	// end inline asm
	// begin inline asm
	atom.global.add.u32 %r152, [%rd512], 0;
	// end inline asm
	add.s32 	%r153, %r152, 1;
	// begin inline asm
	st.volatile.global.u32 [%rd512], %r153;
	// end inline asm
	// begin inline asm
	atom.global.add.u32 %r154, [%rd512], 0;
	// end inline asm
	add.s32 	%r155, %r154, 1;
	// begin inline asm
	st.volatile.global.u32 [%rd512], %r155;
	// end inline asm
	// begin inline asm
	atom.global.add.u32 %r156, [%rd512], 0;
	// end inline asm
	add.s32 	%r157, %r156, 1;
	// begin inline asm
	st.volatile.global.u32 [%rd512], %r157;
	// end inline asm
	// begin inline asm
	atom.global.add.u32 %r158, [%rd512], 0;
	// end inline asm
	add.s32 	%r159, %r158, 1;
	// begin inline asm
	st.volatile.global.u32 [%rd512], %r159;
	// end inline asm
	// begin inline asm
	atom.global.add.u32 %r160, [%rd512], 0;
	// end inline asm
	add.s32 	%r161, %r160, 1;
	// begin inline asm
	st.volatile.global.u32 [%rd512], %r161;
	// end inline asm
	// begin inline asm
	atom.global.add.u32 %r162, [%rd512], 0;
	// end inline asm
	add.s32 	%r163, %r162, 1;
	// begin inline asm
	st.volatile.global.u32 [%rd512], %r163;
	// end inline asm
	// begin inline asm
	atom.global.add.u32 %r164, [%rd512], 0;
	// end inline asm
	add.s32 	%r165, %r164, 1;
	// begin inline asm
	st.volatile.global.u32 [%rd512], %r165;
	// end inline asm
	// begin inline asm
	atom.global.add.u32 %r166, [%rd512], 0;
	// end inline asm
	add.s32 	%r167, %r166, 1;
	// begin inline asm
	st.volatile.global.u32 [%rd512], %r167;
	// end inline asm
	// begin inline asm
	atom.global.add.u32 %r168, [%rd512], 0;
	// end inline asm
	add.s32 	%r169, %r168, 1;
	// begin inline asm
	st.volatile.global.u32 [%rd512], %r169;
	// end inline asm
	// begin inline asm
	atom.global.add.u32 %r170, [%rd512], 0;
	// end inline asm
	add.s32 	%r171, %r170, 1;
	// begin inline asm
	st.volatile.global.u32 [%rd512], %r171;
	// end inline asm
	// begin inline asm
	atom.global.add.u32 %r172, [%rd512], 0;
	// end inline asm
	add.s32 	%r173, %r172, 1;
	// begin inline asm
	st.volatile.global.u32 [%rd512], %r173;
	// end inline asm
	// begin inline asm
	atom.global.add.u32 %r174, [%rd512], 0;
	// end inline asm
	add.s32 	%r175, %r174, 1;
	// begin inline asm
	st.volatile.global.u32 [%rd512], %r175;
	// end inline asm
	// begin inline asm
	atom.global.add.u32 %r176, [%rd512], 0;
	// end inline asm
	add.s32 	%r177, %r176, 1;
	// begin inline asm
	st.volatile.global.u32 [%rd512], %r177;
	// end inline asm
	// begin inline asm
	atom.global.add.u32 %r178, [%rd512], 0;
	// end inline asm
	add.s32 	%r179, %r178, 1;
	// begin inline asm
	st.volatile.global.u32 [%rd512], %r179;
	// end inline asm
	// begin inline asm
	atom.global.add.u32 %r180, [%rd512], 0;
	// end inline asm
	add.s32 	%r181, %r180, 1;
	// begin inline asm
	st.volatile.global.u32 [%rd512], %r181;
	// end inline asm
	// begin inline asm
	atom.global.add.u32 %r182, [%rd512], 0;
	// end inline asm
	add.s32 	%r183, %r182, 1;
	// begin inline asm
	st.volatile.global.u32 [%rd512], %r183;
	// end inline asm
	// begin inline asm
	atom.global.add.u32 %r184, [%rd512], 0;
	// end inline asm
	add.s32 	%r185, %r184, 1;
	// begin inline asm
	st.volatile.global.u32 [%rd512], %r185;
	// end inline asm
	// begin inline asm
	atom.global.add.u32 %r186, [%rd512], 0;
	// end inline asm
	add.s32 	%r187, %r186, 1;
	// begin inline asm
	st.volatile.global.u32 [%rd512], %r187;
	// end inline asm
	// begin inline asm
	atom.global.add.u32 %r188, [%rd512], 0;
	// end inline asm
	add.s32 	%r189, %r188, 1;
	// begin inline asm
	st.volatile.global.u32 [%rd512], %r189;
	// end inline asm
	// begin inline asm
	atom.global.add.u32 %r190, [%rd512], 0;
	// end inline asm
	add.s32 	%r191, %r190, 1;
	// begin inline asm
	st.volatile.global.u32 [%rd512], %r191;
	// end inline asm
	// begin inline asm
	atom.global.add.u32 %r192, [%rd512], 0;
	// end inline asm
	add.s32 	%r193, %r192, 1;
	// begin inline asm
	st.volatile.global.u32 [%rd512], %r193;
	// end inline asm
	// begin inline asm
	atom.global.add.u32 %r194, [%rd512], 0;
	// end inline asm
	add.s32 	%r195, %r194, 1;
	// begin inline asm
	st.volatile.global.u32 [%rd512], %r195;
	// end inline asm
	// begin inline asm
	atom.global.add.u32 %r196, [%rd512], 0;
	// end inline asm
	add.s32 	%r197, %r196, 1;
	// begin inline asm
	st.volatile.global.u32 [%rd512], %r197;
	// end inline asm
	// begin inline asm
	atom.global.add.u32 %r198, [%rd512], 0;
	// end inline asm
	add.s32 	%r199, %r198, 1;
	// begin inline asm
	st.volatile.global.u32 [%rd512], %r199;
	// end inline asm
	// begin inline asm
	atom.global.add.u32 %r200, [%rd512], 0;
	// end inline asm
	add.s32 	%r201, %r200, 1;
	// begin inline asm
	st.volatile.global.u32 [%rd512], %r201;
	// end inline asm
	// begin inline asm
	atom.global.add.u32 %r202, [%rd512], 0;
	// end inline asm
	add.s32 	%r203, %r202, 1;
	// begin inline asm
	st.volatile.global.u32 [%rd512], %r203;
	// end inline asm
	// begin inline asm
	atom.global.add.u32 %r204, [%rd512], 0;
	// end inline asm
	add.s32 	%r205, %r204, 1;
	// begin inline asm
	st.volatile.global.u32 [%rd512], %r205;
	// end inline asm
	// begin inline asm
	atom.global.add.u32 %r206, [%rd512], 0;
	// end inline asm
	add.s32 	%r207, %r206, 1;
	// begin inline asm
	st.volatile.global.u32 [%rd512], %r207;
	// end inline asm
	// begin inline asm
	atom.global.add.u32 %r208, [%rd512], 0;
	// end inline asm
	add.s32 	%r209, %r208, 1;
	// begin inline asm
	st.volatile.global.u32 [%rd512], %r209;
	// end inline asm
	// begin inline asm
	atom.global.add.u32 %r210, [%rd512], 0;
	// end inline asm
	add.s32 	%r211, %r210, 1;
	// begin inline asm
	st.volatile.global.u32 [%rd512], %r211;
	// end inline asm
	// begin inline asm
	atom.global.add.u32 %r212, [%rd512], 0;
	// end inline asm
	add.s32 	%r213, %r212, 1;
	// begin inline asm
	st.volatile.global.u32 [%rd512], %r213;
	// end inline asm
	// begin inline asm
	atom.global.add.u32 %r214, [%rd512], 0;
	// end inline asm
	add.s32 	%r215, %r214, 1;
	// begin inline asm
	st.volatile.global.u32 [%rd512], %r215;
	// end inline asm
	// begin inline asm
	atom.global.add.u32 %r216, [%rd512], 0;
	// end inline asm
	add.s32 	%r217, %r216, 1;
	// begin inline asm
	st.volatile.global.u32 [%rd512], %r217;
	// end inline asm
	// begin inline asm
	atom.global.add.u32 %r218, [%rd512], 0;
	// end inline asm
	add.s32 	%r219, %r218, 1;
	// begin inline asm
	st.volatile.global.u32 [%rd512], %r219;
	// end inline asm
	// begin inline asm
	atom.global.add.u32 %r220, [%rd512], 0;
	// end inline asm
	add.s32 	%r221, %r220, 1;
	// begin inline asm
	st.volatile.global.u32 [%rd512], %r221;
	// end inline asm
	// begin inline asm
	atom.global.add.u32 %r222, [%rd512], 0;
	// end inline asm
	add.s32 	%r223, %r222, 1;
	// begin inline asm
	st.volatile.global.u32 [%rd512], %r223;
	// end inline asm
	// begin inline asm
	atom.global.add.u32 %r224, [%rd512], 0;
	// end inline asm
	add.s32 	%r225, %r224, 1;
	// begin inline asm
	st.volatile.global.u32 [%rd512], %r225;
	// end inline asm
	// begin inline asm
	atom.global.add.u32 %r226, [%rd512], 0;
	// end inline asm
	add.s32 	%r227, %r226, 1;
	// begin inline asm
	st.volatile.global.u32 [%rd512], %r227;
	// end inline asm
	// begin inline asm
	atom.global.add.u32 %r228, [%rd512], 0;
	// end inline asm
	add.s32 	%r229, %r228, 1;
	// begin inline asm
	st.volatile.global.u32 [%rd512], %r229;
	// end inline asm
	// begin inline asm
	atom.global.add.u32 %r230, [%rd512], 0;
	// end inline asm
	add.s32 	%r231, %r230, 1;
	// begin inline asm
	st.volatile.global.u32 [%rd512], %r231;
	// end inline asm
	// begin inline asm
	atom.global.add.u32 %r232, [%rd512], 0;
	// end inline asm
	add.s32 	%r233, %r232, 1;
	// begin inline asm
	st.volatile.global.u32 [%rd512], %r233;
	// end inline asm
	// begin inline asm
	atom.global.add.u32 %r234, [%rd512], 0;
	// end inline asm
	add.s32 	%r235, %r234, 1;
	// begin inline asm
	st.volatile.global.u32 [%rd512], %r235;
	// end inline asm
	// begin inline asm
	atom.global.add.u32 %r236, [%rd512], 0;
	// end inline asm
	add.s32 	%r237, %r236, 1;
	// begin inline asm
	st.volatile.global.u32 [%rd512], %r237;
	// end inline asm
	// begin inline asm
	atom.global.add.u32 %r238, [%rd512], 0;
	// end inline asm
	add.s32 	%r239, %r238, 1;
	// begin inline asm
	st.volatile.global.u32 [%rd512], %r239;
	// end inline asm
	// begin inline asm
	atom.global.add.u32 %r240, [%rd512], 0;
	// end inline asm
	add.s32 	%r241, %r240, 1;
	// begin inline asm
	st.volatile.global.u32 [%rd512], %r241;
	// end inline asm
	// begin inline asm
	atom.global.add.u32 %r242, [%rd512], 0;
	// end inline asm
	add.s32 	%r243, %r242, 1;
	// begin inline asm
	st.volatile.global.u32 [%rd512], %r243;
	// end inline asm
	// begin inline asm
	atom.global.add.u32 %r244, [%rd512], 0;
	// end inline asm
	add.s32 	%r245, %r244, 1;
	// begin inline asm
	st.volatile.global.u32 [%rd512], %r245;
	// end inline asm
	// begin inline asm
	atom.global.add.u32 %r246, [%rd512], 0;
	// end inline asm
	add.s32 	%r247, %r246, 1;
	// begin inline asm
	st.volatile.global.u32 [%rd512], %r247;
	// end inline asm
	// begin inline asm
	atom.global.add.u32 %r248, [%rd512], 0;
	// end inline asm
	add.s32 	%r249, %r248, 1;
	// begin inline asm
	st.volatile.global.u32 [%rd512], %r249;
	// end inline asm
	// begin inline asm
	atom.global.add.u32 %r250, [%rd512], 0;
	// end inline asm
	add.s32 	%r251, %r250, 1;
	// begin inline asm
	st.volatile.global.u32 [%rd512], %r251;
	// end inline asm
	// begin inline asm
	atom.global.add.u32 %r252, [%rd512], 0;
	// end inline asm
	add.s32 	%r253, %r252, 1;
	// begin inline asm
	st.volatile.global.u32 [%rd512], %r253;
	// end inline asm
	// begin inline asm
	atom.global.add.u32 %r254, [%rd512], 0;
	// end inline asm
	add.s32 	%r255, %r254, 1;
	// begin inline asm
	st.volatile.global.u32 [%rd512], %r255;
	// end inline asm
	// begin inline asm
	atom.global.add.u32 %r256, [%rd512], 0;
	// end inline asm
	add.s32 	%r257, %r256, 1;
	// begin inline asm
	st.volatile.global.u32 [%rd512], %r257;
	// end inline asm
	// begin inline asm
	atom.global.add.u32 %r258, [%rd512], 0;
	// end inline asm
	add.s32 	%r259, %r258, 1;
	// begin inline asm
	st.volatile.global.u32 [%rd512], %r259;
	// end inline asm
	// begin inline asm
	atom.global.add.u32 %r260, [%rd512], 0;
	// end inline asm
	add.s32 	%r261, %r260, 1;
	// begin inline asm
	st.volatile.global.u32 [%rd512], %r261;
	// end inline asm
	// begin inline asm
	atom.global.add.u32 %r262, [%rd512], 0;
	// end inline asm
	add.s32 	%r263, %r262, 1;
	// begin inline asm
	st.volatile.global.u32 [%rd512], %r263;
	// end inline asm
	// begin inline asm
	atom.global.add.u32 %r264, [%rd512], 0;
	// end inline asm
	add.s32 	%r265, %r264, 1;
	// begin inline asm
	st.volatile.global.u32 [%rd512], %r265;
	// end inline asm
	// begin inline asm
	atom.global.add.u32 %r266, [%rd512], 0;
	// end inline asm
	add.s32 	%r267, %r266, 1;
	// begin inline asm
	st.volatile.global.u32 [%rd512], %r267;
	// end inline asm
	// begin inline asm
	atom.global.add.u32 %r268, [%rd512], 0;
	// end inline asm
	add.s32 	%r269, %r268, 1;
	// begin inline asm
	st.volatile.global.u32 [%rd512], %r269;
	// end inline asm
	// begin inline asm
	atom.global.add.u32 %r270, [%rd512], 0;
	// end inline asm
	add.s32 	%r271, %r270, 1;
	// begin inline asm
	st.volatile.global.u32 [%rd512], %r271;
	// end inline asm
	// begin inline asm
	atom.global.add.u32 %r272, [%rd512], 0;
	// end inline asm
	add.s32 	%r273, %r272, 1;
	// begin inline asm
	st.volatile.global.u32 [%rd512], %r273;
	// end inline asm
	// begin inline asm
	atom.global.add.u32 %r274, [%rd512], 0;
	// end inline asm
	add.s32 	%r275, %r274, 1;
	// begin inline asm
	st.volatile.global.u32 [%rd512], %r275;
	// end inline asm
	// begin inline asm
	atom.global.add.u32 %r276, [%rd512], 0;
	// end inline asm
	add.s32 	%r277, %r276, 1;
	// begin inline asm
	st.volatile.global.u32 [%rd512], %r277;
	// end inline asm
	// begin inline asm
	atom.global.add.u32 %r278, [%rd512], 0;
	// end inline asm
	add.s32 	%r279, %r278, 1;
	// begin inline asm
	st.volatile.global.u32 [%rd512], %r279;
	// end inline asm
	// begin inline asm
	atom.global.add.u32 %r280, [%rd512], 0;
	// end inline asm
	add.s32 	%r281, %r280, 1;
	// begin inline asm
	st.volatile.global.u32 [%rd512], %r281;
	// end inline asm
	// begin inline asm
	atom.global.add.u32 %r282, [%rd512], 0;
	// end inline asm
	add.s32 	%r283, %r282, 1;
	// begin inline asm
	st.volatile.global.u32 [%rd512], %r283;
	// end inline asm
	// begin inline asm
	atom.global.add.u32 %r284, [%rd512], 0;
	// end inline asm
	add.s32 	%r285, %r284, 1;
	// begin inline asm
	st.volatile.global.u32 [%rd512], %r285;
	// end inline asm
	// begin inline asm
	atom.global.add.u32 %r286, [%rd512], 0;
	// end inline asm
	add.s32 	%r287, %r286, 1;
	// begin inline asm
	st.volatile.global.u32 [%rd512], %r287;
	// end inline asm
	// begin inline asm
	atom.global.add.u32 %r288, [%rd512], 0;
	// end inline asm
	add.s32 	%r289, %r288, 1;
	// begin inline asm
	st.volatile.global.u32 [%rd512], %r289;
	// end inline asm
	// begin inline asm
	atom.global.add.u32 %r290, [%rd512], 0;
	// end inline asm
	add.s32 	%r291, %r290, 1;
	// begin inline asm
	st.volatile.global.u32 [%rd512], %r291;
	// end inline asm
	// begin inline asm
	atom.global.add.u32 %r292, [%rd512], 0;
	// end inline asm
	add.s32 	%r293, %r292, 1;
	// begin inline asm
	st.volatile.global.u32 [%rd512], %r293;
	// end inline asm
	// begin inline asm
	atom.global.add.u32 %r294, [%rd512], 0;
	// end inline asm
	add.s32 	%r295, %r294, 1;
	// begin inline asm
	st.volatile.global.u32 [%rd512], %r295;
	// end inline asm
	// begin inline asm
	atom.global.add.u32 %r296, [%rd512], 0;
	// end inline asm
	add.s32 	%r297, %r296, 1;
	// begin inline asm
	st.volatile.global.u32 [%rd512], %r297;
	// end inline asm
	// begin inline asm
	atom.global.add.u32 %r298, [%rd512], 0;
	// end inline asm
	add.s32 	%r299, %r298, 1;
	// begin inline asm
	st.volatile.global.u32 [%rd512], %r299;
	// end inline asm
	// begin inline asm
	atom.global.add.u32 %r300, [%rd512], 0;
	// end inline asm
	add.s32 	%r301, %r300, 1;
	// begin inline asm
	st.volatile.global.u32 [%rd512], %r301;
	// end inline asm
	// begin inline asm
	atom.global.add.u32 %r302, [%rd512], 0;
	// end inline asm
	add.s32 	%r303, %r302, 1;
	// begin inline asm
	st.volatile.global.u32 [%rd512], %r303;
	// end inline asm
	// begin inline asm
	atom.global.add.u32 %r304, [%rd512], 0;
	// end inline asm
	add.s32 	%r305, %r304, 1;
	// begin inline asm
	st.volatile.global.u32 [%rd512], %r305;
	// end inline asm
	// begin inline asm
	atom.global.add.u32 %r306, [%rd512], 0;
	// end inline asm
	add.s32 	%r307, %r306, 1;
	// begin inline asm
	st.volatile.global.u32 [%rd512], %r307;
	// end inline asm
	// begin inline asm
	atom.global.add.u32 %r308, [%rd512], 0;
	// end inline asm
	add.s32 	%r309, %r308, 1;
	// begin inline asm
	st.volatile.global.u32 [%rd512], %r309;
	// end inline asm
	// begin inline asm
	atom.global.add.u32 %r310, [%rd512], 0;
	// end inline asm
	add.s32 	%r311, %r310, 1;
	// begin inline asm
	st.volatile.global.u32 [%rd512], %r311;
	// end inline asm
	// begin inline asm
	atom.global.add.u32 %r312, [%rd512], 0;
	// end inline asm
	add.s32 	%r313, %r312, 1;
	// begin inline asm
	st.volatile.global.u32 [%rd512], %r313;
	// end inline asm
	// begin inline asm
	atom.global.add.u32 %r314, [%rd512], 0;
	// end inline asm
	add.s32 	%r315, %r314, 1;
	// begin inline asm
	st.volatile.global.u32 [%rd512], %r315;
	// end inline asm
	// begin inline asm
	atom.global.add.u32 %r316, [%rd512], 0;
	// end inline asm
	add.s32 	%r317, %r316, 1;
	// begin inline asm
	st.volatile.global.u32 [%rd512], %r317;
	// end inline asm
	// begin inline asm
	atom.global.add.u32 %r318, [%rd512], 0;
	// end inline asm
	add.s32 	%r319, %r318, 1;
	// begin inline asm
	st.volatile.global.u32 [%rd512], %r319;
	// end inline asm
	// begin inline asm
	atom.global.add.u32 %r320, [%rd512], 0;
	// end inline asm
	add.s32 	%r321, %r320, 1;
	// begin inline asm
	st.volatile.global.u32 [%rd512], %r321;
	// end inline asm
	// begin inline asm
	atom.global.add.u32 %r322, [%rd512], 0;
	// end inline asm
	add.s32 	%r323, %r322, 1;
	// begin inline asm
	st.volatile.global.u32 [%rd512], %r323;
	// end inline asm
	// begin inline asm
	atom.global.add.u32 %r324, [%rd512], 0;
	// end inline asm
	add.s32 	%r325, %r324, 1;
	// begin inline asm
	st.volatile.global.u32 [%rd512], %r325;
	// end inline asm
	// begin inline asm
	atom.global.add.u32 %r326, [%rd512], 0;
	// end inline asm
	add.s32 	%r327, %r326, 1;
	// begin inline asm
	st.volatile.global.u32 [%rd512], %r327;
	// end inline asm
	// begin inline asm
	atom.global.add.u32 %r328, [%rd512], 0;
	// end inline asm
	add.s32 	%r329, %r328, 1;
	// begin inline asm
	st.volatile.global.u32 [%rd512], %r329;
	// end inline asm
	// begin inline asm
	atom.global.add.u32 %r330, [%rd512], 0;
	// end inline asm
	add.s32 	%r331, %r330, 1;
	// begin inline asm
	st.volatile.global.u32 [%rd512], %r331;
	// end inline asm
	// begin inline asm
	atom.global.add.u32 %r332, [%rd512], 0;
	// end inline asm
	add.s32 	%r333, %r332, 1;
	// begin inline asm
	st.volatile.global.u32 [%rd512], %r333;
	// end inline asm
	// begin inline asm
	atom.global.add.u32 %r334, [%rd512], 0;
	// end inline asm
	add.s32 	%r335, %r334, 1;
	// begin inline asm
	st.volatile.global.u32 [%rd512], %r335;
	// end inline asm
	// begin inline asm
	atom.global.add.u32 %r336, [%rd512], 0;
	// end inline asm
	add.s32 	%r337, %r336, 1;
	// begin inline asm
	st.volatile.global.u32 [%rd512], %r337;
	// end inline asm
	// begin inline asm
	atom.global.add.u32 %r338, [%rd512], 0;
	// end inline asm
	add.s32 	%r339, %r338, 1;
	// begin inline asm
	st.volatile.global.u32 [%rd512], %r339;
	// end inline asm
	// begin inline asm
	atom.global.add.u32 %r340, [%rd512], 0;
	// end inline asm
	add.s32 	%r341, %r340, 1;
	// begin inline asm
	st.volatile.global.u32 [%rd512], %r341;
	// end inline asm
	// begin inline asm
	atom.global.add.u32 %r342, [%rd512], 0;
	// end inline asm
	add.s32 	%r343, %r342, 1;
	// begin inline asm
	st.volatile.global.u32 [%rd512], %r343;
	// end inline asm
	// begin inline asm
	atom.global.add.u32 %r344, [%rd512], 0;
	// end inline asm
	add.s32 	%r345, %r344, 1;
	// begin inline asm
	st.volatile.global.u32 [%rd512], %r345;
	// end inline asm
	// begin inline asm
	atom.global.add.u32 %r346, [%rd512], 0;
	// end inline asm
	add.s32 	%r347, %r346, 1;
	// begin inline asm
	st.volatile.global.u32 [%rd512], %r347;
	// end inline asm
	// begin inline asm
	atom.global.add.u32 %r348, [%rd512], 0;
	// end inline asm
	add.s32 	%r349, %r348, 1;
	// begin inline asm
	st.volatile.global.u32 [%rd512], %r349;
	// end inline asm
	// begin inline asm
	atom.global.add.u32 %r350, [%rd512], 0;
	// end inline asm
	add.s32 	%r351, %r350, 1;
	// begin inline asm
	st.volatile.global.u32 [%rd512], %r351;
	// end inline asm
	// begin inline asm
	atom.global.add.u32 %r352, [%rd512], 0;
	// end inline asm
	add.s32 	%r353, %r352, 1;
	// begin inline asm
	st.volatile.global.u32 [%rd512], %r353;
	// end inline asm
	// begin inline asm
	atom.global.add.u32 %r354, [%rd512], 0;
	// end inline asm
	add.s32 	%r355, %r354, 1;
	// begin inline asm
	st.volatile.global.u32 [%rd512], %r355;
	// end inline asm
	// begin inline asm
	atom.global.add.u32 %r356, [%rd512], 0;
	// end inline asm
	add.s32 	%r357, %r356, 1;
	// begin inline asm
	st.volatile.global.u32 [%rd512], %r357;
	// end inline asm
	// begin inline asm
	atom.global.add.u32 %r358, [%rd512], 0;
	// end inline asm
	add.s32 	%r359, %r358, 1;
	// begin inline asm
	st.volatile.global.u32 [%rd512], %r359;
	// end inline asm
	// begin inline asm
	atom.global.add.u32 %r360, [%rd512], 0;
	// end inline asm
	add.s32 	%r361, %r360, 1;
	// begin inline asm
	st.volatile.global.u32 [%rd512], %r361;
	// end inline asm
	// begin inline asm
	atom.global.add.u32 %r362, [%rd512], 0;
	// end inline asm
	add.s32 	%r363, %r362, 1;
	// begin inline asm
	st.volatile.global.u32 [%rd512], %r363;
	// end inline asm
	// begin inline asm
	atom.global.add.u32 %r364, [%rd512], 0;
	// end inline asm
	add.s32 	%r365, %r364, 1;
	// begin inline asm
	st.volatile.global.u32 [%rd512], %r365;
	// end inline asm
	// begin inline asm
	atom.global.add.u32 %r366, [%rd512], 0;
	// end inline asm
	add.s32 	%r367, %r366, 1;
	// begin inline asm
	st.volatile.global.u32 [%rd512], %r367;
	// end inline asm
	// begin inline asm
	atom.global.add.u32 %r368, [%rd512], 0;
	// end inline asm
	add.s32 	%r369, %r368, 1;
	// begin inline asm
	st.volatile.global.u32 [%rd512], %r369;
	// end inline asm
	// begin inline asm
	atom.global.add.u32 %r370, [%rd512], 0;
	// end inline asm
	add.s32 	%r371, %r370, 1;
	// begin inline asm
	st.volatile.global.u32 [%rd512], %r371;
	// end inline asm
	// begin inline asm
	atom.global.add.u32 %r372, [%rd512], 0;
	// end inline asm
	add.s32 	%r373, %r372, 1;
	// begin inline asm
	st.volatile.global.u32 [%rd512], %r373;
	// end inline asm
	// begin inline asm
	atom.global.add.u32 %r374, [%rd512], 0;
	// end inline asm
	add.s32 	%r375, %r374, 1;
	// begin inline asm
	st.volatile.global.u32 [%rd512], %r375;
	// end inline asm
	// begin inline asm
	atom.global.add.u32 %r376, [%rd512], 0;
	// end inline asm
	add.s32 	%r377, %r376, 1;
	// begin inline asm
	st.volatile.global.u32 [%rd512], %r377;
	// end inline asm
	// begin inline asm
	atom.global.add.u32 %r378, [%rd512], 0;
	// end inline asm
	add.s32 	%r379, %r378, 1;
	// begin inline asm
	st.volatile.global.u32 [%rd512], %r379;
	// end inline asm
	// begin inline asm
	atom.global.add.u32 %r380, [%rd512], 0;
	// end inline asm
	add.s32 	%r381, %r380, 1;
	// begin inline asm
	st.volatile.global.u32 [%rd512], %r381;
	// end inline asm
	// begin inline asm
	atom.global.add.u32 %r382, [%rd512], 0;
	// end inline asm
	add.s32 	%r383, %r382, 1;
	// begin inline asm
	st.volatile.global.u32 [%rd512], %r383;
	// end inline asm
	// begin inline asm
	atom.global.add.u32 %r384, [%rd512], 0;
	// end inline asm
	add.s32 	%r385, %r384, 1;
	// begin inline asm
	st.volatile.global.u32 [%rd512], %r385;
	// end inline asm
	// begin inline asm
	atom.global.add.u32 %r386, [%rd512], 0;
	// end inline asm
	add.s32 	%r387, %r386, 1;
	// begin inline asm
	st.volatile.global.u32 [%rd512], %r387;
	// end inline asm
	// begin inline asm
	atom.global.add.u32 %r388, [%rd512], 0;
	// end inline asm
	add.s32 	%r389, %r388, 1;
	// begin inline asm
	st.volatile.global.u32 [%rd512], %r389;
	// end inline asm
	// begin inline asm
	atom.global.add.u32 %r390, [%rd512], 0;
	// end inline asm
	add.s32 	%r391, %r390, 1;
	// begin inline asm
	st.volatile.global.u32 [%rd512], %r391;
	// end inline asm
	// begin inline asm
	atom.global.add.u32 %r392, [%rd512], 0;
	// end inline asm
	add.s32 	%r393, %r392, 1;
	// begin inline asm
	st.volatile.global.u32 [%rd512], %r393;
	// end inline asm
	// begin inline asm
	atom.global.add.u32 %r394, [%rd512], 0;
	// end inline asm
	add.s32 	%r395, %r394, 1;
	// begin inline asm
	st.volatile.global.u32 [%rd512], %r395;
	// end inline asm
	// begin inline asm
	atom.global.add.u32 %r396, [%rd512], 0;
	// end inline asm
	add.s32 	%r397, %r396, 1;
	// begin inline asm
	st.volatile.global.u32 [%rd512], %r397;
	// end inline asm
	// begin inline asm
	atom.global.add.u32 %r398, [%rd512], 0;
	// end inline asm
	add.s32 	%r399, %r398, 1;
	// begin inline asm
	st.volatile.global.u32 [%rd512], %r399;
	// end inline asm
	// begin inline asm
	atom.global.add.u32 %r400, [%rd512], 0;
	// end inline asm
	add.s32 	%r401, %r400, 1;
	// begin inline asm
	st.volatile.global.u32 [%rd512], %r401;
	// end inline asm
	// begin inline asm
	atom.global.add.u32 %r402, [%rd512], 0;
	// end inline asm
	add.s32 	%r403, %r402, 1;
	// begin inline asm
	st.volatile.global.u32 [%rd512], %r403;
	// end inline asm
	// begin inline asm
	atom.global.add.u32 %r404, [%rd512], 0;
	// end inline asm
	add.s32 	%r405, %r404, 1;
	// begin inline asm
	st.volatile.global.u32 [%rd512], %r405;
	// end inline asm
	// begin inline asm
	atom.global.add.u32 %r406, [%rd512], 0;
	// end inline asm
	add.s32 	%r407, %r406, 1;
	// begin inline asm
	st.volatile.global.u32 [%rd512], %r407;
	// end inline asm
	// begin inline asm
	atom.global.add.u32 %r408, [%rd512], 0;
	// end inline asm
	add.s32 	%r409, %r408, 1;
	// begin inline asm
	st.volatile.global.u32 [%rd512], %r409;
	// end inline asm
	// begin inline asm
	atom.global.add.u32 %r410, [%rd512], 0;
	// end inline asm
	add.s32 	%r411, %r410, 1;
	// begin inline asm
	st.volatile.global.u32 [%rd512], %r411;
	// end inline asm
	// begin inline asm
	atom.global.add.u32 %r412, [%rd512], 0;
	// end inline asm
	add.s32 	%r413, %r412, 1;
	// begin inline asm
	st.volatile.global.u32 [%rd512], %r413;
	// end inline asm
	// begin inline asm
	atom.global.add.u32 %r414, [%rd512], 0;
	// end inline asm
	add.s32 	%r415, %r414, 1;
	// begin inline asm
	st.volatile.global.u32 [%rd512], %r415;
	// end inline asm
	// begin inline asm
	atom.global.add.u32 %r416, [%rd512], 0;
	// end inline asm
	add.s32 	%r417, %r416, 1;
	// begin inline asm
	st.volatile.global.u32 [%rd512], %r417;
	// end inline asm
	// begin inline asm
	atom.global.add.u32 %r418, [%rd512], 0;
	// end inline asm
	add.s32 	%r419, %r418, 1;
	// begin inline asm
	st.volatile.global.u32 [%rd512], %r419;
	// end inline asm
	// begin inline asm
	atom.global.add.u32 %r420, [%rd512], 0;
	// end inline asm
	add.s32 	%r421, %r420, 1;
	// begin inline asm
	st.volatile.global.u32 [%rd512], %r421;
	// end inline asm
	// begin inline asm
	atom.global.add.u32 %r422, [%rd512], 0;
	// end inline asm
	add.s32 	%r423, %r422, 1;
	// begin inline asm
	st.volatile.global.u32 [%rd512], %r423;
	// end inline asm
	// begin inline asm
	atom.global.add.u32 %r424, [%rd512], 0;
	// end inline asm
	add.s32 	%r425, %r424, 1;
	// begin inline asm
	st.volatile.global.u32 [%rd512], %r425;
	// end inline asm
	// begin inline asm
	atom.global.add.u32 %r426, [%rd512], 0;
	// end inline asm
	add.s32 	%r427, %r426, 1;
	// begin inline asm
	st.volatile.global.u32 [%rd512], %r427;
	// end inline asm
	// begin inline asm
	atom.global.add.u32 %r428, [%rd512], 0;
	// end inline asm
	add.s32 	%r429, %r428, 1;
	// begin inline asm
	st.volatile.global.u32 [%rd512], %r429;
	// end inline asm
	// begin inline asm
	atom.global.add.u32 %r430, [%rd512], 0;
	// end inline asm
	add.s32 	%r431, %r430, 1;
	// begin inline asm
	st.volatile.global.u32 [%rd512], %r431;
	// end inline asm
	// begin inline asm
	atom.global.add.u32 %r432, [%rd512], 0;
	// end inline asm
	add.s32 	%r433, %r432, 1;
	// begin inline asm
	st.volatile.global.u32 [%rd512], %r433;
	// end inline asm
	// begin inline asm
	atom.global.add.u32 %r434, [%rd512], 0;
	// end inline asm
	add.s32 	%r435, %r434, 1;
	// begin inline asm
	st.volatile.global.u32 [%rd512], %r435;
	// end inline asm
	// begin inline asm
	atom.global.add.u32 %r436, [%rd512], 0;
	// end inline asm
	add.s32 	%r437, %r436, 1;
	// begin inline asm
	st.volatile.global.u32 [%rd512], %r437;
	// end inline asm
	// begin inline asm
	atom.global.add.u32 %r438, [%rd512], 0;
	// end inline asm
	add.s32 	%r439, %r438, 1;
	// begin inline asm
	st.volatile.global.u32 [%rd512], %r439;
	// end inline asm
	// begin inline asm
	atom.global.add.u32 %r440, [%rd512], 0;
	// end inline asm
	add.s32 	%r441, %r440, 1;
	// begin inline asm
	st.volatile.global.u32 [%rd512], %r441;
	// end inline asm
	// begin inline asm
	atom.global.add.u32 %r442, [%rd512], 0;
	// end inline asm
	add.s32 	%r443, %r442, 1;
	// begin inline asm
	st.volatile.global.u32 [%rd512], %r443;
	// end inline asm
	// begin inline asm
	atom.global.add.u32 %r444, [%rd512], 0;
	// end inline asm
	add.s32 	%r445, %r444, 1;
	// begin inline asm
	st.volatile.global.u32 [%rd512], %r445;
	// end inline asm
	// begin inline asm
	atom.global.add.u32 %r446, [%rd512], 0;
	// end inline asm
	add.s32 	%r447, %r446, 1;
	// begin inline asm
	st.volatile.global.u32 [%rd512], %r447;
	// end inline asm
	// begin inline asm
	atom.global.add.u32 %r448, [%rd512], 0;
	// end inline asm
	add.s32 	%r449, %r448, 1;
	// begin inline asm
	st.volatile.global.u32 [%rd512], %r449;
	// end inline asm
	// begin inline asm
	atom.global.add.u32 %r450, [%rd512], 0;
	// end inline asm
	add.s32 	%r451, %r450, 1;
	// begin inline asm
	st.volatile.global.u32 [%rd512], %r451;
	// end inline asm
	// begin inline asm
	atom.global.add.u32 %r452, [%rd512], 0;
	// end inline asm
	add.s32 	%r453, %r452, 1;
	// begin inline asm
	st.volatile.global.u32 [%rd512], %r453;
	// end inline asm
	// begin inline asm
	atom.global.add.u32 %r454, [%rd512], 0;
	// end inline asm
	add.s32 	%r455, %r454, 1;
	// begin inline asm
	st.volatile.global.u32 [%rd512], %r455;
	// end inline asm
	// begin inline asm
	atom.global.add.u32 %r456, [%rd512], 0;
	// end inline asm
	add.s32 	%r457, %r456, 1;
	// begin inline asm
	st.volatile.global.u32 [%rd512], %r457;
	// end inline asm
	// begin inline asm
	atom.global.add.u32 %r458, [%rd512], 0;
	// end inline asm
	add.s32 	%r459, %r458, 1;
	// begin inline asm
	st.volatile.global.u32 [%rd512], %r459;
	// end inline asm
	// begin inline asm
	atom.global.add.u32 %r460, [%rd512], 0;
	// end inline asm
	add.s32 	%r461, %r460, 1;
	// begin inline asm
	st.volatile.global.u32 [%rd512], %r461;
	// end inline asm
	// begin inline asm
	atom.global.add.u32 %r462, [%rd512], 0;
	// end inline asm
	add.s32 	%r463, %r462, 1;
	// begin inline asm
	st.volatile.global.u32 [%rd512], %r463;
	// end inline asm
	// begin inline asm
	atom.global.add.u32 %r464, [%rd512], 0;
	// end inline asm
	add.s32 	%r465, %r464, 1;
	// begin inline asm
	st.volatile.global.u32 [%rd512], %r465;
	// end inline asm
	// begin inline asm
	atom.global.add.u32 %r466, [%rd512], 0;
	// end inline asm
	add.s32 	%r467, %r466, 1;
	// begin inline asm
	st.volatile.global.u32 [%rd512], %r467;
	// end inline asm
	// begin inline asm
	atom.global.add.u32 %r468, [%rd512], 0;
	// end inline asm
	add.s32 	%r469, %r468, 1;
	// begin inline asm
	st.volatile.global.u32 [%rd512], %r469;
	// end inline asm
	// begin inline asm
	atom.global.add.u32 %r470, [%rd512], 0;
	// end inline asm
	add.s32 	%r471, %r470, 1;
	// begin inline asm
	st.volatile.global.u32 [%rd512], %r471;
	// end inline asm
	// begin inline asm
	atom.global.add.u32 %r472, [%rd512], 0;
	// end inline asm
	add.s32 	%r473, %r472, 1;
	// begin inline asm
	st.volatile.global.u32 [%rd512], %r473;
	// end inline asm
	// begin inline asm
	atom.global.add.u32 %r474, [%rd512], 0;
	// end inline asm
	add.s32 	%r475, %r474, 1;
	// begin inline asm
	st.volatile.global.u32 [%rd512], %r475;
	// end inline asm
	// begin inline asm
	atom.global.add.u32 %r476, [%rd512], 0;
	// end inline asm
	add.s32 	%r477, %r476, 1;
	// begin inline asm
	st.volatile.global.u32 [%rd512], %r477;
	// end inline asm
	// begin inline asm
	atom.global.add.u32 %r478, [%rd512], 0;
	// end inline asm
	add.s32 	%r479, %r478, 1;
	// begin inline asm
	st.volatile.global.u32 [%rd512], %r479;
	// end inline asm
	// begin inline asm
	atom.global.add.u32 %r480, [%rd512], 0;
	// end inline asm
	add.s32 	%r481, %r480, 1;
	// begin inline asm
	st.volatile.global.u32 [%rd512], %r481;
	// end inline asm
	// begin inline asm
	atom.global.add.u32 %r482, [%rd512], 0;
	// end inline asm
	add.s32 	%r483, %r482, 1;
	// begin inline asm
	st.volatile.global.u32 [%rd512], %r483;
	// end inline asm
	// begin inline asm
	atom.global.add.u32 %r484, [%rd512], 0;
	// end inline asm
	add.s32 	%r485, %r484, 1;
	// begin inline asm
	st.volatile.global.u32 [%rd512], %r485;
	// end inline asm
	// begin inline asm
	atom.global.add.u32 %r486, [%rd512], 0;
	// end inline asm
	add.s32 	%r487, %r486, 1;
	// begin inline asm
	st.volatile.global.u32 [%rd512], %r487;
	// end inline asm
	// begin inline asm
	atom.global.add.u32 %r488, [%rd512], 0;
	// end inline asm
	add.s32 	%r489, %r488, 1;
	// begin inline asm
	st.volatile.global.u32 [%rd512], %r489;
	// end inline asm
	// begin inline asm
	atom.global.add.u32 %r490, [%rd512], 0;
	// end inline asm
	add.s32 	%r491, %r490, 1;
	// begin inline asm
	st.volatile.global.u32 [%rd512], %r491;
	// end inline asm
	// begin inline asm
	atom.global.add.u32 %r492, [%rd512], 0;
	// end inline asm
	add.s32 	%r493, %r492, 1;
	// begin inline asm
	st.volatile.global.u32 [%rd512], %r493;
	// end inline asm
	// begin inline asm
	atom.global.add.u32 %r494, [%rd512], 0;
	// end inline asm
	add.s32 	%r495, %r494, 1;
	// begin inline asm
	st.volatile.global.u32 [%rd512], %r495;
	// end inline asm
	// begin inline asm
	atom.global.add.u32 %r496, [%rd512], 0;
	// end inline asm
	add.s32 	%r497, %r496, 1;
	// begin inline asm
	st.volatile.global.u32 [%rd512], %r497;
	// end inline asm
	// begin inline asm
	atom.global.add.u32 %r498, [%rd512], 0;
	// end inline asm
	add.s32 	%r499, %r498, 1;
	// begin inline asm
	st.volatile.global.u32 [%rd512], %r499;
	// end inline asm
	// begin inline asm
	atom.global.add.u32 %r500, [%rd512], 0;
	// end inline asm
	add.s32 	%r501, %r500, 1;
	// begin inline asm
	st.volatile.global.u32 [%rd512], %r501;
	// end inline asm
	// begin inline asm
	atom.global.add.u32 %r502, [%rd512], 0;
	// end inline asm
	add.s32 	%r503, %r502, 1;
	// begin inline asm
	st.volatile.global.u32 [%rd512], %r503;
	// end inline asm
	// begin inline asm
	atom.global.add.u32 %r504, [%rd512], 0;
	// end inline asm
	add.s32 	%r505, %r504, 1;
	// begin inline asm
	st.volatile.global.u32 [%rd512], %r505;
	// end inline asm
	// begin inline asm
	atom.global.add.u32 %r506, [%rd512], 0;
	// end inline asm
	add.s32 	%r507, %r506, 1;
	// begin inline asm
	st.volatile.global.u32 [%rd512], %r507;
	// end inline asm
	// begin inline asm
	atom.global.add.u32 %r508, [%rd512], 0;
	// end inline asm
	add.s32 	%r509, %r508, 1;
	// begin inline asm
	st.volatile.global.u32 [%rd512], %r509;
	// end inline asm
	// begin inline asm
	atom.global.add.u32 %r510, [%rd512], 0;
	// end inline asm
	add.s32 	%r511, %r510, 1;
	// begin inline asm
	st.volatile.global.u32 [%rd512], %r511;
	// end inline asm
	// begin inline asm
	atom.global.add.u32 %r512, [%rd512], 0;
	// end inline asm
	add.s32 	%r513, %r512, 1;
	// begin inline asm
	st.volatile.global.u32 [%rd512], %r513;
	// end inline asm
$L__BB77_2:
	ret;

}
	// .globl	_Z4testIL_Z15load_atomic_addPKjEL_Z17store_atomic_exchPjjELi256E14strided_accessILj1024ELj4EE11lower_lanesILj4EEEvv
.visible .entry _Z4testIL_Z15load_atomic_addPKjEL_Z17store_atomic_exchPjjELi256E14strided_accessILj1024ELj4EE11lower_lanesILj4EEEvv()
{
	.reg .pred 	%p<2>;
	.reg .b32 	%r<775>;
	.reg .b64 	%rd<517>;

	// begin inline asm
	mov.u32 %r1, %laneid;
	// end inline asm
	setp.gt.u32 	%p1, %r1, 3;
	@%p1 bra 	$L__BB78_2;
	mov.u32 	%r770, %ctaid.x;
	mov.u32 	%r771, %ntid.x;
	mov.u32 	%r772, %tid.x;
	mad.lo.s32 	%r773, %r770, %r771, %r772;
	shl.b32 	%r774, %r773, 4;
	cvt.u64.u32 	%rd513, %r774;
	and.b64  	%rd514, %rd513, 4080;
	mov.u64 	%rd515, buffer;
	cvta.global.u64 	%rd516, %rd515;
	add.s64 	%rd512, %rd516, %rd514;
	// begin inline asm
	atom.global.add.u32 %r2, [%rd512], 0;
	// end inline asm
	add.s32 	%r4, %r2, 1;
	// begin inline asm
	atom.global.exch.b32 %r3, [%rd512], %r4;
	// end inline asm
	// begin inline asm
	atom.global.add.u32 %r5, [%rd512], 0;
	// end inline asm
	add.s32 	%r7, %r5, 1;
	// begin inline asm
	atom.global.exch.b32 %r6, [%rd512], %r7;
	// end inline asm
	// begin inline asm
	atom.global.add.u32 %r8, [%rd512], 0;
	// end inline asm
	add.s32 	%r10, %r8, 1;
	// begin inline asm
	atom.global.exch.b32 %r9, [%rd512], %r10;
	// end inline asm
	// begin inline asm
	atom.global.add.u32 %r11, [%rd512], 0;
	// end inline asm
	add.s32 	%r13, %r11, 1;
	// begin inline asm
	atom.global.exch.b32 %r12, [%rd512], %r13;
	// end inline asm
	// begin inline asm
	atom.global.add.u32 %r14, [%rd512], 0;
	// end inline asm
	add.s32 	%r16, %r14, 1;
	// begin inline asm
	atom.global.exch.b32 %r15, [%rd512], %r16;
	// end inline asm
	// begin inline asm
	atom.global.add.u32 %r17, [%rd512], 0;
	// end inline asm
	add.s32 	%r19, %r17, 1;
	// begin inline asm
	atom.global.exch.b32 %r18, [%rd512], %r19;
	// end inline asm
	// begin inline asm
	atom.global.add.u32 %r20, [%rd512], 0;
	// end inline asm
	add.s32 	%r22, %r20, 1;
	// begin inline asm
	atom.global.exch.b32 %r21, [%rd512], %r22;
	// end inline asm
	// begin inline asm
	atom.global.add.u32 %r23, [%rd512], 0;
	// end inline asm
	add.s32 	%r25, %r23, 1;
	// begin inline asm
	atom.global.exch.b32 %r24, [%rd512], %r25;
	// end inline asm
	// begin inline asm
	atom.global.add.u32 %r26, [%rd512], 0;
	// end inline asm
	add.s32 	%r28, %r26, 1;
	// begin inline asm
	atom.global.exch.b32 %r27, [%rd512], %r28;
	// end inline asm
	// begin inline asm
	atom.global.add.u32 %r29, [%rd512], 0;
	// end inline asm
	add.s32 	%r31, %r29, 1;
	// begin inline asm
	atom.global.exch.b32 %r30, [%rd512], %r31;
	// end inline asm
	// begin inline asm
	atom.global.add.u32 %r32, [%rd512], 0;
	// end inline asm
	add.s32 	%r34, %r32, 1;
	// begin inline asm
	atom.global.exch.b32 %r33, [%rd512], %r34;
	// end inline asm
	// begin inline asm
	atom.global.add.u32 %r35, [%rd512], 0;
	// end inline asm
	add.s32 	%r37, %r35, 1;
	// begin inline asm
	atom.global.exch.b32 %r36, [%rd512], %r37;
	// end inline asm
	// begin inline asm
	atom.global.add.u32 %r38, [%rd512], 0;
	// end inline asm
	add.s32 	%r40, %r38, 1;
	// begin inline asm
	atom.global.exch.b32 %r39, [%rd512], %r40;
	// end inline asm
	// begin inline asm
	atom.global.add.u32 %r41, [%rd512], 0;
	// end inline asm
	add.s32 	%r43, %r41, 1;
	// begin inline asm
	atom.global.exch.b32 %r42, [%rd512], %r43;
	// end inline asm
	// begin inline asm
	atom.global.add.u32 %r44, [%rd512], 0;
	// end inline asm
	add.s32 	%r46, %r44, 1;
	// begin inline asm
	atom.global.exch.b32 %r45, [%rd512], %r46;
	// end inline asm
	// begin inline asm
	atom.global.add.u32 %r47, [%rd512], 0;
	// end inline asm
	add.s32 	%r49, %r47, 1;
	// begin inline asm
	atom.global.exch.b32 %r48, [%rd512], %r49;
	// end inline asm
	// begin inline asm
	atom.global.add.u32 %r50, [%rd512], 0;
	// end inline asm
	add.s32 	%r52, %r50, 1;
	// begin inline asm
	atom.global.exch.b32 %r51, [%rd512], %r52;
	// end inline asm
	// begin inline asm
	atom.global.add.u32 %r53, [%rd512], 0;
	// end inline asm
	add.s32 	%r55, %r53, 1;
	// begin inline asm
	atom.global.exch.b32 %r54, [%rd512], %r55;
	// end inline asm
	// begin inline asm
	atom.global.add.u32 %r56, [%rd512], 0;
	// end inline asm
	add.s32 	%r58, %r56, 1;
	// begin inline asm
	atom.global.exch.b32 %r57, [%rd512], %r58;
	// end inline asm
	// begin inline asm
	atom.global.add.u32 %r59, [%rd512], 0;
	// end inline asm
	add.s32 	%r61, %r59, 1;
	// begin inline asm
	atom.global.exch.b32 %r60, [%rd512], %r61;
	// end inline asm
	// begin inline asm
	atom.global.add.u32 %r62, [%rd512], 0;
	// end inline asm
	add.s32 	%r64, %r62, 1;
	// begin inline asm
	atom.global.exch.b32 %r63, [%rd512], %r64;
	// end inline asm
	// begin inline asm
	atom.global.add.u32 %r65, [%rd512], 0;
	// end inline asm
	add.s32 	%r67, %r65, 1;
	// begin inline asm
	atom.global.exch.b32 %r66, [%rd512], %r67;
	// end inline asm
	// begin inline asm
	atom.global.add.u32 %r68, [%rd512], 0;
	// end inline asm
	add.s32 	%r70, %r68, 1;
	// begin inline asm
	atom.global.exch.b32 %r69, [%rd512], %r70;
	// end inline asm
	// begin inline asm
	atom.global.add.u32 %r71, [%rd512], 0;
	// end inline asm
	add.s32 	%r73, %r71, 1;
	// begin inline asm
	atom.global.exch.b32 %r72, [%rd512], %r73;
	// end inline asm
	// begin inline asm
	atom.global.add.u32 %r74, [%rd512], 0;
	// end inline asm
	add.s32 	%r76, %r74, 1;
	// begin inline asm
	atom.global.exch.b32 %r75, [%rd512], %r76;
	// end inline asm
	// begin inline asm
	atom.global.add.u32 %r77, [%rd512], 0;
	// end inline asm
	add.s32 	%r79, %r77, 1;
	// begin inline asm
	atom.global.exch.b32 %r78, [%rd512], %r79;
	// end inline asm
	// begin inline asm
	atom.global.add.u32 %r80, [%rd512], 0;
	// end inline asm
	add.s32 	%r82, %r80, 1;
	// begin inline asm
	atom.global.exch.b32 %r81, [%rd512], %r82;
	// end inline asm
	// begin inline asm
	atom.global.add.u32 %r83, [%rd512], 0;
	// end inline asm
	add.s32 	%r85, %r83, 1;
	// begin inline asm
	atom.global.exch.b32 %r84, [%rd512], %r85;
	// end inline asm
	// begin inline asm
	atom.global.add.u32 %r86, [%rd512], 0;
	// end inline asm
	add.s32 	%r88, %r86, 1;
	// begin inline asm
	atom.global.exch.b32 %r87, [%rd512], %r88;
	// end inline asm
	// begin inline asm
	atom.global.add.u32 %r89, [%rd512], 0;
	// end inline asm
	add.s32 	%r91, %r89, 1;
	// begin inline asm
	atom.global.exch.b32 %r90, [%rd512], %r91;
	// end inline asm
	// begin inline asm
	atom.global.add.u32 %r92, [%rd512], 0;
	// end inline asm
	add.s32 	%r94, %r92, 1;
	// begin inline asm
	atom.global.exch.b32 %r93, [%rd512], %r94;
	// end inline asm
	// begin inline asm
	atom.global.add.u32 %r95, [%rd512], 0;
	// end inline asm
	add.s32 	%r97, %r95, 1;
	// begin inline asm
	atom.global.exch.b32 %r96, [%rd512], %r97;
	// end inline asm
	// begin inline asm
	atom.global.add.u32 %r98, [%rd512], 0;
	// end inline asm
	add.s32 	%r100, %r98, 1;
	// begin inline asm
	atom.global.exch.b32 %r99, [%rd512], %r100;
	// end inline asm
	// begin inline asm
	atom.global.add.u32 %r101, [%rd512], 0;
	// end inline asm
	add.s32 	%r103, %r101, 1;
	// begin inline asm
	atom.global.exch.b32 %r102, [%rd512], %r103;
	// end inline asm
	// begin inline asm
	atom.global.add.u32 %r104, [%rd512], 0;
	// end inline asm
	add.s32 	%r106, %r104, 1;
	// begin inline asm
	atom.global.exch.b32 %r105, [%rd512], %r106;
	// end inline asm
	// begin inline asm
	atom.global.add.u32 %r107, [%rd512], 0;
	// end inline asm
	add.s32 	%r109, %r107, 1;
	// begin inline asm
	atom.global.exch.b32 %r108, [%rd512], %r109;
	// end inline asm
	// begin inline asm
	atom.global.add.u32 %r110, [%rd512], 0;
	// end inline asm
	add.s32 	%r112, %r110, 1;
	// begin inline asm
	atom.global.exch.b32 %r111, [%rd512], %r112;
	// end inline asm
	// begin inline asm
	atom.global.add.u32 %r113, [%rd512], 0;
	// end inline asm
	add.s32 	%r115, %r113, 1;
	// begin inline asm
	atom.global.exch.b32 %r114, [%rd512], %r115;
	// end inline asm
	// begin inline asm
	atom.global.add.u32 %r116, [%rd512], 0;
	// end inline asm
	add.s32 	%r118, %r116, 1;
	// begin inline asm
	atom.global.exch.b32 %r117, [%rd512], %r118;
	// end inline asm
	// begin inline asm
	atom.global.add.u32 %r119, [%rd512], 0;
	// end inline asm
	add.s32 	%r121, %r119, 1;
	// begin inline asm
	atom.global.exch.b32 %r120, [%rd512], %r121;
	// end inline asm
	// begin inline asm
	atom.global.add.u32 %r122, [%rd512], 0;
	// end inline asm
	add.s32 	%r124, %r122, 1;
	// begin inline asm
	atom.global.exch.b32 %r123, [%rd512], %r124;
	// end inline asm
	// begin inline asm
	atom.global.add.u32 %r125, [%rd512], 0;
	// end inline asm
	add.s32 	%r127, %r125, 1;
	// begin inline asm
	atom.global.exch.b32 %r126, [%rd512], %r127;
	// end inline asm
	// begin inline asm
	atom.global.add.u32 %r128, [%rd512], 0;
	// end inline asm
	add.s32 	%r130, %r128, 1;
	// begin inline asm
	atom.global.exch.b32 %r129, [%rd512], %r130;
	// end inline asm
	// begin inline asm
	atom.global.add.u32 %r131, [%rd512], 0;
	// end inline asm
	add.s32 	%r133, %r131, 1;
	// begin inline asm
	atom.global.exch.b32 %r132, [%rd512], %r133;
	// end inline asm
	// begin inline asm
	atom.global.add.u32 %r134, [%rd512], 0;
	// end inline asm
	add.s32 	%r136, %r134, 1;
	// begin inline asm
	atom.global.exch.b32 %r135, [%rd512], %r136;
	// end inline asm
	// begin inline asm
	atom.global.add.u32 %r137, [%rd512], 0;
	// end inline asm
	add.s32 	%r139, %r137, 1;
	// begin inline asm
	atom.global.exch.b32 %r138, [%rd512], %r139;
	// end inline asm
	// begin inline asm
	atom.global.add.u32 %r140, [%rd512], 0;
	// end inline asm
	add.s32 	%r142, %r140, 1;
	// begin inline asm
	atom.global.exch.b32 %r141, [%rd512], %r142;
	// end inline asm
	// begin inline asm
	atom.global.add.u32 %r143, [%rd512], 0;
	// end inline asm
	add.s32 	%r145, %r143, 1;
	// begin inline asm
	atom.global.exch.b32 %r144, [%rd512], %r145;
	// end inline asm
	// begin inline asm
	atom.global.add.u32 %r146, [%rd512], 0;
	// end inline asm
	add.s32 	%r148, %r146, 1;
	// begin inline asm
	atom.global.exch.b32 %r147, [%rd512], %r148;
	// end inline asm
	// begin inline asm
	atom.global.add.u32 %r149, [%rd512], 0;
	// end inline asm
	add.s32 	%r151, %r149, 1;
	// begin inline asm
	atom.global.exch.b32 %r150, [%rd512], %r151;
	// end inline asm
	// begin inline asm
	atom.global.add.u32 %r152, [%rd512], 0;
	// end inline asm
	add.s32 	%r154, %r152, 1;
	// begin inline asm
	atom.global.exch.b32 %r153, [%rd512], %r154;
	// end inline asm
	// begin inline asm
	atom.global.add.u32 %r155, [%rd512], 0;
	// end inline asm
	add.s32 	%r157, %r155, 1;
	// begin inline asm
	atom.global.exch.b32 %r156, [%rd512], %r157;
	// end inline asm
	// begin inline asm
	atom.global.add.u32 %r158, [%rd512], 0;
	// end inline asm
	add.s32 	%r160, %r158, 1;
	// begin inline asm
	atom.global.exch.b32 %r159, [%rd512], %r160;
	// end inline asm
	// begin inline asm
	atom.global.add.u32 %r161, [%rd512], 0;
	// end inline asm
	add.s32 	%r163, %r161, 1;
	// begin inline asm
	atom.global.exch.b32 %r162, [%rd512], %r163;
	// end inline asm
	// begin inline asm
	atom.global.add.u32 %r164, [%rd512], 0;
	// end inline asm
	add.s32 	%r166, %r164, 1;
	// begin inline asm
	atom.global.exch.b32 %r165, [%rd512], %r166;
	// end inline asm
	// begin inline asm
	atom.global.add.u32 %r167, [%rd512], 0;
	// end inline asm
	add.s32 	%r169, %r167, 1;
	// begin inline asm
	atom.global.exch.b32 %r168, [%rd512], %r169;
	// end inline asm
	// begin inline asm
	atom.global.add.u32 %r170, [%rd512], 0;
	// end inline asm
	add.s32 	%r172, %r170, 1;
	// begin inline asm
	atom.global.exch.b32 %r171, [%rd512], %r172;
	// end inline asm
	// begin inline asm
	atom.global.add.u32 %r173, [%rd512], 0;
	// end inline asm
	add.s32 	%r175, %r173, 1;
	// begin inline asm
	atom.global.exch.b32 %r174, [%rd512], %r175;
	// end inline asm
	// begin inline asm
	atom.global.add.u32 %r176, [%rd512], 0;
	// end inline asm
	add.s32 	%r178, %r176, 1;
	// begin inline asm
	atom.global.exch.b32 %r177, [%rd512], %r178;
	// end inline asm
	// begin inline asm
	atom.global.add.u32 %r179, [%rd512], 0;
	// end inline asm
	add.s32 	%r181, %r179, 1;
	// begin inline asm
	atom.global.exch.b32 %r180, [%rd512], %r181;
	// end inline asm
	// begin inline asm
	atom.global.add.u32 %r182, [%rd512], 0;
	// end inline asm
	add.s32 	%r184, %r182, 1;
	// begin inline asm
	atom.global.exch.b32 %r183, [%rd512], %r184;
	// end inline asm
	// begin inline asm
	atom.global.add.u32 %r185, [%rd512], 0;
	// end inline asm
	add.s32 	%r187, %r185, 1;
	// begin inline asm
	atom.global.exch.b32 %r186, [%rd512], %r187;
	// end inline asm
	// begin inline asm
	atom.global.add.u32 %r188, [%rd512], 0;
	// end inline asm
	add.s32 	%r190, %r188, 1;
	// begin inline asm
	atom.global.exch.b32 %r189, [%rd512], %r190;
	// end inline asm
	// begin inline asm
	atom.global.add.u32 %r191, [%rd512], 0;
	// end inline asm
	add.s32 	%r193, %r191, 1;
	// begin inline asm
	atom.global.exch.b32 %r192, [%rd512], %r193;
	// end inline asm
	// begin inline asm
	atom.global.add.u32 %r194, [%rd512], 0;
	// end inline asm
	add.s32 	%r196, %r194, 1;
	// begin inline asm
	atom.global.exch.b32 %r195, [%rd512], %r196;
	// end inline asm
	// begin inline asm
	atom.global.add.u32 %r197, [%rd512], 0;
	// end inline asm
	add.s32 	%r199, %r197, 1;
	// begin inline asm
	atom.global.exch.b32 %r198, [%rd512], %r199;
	// end inline asm
	// begin inline asm
	atom.global.add.u32 %r200, [%rd512], 0;
	// end inline asm
	add.s32 	%r202, %r200, 1;
	// begin inline asm
	atom.global.exch.b32 %r201, [%rd512], %r202;
	// end inline asm
	// begin inline asm
	atom.global.add.u32 %r203, [%rd512], 0;
	// end inline asm
	add.s32 	%r205, %r203, 1;
	// begin inline asm
	atom.global.exch.b32 %r204, [%rd512], %r205;
	// end inline asm
	// begin inline asm
	atom.global.add.u32 %r206, [%rd512], 0;
	// end inline asm
	add.s32 	%r208, %r206, 1;
	// begin inline asm
	atom.global.exch.b32 %r207, [%rd512], %r208;
	// end inline asm
	// begin inline asm
	atom.global.add.u32 %r209, [%rd512], 0;
	// end inline asm
	add.s32 	%r211, %r209, 1;
	// begin inline asm
	atom.global.exch.b32 %r210, [%rd512], %r211;
	// end inline asm
	// begin inline asm
	atom.global.add.u32 %r212, [%rd512], 0;
	// end inline asm
	add.s32 	%r214, %r212, 1;
	// begin inline asm
	atom.global.exch.b32 %r213, [%rd512], %r214;
	// end inline asm
	// begin inline asm
	atom.global.add.u32 %r215, [%rd512], 0;
	// end inline asm
	add.s32 	%r217, %r215, 1;
	// begin inline asm
	atom.global.exch.b32 %r216, [%rd512], %r217;
	// end inline asm
	// begin inline asm
	atom.global.add.u32 %r218, [%rd512], 0;
	// end inline asm
	add.s32 	%r220, %r218, 1;
	// begin inline asm
	atom.global.exch.b32 %r219, [%rd512], %r220;
	// end inline asm
	// begin inline asm
	atom.global.add.u32 %r221, [%rd512], 0;
	// end inline asm
	add.s32 	%r223, %r221, 1;
	// begin inline asm
	atom.global.exch.b32 %r222, [%rd512], %r223;
	// end inline asm
	// begin inline asm
	atom.global.add.u32 %r224, [%rd512], 0;
	// end inline asm
	add.s32 	%r226, %r224, 1;
	// begin inline asm
	atom.global.exch.b32 %r225, [%rd512], %r226;
	// end inline asm
	// begin inline asm
	atom.global.add.u32 %r227, [%rd512], 0;
	// end inline asm
	add.s32 	%r229, %r227, 1;
	// begin inline asm
	atom.global.exch.b32 %r228, [%rd512], %r229;
	// end inline asm
	// begin inline asm
	atom.global.add.u32 %r230, [%rd512], 0;
	// end inline asm
	add.s32 	%r232, %r230, 1;
	// begin inline asm
	atom.global.exch.b32 %r231, [%rd512], %r232;
	// end inline asm
	// begin inline asm
	atom.global.add.u32 %r233, [%rd512], 0;
	// end inline asm
	add.s32 	%r235, %r233, 1;
	// begin inline asm
	atom.global.exch.b32 %r234, [%rd512], %r235;
	// end inline asm
	// begin inline asm
	atom.global.add.u32 %r236, [%rd512], 0;
	// end inline asm
	add.s32 	%r238, %r236, 1;
	// begin inline asm
	atom.global.exch.b32 %r237, [%rd512], %r238;
	// end inline asm
	// begin inline asm
	atom.global.add.u32 %r239, [%rd512], 0;
	// end inline asm
	add.s32 	%r241, %r239, 1;
	// begin inline asm
	atom.global.exch.b32 %r240, [%rd512], %r241;
	// end inline asm
	// begin inline asm
	atom.global.add.u32 %r242, [%rd512], 0;
	// end inline asm
	add.s32 	%r244, %r242, 1;
	// begin inline asm
	atom.global.exch.b32 %r243, [%rd512], %r244;
	// end inline asm
	// begin inline asm
	atom.global.add.u32 %r245, [%rd512], 0;
	// end inline asm
	add.s32 	%r247, %r245, 1;
	// begin inline asm
	atom.global.exch.b32 %r246, [%rd512], %r247;
	// end inline asm
	// begin inline asm
	atom.global.add.u32 %r248, [%rd512], 0;
	// end inline asm
	add.s32 	%r250, %r248, 1;
	// begin inline asm
	atom.global.exch.b32 %r249, [%rd512], %r250;
	// end inline asm
	// begin inline asm
	atom.global.add.u32 %r251, [%rd512], 0;
	// end inline asm
	add.s32 	%r253, %r251, 1;
	// begin inline asm
	atom.global.exch.b32 %r252, [%rd512], %r253;
	// end inline asm
	// begin inline asm
	atom.global.add.u32 %r254, [%rd512], 0;
	// end inline asm
	add.s32 	%r256, %r254, 1;
	// begin inline asm
	atom.global.exch.b32 %r255, [%rd512], %r256;
	// end inline asm
	// begin inline asm
	atom.global.add.u32 %r257, [%rd512], 0;
	// end inline asm
	add.s32 	%r259, %r257, 1;
	// begin inline asm
	atom.global.exch.b32 %r258, [%rd512], %r259;
	// end inline asm
	// begin inline asm
	atom.global.add.u32 %r260, [%rd512], 0;
	// end inline asm
	add.s32 	%r262, %r260, 1;
	// begin inline asm
	atom.global.exch.b32 %r261, [%rd512], %r262;
	// end inline asm
	// begin inline asm
	atom.global.add.u32 %r263, [%rd512], 0;
	// end inline asm
	add.s32 	%r265, %r263, 1;
	// begin inline asm
	atom.global.exch.b32 %r264, [%rd512], %r265;
	// end inline asm
	// begin inline asm
	atom.global.add.u32 %r266, [%rd512], 0;
	// end inline asm
	add.s32 	%r268, %r266, 1;
	// begin inline asm
	atom.global.exch.b32 %r267, [%rd512], %r268;
	// end inline asm
	// begin inline asm
	atom.global.add.u32 %r269, [%rd512], 0;
	// end inline asm
	add.s32 	%r271, %r269, 1;
	// begin inline asm
	atom.global.exch.b32 %r270, [%rd512], %r271;
	// end inline asm
	// begin inline asm
	atom.global.add.u32 %r272, [%rd512], 0;
	// end inline asm
	add.s32 	%r274, %r272, 1;
	// begin inline asm
	atom.global.exch.b32 %r273, [%rd512], %r274;
	// end inline asm
	// begin inline asm
	atom.global.add.u32 %r275, [%rd512], 0;
	// end inline asm
	add.s32 	%r277, %r275, 1;
	// begin inline asm
	atom.global.exch.b32 %r276, [%rd512], %r277;
	// end inline asm
	// begin inline asm
	atom.global.add.u32 %r278, [%rd512], 0;
	// end inline asm
	add.s32 	%r280, %r278, 1;
	// begin inline asm
	atom.global.exch.b32 %r279, [%rd512], %r280;
	// end inline asm
	// begin inline asm
	atom.global.add.u32 %r281, [%rd512], 0;
	// end inline asm
	add.s32 	%r283, %r281, 1;
	// begin inline asm
	atom.global.exch.b32 %r282, [%rd512], %r283;
	// end inline asm
	// begin inline asm
	atom.global.add.u32 %r284, [%rd512], 0;
	// end inline asm
	add.s32 	%r286, %r284, 1;
	// begin inline asm
	atom.global.exch.b32 %r285, [%rd512], %r286;
	// end inline asm
	// begin inline asm
	atom.global.add.u32 %r287, [%rd512], 0;
	// end inline asm
	add.s32 	%r289, %r287, 1;
	// begin inline asm
	atom.global.exch.b32 %r288, [%rd512], %r289;
	// end inline asm
	// begin inline asm
	atom.global.add.u32 %r290, [%rd512], 0;
	// end inline asm
	add.s32 	%r292, %r290, 1;
	// begin inline asm
	atom.global.exch.b32 %r291, [%rd512], %r292;
	// end inline asm
	// begin inline asm
	atom.global.add.u32 %r293, [%rd512], 0;
	// end inline asm
	add.s32 	%r295, %r293, 1;
	// begin inline asm
	atom.global.exch.b32 %r294, [%rd512], %r295;
	// end inline asm
	// begin inline asm
	atom.global.add.u32 %r296, [%rd512], 0;
	// end inline asm
	add.s32 	%r298, %r296, 1;
	// begin inline asm
	atom.global.exch.b32 %r297, [%rd512], %r298;
	// end inline asm
	// begin inline asm
	atom.global.add.u32 %r299, [%rd512], 0;
	// end inline asm
	add.s32 	%r301, %r299, 1;
	// begin inline asm
	atom.global.exch.b32 %r300, [%rd512], %r301;
	// end inline asm
	// begin inline asm
	atom.global.add.u32 %r302, [%rd512], 0;
	// end inline asm
	add.s32 	%r304, %r302, 1;
	// begin inline asm
	atom.global.exch.b32 %r303, [%rd512], %r304;
	// end inline asm
	// begin inline asm
	atom.global.add.u32 %r305, [%rd512], 0;
	// end inline asm
	add.s32 	%r307, %r305, 1;
	// begin inline asm
	atom.global.exch.b32 %r306, [%rd512], %r307;
	// end inline asm
	// begin inline asm
	atom.global.add.u32 %r308, [%rd512], 0;
	// end inline asm
	add.s32 	%r310, %r308, 1;
	// begin inline asm
	atom.global.exch.b32 %r309, [%rd512], %r310;
	// end inline asm
	// begin inline asm
	atom.global.add.u32 %r311, [%rd512], 0;
	// end inline asm
	add.s32 	%r313, %r311, 1;
	// begin inline asm
	atom.global.exch.b32 %r312, [%rd512], %r313;
	// end inline asm
	// begin inline asm
	atom.global.add.u32 %r314, [%rd512], 0;
	// end inline asm
	add.s32 	%r316, %r314, 1;
	// begin inline asm
	atom.global.exch.b32 %r315, [%rd512], %r316;
	// end inline asm
	// begin inline asm
	atom.global.add.u32 %r317, [%rd512], 0;
	// end inline asm
	add.s32 	%r319, %r317, 1;
	// begin inline asm
	atom.global.exch.b32 %r318, [%rd512], %r319;
	// end inline asm
	// begin inline asm
	atom.global.add.u32 %r320, [%rd512], 0;
	// end inline asm
	add.s32 	%r322, %r320, 1;
	// begin inline asm
	atom.global.exch.b32 %r321, [%rd512], %r322;
	// end inline asm
	// begin inline asm
	atom.global.add.u32 %r323, [%rd512], 0;
	// end inline asm
	add.s32 	%r325, %r323, 1;
	// begin inline asm
	atom.global.exch.b32 %r324, [%rd512], %r325;
	// end inline asm
	// begin inline asm
	atom.global.add.u32 %r326, [%rd512], 0;
	// end inline asm
	add.s32 	%r328, %r326, 1;
	// begin inline asm
	atom.global.exch.b32 %r327, [%rd512], %r328;
	// end inline asm
	// begin inline asm
	atom.global.add.u32 %r329, [%rd512], 0;
	// end inline asm
	add.s32 	%r331, %r329, 1;
	// begin inline asm
	atom.global.exch.b32 %r330, [%rd512], %r331;
	// end inline asm
	// begin inline asm
	atom.global.add.u32 %r332, [%rd512], 0;
	// end inline asm
	add.s32 	%r334, %r332, 1;
	// begin inline asm
	atom.global.exch.b32 %r333, [%rd512], %r334;
	// end inline asm
	// begin inline asm
	atom.global.add.u32 %r335, [%rd512], 0;
	// end inline asm
	add.s32 	%r337, %r335, 1;
	// begin inline asm
	atom.global.exch.b32 %r336, [%rd512], %r337;
	// end inline asm
	// begin inline asm
	atom.global.add.u32 %r338, [%rd512], 0;
	// end inline asm
	add.s32 	%r340, %r338, 1;
	// begin inline asm
	atom.global.exch.b32 %r339, [%rd512], %r340;
	// end inline asm
	// begin inline asm
	atom.global.add.u32 %r341, [%rd512], 0;
	// end inline asm
	add.s32 	%r343, %r341, 1;
	// begin inline asm
	atom.global.exch.b32 %r342, [%rd512], %r343;
	// end inline asm
	// begin inline asm
	atom.global.add.u32 %r344, [%rd512], 0;
	// end inline asm
	add.s32 	%r346, %r344, 1;
	// begin inline asm
	atom.global.exch.b32 %r345, [%rd512], %r346;
	// end inline asm
	// begin inline asm
	atom.global.add.u32 %r347, [%rd512], 0;
	// end inline asm
	add.s32 	%r349, %r347, 1;
	// begin inline asm
	atom.global.exch.b32 %r348, [%rd512], %r349;
	// end inline asm
	// begin inline asm
	atom.global.add.u32 %r350, [%rd512], 0;
	// end inline asm
	add.s32 	%r352, %r350, 1;
	// begin inline asm
	atom.global.exch.b32 %r351, [%rd512], %r352;
	// end inline asm
	// begin inline asm
	atom.global.add.u32 %r353, [%rd512], 0;
	// end inline asm
	add.s32 	%r355, %r353, 1;
	// begin inline asm
	atom.global.exch.b32 %r354, [%rd512], %r355;
	// end inline asm
	// begin inline asm
	atom.global.add.u32 %r356, [%rd512], 0;
	// end inline asm
	add.s32 	%r358, %r356, 1;
	// begin inline asm
	atom.global.exch.b32 %r357, [%rd512], %r358;
	// end inline asm
	// begin inline asm
	atom.global.add.u32 %r359, [%rd512], 0;
	// end inline asm
	add.s32 	%r361, %r359, 1;
	// begin inline asm
	atom.global.exch.b32 %r360, [%rd512], %r361;
	// end inline asm
	// begin inline asm
	atom.global.add.u32 %r362, [%rd512], 0;
	// end inline asm
	add.s32 	%r364, %r362, 1;
	// begin inline asm
	atom.global.exch.b32 %r363, [%rd512], %r364;
	// end inline asm
	// begin inline asm
	atom.global.add.u32 %r365, [%rd512], 0;
	// end inline asm
	add.s32 	%r367, %r365, 1;
	// begin inline asm
	atom.global.exch.b32 %r366, [%rd512], %r367;
	// end inline asm
	// begin inline asm
	atom.global.add.u32 %r368, [%rd512], 0;
	// end inline asm
	add.s32 	%r370, %r368, 1;
	// begin inline asm
	atom.global.exch.b32 %r369, [%rd512], %r370;
	// end inline asm
	// begin inline asm
	atom.global.add.u32 %r371, [%rd512], 0;
	// end inline asm
	add.s32 	%r373, %r371, 1;
	// begin inline asm
	atom.global.exch.b32 %r372, [%rd512], %r373;
	// end inline asm
	// begin inline asm
	atom.global.add.u32 %r374, [%rd512], 0;
	// end inline asm
	add.s32 	%r376, %r374, 1;
	// begin inline asm
	atom.global.exch.b32 %r375, [%rd512], %r376;
	// end inline asm
	// begin inline asm
	atom.global.add.u32 %r377, [%rd512], 0;
	// end inline asm
	add.s32 	%r379, %r377, 1;
	// begin inline asm
	atom.global.exch.b32 %r378, [%rd512], %r379;
	// end inline asm
	// begin inline asm
	atom.global.add.u32 %r380, [%rd512], 0;
	// end inline asm
	add.s32 	%r382, %r380, 1;
	// begin inline asm
	atom.global.exch.b32 %r381, [%rd512], %r382;
	// end inline asm
	// begin inline asm
	atom.global.add.u32 %r383, [%rd512], 0;
	// end inline asm
	add.s32 	%r385, %r383, 1;
	// begin inline asm
	atom.global.exch.b32 %r384, [%rd512], %r385;
	// end inline asm
	// begin inline asm
	atom.global.add.u32 %r386, [%rd512], 0;
	// end inline asm
	add.s32 	%r388, %r386, 1;
	// begin inline asm
	atom.global.exch.b32 %r387, [%rd512], %r388;
	// end inline asm
	// begin inline asm
	atom.global.add.u32 %r389, [%rd512], 0;
	// end inline asm
	add.s32 	%r391, %r389, 1;
	// begin inline asm
	atom.global.exch.b32 %r390, [%rd512], %r391;
	// end inline asm
	// begin inline asm
	atom.global.add.u32 %r392, [%rd512], 0;
	// end inline asm
	add.s32 	%r394, %r392, 1;
	// begin inline asm
	atom.global.exch.b32 %r393, [%rd512], %r394;
	// end inline asm
	// begin inline asm
	atom.global.add.u32 %r395, [%rd512], 0;
	// end inline asm
	add.s32 	%r397, %r395, 1;
	// begin inline asm
	atom.global.exch.b32 %r396, [%rd512], %r397;
	// end inline asm
	// begin inline asm
	atom.global.add.u32 %r398, [%rd512], 0;
	// end inline asm
	add.s32 	%r400, %r398, 1;
	// begin inline asm
	atom.global.exch.b32 %r399, [%rd512], %r400;
	// end inline asm
	// begin inline asm
	atom.global.add.u32 %r401, [%rd512], 0;
	// end inline asm
	add.s32 	%r403, %r401, 1;
	// begin inline asm
	atom.global.exch.b32 %r402, [%rd512], %r403;
	// end inline asm
	// begin inline asm
	atom.global.add.u32 %r404, [%rd512], 0;
	// end inline asm
	add.s32 	%r406, %r404, 1;
	// begin inline asm
	atom.global.exch.b32 %r405, [%rd512], %r406;
	// end inline asm
	// begin inline asm
	atom.global.add.u32 %r407, [%rd512], 0;
	// end inline asm
	add.s32 	%r409, %r407, 1;
	// begin inline asm
	atom.global.exch.b32 %r408, [%rd512], %r409;
	// end inline asm
	// begin inline asm
	atom.global.add.u32 %r410, [%rd512], 0;
	// end inline asm
	add.s32 	%r412, %r410, 1;
	// begin inline asm
	atom.global.exch.b32 %r411, [%rd512], %r412;
	// end inline asm
	// begin inline asm
	atom.global.add.u32 %r413, [%rd512], 0;
	// end inline asm
	add.s32 	%r415, %r413, 1;
	// begin inline asm
	atom.global.exch.b32 %r414, [%rd512], %r415;
	// end inline asm
	// begin inline asm
	atom.global.add.u32 %r416, [%rd512], 0;
	// end inline asm
	add.s32 	%r418, %r416, 1;
	// begin inline asm
	atom.global.exch.b32 %r417, [%rd512], %r418;
	// end inline asm
	// begin inline asm
	atom.global.add.u32 %r419, [%rd512], 0;
	// end inline asm
	add.s32 	%r421, %r419, 1;
	// begin inline asm
	atom.global.exch.b32 %r420, [%rd512], %r421;
	// end inline asm
	// begin inline asm
	atom.global.add.u32 %r422, [%rd512], 0;
	// end inline asm
	add.s32 	%r424, %r422, 1;
	// begin inline asm
	atom.global.exch.b32 %r423, [%rd512], %r424;
	// end inline asm
	// begin inline asm
	atom.global.add.u32 %r425, [%rd512], 0;
	// end inline asm
	add.s32 	%r427, %r425, 1;
	// begin inline asm
	atom.global.exch.b32 %r426, [%rd512], %r427;
	// end inline asm
	// begin inline asm
	atom.global.add.u32 %r428, [%rd512], 0;
	// end inline asm
	add.s32 	%r430, %r428, 1;
	// begin inline asm
	atom.global.exch.b32 %r429, [%rd512], %r430;
	// end inline asm
	// begin inline asm
	atom.global.add.u32 %r431, [%rd512], 0;
	// end inline asm
	add.s32 	%r433, %r431, 1;
	// begin inline asm
	atom.global.exch.b32 %r432, [%rd512], %r433;
	// end inline asm
	// begin inline asm
	atom.global.add.u32 %r434, [%rd512], 0;
	// end inline asm
	add.s32 	%r436, %r434, 1;
	// begin inline asm
	atom.global.exch.b32 %r435, [%rd512], %r436;
	// end inline asm
	// begin inline asm
	atom.global.add.u32 %r437, [%rd512], 0;
	// end inline asm
	add.s32 	%r439, %r437, 1;
	// begin inline asm
	atom.global.exch.b32 %r438, [%rd512], %r439;
	// end inline asm
	// begin inline asm
	atom.global.add.u32 %r440, [%rd512], 0;
	// end inline asm
	add.s32 	%r442, %r440, 1;
	// begin inline asm
	atom.global.exch.b32 %r441, [%rd512], %r442;
	// end inline asm
	// begin inline asm
	atom.global.add.u32 %r443, [%rd512], 0;
	// end inline asm
	add.s32 	%r445, %r443, 1;
	// begin inline asm
	atom.global.exch.b32 %r444, [%rd512], %r445;
	// end inline asm
	// begin inline asm
	atom.global.add.u32 %r446, [%rd512], 0;
	// end inline asm
	add.s32 	%r448, %r446, 1;
	// begin inline asm
	atom.global.exch.b32 %r447, [%rd512], %r448;
	// end inline asm
	// begin inline asm
	atom.global.add.u32 %r449, [%rd512], 0;
	// end inline asm
	add.s32 	%r451, %r449, 1;
	// begin inline asm
	atom.global.exch.b32 %r450, [%rd512], %r451;
	// end inline asm
	// begin inline asm
	atom.global.add.u32 %r452, [%rd512], 0;
	// end inline asm
	add.s32 	%r454, %r452, 1;
	// begin inline asm
	atom.global.exch.b32 %r453, [%rd512], %r454;
	// end inline asm
	// begin inline asm
	atom.global.add.u32 %r455, [%rd512], 0;
	// end inline asm
	add.s32 	%r457, %r455, 1;
	// begin inline asm
	atom.global.exch.b32 %r456, [%rd512], %r457;
	// end inline asm
	// begin inline asm
	atom.global.add.u32 %r458, [%rd512], 0;
	// end inline asm
	add.s32 	%r460, %r458, 1;
	// begin inline asm
	atom.global.exch.b32 %r459, [%rd512], %r460;
	// end inline asm
	// begin inline asm
	atom.global.add.u32 %r461, [%rd512], 0;
	// end inline asm
	add.s32 	%r463, %r461, 1;
	// begin inline asm
	atom.global.exch.b32 %r462, [%rd512], %r463;
	// end inline asm
	// begin inline asm
	atom.global.add.u32 %r464, [%rd512], 0;
	// end inline asm
	add.s32 	%r466, %r464, 1;
	// begin inline asm
	atom.global.exch.b32 %r465, [%rd512], %r466;
	// end inline asm
	// begin inline asm
	atom.global.add.u32 %r467, [%rd512], 0;
	// end inline asm
	add.s32 	%r469, %r467, 1;
	// begin inline asm
	atom.global.exch.b32 %r468, [%rd512], %r469;
	// end inline asm
	// begin inline asm
	atom.global.add.u32 %r470, [%rd512], 0;
	// end inline asm
	add.s32 	%r472, %r470, 1;
	// begin inline asm
	atom.global.exch.b32 %r471, [%rd512], %r472;
	// end inline asm
	// begin inline asm
	atom.global.add.u32 %r473, [%rd512], 0;
	// end inline asm
	add.s32 	%r475, %r473, 1;
	// begin inline asm
	atom.global.exch.b32 %r474, [%rd512], %r475;
	// end inline asm
	// begin inline asm
	atom.global.add.u32 %r476, [%rd512], 0;
	// end inline asm
	add.s32 	%r478, %r476, 1;
	// begin inline asm
	atom.global.exch.b32 %r477, [%rd512], %r478;
	// end inline asm
	// begin inline asm
	atom.global.add.u32 %r479, [%rd512], 0;
	// end inline asm
	add.s32 	%r481, %r479, 1;
	// begin inline asm
	atom.global.exch.b32 %r480, [%rd512], %r481;
	// end inline asm
	// begin inline asm
	atom.global.add.u32 %r482, [%rd512], 0;
	// end inline asm
	add.s32 	%r484, %r482, 1;
	// begin inline asm
	atom.global.exch.b32 %r483, [%rd512], %r484;
	// end inline asm
	// begin inline asm
	atom.global.add.u32 %r485, [%rd512], 0;
	// end inline asm
	add.s32 	%r487, %r485, 1;
	// begin inline asm
	atom.global.exch.b32 %r486, [%rd512], %r487;
	// end inline asm
	// begin inline asm
	atom.global.add.u32 %r488, [%rd512], 0;
	// end inline asm
	add.s32 	%r490, %r488, 1;
	// begin inline asm
	atom.global.exch.b32 %r489, [%rd512], %r490;
	// end inline asm
	// begin inline asm
	atom.global.add.u32 %r491, [%rd512], 0;
	// end inline asm
	add.s32 	%r493, %r491, 1;
	// begin inline asm
	atom.global.exch.b32 %r492, [%rd512], %r493;
	// end inline asm
	// begin inline asm
	atom.global.add.u32 %r494, [%rd512], 0;
	// end inline asm
	add.s32 	%r496, %r494, 1;
	// begin inline asm
	atom.global.exch.b32 %r495, [%rd512], %r496;
	// end inline asm
	// begin inline asm
	atom.global.add.u32 %r497, [%rd512], 0;
	// end inline asm
	add.s32 	%r499, %r497, 1;
	// begin inline asm
	atom.global.exch.b32 %r498, [%rd512], %r499;
	// end inline asm
	// begin inline asm
	atom.global.add.u32 %r500, [%rd512], 0;
	// end inline asm
	add.s32 	%r502, %r500, 1;
	// begin inline asm
	atom.global.exch.b32 %r501, [%rd512], %r502;
	// end inline asm
	// begin inline asm
	atom.global.add.u32 %r503, [%rd512], 0;
	// end inline asm
	add.s32 	%r505, %r503, 1;
	// begin inline asm
	atom.global.exch.b32 %r504, [%rd512], %r505;
	// end inline asm
	// begin inline asm
	atom.global.add.u32 %r506, [%rd512], 0;
	// end inline asm
	add.s32 	%r508, %r506, 1;
	// begin inline asm
	atom.global.exch.b32 %r507, [%rd512], %r508;
	// end inline asm
	// begin inline asm
	atom.global.add.u32 %r509, [%rd512], 0;
	// end inline asm
	add.s32 	%r511, %r509, 1;
	// begin inline asm
	atom.global.exch.b32 %r510, [%rd512], %r511;
	// end inline asm
	// begin inline asm
	atom.global.add.u32 %r512, [%rd512], 0;
	// end inline asm
	add.s32 	%r514, %r512, 1;
	// begin inline asm
	atom.global.exch.b32 %r513, [%rd512], %r514;
	// end inline asm
	// begin inline asm
	atom.global.add.u32 %r515, [%rd512], 0;
	// end inline asm
	add.s32 	%r517, %r515, 1;
	// begin inline asm
	atom.global.exch.b32 %r516, [%rd512], %r517;
	// end inline asm
	// begin inline asm
	atom.global.add.u32 %r518, [%rd512], 0;
	// end inline asm
	add.s32 	%r520, %r518, 1;
	// begin inline asm
	atom.global.exch.b32 %r519, [%rd512], %r520;
	// end inline asm
	// begin inline asm
	atom.global.add.u32 %r521, [%rd512], 0;
	// end inline asm
	add.s32 	%r523, %r521, 1;
	// begin inline asm
	atom.global.exch.b32 %r522, [%rd512], %r523;
	// end inline asm
	// begin inline asm
	atom.global.add.u32 %r524, [%rd512], 0;
	// end inline asm
	add.s32 	%r526, %r524, 1;
	// begin inline asm
	atom.global.exch.b32 %r525, [%rd512], %r526;
	// end inline asm
	// begin inline asm
	atom.global.add.u32 %r527, [%rd512], 0;
	// end inline asm
	add.s32 	%r529, %r527, 1;
	// begin inline asm
	atom.global.exch.b32 %r528, [%rd512], %r529;
	// end inline asm
	// begin inline asm
	atom.global.add.u32 %r530, [%rd512], 0;
	// end inline asm
	add.s32 	%r532, %r530, 1;
	// begin inline asm
	atom.global.exch.b32 %r531, [%rd512], %r532;
	// end inline asm
	// begin inline asm
	atom.global.add.u32 %r533, [%rd512], 0;
	// end inline asm
	add.s32 	%r535, %r533, 1;
	// begin inline asm
	atom.global.exch.b32 %r534, [%rd512], %r535;
	// end inline asm
	// begin inline asm
	atom.global.add.u32 %r536, [%rd512], 0;
	// end inline asm
	add.s32 	%r538, %r536, 1;
	// begin inline asm
	atom.global.exch.b32 %r537, [%rd512], %r538;
	// end inline asm
	// begin inline asm
	atom.global.add.u32 %r539, [%rd512], 0;
	// end inline asm
	add.s32 	%r541, %r539, 1;
	// begin inline asm
	atom.global.exch.b32 %r540, [%rd512], %r541;
	// end inline asm
	// begin inline asm
	atom.global.add.u32 %r542, [%rd512], 0;
	// end inline asm
	add.s32 	%r544, %r542, 1;
	// begin inline asm
	atom.global.exch.b32 %r543, [%rd512], %r544;
	// end inline asm
	// begin inline asm
	atom.global.add.u32 %r545, [%rd512], 0;
	// end inline asm
	add.s32 	%r547, %r545, 1;
	// begin inline asm
	atom.global.exch.b32 %r546, [%rd512], %r547;
	// end inline asm
	// begin inline asm
	atom.global.add.u32 %r548, [%rd512], 0;
	// end inline asm
	add.s32 	%r550, %r548, 1;
	// begin inline asm
	atom.global.exch.b32 %r549, [%rd512], %r550;
	// end inline asm
	// begin inline asm
	atom.global.add.u32 %r551, [%rd512], 0;
	// end inline asm
	add.s32 	%r553, %r551, 1;
	// begin inline asm
	atom.global.exch.b32 %r552, [%rd512], %r553;
	// end inline asm
	// begin inline asm
	atom.global.add.u32 %r554, [%rd512], 0;
	// end inline asm
	add.s32 	%r556, %r554, 1;
	// begin inline asm
	atom.global.exch.b32 %r555, [%rd512], %r556;
	// end inline asm
	// begin inline asm
	atom.global.add.u32 %r557, [%rd512], 0;
	// end inline asm
	add.s32 	%r559, %r557, 1;
	// begin inline asm
	atom.global.exch.b32 %r558, [%rd512], %r559;
	// end inline asm
	// begin inline asm
	atom.global.add.u32 %r560, [%rd512], 0;
	// end inline asm
	add.s32 	%r562, %r560, 1;
	// begin inline asm
	atom.global.exch.b32 %r561, [%rd512], %r562;
	// end inline asm
	// begin inline asm
	atom.global.add.u32 %r563, [%rd512], 0;
	// end inline asm
	add.s32 	%r565, %r563, 1;
	// begin inline asm
	atom.global.exch.b32 %r564, [%rd512], %r565;
	// end inline asm
	// begin inline asm
	atom.global.add.u32 %r566, [%rd512], 0;
	// end inline asm
	add.s32 	%r568, %r566, 1;
	// begin inline asm
	atom.global.exch.b32 %r567, [%rd512], %r568;
	// end inline asm
	// begin inline asm
	atom.global.add.u32 %r569, [%rd512], 0;
	// end inline asm
	add.s32 	%r571, %r569, 1;
	// begin inline asm
	atom.global.exch.b32 %r570, [%rd512], %r571;
	// end inline asm
	// begin inline asm
	atom.global.add.u32 %r572, [%rd512], 0;
	// end inline asm
	add.s32 	%r574, %r572, 1;
	// begin inline asm
	atom.global.exch.b32 %r573, [%rd512], %r574;
	// end inline asm
	// begin inline asm
	atom.global.add.u32 %r575, [%rd512], 0;
	// end inline asm
	add.s32 	%r577, %r575, 1;
	// begin inline asm
	atom.global.exch.b32 %r576, [%rd512], %r577;
	// end inline asm
	// begin inline asm
	atom.global.add.u32 %r578, [%rd512], 0;
	// end inline asm
	add.s32 	%r580, %r578, 1;
	// begin inline asm
	atom.global.exch.b32 %r579, [%rd512], %r580;
	// end inline asm
	// begin inline asm
	atom.global.add.u32 %r581, [%rd512], 0;
	// end inline asm
	add.s32 	%r583, %r581, 1;
	// begin inline asm
	atom.global.exch.b32 %r582, [%rd512], %r583;
	// end inline asm
	// begin inline asm
	atom.global.add.u32 %r584, [%rd512], 0;
	// end inline asm
	add.s32 	%r586, %r584, 1;
	// begin inline asm
	atom.global.exch.b32 %r585, [%rd512], %r586;
	// end inline asm
	// begin inline asm
	atom.global.add.u32 %r587, [%rd512], 0;
	// end inline asm
	add.s32 	%r589, %r587, 1;
	// begin inline asm
	atom.global.exch.b32 %r588, [%rd512], %r589;
	// end inline asm
	// begin inline asm
	atom.global.add.u32 %r590, [%rd512], 0;
	// end inline asm
	add.s32 	%r592, %r590, 1;
	// begin inline asm
	atom.global.exch.b32 %r591, [%rd512], %r592;
	// end inline asm
	// begin inline asm
	atom.global.add.u32 %r593, [%rd512], 0;
	// end inline asm
	add.s32 	%r595, %r593, 1;
	// begin inline asm
	atom.global.exch.b32 %r594, [%rd512], %r595;
	// end inline asm
	// begin inline asm
	atom.global.add.u32 %r596, [%rd512], 0;
	// end inline asm
	add.s32 	%r598, %r596, 1;
	// begin inline asm
	atom.global.exch.b32 %r597, [%rd512], %r598;
	// end inline asm
	// begin inline asm
	atom.global.add.u32 %r599, [%rd512], 0;
	// end inline asm
	add.s32 	%r601, %r599, 1;
	// begin inline asm
	atom.global.exch.b32 %r600, [%rd512], %r601;
	// end inline asm
	// begin inline asm
	atom.global.add.u32 %r602, [%rd512], 0;
	// end inline asm
	add.s32 	%r604, %r602, 1;
	// begin inline asm
	atom.global.exch.b32 %r603, [%rd512], %r604;
	// end inline asm
	// begin inline asm
	atom.global.add.u32 %r605, [%rd512], 0;
	// end inline asm
	add.s32 	%r607, %r605, 1;
	// begin inline asm
	atom.global.exch.b32 %r606, [%rd512], %r607;
	// end inline asm
	// begin inline asm
	atom.global.add.u32 %r608, [%rd512], 0;
	// end inline asm
	add.s32 	%r610, %r608, 1;
	// begin inline asm
	atom.global.exch.b32 %r609, [%rd512], %r610;
	// end inline asm
	// begin inline asm
	atom.global.add.u32 %r611, [%rd512], 0;
	// end inline asm
	add.s32 	%r613, %r611, 1;
	// begin inline asm
	atom.global.exch.b32 %r612, [%rd512], %r613;
	// end inline asm
	// begin inline asm
	atom.global.add.u32 %r614, [%rd512], 0;
	// end inline asm
	add.s32 	%r616, %r614, 1;
	// begin inline asm
	atom.global.exch.b32 %r615, [%rd512], %r616;
	// end inline asm
	// begin inline asm
	atom.global.add.u32 %r617, [%rd512], 0;
	// end inline asm
	add.s32 	%r619, %r617, 1;
	// begin inline asm
	atom.global.exch.b32 %r618, [%rd512], %r619;
	// end inline asm
	// begin inline asm
	atom.global.add.u32 %r620, [%rd512], 0;
	// end inline asm
	add.s32 	%r622, %r620, 1;
	// begin inline asm
	atom.global.exch.b32 %r621, [%rd512], %r622;
	// end inline asm
	// begin inline asm
	atom.global.add.u32 %r623, [%rd512], 0;
	// end inline asm
	add.s32 	%r625, %r623, 1;
	// begin inline asm
	atom.global.exch.b32 %r624, [%rd512], %r625;
	// end inline asm
	// begin inline asm
	atom.global.add.u32 %r626, [%rd512], 0;
	// end inline asm
	add.s32 	%r628, %r626, 1;
	// begin inline asm
	atom.global.exch.b32 %r627, [%rd512], %r628;
	// end inline asm
	// begin inline asm
	atom.global.add.u32 %r629, [%rd512], 0;
	// end inline asm
	add.s32 	%r631, %r629, 1;
	// begin inline asm
	atom.global.exch.b32 %r630, [%rd512], %r631;
	// end inline asm
	// begin inline asm
	atom.global.add.u32 %r632, [%rd512], 0;
	// end inline asm
	add.s32 	%r634, %r632, 1;
	// begin inline asm
	atom.global.exch.b32 %r633, [%rd512], %r634;
	// end inline asm
	// begin inline asm
	atom.global.add.u32 %r635, [%rd512], 0;
	// end inline asm
	add.s32 	%r637, %r635, 1;
	// begin inline asm
	atom.global.exch.b32 %r636, [%rd512], %r637;
	// end inline asm
	// begin inline asm
	atom.global.add.u32 %r638, [%rd512], 0;
	// end inline asm
	add.s32 	%r640, %r638, 1;
	// begin inline asm
	atom.global.exch.b32 %r639, [%rd512], %r640;
	// end inline asm
	// begin inline asm
	atom.global.add.u32 %r641, [%rd512], 0;
	// end inline asm
	add.s32 	%r643, %r641, 1;
	// begin inline asm
	atom.global.exch.b32 %r642, [%rd512], %r643;
	// end inline asm
	// begin inline asm
	atom.global.add.u32 %r644, [%rd512], 0;
	// end inline asm
	add.s32 	%r646, %r644, 1;
	// begin inline asm
	atom.global.exch.b32 %r645, [%rd512], %r646;
	// end inline asm
	// begin inline asm
	atom.global.add.u32 %r647, [%rd512], 0;
	// end inline asm
	add.s32 	%r649, %r647, 1;
	// begin inline asm
	atom.global.exch.b32 %r648, [%rd512], %r649;
	// end inline asm
	// begin inline asm
	atom.global.add.u32 %r650, [%rd512], 0;
	// end inline asm
	add.s32 	%r652, %r650, 1;
	// begin inline asm
	atom.global.exch.b32 %r651, [%rd512], %r652;
	// end inline asm
	// begin inline asm
	atom.global.add.u32 %r653, [%rd512], 0;
	// end inline asm
	add.s32 	%r655, %r653, 1;
	// begin inline asm
	atom.global.exch.b32 %r654, [%rd512], %r655;
	// end inline asm
	// begin inline asm
	atom.global.add.u32 %r656, [%rd512], 0;
	// end inline asm
	add.s32 	%r658, %r656, 1;
	// begin inline asm
	atom.global.exch.b32 %r657, [%rd512], %r658;
	// end inline asm
	// begin inline asm
	atom.global.add.u32 %r659, [%rd512], 0;
	// end inline asm
	add.s32 	%r661, %r659, 1;
	// begin inline asm
	atom.global.exch.b32 %r660, [%rd512], %r661;
	// end inline asm
	// begin inline asm
	atom.global.add.u32 %r662, [%rd512], 0;
	// end inline asm
	add.s32 	%r664, %r662, 1;
	// begin inline asm
	atom.global.exch.b32 %r663, [%rd512], %r664;
	// end inline asm
	// begin inline asm
	atom.global.add.u32 %r665, [%rd512], 0;
	// end inline asm
	add.s32 	%r667, %r665, 1;
	// begin inline asm
	atom.global.exch.b32 %r666, [%rd512], %r667;
	// end inline asm
	// begin inline asm
	atom.global.add.u32 %r668, [%rd512], 0;
	// end inline asm
	add.s32 	%r670, %r668, 1;
	// begin inline asm
	atom.global.exch.b32 %r669, [%rd512], %r670;
	// end inline asm
	// begin inline asm
	atom.global.add.u32 %r671, [%rd512], 0;
	// end inline asm
	add.s32 	%r673, %r671, 1;
	// begin inline asm
	atom.global.exch.b32 %r672, [%rd512], %r673;
	// end inline asm
	// begin inline asm
	atom.global.add.u32 %r674, [%rd512], 0;
	// end inline asm
	add.s32 	%r676, %r674, 1;
	// begin inline asm
	atom.global.exch.b32 %r675, [%rd512], %r676;
	// end inline asm
	// begin inline asm
	atom.global.add.u32 %r677, [%rd512], 0;
	// end inline asm
	add.s32 	%r679, %r677, 1;
	// begin inline asm
	atom.global.exch.b32 %r678, [%rd512], %r679;
	// end inline asm
	// begin inline asm
	atom.global.add.u32 %r680, [%rd512], 0;
	// end inline asm
	add.s32 	%r682, %r680, 1;
	// begin inline asm
	atom.global.exch.b32 %r681, [%rd512], %r682;
	// end inline asm
	// begin inline asm
	atom.global.add.u32 %r683, [%rd512], 0;
	// end inline asm
	add.s32 	%r685, %r683, 1;
	// begin inline asm
	atom.global.exch.b32 %r684, [%rd512], %r685;
	// end inline asm
	// begin inline asm
	atom.global.add.u32 %r686, [%rd512], 0;
	// end inline asm
	add.s32 	%r688, %r686, 1;
	// begin inline asm
	atom.global.exch.b32 %r687, [%rd512], %r688;
	// end inline asm
	// begin inline asm
	atom.global.add.u32 %r689, [%rd512], 0;
	// end inline asm
	add.s32 	%r691, %r689, 1;
	// begin inline asm
	atom.global.exch.b32 %r690, [%rd512], %r691;
	// end inline asm
	// begin inline asm
	atom.global.add.u32 %r692, [%rd512], 0;
	// end inline asm
	add.s32 	%r694, %r692, 1;
	// begin inline asm
	atom.global.exch.b32 %r693, [%rd512], %r694;
	// end inline asm
	// begin inline asm
	atom.global.add.u32 %r695, [%rd512], 0;
	// end inline asm
	add.s32 	%r697, %r695, 1;
	// begin inline asm
	atom.global.exch.b32 %r696, [%rd512], %r697;
	// end inline asm
	// begin inline asm
	atom.global.add.u32 %r698, [%rd512], 0;
	// end inline asm
	add.s32 	%r700, %r698, 1;
	// begin inline asm
	atom.global.exch.b32 %r699, [%rd512], %r700;
	// end inline asm
	// begin inline asm
	atom.global.add.u32 %r701, [%rd512], 0;
	// end inline asm
	add.s32 	%r703, %r701, 1;
	// begin inline asm
	atom.global.exch.b32 %r702, [%rd512], %r703;
	// end inline asm
	// begin inline asm
	atom.global.add.u32 %r704, [%rd512], 0;
	// end inline asm
	add.s32 	%r706, %r704, 1;
	// begin inline asm
	atom.global.exch.b32 %r705, [%rd512], %r706;
	// end inline asm
	// begin inline asm
	atom.global.add.u32 %r707, [%rd512], 0;
	// end inline asm
	add.s32 	%r709, %r707, 1;
	// begin inline asm
	atom.global.exch.b32 %r708, [%rd512], %r709;
	// end inline asm
	// begin inline asm
	atom.global.add.u32 %r710, [%rd512], 0;
	// end inline asm
	add.s32 	%r712, %r710, 1;
	// begin inline asm
	atom.global.exch.b32 %r711, [%rd512], %r712;
	// end inline asm
	// begin inline asm
	atom.global.add.u32 %r713, [%rd512], 0;
	// end inline asm
	add.s32 	%r715, %r713, 1;
	// begin inline asm
	atom.global.exch.b32 %r714, [%rd512], %r715;
	// end inline asm
	// begin inline asm
	atom.global.add.u32 %r716, [%rd512], 0;
	// end inline asm
	add.s32 	%r718, %r716, 1;
	// begin inline asm
	atom.global.exch.b32 %r717, [%rd512], %r718;
	// end inline asm
	// begin inline asm
	atom.global.add.u32 %r719, [%rd512], 0;
	// end inline asm
	add.s32 	%r721, %r719, 1;
	// begin inline asm
	atom.global.exch.b32 %r720, [%rd512], %r721;
	// end inline asm
	// begin inline asm
	atom.global.add.u32 %r722, [%rd512], 0;
	// end inline asm
	add.s32 	%r724, %r722, 1;
	// begin inline asm
	atom.global.exch.b32 %r723, [%rd512], %r724;
	// end inline asm
	// begin inline asm
	atom.global.add.u32 %r725, [%rd512], 0;
	// end inline asm
	add.s32 	%r727, %r725, 1;
	// begin inline asm
	atom.global.exch.b32 %r726, [%rd512], %r727;
	// end inline asm
	// begin inline asm
	atom.global.add.u32 %r728, [%rd512], 0;
	// end inline asm
	add.s32 	%r730, %r728, 1;
	// begin inline asm
	atom.global.exch.b32 %r729, [%rd512], %r730;
	// end inline asm
	// begin inline asm
	atom.global.add.u32 %r731, [%rd512], 0;
	// end inline asm
	add.s32 	%r733, %r731, 1;
	// begin inline asm
	atom.global.exch.b32 %r732, [%rd512], %r733;
	// end inline asm
	// begin inline asm
	atom.global.add.u32 %r734, [%rd512], 0;
	// end inline asm
	add.s32 	%r736, %r734, 1;
	// begin inline asm
	atom.global.exch.b32 %r735, [%rd512], %r736;
	// end inline asm
	// begin inline asm
	atom.global.add.u32 %r737, [%rd512], 0;
	// end inline asm
	add.s32 	%r739, %r737, 1;
	// begin inline asm
	atom.global.exch.b32 %r738, [%rd512], %r739;
	// end inline asm
	// begin inline asm
	atom.global.add.u32 %r740, [%rd512], 0;
	// end inline asm
	add.s32 	%r742, %r740, 1;
	// begin inline asm
	atom.global.exch.b32 %r741, [%rd512], %r742;
	// end inline asm
	// begin inline asm
	atom.global.add.u32 %r743, [%rd512], 0;
	// end inline asm
	add.s32 	%r745, %r743, 1;
	// begin inline asm
	atom.global.exch.b32 %r744, [%rd512], %r745;
	// end inline asm
	// begin inline asm
	atom.global.add.u32 %r746, [%rd512], 0;
	// end inline asm
	add.s32 	%r748, %r746, 1;
	// begin inline asm
	atom.global.exch.b32 %r747, [%rd512], %r748;
	// end inline asm
	// begin inline asm
	atom.global.add.u32 %r749, [%rd512], 0;
	// end inline asm
	add.s32 	%r751, %r749, 1;
	// begin inline asm
	atom.global.exch.b32 %r750, [%rd512], %r751;
	// end inline asm
	// begin inline asm
	atom.global.add.u32 %r752, [%rd512], 0;
	// end inline asm
	add.s32 	%r754, %r752, 1;
	// begin inline asm
	atom.global.exch.b32 %r753, [%rd512], %r754;
	// end inline asm
	// begin inline asm
	atom.global.add.u32 %r755, [%rd512], 0;
	// end inline asm
	add.s32 	%r757, %r755, 1;
	// begin inline asm
	atom.global.exch.b32 %r756, [%rd512], %r757;
	// end inline asm
	// begin inline asm
	atom.global.add.u32 %r758, [%rd512], 0;
	// end inline asm
	add.s32 	%r760, %r758, 1;
	// begin inline asm
	atom.global.exch.b32 %r759, [%rd512], %r760;
	// end inline asm
	// begin inline asm
	atom.global.add.u32 %r761, [%rd512], 0;
	// end inline asm
	add.s32 	%r763, %r761, 1;
	// begin inline asm
	atom.global.exch.b32 %r762, [%rd512], %r763;
	// end inline asm
	// begin inline asm
	atom.global.add.u32 %r764, [%rd512], 0;
	// end inline asm
	add.s32 	%r766, %r764, 1;
	// begin inline asm
	atom.global.exch.b32 %r765, [%rd512], %r766;
	// end inline asm
	// begin inline asm
	atom.global.add.u32 %r767, [%rd512], 0;
	// end inline asm
	add.s32 	%r769, %r767, 1;
	// begin inline asm
	atom.global.exch.b32 %r768, [%rd512], %r769;
	// end inline asm
$L__BB78_2:
	ret;

}
	// .globl	_Z4testIL_Z12load_relaxedPKjEL_Z13store_relaxedPjjELi256E14strided_accessILj1024ELj4EE11lower_lanesILj4EEEvv
.visible .entry _Z4testIL_Z12load_relaxedPKjEL_Z13store_relaxedPjjELi256E14strided_accessILj1024ELj4EE11lower_lanesILj4EEEvv()
{
	.reg .pred 	%p<2>;
	.reg .b32 	%r<519>;
	.reg .b64 	%rd<517>;

	// begin inline asm
	mov.u32 %r1, %laneid;
	// end inline asm
	setp.gt.u32 	%p1, %r1, 3;
	@%p1 bra 	$L__BB79_2;
	mov.u32 	%r514, %ctaid.x;
	mov.u32 	%r515, %ntid.x;
	mov.u32 	%r516, %tid.x;
	mad.lo.s32 	%r517, %r514, %r515, %r516;
	shl.b32 	%r518, %r517, 4;
	cvt.u64.u32 	%rd513, %r518;
	and.b64  	%rd514, %rd513, 4080;
	mov.u64 	%rd515, buffer;
	cvta.global.u64 	%rd516, %rd515;
	add.s64 	%rd512, %rd516, %rd514;
	// begin inline asm
	ld.relaxed.gpu.u32 %r2, [%rd512];
	// end inline asm
	add.s32 	%r3, %r2, 1;
	// begin inline asm
	st.relaxed.gpu.u32 [%rd512], %r3;
	// end inline asm
	// begin inline asm
	ld.relaxed.gpu.u32 %r4, [%rd512];
	// end inline asm
	add.s32 	%r5, %r4, 1;
	// begin inline asm
	st.relaxed.gpu.u32 [%rd512], %r5;
	// end inline asm
	// begin inline asm
	ld.relaxed.gpu.u32 %r6, [%rd512];
	// end inline asm
	add.s32 	%r7, %r6, 1;
	// begin inline asm
	st.relaxed.gpu.u32 [%rd512], %r7;
	// end inline asm
	// begin inline asm
	ld.relaxed.gpu.u32 %r8, [%rd512];
	// end inline asm
	add.s32 	%r9, %r8, 1;
	// begin inline asm
	st.relaxed.gpu.u32 [%rd512], %r9;
	// end inline asm
	// begin inline asm
	ld.relaxed.gpu.u32 %r10, [%rd512];
	// end inline asm
	add.s32 	%r11, %r10, 1;
	// begin inline asm
	st.relaxed.gpu.u32 [%rd512], %r11;
	// end inline asm
	// begin inline asm
	ld.relaxed.gpu.u32 %r12, [%rd512];
	// end inline asm
	add.s32 	%r13, %r12, 1;
	// begin inline asm
	st.relaxed.gpu.u32 [%rd512], %r13;
	// end inline asm
	// begin inline asm
	ld.relaxed.gpu.u32 %r14, [%rd512];
	// end inline asm
	add.s32 	%r15, %r14, 1;
	// begin inline asm
	st.relaxed.gpu.u32 [%rd512], %r15;
	// end inline asm
	// begin inline asm
	ld.relaxed.gpu.u32 %r16, [%rd512];
	// end inline asm
	add.s32 	%r17, %r16, 1;
	// begin inline asm
	st.relaxed.gpu.u32 [%rd512], %r17;
	// end inline asm
	// begin inline asm
	ld.relaxed.gpu.u32 %r18, [%rd512];
	// end inline asm
	add.s32 	%r19, %r18, 1;
	// begin inline asm
	st.relaxed.gpu.u32 [%rd512], %r19;
	// end inline asm
	// begin inline asm
	ld.relaxed.gpu.u32 %r20, [%rd512];
	// end inline asm
	add.s32 	%r21, %r20, 1;
	// begin inline asm
	st.relaxed.gpu.u32 [%rd512], %r21;
	// end inline asm
	// begin inline asm
	ld.relaxed.gpu.u32 %r22, [%rd512];
	// end inline asm
	add.s32 	%r23, %r22, 1;
	// begin inline asm
	st.relaxed.gpu.u32 [%rd512], %r23;
	// end inline asm
	// begin inline asm
	ld.relaxed.gpu.u32 %r24, [%rd512];
	// end inline asm
	add.s32 	%r25, %r24, 1;
	// begin inline asm
	st.relaxed.gpu.u32 [%rd512], %r25;
	// end inline asm
	// begin inline asm
	ld.relaxed.gpu.u32 %r26, [%rd512];
	// end inline asm
	add.s32 	%r27, %r26, 1;
	// begin inline asm
	st.relaxed.gpu.u32 [%rd512], %r27;
	// end inline asm
	// begin inline asm
	ld.relaxed.gpu.u32 %r28, [%rd512];
	// end inline asm
	add.s32 	%r29, %r28, 1;
	// begin inline asm
	st.relaxed.gpu.u32 [%rd512], %r29;
	// end inline asm
	// begin inline asm
	ld.relaxed.gpu.u32 %r30, [%rd512];
	// end inline asm
	add.s32 	%r31, %r30, 1;
	// begin inline asm
	st.relaxed.gpu.u32 [%rd512], %r31;
	// end inline asm
	// begin inline asm
	ld.relaxed.gpu.u32 %r32, [%rd512];
	// end inline asm
	add.s32 	%r33, %r32, 1;
	// begin inline asm
	st.relaxed.gpu.u32 [%rd512], %r33;
	// end inline asm
	// begin inline asm
	ld.relaxed.gpu.u32 %r34, [%rd512];
	// end inline asm
	add.s32 	%r35, %r34, 1;
	// begin inline asm
	st.relaxed.gpu.u32 [%rd512], %r35;
	// end inline asm
	// begin inline asm
	ld.relaxed.gpu.u32 %r36, [%rd512];
	// end inline asm
	add.s32 	%r37, %r36, 1;
	// begin inline asm
	st.relaxed.gpu.u32 [%rd512], %r37;
	// end inline asm
	// begin inline asm
	ld.relaxed.gpu.u32 %r38, [%rd512];
	// end inline asm
	add.s32 	%r39, %r38, 1;
	// begin inline asm
	st.relaxed.gpu.u32 [%rd512], %r39;
	// end inline asm
	// begin inline asm
	ld.relaxed.gpu.u32 %r40, [%rd512];
	// end inline asm
	add.s32 	%r41, %r40, 1;
	// begin inline asm
	st.relaxed.gpu.u32 [%rd512], %r41;
	// end inline asm
	// begin inline asm
	ld.relaxed.gpu.u32 %r42, [%rd512];
	// end inline asm
	add.s32 	%r43, %r42, 1;
	// begin inline asm
	st.relaxed.gpu.u32 [%rd512], %r43;
	// end inline asm
	// begin inline asm
	ld.relaxed.gpu.u32 %r44, [%rd512];
	// end inline asm
	add.s32 	%r45, %r44, 1;
	// begin inline asm
	st.relaxed.gpu.u32 [%rd512], %r45;
	// end inline asm
	// begin inline asm
	ld.relaxed.gpu.u32 %r46, [%rd512];
	// end inline asm
	add.s32 	%r47, %r46, 1;
	// begin inline asm
	st.relaxed.gpu.u32 [%rd512], %r47;
	// end inline asm
	// begin inline asm
	ld.relaxed.gpu.u32 %r48, [%rd512];
	// end inline asm
	add.s32 	%r49, %r48, 1;
	// begin inline asm
	st.relaxed.gpu.u32 [%rd512], %r49;
	// end inline asm
	// begin inline asm
	ld.relaxed.gpu.u32 %r50, [%rd512];
	// end inline asm
	add.s32 	%r51, %r50, 1;
	// begin inline asm
	st.relaxed.gpu.u32 [%rd512], %r51;
	// end inline asm
	// begin inline asm
	ld.relaxed.gpu.u32 %r52, [%rd512];
	// end inline asm
	add.s32 	%r53, %r52, 1;
	// begin inline asm
	st.relaxed.gpu.u32 [%rd512], %r53;
	// end inline asm
	// begin inline asm
	ld.relaxed.gpu.u32 %r54, [%rd512];
	// end inline asm
	add.s32 	%r55, %r54, 1;
	// begin inline asm
	st.relaxed.gpu.u32 [%rd512], %r55;
	// end inline asm
	// begin inline asm
	ld.relaxed.gpu.u32 %r56, [%rd512];
	// end inline asm
	add.s32 	%r57, %r56, 1;
	// begin inline asm
	st.relaxed.gpu.u32 [%rd512], %r57;
	// end inline asm
	// begin inline asm
	ld.relaxed.gpu.u32 %r58, [%rd512];
	// end inline asm
	add.s32 	%r59, %r58, 1;
	// begin inline asm
	st.relaxed.gpu.u32 [%rd512], %r59;
	// end inline asm
	// begin inline asm
	ld.relaxed.gpu.u32 %r60, [%rd512];
	// end inline asm
	add.s32 	%r61, %r60, 1;
	// begin inline asm
	st.relaxed.gpu.u32 [%rd512], %r61;
	// end inline asm
	// begin inline asm
	ld.relaxed.gpu.u32 %r62, [%rd512];
	// end inline asm
	add.s32 	%r63, %r62, 1;
	// begin inline asm
	st.relaxed.gpu.u32 [%rd512], %r63;
	// end inline asm
	// begin inline asm
	ld.relaxed.gpu.u32 %r64, [%rd512];
	// end inline asm
	add.s32 	%r65, %r64, 1;
	// begin inline asm
	st.relaxed.gpu.u32 [%rd512], %r65;
	// end inline asm
	// begin inline asm
	ld.relaxed.gpu.u32 %r66, [%rd512];
	// end inline asm
	add.s32 	%r67, %r66, 1;
	// begin inline asm
	st.relaxed.gpu.u32 [%rd512], %r67;
	// end inline asm
	// begin inline asm
	ld.relaxed.gpu.u32 %r68, [%rd512];
	// end inline asm
	add.s32 	%r69, %r68, 1;
	// begin inline asm
	st.relaxed.gpu.u32 [%rd512], %r69;
	// end inline asm
	// begin inline asm
	ld.relaxed.gpu.u32 %r70, [%rd512];
	// end inline asm
	add.s32 	%r71, %r70, 1;
	// begin inline asm
	st.relaxed.gpu.u32 [%rd512], %r71;
	// end inline asm
	// begin inline asm
	ld.relaxed.gpu.u32 %r72, [%rd512];
	// end inline asm
	add.s32 	%r73, %r72, 1;
	// begin inline asm
	st.relaxed.gpu.u32 [%rd512], %r73;
	// end inline asm
	// begin inline asm
	ld.relaxed.gpu.u32 %r74, [%rd512];
	// end inline asm
	add.s32 	%r75, %r74, 1;
	// begin inline asm
	st.relaxed.gpu.u32 [%rd512], %r75;
	// end inline asm
	// begin inline asm
	ld.relaxed.gpu.u32 %r76, [%rd512];
	// end inline asm
	add.s32 	%r77, %r76, 1;
	// begin inline asm
	st.relaxed.gpu.u32 [%rd512], %r77;
	// end inline asm
	// begin inline asm
	ld.relaxed.gpu.u32 %r78, [%rd512];
	// end inline asm
	add.s32 	%r79, %r78, 1;
	// begin inline asm
	st.relaxed.gpu.u32 [%rd512], %r79;
	// end inline asm
	// begin inline asm
	ld.relaxed.gpu.u32 %r80, [%rd512];
	// end inline asm
	add.s32 	%r81, %r80, 1;
	// begin inline asm
	st.relaxed.gpu.u32 [%rd512], %r81;
	// end inline asm
	// begin inline asm
	ld.relaxed.gpu.u32 %r82, [%rd512];
	// end inline asm
	add.s32 	%r83, %r82, 1;
	// begin inline asm
	st.relaxed.gpu.u32 [%rd512], %r83;
	// end inline asm
	// begin inline asm
	ld.relaxed.gpu.u32 %r84, [%rd512];
	// end inline asm
	add.s32 	%r85, %r84, 1;
	// begin inline asm
	st.relaxed.gpu.u32 [%rd512], %r85;
	// end inline asm
	// begin inline asm
	ld.relaxed.gpu.u32 %r86, [%rd512];
	// end inline asm
	add.s32 	%r87, %r86, 1;
	// begin inline asm
	st.relaxed.gpu.u32 [%rd512], %r87;
	// end inline asm
	// begin inline asm
	ld.relaxed.gpu.u32 %r88, [%rd512];
	// end inline asm
	add.s32 	%r89, %r88, 1;
	// begin inline asm
	st.relaxed.gpu.u32 [%rd512], %r89;
	// end inline asm
	// begin inline asm
	ld.relaxed.gpu.u32 %r90, [%rd512];
	// end inline asm
	add.s32 	%r91, %r90, 1;
	// begin inline asm
	st.relaxed.gpu.u32 [%rd512], %r91;
	// end inline asm
	// begin inline asm
	ld.relaxed.gpu.u32 %r92, [%rd512];
	// end inline asm
	add.s32 	%r93, %r92, 1;
	// begin inline asm
	st.relaxed.gpu.u32 [%rd512], %r93;
	// end inline asm
	// begin inline asm
	ld.relaxed.gpu.u32 %r94, [%rd512];
	// end inline asm
	add.s32 	%r95, %r94, 1;
	// begin inline asm
	st.relaxed.gpu.u32 [%rd512], %r95;
	// end inline asm
	// begin inline asm
	ld.relaxed.gpu.u32 %r96, [%rd512];
	// end inline asm
	add.s32 	%r97, %r96, 1;
	// begin inline asm
	st.relaxed.gpu.u32 [%rd512], %r97;
	// end inline asm
	// begin inline asm
	ld.relaxed.gpu.u32 %r98, [%rd512];
	// end inline asm
	add.s32 	%r99, %r98, 1;
	// begin inline asm
	st.relaxed.gpu.u32 [%rd512], %r99;
	// end inline asm
	// begin inline asm
	ld.relaxed.gpu.u32 %r100, [%rd512];
	// end inline asm
	add.s32 	%r101, %r100, 1;
	// begin inline asm
	st.relaxed.gpu.u32 [%rd512], %r101;
	// end inline asm
	// begin inline asm
	ld.relaxed.gpu.u32 %r102, [%rd512];
	// end inline asm
	add.s32 	%r103, %r102, 1;
	// begin inline asm
	st.relaxed.gpu.u32 [%rd512], %r103;
	// end inline asm
	// begin inline asm
	ld.relaxed.gpu.u32 %r104, [%rd512];
	// end inline asm
	add.s32 	%r105, %r104, 1;
	// begin inline asm
	st.relaxed.gpu.u32 [%rd512], %r105;
	// end inline asm
	// begin inline asm
	ld.relaxed.gpu.u32 %r106, [%rd512];
	// end inline asm
	add.s32 	%r107, %r106, 1;
	// begin inline asm
	st.relaxed.gpu.u32 [%rd512], %r107;
	// end inline asm
	// begin inline asm
	ld.relaxed.gpu.u32 %r108, [%rd512];
	// end inline asm
	add.s32 	%r109, %r108, 1;
	// begin inline asm
	st.relaxed.gpu.u32 [%rd512], %r109;
	// end inline asm
	// begin inline asm
	ld.relaxed.gpu.u32 %r110, [%rd512];
	// end inline asm
	add.s32 	%r111, %r110, 1;
	// begin inline asm
	st.relaxed.gpu.u32 [%rd512], %r111;
	// end inline asm
	// begin inline asm
	ld.relaxed.gpu.u32 %r112, [%rd512];
	// end inline asm
	add.s32 	%r113, %r112, 1;
	// begin inline asm
	st.relaxed.gpu.u32 [%rd512], %r113;
	// end inline asm
	// begin inline asm
	ld.relaxed.gpu.u32 %r114, [%rd512];
	// end inline asm
	add.s32 	%r115, %r114, 1;
	// begin inline asm
	st.relaxed.gpu.u32 [%rd512], %r115;
	// end inline asm
	// begin inline asm
	ld.relaxed.gpu.u32 %r116, [%rd512];
	// end inline asm
	add.s32 	%r117, %r116, 1;
	// begin inline asm
	st.relaxed.gpu.u32 [%rd512], %r117;
	// end inline asm
	// begin inline asm
	ld.relaxed.gpu.u32 %r118, [%rd512];
	// end inline asm
	add.s32 	%r119, %r118, 1;
	// begin inline asm
	st.relaxed.gpu.u32 [%rd512], %r119;
	// end inline asm
	// begin inline asm
	ld.relaxed.gpu.u32 %r120, [%rd512];
	// end inline asm
	add.s32 	%r121, %r120, 1;
	// begin inline asm
	st.relaxed.gpu.u32 [%rd512], %r121;
	// end inline asm
	// begin inline asm
	ld.relaxed.gpu.u32 %r122, [%rd512];
	// end inline asm
	add.s32 	%r123, %r122, 1;
	// begin inline asm
	st.relaxed.gpu.u32 [%rd512], %r123;
	// end inline asm
	// begin inline asm
	ld.relaxed.gpu.u32 %r124, [%rd512];
	// end inline asm
	add.s32 	%r125, %r124, 1;
	// begin inline asm
	st.relaxed.gpu.u32 [%rd512], %r125;
	// end inline asm
	// begin inline asm
	ld.relaxed.gpu.u32 %r126, [%rd512];
	// end inline asm
	add.s32 	%r127, %r126, 1;
	// begin inline asm
	st.relaxed.gpu.u32 [%rd512], %r127;
	// end inline asm
	// begin inline asm
	ld.relaxed.gpu.u32 %r128, [%rd512];
	// end inline asm
	add.s32 	%r129, %r128, 1;
	// begin inline asm
	st.relaxed.gpu.u32 [%rd512], %r129;
	// end inline asm
	// begin inline asm
	ld.relaxed.gpu.u32 %r130, [%rd512];
	// end inline asm
	add.s32 	%r131, %r130, 1;
	// begin inline asm
	st.relaxed.gpu.u32 [%rd512], %r131;
	// end inline asm
	// begin inline asm
	ld.relaxed.gpu.u32 %r132, [%rd512];
	// end inline asm
	add.s32 	%r133, %r132, 1;
	// begin inline asm
	st.relaxed.gpu.u32 [%rd512], %r133;
	// end inline asm
	// begin inline asm
	ld.relaxed.gpu.u32 %r134, [%rd512];
	// end inline asm
	add.s32 	%r135, %r134, 1;
	// begin inline asm
	st.relaxed.gpu.u32 [%rd512], %r135;
	// end inline asm
	// begin inline asm
	ld.relaxed.gpu.u32 %r136, [%rd512];
	// end inline asm
	add.s32 	%r137, %r136, 1;
	// begin inline asm
	st.relaxed.gpu.u32 [%rd512], %r137;
	// end inline asm
	// begin inline asm
	ld.relaxed.gpu.u32 %r138, [%rd512];
	// end inline asm
	add.s32 	%r139, %r138, 1;
	// begin inline asm
	st.relaxed.gpu.u32 [%rd512], %r139;
	// end inline asm
	// begin inline asm
	ld.relaxed.gpu.u32 %r140, [%rd512];
	// end inline asm
	add.s32 	%r141, %r140, 1;
	// begin inline asm
	st.relaxed.gpu.u32 [%rd512], %r141;
	// end inline asm
	// begin inline asm
	ld.relaxed.gpu.u32 %r142, [%rd512];
	// end inline asm
	add.s32 	%r143, %r142, 1;
	// begin inline asm
	st.relaxed.gpu.u32 [%rd512], %r143;
	// end inline asm
	// begin inline asm
	ld.relaxed.gpu.u32 %r144, [%rd512];
	// end inline asm
	add.s32 	%r145, %r144, 1;
	// begin inline asm
	st.relaxed.gpu.u32 [%rd512], %r145;
	// end inline asm
	// begin inline asm
	ld.relaxed.gpu.u32 %r146, [%rd512];
	// end inline asm
	add.s32 	%r147, %r146, 1;
	// begin inline asm
	st.relaxed.gpu.u32 [%rd512], %r147;
	// end inline asm
	// begin inline asm
	ld.relaxed.gpu.u32 %r148, [%rd512];
	// end inline asm
	add.s32 	%r149, %r148, 1;
	// begin inline asm
	st.relaxed.gpu.u32 [%rd512], %r149;
	// end inline asm
	// begin inline asm
	ld.relaxed.gpu.u32 %r150, [%rd512];
	// end inline asm
	add.s32 	%r151, %r150, 1;
	// begin inline asm
	st.relaxed.gpu.u32 [%rd512], %r151;
	// end inline asm
	// begin inline asm
	ld.relaxed.gpu.u32 %r152, [%rd512];
	// end inline asm
	add.s32 	%r153, %r152, 1;
	// begin inline asm
	st.relaxed.gpu.u32 [%rd512], %r153;
	// end inline asm
	// begin inline asm
	ld.relaxed.gpu.u32 %r154, [%rd512];
	// end inline asm
	add.s32 	%r155, %r154, 1;
	// begin inline asm
	st.relaxed.gpu.u32 [%rd512], %r155;
	// end inline asm
	// begin inline asm
	ld.relaxed.gpu.u32 %r156, [%rd512];
	// end inline asm
	add.s32 	%r157, %r156, 1;
	// begin inline asm
	st.relaxed.gpu.u32 [%rd512], %r157;
	// end inline asm
	// begin inline asm
	ld.relaxed.gpu.u32 %r158, [%rd512];
	// end inline asm
	add.s32 	%r159, %r158, 1;
	// begin inline asm
	st.relaxed.gpu.u32 [%rd512], %r159;
	// end inline asm
	// begin inline asm
	ld.relaxed.gpu.u32 %r160, [%rd512];
	// end inline asm
	add.s32 	%r161, %r160, 1;
	// begin inline asm
	st.relaxed.gpu.u32 [%rd512], %r161;
	// end inline asm
	// begin inline asm
	ld.relaxed.gpu.u32 %r162, [%rd512];
	// end inline asm
	add.s32 	%r163, %r162, 1;
	// begin inline asm
	st.relaxed.gpu.u32 [%rd512], %r163;
	// end inline asm
	// begin inline asm
	ld.relaxed.gpu.u32 %r164, [%rd512];
	// end inline asm
	add.s32 	%r165, %r164, 1;
	// begin inline asm
	st.relaxed.gpu.u32 [%rd512], %r165;
	// end inline asm
	// begin inline asm
	ld.relaxed.gpu.u32 %r166, [%rd512];
	// end inline asm
	add.s32 	%r167, %r166, 1;
	// begin inline asm
	st.relaxed.gpu.u32 [%rd512], %r167;
	// end inline asm
	// begin inline asm
	ld.relaxed.gpu.u32 %r168, [%rd512];
	// end inline asm
	add.s32 	%r169, %r168, 1;
	// begin inline asm
	st.relaxed.gpu.u32 [%rd512], %r169;
	// end inline asm
	// begin inline asm
	ld.relaxed.gpu.u32 %r170, [%rd512];
	// end inline asm
	add.s32 	%r171, %r170, 1;
	// begin inline asm
	st.relaxed.gpu.u32 [%rd512], %r171;
	// end inline asm
	// begin inline asm
	ld.relaxed.gpu.u32 %r172, [%rd512];
	// end inline asm
	add.s32 	%r173, %r172, 1;
	// begin inline asm
	st.relaxed.gpu.u32 [%rd512], %r173;
	// end inline asm
	// begin inline asm
	ld.relaxed.gpu.u32 %r174, [%rd512];
	// end inline asm
	add.s32 	%r175, %r174, 1;
	// begin inline asm
	st.relaxed.gpu.u32 [%rd512], %r175;
	// end inline asm
	// begin inline asm
	ld.relaxed.gpu.u32 %r176, [%rd512];
	// end inline asm
	add.s32 	%r177, %r176, 1;
	// begin inline asm
	st.relaxed.gpu.u32 [%rd512], %r177;
	// end inline asm
	// begin inline asm
	ld.relaxed.gpu.u32 %r178, [%rd512];
	// end inline asm
	add.s32 	%r179, %r178, 1;
	// begin inline asm
	st.relaxed.gpu.u32 [%rd512], %r179;
	// end inline asm
	// begin inline asm
	ld.relaxed.gpu.u32 %r180, [%rd512];
	// end inline asm
	add.s32 	%r181, %r180, 1;
	// begin inline asm
	st.relaxed.gpu.u32 [%rd512], %r181;
	// end inline asm
	// begin inline asm
	ld.relaxed.gpu.u32 %r182, [%rd512];
	// end inline asm
	add.s32 	%r183, %r182, 1;
	// begin inline asm
	st.relaxed.gpu.u32 [%rd512], %r183;
	// end inline asm
	// begin inline asm
	ld.relaxed.gpu.u32 %r184, [%rd512];
	// end inline asm
	add.s32 	%r185, %r184, 1;
	// begin inline asm
	st.relaxed.gpu.u32 [%rd512], %r185;
	// end inline asm
	// begin inline asm
	ld.relaxed.gpu.u32 %r186, [%rd512];
	// end inline asm
	add.s32 	%r187, %r186, 1;
	// begin inline asm
	st.relaxed.gpu.u32 [%rd512], %r187;
	// end inline asm
	// begin inline asm
	ld.relaxed.gpu.u32 %r188, [%rd512];
	// end inline asm
	add.s32 	%r189, %r188, 1;
	// begin inline asm
	st.relaxed.gpu.u32 [%rd512], %r189;
	// end inline asm
	// begin inline asm
	ld.relaxed.gpu.u32 %r190, [%rd512];
	// end inline asm
	add.s32 	%r191, %r190, 1;
	// begin inline asm
	st.relaxed.gpu.u32 [%rd512], %r191;
	// end inline asm
	// begin inline asm
	ld.relaxed.gpu.u32 %r192, [%rd512];
	// end inline asm
	add.s32 	%r193, %r192, 1;
	// begin inline asm
	st.relaxed.gpu.u32 [%rd512], %r193;
	// end inline asm
	// begin inline asm
	ld.relaxed.gpu.u32 %r194, [%rd512];
	// end inline asm
	add.s32 	%r195, %r194, 1;
	// begin inline asm
	st.relaxed.gpu.u32 [%rd512], %r195;
	// end inline asm
	// begin inline asm
	ld.relaxed.gpu.u32 %r196, [%rd512];
	// end inline asm
	add.s32 	%r197, %r196, 1;
	// begin inline asm
	st.relaxed.gpu.u32 [%rd512], %r197;
	// end inline asm
	// begin inline asm
	ld.relaxed.gpu.u32 %r198, [%rd512];
	// end inline asm
	add.s32 	%r199, %r198, 1;
	// begin inline asm
	st.relaxed.gpu.u32 [%rd512], %r199;
	// end inline asm
	// begin inline asm
	ld.relaxed.gpu.u32 %r200, [%rd512];
	// end inline asm
	add.s32 	%r201, %r200, 1;
	// begin inline asm
	st.relaxed.gpu.u32 [%rd512], %r201;
	// end inline asm
	// begin inline asm
	ld.relaxed.gpu.u32 %r202, [%rd512];
	// end inline asm
	add.s32 	%r203, %r202, 1;
	// begin inline asm
	st.relaxed.gpu.u32 [%rd512], %r203;
	// end inline asm
	// begin inline asm
	ld.relaxed.gpu.u32 %r204, [%rd512];
	// end inline asm
	add.s32 	%r205, %r204, 1;
	// begin inline asm
	st.relaxed.gpu.u32 [%rd512], %r205;
	// end inline asm
	// begin inline asm
	ld.relaxed.gpu.u32 %r206, [%rd512];
	// end inline asm
	add.s32 	%r207, %r206, 1;
	// begin inline asm
	st.relaxed.gpu.u32 [%rd512], %r207;
	// end inline asm
	// begin inline asm
	ld.relaxed.gpu.u32 %r208, [%rd512];
	// end inline asm
	add.s32 	%r209, %r208, 1;
	// begin inline asm
	st.relaxed.gpu.u32 [%rd512], %r209;
	// end inline asm
	// begin inline asm
	ld.relaxed.gpu.u32 %r210, [%rd512];
	// end inline asm
	add.s32 	%r211, %r210, 1;
	// begin inline asm
	st.relaxed.gpu.u32 [%rd512], %r211;
	// end inline asm
	// begin inline asm
	ld.relaxed.gpu.u32 %r212, [%rd512];
	// end inline asm
	add.s32 	%r213, %r212, 1;
	// begin inline asm
	st.relaxed.gpu.u32 [%rd512], %r213;
	// end inline asm
	// begin inline asm
	ld.relaxed.gpu.u32 %r214, [%rd512];
	// end inline asm
	add.s32 	%r215, %r214, 1;
	// begin inline asm
	st.relaxed.gpu.u32 [%rd512], %r215;
	// end inline asm
	// begin inline asm
	ld.relaxed.gpu.u32 %r216, [%rd512];
	// end inline asm
	add.s32 	%r217, %r216, 1;
	// begin inline asm
	st.relaxed.gpu.u32 [%rd512], %r217;
	// end inline asm
	// begin inline asm
	ld.relaxed.gpu.u32 %r218, [%rd512];
	// end inline asm
	add.s32 	%r219, %r218, 1;
	// begin inline asm
	st.relaxed.gpu.u32 [%rd512], %r219;
	// end inline asm
	// begin inline asm
	ld.relaxed.gpu.u32 %r220, [%rd512];
	// end inline asm
	add.s32 	%r221, %r220, 1;
	// begin inline asm
	st.relaxed.gpu.u32 [%rd512], %r221;
	// end inline asm
	// begin inline asm
	ld.relaxed.gpu.u32 %r222, [%rd512];
	// end inline asm
	add.s32 	%r223, %r222, 1;
	// begin inline asm
	st.relaxed.gpu.u32 [%rd512], %r223;
	// end inline asm
	// begin inline asm
	ld.relaxed.gpu.u32 %r224, [%rd512];
	// end inline asm
	add.s32 	%r225, %r224, 1;
	// begin inline asm
	st.relaxed.gpu.u32 [%rd512], %r225;
	// end inline asm
	// begin inline asm
	ld.relaxed.gpu.u32 %r226, [%rd512];
	// end inline asm
	add.s32 	%r227, %r226, 1;
	// begin inline asm
	st.relaxed.gpu.u32 [%rd512], %r227;
	// end inline asm
	// begin inline asm
	ld.relaxed.gpu.u32 %r228, [%rd512];
	// end inline asm
	add.s32 	%r229, %r228, 1;
	// begin inline asm
	st.relaxed.gpu.u32 [%rd512], %r229;
	// end inline asm
	// begin inline asm
	ld.relaxed.gpu.u32 %r230, [%rd512];
	// end inline asm
	add.s32 	%r231, %r230, 1;
	// begin inline asm
	st.relaxed.gpu.u32 [%rd512], %r231;
	// end inline asm
	// begin inline asm
	ld.relaxed.gpu.u32 %r232, [%rd512];
	// end inline asm
	add.s32 	%r233, %r232, 1;
	// begin inline asm
	st.relaxed.gpu.u32 [%rd512], %r233;
	// end inline asm
	// begin inline asm
	ld.relaxed.gpu.u32 %r234, [%rd512];
	// end inline asm
	add.s32 	%r235, %r234, 1;
	// begin inline asm
	st.relaxed.gpu.u32 [%rd512], %r235;
	// end inline asm
	// begin inline asm
	ld.relaxed.gpu.u32 %r236, [%rd512];
	// end inline asm
	add.s32 	%r237, %r236, 1;
	// begin inline asm
	st.relaxed.gpu.u32 [%rd512], %r237;
	// end inline asm
	// begin inline asm
	ld.relaxed.gpu.u32 %r238, [%rd512];
	// end inline asm
	add.s32 	%r239, %r238, 1;
	// begin inline asm
	st.relaxed.gpu.u32 [%rd512], %r239;
	// end inline asm
	// begin inline asm
	ld.relaxed.gpu.u32 %r240, [%rd512];
	// end inline asm
	add.s32 	%r241, %r240, 1;
	// begin inline asm
	st.relaxed.gpu.u32 [%rd512], %r241;
	// end inline asm
	// begin inline asm
	ld.relaxed.gpu.u32 %r242, [%rd512];
	// end inline asm
	add.s32 	%r243, %r242, 1;
	// begin inline asm
	st.relaxed.gpu.u32 [%rd512], %r243;
	// end inline asm
	// begin inline asm
	ld.relaxed.gpu.u32 %r244, [%rd512];
	// end inline asm
	add.s32 	%r245, %r244, 1;
	// begin inline asm
	st.relaxed.gpu.u32 [%rd512], %r245;
	// end inline asm
	// begin inline asm
	ld.relaxed.gpu.u32 %r246, [%rd512];
	// end inline asm
	add.s32 	%r247, %r246, 1;
	// begin inline asm
	st.relaxed.gpu.u32 [%rd512], %r247;
	// end inline asm
	// begin inline asm
	ld.relaxed.gpu.u32 %r248, [%rd512];
	// end inline asm
	add.s32 	%r249, %r248, 1;
	// begin inline asm
	st.relaxed.gpu.u32 [%rd512], %r249;
	// end inline asm
	// begin inline asm
	ld.relaxed.gpu.u32 %r250, [%rd512];
	// end inline asm
	add.s32 	%r251, %r250, 1;
	// begin inline asm
	st.relaxed.gpu.u32 [%rd512], %r251;
	// end inline asm
	// begin inline asm
	ld.relaxed.gpu.u32 %r252, [%rd512];
	// end inline asm
	add.s32 	%r253, %r252, 1;
	// begin inline asm
	st.relaxed.gpu.u32 [%rd512], %r253;
	// end inline asm
	// begin inline asm
	ld.relaxed.gpu.u32 %r254, [%rd512];
	// end inline asm
	add.s32 	%r255, %r254, 1;
	// begin inline asm
	st.relaxed.gpu.u32 [%rd512], %r255;
	// end inline asm
	// begin inline asm
	ld.relaxed.gpu.u32 %r256, [%rd512];
	// end inline asm
	add.s32 	%r257, %r256, 1;
	// begin inline asm
	st.relaxed.gpu.u32 [%rd512], %r257;
	// end inline asm
	// begin inline asm
	ld.relaxed.gpu.u32 %r258, [%rd512];
	// end inline asm
	add.s32 	%r259, %r258, 1;
	// begin inline asm
	st.relaxed.gpu.u32 [%rd512], %r259;
	// end inline asm
	// begin inline asm
	ld.relaxed.gpu.u32 %r260, [%rd512];
	// end inline asm
	add.s32 	%r261, %r260, 1;
	// begin inline asm
	st.relaxed.gpu.u32 [%rd512], %r261;
	// end inline asm
	// begin inline asm
	ld.relaxed.gpu.u32 %r262, [%rd512];
	// end inline asm
	add.s32 	%r263, %r262, 1;
	// begin inline asm
	st.relaxed.gpu.u32 [%rd512], %r263;
	// end inline asm
	// begin inline asm
	ld.relaxed.gpu.u32 %r264, [%rd512];
	// end inline asm
	add.s32 	%r265, %r264, 1;
	// begin inline asm
	st.relaxed.gpu.u32 [%rd512], %r265;
	// end inline asm
	// begin inline asm
	ld.relaxed.gpu.u32 %r266, [%rd512];
	// end inline asm
	add.s32 	%r267, %r266, 1;
	// begin inline asm
	st.relaxed.gpu.u32 [%rd512], %r267;
	// end inline asm
	// begin inline asm
	ld.relaxed.gpu.u32 %r268, [%rd512];
	// end inline asm
	add.s32 	%r269, %r268, 1;
	// begin inline asm
	st.relaxed.gpu.u32 [%rd512], %r269;
	// end inline asm
	// begin inline asm
	ld.relaxed.gpu.u32 %r270, [%rd512];
	// end inline asm
	add.s32 	%r271, %r270, 1;
	// begin inline asm
	st.relaxed.gpu.u32 [%rd512], %r271;
	// end inline asm
	// begin inline asm
	ld.relaxed.gpu.u32 %r272, [%rd512];
	// end inline asm
	add.s32 	%r273, %r272, 1;
	// begin inline asm
	st.relaxed.gpu.u32 [%rd512], %r273;
	// end inline asm
	// begin inline asm
	ld.relaxed.gpu.u32 %r274, [%rd512];
	// end inline asm
	add.s32 	%r275, %r274, 1;
	// begin inline asm
	st.relaxed.gpu.u32 [%rd512], %r275;
	// end inline asm
	// begin inline asm
	ld.relaxed.gpu.u32 %r276, [%rd512];
	// end inline asm
	add.s32 	%r277, %r276, 1;
	// begin inline asm
	st.relaxed.gpu.u32 [%rd512], %r277;
	// end inline asm
	// begin inline asm
	ld.relaxed.gpu.u32 %r278, [%rd512];
	// end inline asm
	add.s32 	%r279, %r278, 1;
	// begin inline asm
	st.relaxed.gpu.u32 [%rd512], %r279;
	// end inline asm
	// begin inline asm
	ld.relaxed.gpu.u32 %r280, [%rd512];
	// end inline asm
	add.s32 	%r281, %r280, 1;
	// begin inline asm
	st.relaxed.gpu.u32 [%rd512], %r281;
	// end inline asm
	// begin inline asm
	ld.relaxed.gpu.u32 %r282, [%rd512];
	// end inline asm
	add.s32 	%r283, %r282, 1;
	// begin inline asm
	st.relaxed.gpu.u32 [%rd512], %r283;
	// end inline asm
	// begin inline asm
	ld.relaxed.gpu.u32 %r284, [%rd512];
	// end inline asm
	add.s32 	%r285, %r284, 1;
	// begin inline asm
	st.relaxed.gpu.u32 [%rd512], %r285;
	// end inline asm
	// begin inline asm
	ld.relaxed.gpu.u32 %r286, [%rd512];
	// end inline asm
	add.s32 	%r287, %r286, 1;
	// begin inline asm
	st.relaxed.gpu.u32 [%rd512], %r287;
	// end inline asm
	// begin inline asm
	ld.relaxed.gpu.u32 %r288, [%rd512];
	// end inline asm
	add.s32 	%r289, %r288, 1;
	// begin inline asm
	st.relaxed.gpu.u32 [%rd512], %r289;
	// end inline asm
	// begin inline asm
	ld.relaxed.gpu.u32 %r290, [%rd512];
	// end inline asm
	add.s32 	%r291, %r290, 1;
	// begin inline asm
	st.relaxed.gpu.u32 [%rd512], %r291;
	// end inline asm
	// begin inline asm
	ld.relaxed.gpu.u32 %r292, [%rd512];
	// end inline asm
	add.s32 	%r293, %r292, 1;
	// begin inline asm
	st.relaxed.gpu.u32 [%rd512], %r293;
	// end inline asm
	// begin inline asm
	ld.relaxed.gpu.u32 %r294, [%rd512];
	// end inline asm
	add.s32 	%r295, %r294, 1;
	// begin inline asm
	st.relaxed.gpu.u32 [%rd512], %r295;
	// end inline asm
	// begin inline asm
	ld.relaxed.gpu.u32 %r296, [%rd512];
	// end inline asm
	add.s32 	%r297, %r296, 1;
	// begin inline asm
	st.relaxed.gpu.u32 [%rd512], %r297;
	// end inline asm
	// begin inline asm
	ld.relaxed.gpu.u32 %r298, [%rd512];
	// end inline asm
	add.s32 	%r299, %r298, 1;
	// begin inline asm
	st.relaxed.gpu.u32 [%rd512], %r299;
	// end inline asm
	// begin inline asm
	ld.relaxed.gpu.u32 %r300, [%rd512];
	// end inline asm
	add.s32 	%r301, %r300, 1;
	// begin inline asm
	st.relaxed.gpu.u32 [%rd512], %r301;
	// end inline asm
	// begin inline asm
	ld.relaxed.gpu.u32 %r302, [%rd512];
	// end inline asm
	add.s32 	%r303, %r302, 1;
	// begin inline asm
	st.relaxed.gpu.u32 [%rd512], %r303;
	// end inline asm
	// begin inline asm
	ld.relaxed.gpu.u32 %r304, [%rd512];
	// end inline asm
	add.s32 	%r305, %r304, 1;
	// begin inline asm
	st.relaxed.gpu.u32 [%rd512], %r305;
	// end inline asm
	// begin inline asm
	ld.relaxed.gpu.u32 %r306, [%rd512];
	// end inline asm
	add.s32 	%r307, %r306, 1;
	// begin inline asm
	st.relaxed.gpu.u32 [%rd512], %r307;
	// end inline asm
	// begin inline asm
	ld.relaxed.gpu.u32 %r308, [%rd512];
	// end inline asm
	add.s32 	%r309, %r308, 1;
	// begin inline asm
	st.relaxed.gpu.u32 [%rd512], %r309;
	// end inline asm
	// begin inline asm
	ld.relaxed.gpu.u32 %r310, [%rd512];
	// end inline asm
	add.s32 	%r311, %r310, 1;
	// begin inline asm
	st.relaxed.gpu.u32 [%rd512], %r311;
	// end inline asm
	// begin inline asm
	ld.relaxed.gpu.u32 %r312, [%rd512];
	// end inline asm
	add.s32 	%r313, %r312, 1;
	// begin inline asm
	st.relaxed.gpu.u32 [%rd512], %r313;
	// end inline asm
	// begin inline asm
	ld.relaxed.gpu.u32 %r314, [%rd512];
	// end inline asm
	add.s32 	%r315, %r314, 1;
	// begin inline asm
	st.relaxed.gpu.u32 [%rd512], %r315;
	// end inline asm
	// begin inline asm
	ld.relaxed.gpu.u32 %r316, [%rd512];
	// end inline asm
	add.s32 	%r317, %r316, 1;
	// begin inline asm
	st.relaxed.gpu.u32 [%rd512], %r317;
	// end inline asm
	// begin inline asm
	ld.relaxed.gpu.u32 %r318, [%rd512];
	// end inline asm
	add.s32 	%r319, %r318, 1;
	// begin inline asm
	st.relaxed.gpu.u32 [%rd512], %r319;
	// end inline asm
	// begin inline asm
	ld.relaxed.gpu.u32 %r320, [%rd512];
	// end inline asm
	add.s32 	%r321, %r320, 1;
	// begin inline asm
	st.relaxed.gpu.u32 [%rd512], %r321;
	// end inline asm
	// begin inline asm
	ld.relaxed.gpu.u32 %r322, [%rd512];
	// end inline asm
	add.s32 	%r323, %r322, 1;
	// begin inline asm
	st.relaxed.gpu.u32 [%rd512], %r323;
	// end inline asm
	// begin inline asm
	ld.relaxed.gpu.u32 %r324, [%rd512];
	// end inline asm
	add.s32 	%r325, %r324, 1;
	// begin inline asm
	st.relaxed.gpu.u32 [%rd512], %r325;
	// end inline asm
	// begin inline asm
	ld.relaxed.gpu.u32 %r326, [%rd512];
	// end inline asm
	add.s32 	%r327, %r326, 1;
	// begin inline asm
	st.relaxed.gpu.u32 [%rd512], %r327;
	// end inline asm
	// begin inline asm
	ld.relaxed.gpu.u32 %r328, [%rd512];
	// end inline asm
	add.s32 	%r329, %r328, 1;
	// begin inline asm
	st.relaxed.gpu.u32 [%rd512], %r329;
	// end inline asm
	// begin inline asm
	ld.relaxed.gpu.u32 %r330, [%rd512];
	// end inline asm
	add.s32 	%r331, %r330, 1;
	// begin inline asm
	st.relaxed.gpu.u32 [%rd512], %r331;
	// end inline asm
	// begin inline asm
	ld.relaxed.gpu.u32 %r332, [%rd512];
	// end inline asm
	add.s32 	%r333, %r332, 1;
	// begin inline asm
	st.relaxed.gpu.u32 [%rd512], %r333;
	// end inline asm
	// begin inline asm
	ld.relaxed.gpu.u32 %r334, [%rd512];
	// end inline asm
	add.s32 	%r335, %r334, 1;
	// begin inline asm
	st.relaxed.gpu.u32 [%rd512], %r335;
	// end inline asm
	// begin inline asm
	ld.relaxed.gpu.u32 %r336, [%rd512];
	// end inline asm
	add.s32 	%r337, %r336, 1;
	// begin inline asm
	st.relaxed.gpu.u32 [%rd512], %r337;
	// end inline asm
	// begin inline asm
	ld.relaxed.gpu.u32 %r338, [%rd512];
	// end inline asm
	add.s32 	%r339, %r338, 1;
	// begin inline asm
	st.relaxed.gpu.u32 [%rd512], %r339;
	// end inline asm
	// begin inline asm
	ld.relaxed.gpu.u32 %r340, [%rd512];
	// end inline asm
	add.s32 	%r341, %r340, 1;
	// begin inline asm
	st.relaxed.gpu.u32 [%rd512], %r341;
	// end inline asm
	// begin inline asm
	ld.relaxed.gpu.u32 %r342, [%rd512];
	// end inline asm
	add.s32 	%r343, %r342, 1;
	// begin inline asm
	st.relaxed.gpu.u32 [%rd512], %r343;
	// end inline asm
	// begin inline asm
	ld.relaxed.gpu.u32 %r344, [%rd512];
	// end inline asm
	add.s32 	%r345, %r344, 1;
	// begin inline asm
	st.relaxed.gpu.u32 [%rd512], %r345;
	// end inline asm
	// begin inline asm
	ld.relaxed.gpu.u32 %r346, [%rd512];
	// end inline asm
	add.s32 	%r347, %r346, 1;
	// begin inline asm
	st.relaxed.gpu.u32 [%rd512], %r347;
	// end inline asm
	// begin inline asm
	ld.relaxed.gpu.u32 %r348, [%rd512];
	// end inline asm
	add.s32 	%r349, %r348, 1;
	// begin inline asm
	st.relaxed.gpu.u32 [%rd512], %r349;
	// end inline asm
	// begin inline asm
	ld.relaxed.gpu.u32 %r350, [%rd512];
	// end inline asm
	add.s32 	%r351, %r350, 1;
	// begin inline asm
	st.relaxed.gpu.u32 [%rd512], %r351;
	// end inline asm
	// begin inline asm
	ld.relaxed.gpu.u32 %r352, [%rd512];
	// end inline asm
	add.s32 	%r353, %r352, 1;
	// begin inline asm
	st.relaxed.gpu.u32 [%rd512], %r353;
	// end inline asm
	// begin inline asm
	ld.relaxed.gpu.u32 %r354, [%rd512];
	// end inline asm
	add.s32 	%r355, %r354, 1;
	// begin inline asm
	st.relaxed.gpu.u32 [%rd512], %r355;
	// end inline asm
	// begin inline asm
	ld.relaxed.gpu.u32 %r356, [%rd512];
	// end inline asm
	add.s32 	%r357, %r356, 1;
	// begin inline asm
	st.relaxed.gpu.u32 [%rd512], %r357;
	// end inline asm
	// begin inline asm
	ld.relaxed.gpu.u32 %r358, [%rd512];
	// end inline asm
	add.s32 	%r359, %r358, 1;
	// begin inline asm
	st.relaxed.gpu.u32 [%rd512], %r359;
	// end inline asm
	// begin inline asm
	ld.relaxed.gpu.u32 %r360, [%rd512];
	// end inline asm
	add.s32 	%r361, %r360, 1;
	// begin inline asm
	st.relaxed.gpu.u32 [%rd512], %r361;
	// end inline asm
	// begin inline asm
	ld.relaxed.gpu.u32 %r362, [%rd512];
	// end inline asm
	add.s32 	%r363, %r362, 1;
	// begin inline asm
	st.relaxed.gpu.u32 [%rd512], %r363;
	// end inline asm
	// begin inline asm
	ld.relaxed.gpu.u32 %r364, [%rd512];
	// end inline asm
	add.s32 	%r365, %r364, 1;
	// begin inline asm
	st.relaxed.gpu.u32 [%rd512], %r365;
	// end inline asm
	// begin inline asm
	ld.relaxed.gpu.u32 %r366, [%rd512];
	// end inline asm
	add.s32 	%r367, %r366, 1;
	// begin inline asm
	st.relaxed.gpu.u32 [%rd512], %r367;
	// end inline asm
	// begin inline asm
	ld.relaxed.gpu.u32 %r368, [%rd512];
	// end inline asm
	add.s32 	%r369, %r368, 1;
	// begin inline asm
	st.relaxed.gpu.u32 [%rd512], %r369;
	// end inline asm
	// begin inline asm
	ld.relaxed.gpu.u32 %r370, [%rd512];
	// end inline asm
	add.s32 	%r371, %r370, 1;
	// begin inline asm
	st.relaxed.gpu.u32 [%rd512], %r371;
	// end inline asm
	// begin inline asm
	ld.relaxed.gpu.u32 %r372, [%rd512];
	// end inline asm
	add.s32 	%r373, %r372, 1;
	// begin inline asm
	st.relaxed.gpu.u32 [%rd512], %r373;
	// end inline asm
	// begin inline asm
	ld.relaxed.gpu.u32 %r374, [%rd512];
	// end inline asm
	add.s32 	%r375, %r374, 1;
	// begin inline asm
	st.relaxed.gpu.u32 [%rd512], %r375;
	// end inline asm
	// begin inline asm
	ld.relaxed.gpu.u32 %r376, [%rd512];
	// end inline asm
	add.s32 	%r377, %r376, 1;
	// begin inline asm
	st.relaxed.gpu.u32 [%rd512], %r377;
	// end inline asm
	// begin inline asm
	ld.relaxed.gpu.u32 %r378, [%rd512];
	// end inline asm
	add.s32 	%r379, %r378, 1;
	// begin inline asm
	st.relaxed.gpu.u32 [%rd512], %r379;
	// end inline asm
	// begin inline asm
	ld.relaxed.gpu.u32 %r380, [%rd512];
	// end inline asm
	add.s32 	%r381, %r380, 1;
	// begin inline asm
	st.relaxed.gpu.u32 [%rd512], %r381;
	// end inline asm
	// begin inline asm
	ld.relaxed.gpu.u32 %r382, [%rd512];
	// end inline asm
	add.s32 	%r383, %r382, 1;
	// begin inline asm
	st.relaxed.gpu.u32 [%rd512], %r383;
	// end inline asm
	// begin inline asm
	ld.relaxed.gpu.u32 %r384, [%rd512];
	// end inline asm
	add.s32 	%r385, %r384, 1;
	// begin inline asm
	st.relaxed.gpu.u32 [%rd512], %r385;
	// end inline asm
	// begin inline asm
	ld.relaxed.gpu.u32 %r386, [%rd512];
	// end inline asm
	add.s32 	%r387, %r386, 1;
	// begin inline asm
	st.relaxed.gpu.u32 [%rd512], %r387;
	// end inline asm
	// begin inline asm
	ld.relaxed.gpu.u32 %r388, [%rd512];
	// end inline asm
	add.s32 	%r389, %r388, 1;
	// begin inline asm
	st.relaxed.gpu.u32 [%rd512], %r389;
	// end inline asm
	// begin inline asm
	ld.relaxed.gpu.u32 %r390, [%rd512];
	// end inline asm
	add.s32 	%r391, %r390, 1;
	// begin inline asm
	st.relaxed.gpu.u32 [%rd512], %r391;
	// end inline asm
	// begin inline asm
	ld.relaxed.gpu.u32 %r392, [%rd512];
	// end inline asm
	add.s32 	%r393, %r392, 1;
	// begin inline asm
	st.relaxed.gpu.u32 [%rd512], %r393;
	// end inline asm
	// begin inline asm
	ld.relaxed.gpu.u32 %r394, [%rd512];
	// end inline asm
	add.s32 	%r395, %r394, 1;
	// begin inline asm
	st.relaxed.gpu.u32 [%rd512], %r395;
	// end inline asm
	// begin inline asm
	ld.relaxed.gpu.u32 %r396, [%rd512];
	// end inline asm
	add.s32 	%r397, %r396, 1;
	// begin inline asm
	st.relaxed.gpu.u32 [%rd512], %r397;
	// end inline asm
	// begin inline asm
	ld.relaxed.gpu.u32 %r398, [%rd512];
	// end inline asm
	add.s32 	%r399, %r398, 1;
	// begin inline asm
	st.relaxed.gpu.u32 [%rd512], %r399;
	// end inline asm
	// begin inline asm
	ld.relaxed.gpu.u32 %r400, [%rd512];
	// end inline asm
	add.s32 	%r401, %r400, 1;
	// begin inline asm
	st.relaxed.gpu.u32 [%rd512], %r401;
	// end inline asm
	// begin inline asm
	ld.relaxed.gpu.u32 %r402, [%rd512];
	// end inline asm
	add.s32 	%r403, %r402, 1;
	// begin inline asm
	st.relaxed.gpu.u32 [%rd512], %r403;
	// end inline asm
	// begin inline asm
	ld.relaxed.gpu.u32 %r404, [%rd512];
	// end inline asm
	add.s32 	%r405, %r404, 1;
	// begin inline asm
	st.relaxed.gpu.u32 [%rd512], %r405;
	// end inline asm
	// begin inline asm
	ld.relaxed.gpu.u32 %r406, [%rd512];
	// end inline asm
	add.s32 	%r407, %r406, 1;
	// begin inline asm
	st.relaxed.gpu.u32 [%rd512], %r407;
	// end inline asm
	// begin inline asm
	ld.relaxed.gpu.u32 %r408, [%rd512];
	// end inline asm
	add.s32 	%r409, %r408, 1;
	// begin inline asm
	st.relaxed.gpu.u32 [%rd512], %r409;
	// end inline asm
	// begin inline asm
	ld.relaxed.gpu.u32 %r410, [%rd512];
	// end inline asm
	add.s32 	%r411, %r410, 1;
	// begin inline asm
	st.relaxed.gpu.u32 [%rd512], %r411;
	// end inline asm
	// begin inline asm
	ld.relaxed.gpu.u32 %r412, [%rd512];
	// end inline asm
	add.s32 	%r413, %r412, 1;
	// begin inline asm
	st.relaxed.gpu.u32 [%rd512], %r413;
	// end inline asm
	// begin inline asm
	ld.relaxed.gpu.u32 %r414, [%rd512];
	// end inline asm
	add.s32 	%r415, %r414, 1;
	// begin inline asm
	st.relaxed.gpu.u32 [%rd512], %r415;
	// end inline asm
	// begin inline asm
	ld.relaxed.gpu.u32 %r416, [%rd512];
	// end inline asm
	add.s32 	%r417, %r416, 1;
	// begin inline asm
	st.relaxed.gpu.u32 [%rd512], %r417;
	// end inline asm
	// begin inline asm
	ld.relaxed.gpu.u32 %r418, [%rd512];
	// end inline asm
	add.s32 	%r419, %r418, 1;
	// begin inline asm
	st.relaxed.gpu.u32 [%rd512], %r419;
	// end inline asm
	// begin inline asm
	ld.relaxed.gpu.u32 %r420, [%rd512];
	// end inline asm
	add.s32 	%r421, %r420, 1;
	// begin inline asm
	st.relaxed.gpu.u32 [%rd512], %r421;
	// end inline asm
	// begin inline asm
	ld.relaxed.gpu.u32 %r422, [%rd512];
	// end inline asm
	add.s32 	%r423, %r422, 1;
	// begin inline asm
	st.relaxed.gpu.u32 [%rd512], %r423;
	// end inline asm
	// begin inline asm
	ld.relaxed.gpu.u32 %r424, [%rd512];
	// end inline asm
	add.s32 	%r425, %r424, 1;
	// begin inline asm
	st.relaxed.gpu.u32 [%rd512], %r425;
	// end inline asm
	// begin inline asm
	ld.relaxed.gpu.u32 %r426, [%rd512];
	// end inline asm
	add.s32 	%r427, %r426, 1;
	// begin inline asm
	st.relaxed.gpu.u32 [%rd512], %r427;
	// end inline asm
	// begin inline asm
	ld.relaxed.gpu.u32 %r428, [%rd512];
	// end inline asm
	add.s32 	%r429, %r428, 1;
	// begin inline asm
	st.relaxed.gpu.u32 [%rd512], %r429;
	// end inline asm
	// begin inline asm
	ld.relaxed.gpu.u32 %r430, [%rd512];
	// end inline asm
	add.s32 	%r431, %r430, 1;
	// begin inline asm
	st.relaxed.gpu.u32 [%rd512], %r431;
	// end inline asm
	// begin inline asm
	ld.relaxed.gpu.u32 %r432, [%rd512];
	// end inline asm
	add.s32 	%r433, %r432, 1;
	// begin inline asm
	st.relaxed.gpu.u32 [%rd512], %r433;
	// end inline asm
	// begin inline asm
	ld.relaxed.gpu.u32 %r434, [%rd512];
	// end inline asm
	add.s32 	%r435, %r434, 1;
	// begin inline asm
	st.relaxed.gpu.u32 [%rd512], %r435;
	// end inline asm
	// begin inline asm
	ld.relaxed.gpu.u32 %r436, [%rd512];
	// end inline asm
	add.s32 	%r437, %r436, 1;
	// begin inline asm
	st.relaxed.gpu.u32 [%rd512], %r437;
	// end inline asm
	// begin inline asm
	ld.relaxed.gpu.u32 %r438, [%rd512];
	// end inline asm
	add.s32 	%r439, %r438, 1;
	// begin inline asm
	st.relaxed.gpu.u32 [%rd512], %r439;
	// end inline asm
	// begin inline asm
	ld.relaxed.gpu.u32 %r440, [%rd512];
	// end inline asm
	add.s32 	%r441, %r440, 1;
	// begin inline asm
	st.relaxed.gpu.u32 [%rd512], %r441;
	// end inline asm
	// begin inline asm
	ld.relaxed.gpu.u32 %r442, [%rd512];
	// end inline asm
	add.s32 	%r443, %r442, 1;
	// begin inline asm
	st.relaxed.gpu.u32 [%rd512], %r443;
	// end inline asm
	// begin inline asm
	ld.relaxed.gpu.u32 %r444, [%rd512];
	// end inline asm
	add.s32 	%r445, %r444, 1;
	// begin inline asm
	st.relaxed.gpu.u32 [%rd512], %r445;
	// end inline asm
	// begin inline asm
	ld.relaxed.gpu.u32 %r446, [%rd512];
	// end inline asm
	add.s32 	%r447, %r446, 1;
	// begin inline asm
	st.relaxed.gpu.u32 [%rd512], %r447;
	// end inline asm
	// begin inline asm
	ld.relaxed.gpu.u32 %r448, [%rd512];
	// end inline asm
	add.s32 	%r449, %r448, 1;
	// begin inline asm
	st.relaxed.gpu.u32 [%rd512], %r449;
	// end inline asm
	// begin inline asm
	ld.relaxed.gpu.u32 %r450, [%rd512];
	// end inline asm
	add.s32 	%r451, %r450, 1;
	// begin inline asm
	st.relaxed.gpu.u32 [%rd512], %r451;
	// end inline asm
	// begin inline asm
	ld.relaxed.gpu.u32 %r452, [%rd512];
	// end inline asm
	add.s32 	%r453, %r452, 1;
	// begin inline asm
	st.relaxed.gpu.u32 [%rd512], %r453;
	// end inline asm
	// begin inline asm
	ld.relaxed.gpu.u32 %r454, [%rd512];
	// end inline asm
	add.s32 	%r455, %r454, 1;
	// begin inline asm
	st.relaxed.gpu.u32 [%rd512], %r455;
	// end inline asm
	// begin inline asm
	ld.relaxed.gpu.u32 %r456, [%rd512];
	// end inline asm
	add.s32 	%r457, %r456, 1;
	// begin inline asm
	st.relaxed.gpu.u32 [%rd512], %r457;
	// end inline asm
	// begin inline asm
	ld.relaxed.gpu.u32 %r458, [%rd512];
	// end inline asm
	add.s32 	%r459, %r458, 1;
	// begin inline asm
	st.relaxed.gpu.u32 [%rd512], %r459;
	// end inline asm
	// begin inline asm
	ld.relaxed.gpu.u32 %r460, [%rd512];
	// end inline asm
	add.s32 	%r461, %r460, 1;
	// begin inline asm
	st.relaxed.gpu.u32 [%rd512], %r461;
	// end inline asm
	// begin inline asm
	ld.relaxed.gpu.u32 %r462, [%rd512];
	// end inline asm
	add.s32 	%r463, %r462, 1;
	// begin inline asm
	st.relaxed.gpu.u32 [%rd512], %r463;
	// end inline asm
	// begin inline asm
	ld.relaxed.gpu.u32 %r464, [%rd512];
	// end inline asm
	add.s32 	%r465, %r464, 1;
	// begin inline asm
	st.relaxed.gpu.u32 [%rd512], %r465;
	// end inline asm
	// begin inline asm
	ld.relaxed.gpu.u32 %r466, [%rd512];
	// end inline asm
	add.s32 	%r467, %r466, 1;
	// begin inline asm
	st.relaxed.gpu.u32 [%rd512], %r467;
	// end inline asm
	// begin inline asm
	ld.relaxed.gpu.u32 %r468, [%rd512];
	// end inline asm
	add.s32 	%r469, %r468, 1;
	// begin inline asm
	st.relaxed.gpu.u32 [%rd512], %r469;
	// end inline asm
	// begin inline asm
	ld.relaxed.gpu.u32 %r470, [%rd512];
	// end inline asm
	add.s32 	%r471, %r470, 1;
	// begin inline asm
	st.relaxed.gpu.u32 [%rd512], %r471;
	// end inline asm
	// begin inline asm
	ld.relaxed.gpu.u32 %r472, [%rd512];
	// end inline asm
	add.s32 	%r473, %r472, 1;
	// begin inline asm
	st.relaxed.gpu.u32 [%rd512], %r473;
	// end inline asm
	// begin inline asm
	ld.relaxed.gpu.u32 %r474, [%rd512];
	// end inline asm
	add.s32 	%r475, %r474, 1;
	// begin inline asm
	st.relaxed.gpu.u32 [%rd512], %r475;
	// end inline asm
	// begin inline asm
	ld.relaxed.gpu.u32 %r476, [%rd512];
	// end inline asm
	add.s32 	%r477, %r476, 1;
	// begin inline asm
	st.relaxed.gpu.u32 [%rd512], %r477;
	// end inline asm
	// begin inline asm
	ld.relaxed.gpu.u32 %r478, [%rd512];
	// end inline asm
	add.s32 	%r479, %r478, 1;
	// begin inline asm
	st.relaxed.gpu.u32 [%rd512], %r479;
	// end inline asm
	// begin inline asm
	ld.relaxed.gpu.u32 %r480, [%rd512];
	// end inline asm
	add.s32 	%r481, %r480, 1;
	// begin inline asm
	st.relaxed.gpu.u32 [%rd512], %r481;
	// end inline asm
	// begin inline asm
	ld.relaxed.gpu.u32 %r482, [%rd512];
	// end inline asm
	add.s32 	%r483, %r482, 1;
	// begin inline asm
	st.relaxed.gpu.u32 [%rd512], %r483;
	// end inline asm
	// begin inline asm
	ld.relaxed.gpu.u32 %r484, [%rd512];
	// end inline asm
	add.s32 	%r485, %r484, 1;
	// begin inline asm
	st.relaxed.gpu.u32 [%rd512], %r485;
	// end inline asm
	// begin inline asm
	ld.relaxed.gpu.u32 %r486, [%rd512];
	// end inline asm
	add.s32 	%r487, %r486, 1;
	// begin inline asm
	st.relaxed.gpu.u32 [%rd512], %r487;
	// end inline asm
	// begin inline asm
	ld.relaxed.gpu.u32 %r488, [%rd512];
	// end inline asm
	add.s32 	%r489, %r488, 1;
	// begin inline asm
	st.relaxed.gpu.u32 [%rd512], %r489;
	// end inline asm
	// begin inline asm
	ld.relaxed.gpu.u32 %r490, [%rd512];
	// end inline asm
	add.s32 	%r491, %r490, 1;
	// begin inline asm
	st.relaxed.gpu.u32 [%rd512], %r491;
	// end inline asm
	// begin inline asm
	ld.relaxed.gpu.u32 %r492, [%rd512];
	// end inline asm
	add.s32 	%r493, %r492, 1;
	// begin inline asm
	st.relaxed.gpu.u32 [%rd512], %r493;
	// end inline asm
	// begin inline asm
	ld.relaxed.gpu.u32 %r494, [%rd512];
	// end inline asm
	add.s32 	%r495, %r494, 1;
	// begin inline asm
	st.relaxed.gpu.u32 [%rd512], %r495;
	// end inline asm
	// begin inline asm
	ld.relaxed.gpu.u32 %r496, [%rd512];
	// end inline asm
	add.s32 	%r497, %r496, 1;
	// begin inline asm
	st.relaxed.gpu.u32 [%rd512], %r497;
	// end inline asm
	// begin inline asm
	ld.relaxed.gpu.u32 %r498, [%rd512];
	// end inline asm
	add.s32 	%r499, %r498, 1;
	// begin inline asm
	st.relaxed.gpu.u32 [%rd512], %r499;
	// end inline asm
	// begin inline asm
	ld.relaxed.gpu.u32 %r500, [%rd512];
	// end inline asm
	add.s32 	%r501, %r500, 1;
	// begin inline asm
	st.relaxed.gpu.u32 [%rd512], %r501;
	// end inline asm
	// begin inline asm
	ld.relaxed.gpu.u32 %r502, [%rd512];
	// end inline asm
	add.s32 	%r503, %r502, 1;
	// begin inline asm
	st.relaxed.gpu.u32 [%rd512], %r503;
	// end inline asm
	// begin inline asm
	ld.relaxed.gpu.u32 %r504, [%rd512];
	// end inline asm
	add.s32 	%r505, %r504, 1;
	// begin inline asm
	st.relaxed.gpu.u32 [%rd512], %r505;
	// end inline asm
	// begin inline asm
	ld.relaxed.gpu.u32 %r506, [%rd512];
	// end inline asm
	add.s32 	%r507, %r506, 1;
	// begin inline asm
	st.relaxed.gpu.u32 [%rd512], %r507;
	// end inline asm
	// begin inline asm
	ld.relaxed.gpu.u32 %r508, [%rd512];
	// end inline asm
	add.s32 	%r509, %r508, 1;
	// begin inline asm
	st.relaxed.gpu.u32 [%rd512], %r509;
	// end inline asm
	// begin inline asm
	ld.relaxed.gpu.u32 %r510, [%rd512];
	// end inline asm
	add.s32 	%r511, %r510, 1;
	// begin inline asm
	st.relaxed.gpu.u32 [%rd512], %r511;
	// end inline asm
	// begin inline asm
	ld.relaxed.gpu.u32 %r512, [%rd512];
	// end inline asm
	add.s32 	%r513, %r512, 1;
	// begin inline asm
	st.relaxed.gpu.u32 [%rd512], %r513;
	// end inline asm
$L__BB79_2:
	ret;

}
	// .globl	_Z4testIL_Z13load_volatilePKjEL_Z14store_volatilePjjELi256E14strided_accessILj1024ELj8EE11lower_lanesILj8EEEvv
.visible .entry _Z4testIL_Z13load_volatilePKjEL_Z14store_volatilePjjELi256E14strided_accessILj1024ELj8EE11lower_lanesILj8EEEvv()
{
	.reg .pred 	%p<2>;
	.reg .b32 	%r<519>;
	.reg .b64 	%rd<517>;

	// begin inline asm
	mov.u32 %r1, %laneid;
	// end inline asm
	setp.gt.u32 	%p1, %r1, 7;
	@%p1 bra 	$L__BB80_2;
	mov.u32 	%r514, %ctaid.x;
	mov.u32 	%r515, %ntid.x;
	mov.u32 	%r516, %tid.x;
	mad.lo.s32 	%r517, %r514, %r515, %r516;
	shl.b32 	%r518, %r517, 5;
	cvt.u64.u32 	%rd513, %r518;
	and.b64  	%rd514, %rd513, 4064;
	mov.u64 	%rd515, buffer;
	cvta.global.u64 	%rd516, %rd515;
	add.s64 	%rd512, %rd516, %rd514;
	// begin inline asm
	ld.volatile.global.u32 %r2, [%rd512];
	// end inline asm
	add.s32 	%r3, %r2, 1;
	// begin inline asm
	st.volatile.global.u32 [%rd512], %r3;
	// end inline asm
	// begin inline asm
	ld.volatile.global.u32 %r4, [%rd512];
	// end inline asm
	add.s32 	%r5, %r4, 1;
	// begin inline asm
	st.volatile.global.u32 [%rd512], %r5;
	// end inline asm
	// begin inline asm
	ld.volatile.global.u32 %r6, [%rd512];
	// end inline asm
	add.s32 	%r7, %r6, 1;
	// begin inline asm
	st.volatile.global.u32 [%rd512], %r7;
	// end inline asm
	// begin inline asm
	ld.volatile.global.u32 %r8, [%rd512];
	// end inline asm
	add.s32 	%r9, %r8, 1;
	// begin inline asm
	st.volatile.global.u32 [%rd512], %r9;
	// end inline asm
	// begin inline asm
	ld.volatile.global.u32 %r10, [%rd512];
	// end inline asm
	add.s32 	%r11, %r10, 1;
	// begin inline asm
	st.volatile.global.u32 [%rd512], %r11;
	// end inline asm
	// begin inline asm
	ld.volatile.global.u32 %r12, [%rd512];
	// end inline asm
	add.s32 	%r13, %r12, 1;
	// begin inline asm
	st.volatile.global.u32 [%rd512], %r13;
	// end inline asm
	// begin inline asm
	ld.volatile.global.u32 %r14, [%rd512];
	// end inline asm
	add.s32 	%r15, %r14, 1;
	// begin inline asm
	st.volatile.global.u32 [%rd512], %r15;
	// end inline asm
	// begin inline asm
	ld.volatile.global.u32 %r16, [%rd512];
	// end inline asm
	add.s32 	%r17, %r16, 1;
	// begin inline asm
	st.volatile.global.u32 [%rd512], %r17;
	// end inline asm
	// begin inline asm
	ld.volatile.global.u32 %r18, [%rd512];
	// end inline asm
	add.s32 	%r19, %r18, 1;
	// begin inline asm
	st.volatile.global.u32 [%rd512], %r19;
	// end inline asm
	// begin inline asm
	ld.volatile.global.u32 %r20, [%rd512];
	// end inline asm
	add.s32 	%r21, %r20, 1;
	// begin inline asm
	st.volatile.global.u32 [%rd512], %r21;
	// end inline asm
	// begin inline asm
	ld.volatile.global.u32 %r22, [%rd512];
	// end inline asm
	add.s32 	%r23, %r22, 1;
	// begin inline asm
	st.volatile.global.u32 [%rd512], %r23;
	// end inline asm
	// begin inline asm
	ld.volatile.global.u32 %r24, [%rd512];
	// end inline asm
	add.s32 	%r25, %r24, 1;
	// begin inline asm
	st.volatile.global.u32 [%rd512], %r25;
	// end inline asm
	// begin inline asm
	ld.volatile.global.u32 %r26, [%rd512];
	// end inline asm
	add.s32 	%r27, %r26, 1;
	// begin inline asm
	st.volatile.global.u32 [%rd512], %r27;
	// end inline asm
	// begin inline asm
	ld.volatile.global.u32 %r28, [%rd512];
	// end inline asm
	add.s32 	%r29, %r28, 1;
	// begin inline asm
	st.volatile.global.u32 [%rd512], %r29;
	// end inline asm
	// begin inline asm
	ld.volatile.global.u32 %r30, [%rd512];
	// end inline asm
	add.s32 	%r31, %r30, 1;
	// begin inline asm
	st.volatile.global.u32 [%rd512], %r31;
	// end inline asm
	// begin inline asm
	ld.volatile.global.u32 %r32, [%rd512];
	// end inline asm
	add.s32 	%r33, %r32, 1;
	// begin inline asm
	st.volatile.global.u32 [%rd512], %r33;
	// end inline asm
	// begin inline asm
	ld.volatile.global.u32 %r34, [%rd512];
	// end inline asm
	add.s32 	%r35, %r34, 1;
	// begin inline asm
	st.volatile.global.u32 [%rd512], %r35;
	// end inline asm
	// begin inline asm
	ld.volatile.global.u32 %r36, [%rd512];
	// end inline asm
	add.s32 	%r37, %r36, 1;
	// begin inline asm
	st.volatile.global.u32 [%rd512], %r37;
	// end inline asm
	// begin inline asm
	ld.volatile.global.u32 %r38, [%rd512];
	// end inline asm
	add.s32 	%r39, %r38, 1;
	// begin inline asm
	st.volatile.global.u32 [%rd512], %r39;
	// end inline asm
	// begin inline asm
	ld.volatile.global.u32 %r40, [%rd512];
	// end inline asm
	add.s32 	%r41, %r40, 1;
	// begin inline asm
	st.volatile.global.u32 [%rd512], %r41;
	// end inline asm
	// begin inline asm
	ld.volatile.global.u32 %r42, [%rd512];
	// end inline asm
	add.s32 	%r43, %r42, 1;
	// begin inline asm
	st.volatile.global.u32 [%rd512], %r43;
	// end inline asm
	// begin inline asm
	ld.volatile.global.u32 %r44, [%rd512];
	// end inline asm
	add.s32 	%r45, %r44, 1;
	// begin inline asm
	st.volatile.global.u32 [%rd512], %r45;
	// end inline asm
	// begin inline asm
	ld.volatile.global.u32 %r46, [%rd512];
	// end inline asm
	add.s32 	%r47, %r46, 1;
	// begin inline asm
	st.volatile.global.u32 [%rd512], %r47;
	// end inline asm
	// begin inline asm
	ld.volatile.global.u32 %r48, [%rd512];
	// end inline asm
	add.s32 	%r49, %r48, 1;
	// begin inline asm
	st.volatile.global.u32 [%rd512], %r49;
	// end inline asm
	// begin inline asm
	ld.volatile.global.u32 %r50, [%rd512];
	// end inline asm
	add.s32 	%r51, %r50, 1;
	// begin inline asm
	st.volatile.global.u32 [%rd512], %r51;
	// end inline asm
	// begin inline asm
	ld.volatile.global.u32 %r52, [%rd512];
	// end inline asm
	add.s32 	%r53, %r52, 1;
	// begin inline asm
	st.volatile.global.u32 [%rd512], %r53;
	// end inline asm
	// begin inline asm
	ld.volatile.global.u32 %r54, [%rd512];
	// end inline asm
	add.s32 	%r55, %r54, 1;
	// begin inline asm
	st.volatile.global.u32 [%rd512], %r55;
	// end inline asm
	// begin inline asm
	ld.volatile.global.u32 %r56, [%rd512];
	// end inline asm
	add.s32 	%r57, %r56, 1;
	// begin inline asm
	st.volatile.global.u32 [%rd512], %r57;
	// end inline asm
	// begin inline asm
	ld.volatile.global.u32 %r58, [%rd512];
	// end inline asm
	add.s32 	%r59, %r58, 1;
	// begin inline asm
	st.volatile.global.u32 [%rd512], %r59;
	// end inline asm
	// begin inline asm
	ld.volatile.global.u32 %r60, [%rd512];
	// end inline asm
	add.s32 	%r61, %r60, 1;
	// begin inline asm
	st.volatile.global.u32 [%rd512], %r61;
	// end inline asm
	// begin inline asm
	ld.volatile.global.u32 %r62, [%rd512];
	// end inline asm
	add.s32 	%r63, %r62, 1;
	// begin inline asm
	st.volatile.global.u32 [%rd512], %r63;
	// end inline asm
	// begin inline asm
	ld.volatile.global.u32 %r64, [%rd512];
	// end inline asm
	add.s32 	%r65, %r64, 1;
	// begin inline asm
	st.volatile.global.u32 [%rd512], %r65;
	// end inline asm
	// begin inline asm
	ld.volatile.global.u32 %r66, [%rd512];
	// end inline asm
	add.s32 	%r67, %r66, 1;
	// begin inline asm
	st.volatile.global.u32 [%rd512], %r67;
	// end inline asm
	// begin inline asm
	ld.volatile.global.u32 %r68, [%rd512];
	// end inline asm
	add.s32 	%r69, %r68, 1;
	// begin inline asm
	st.volatile.global.u32 [%rd512], %r69;
	// end inline asm
	// begin inline asm
	ld.volatile.global.u32 %r70, [%rd512];
	// end inline asm
	add.s32 	%r71, %r70, 1;
	// begin inline asm
	st.volatile.global.u32 [%rd512], %r71;
	// end inline asm
	// begin inline asm
	ld.volatile.global.u32 %r72, [%rd512];
	// end inline asm
	add.s32 	%r73, %r72, 1;
	// begin inline asm
	st.volatile.global.u32 [%rd512], %r73;
	// end inline asm
	// begin inline asm
	ld.volatile.global.u32 %r74, [%rd512];
	// end inline asm
	add.s32 	%r75, %r74, 1;
	// begin inline asm
	st.volatile.global.u32 [%rd512], %r75;
	// end inline asm
	// begin inline asm
	ld.volatile.global.u32 %r76, [%rd512];
	// end inline asm
	add.s32 	%r77, %r76, 1;
	// begin inline asm
	st.volatile.global.u32 [%rd512], %r77;
	// end inline asm
	// begin inline asm
	ld.volatile.global.u32 %r78, [%rd512];
	// end inline asm
	add.s32 	%r79, %r78, 1;
	// begin inline asm
	st.volatile.global.u32 [%rd512], %r79;
	// end inline asm
	// begin inline asm
	ld.volatile.global.u32 %r80, [%rd512];
	// end inline asm
	add.s32 	%r81, %r80, 1;
	// begin inline asm
	st.volatile.global.u32 [%rd512], %r81;
	// end inline asm
	// begin inline asm
	ld.volatile.global.u32 %r82, [%rd512];
	// end inline asm
	add.s32 	%r83, %r82, 1;
	// begin inline asm
	st.volatile.global.u32 [%rd512], %r83;
	// end inline asm
	// begin inline asm
	ld.volatile.global.u32 %r84, [%rd512];
	// end inline asm
	add.s32 	%r85, %r84, 1;
	// begin inline asm
	st.volatile.global.u32 [%rd512], %r85;
	// end inline asm
	// begin inline asm
	ld.volatile.global.u32 %r86, [%rd512];
	// end inline asm
	add.s32 	%r87, %r86, 1;
	// begin inline asm
	st.volatile.global.u32 [%rd512], %r87;
	// end inline asm
	// begin inline asm
	ld.volatile.global.u32 %r88, [%rd512];
	// end inline asm
	add.s32 	%r89, %r88, 1;
	// begin inline asm
	st.volatile.global.u32 [%rd512], %r89;
	// end inline asm
	// begin inline asm
	ld.volatile.global.u32 %r90, [%rd512];
	// end inline asm
	add.s32 	%r91, %r90, 1;
	// begin inline asm
	st.volatile.global.u32 [%rd512], %r91;
	// end inline asm
	// begin inline asm
	ld.volatile.global.u32 %r92, [%rd512];
	// end inline asm
	add.s32 	%r93, %r92, 1;
	// begin inline asm
	st.volatile.global.u32 [%rd512], %r93;
	// end inline asm
	// begin inline asm
	ld.volatile.global.u32 %r94, [%rd512];
	// end inline asm
	add.s32 	%r95, %r94, 1;
	// begin inline asm
	st.volatile.global.u32 [%rd512], %r95;
	// end inline asm
	// begin inline asm
	ld.volatile.global.u32 %r96, [%rd512];
	// end inline asm
	add.s32 	%r97, %r96, 1;
	// begin inline asm
	st.volatile.global.u32 [%rd512], %r97;
	// end inline asm
	// begin inline asm
	ld.volatile.global.u32 %r98, [%rd512];
	// end inline asm
	add.s32 	%r99, %r98, 1;
	// begin inline asm
	st.volatile.global.u32 [%rd512], %r99;
	// end inline asm
	// begin inline asm
	ld.volatile.global.u32 %r100, [%rd512];
	// end inline asm
	add.s32 	%r101, %r100, 1;
	// begin inline asm
	st.volatile.global.u32 [%rd512], %r101;
	// end inline asm
	// begin inline asm
	ld.volatile.global.u32 %r102, [%rd512];
	// end inline asm
	add.s32 	%r103, %r102, 1;
	// begin inline asm
	st.volatile.global.u32 [%rd512], %r103;
	// end inline asm
	// begin inline asm
	ld.volatile.global.u32 %r104, [%rd512];
	// end inline asm
	add.s32 	%r105, %r104, 1;
	// begin inline asm
	st.volatile.global.u32 [%rd512], %r105;
	// end inline asm
	// begin inline asm
	ld.volatile.global.u32 %r106, [%rd512];
	// end inline asm
	add.s32 	%r107, %r106, 1;
	// begin inline asm
	st.volatile.global.u32 [%rd512], %r107;
	// end inline asm
	// begin inline asm
	ld.volatile.global.u32 %r108, [%rd512];
	// end inline asm
	add.s32 	%r109, %r108, 1;
	// begin inline asm
	st.volatile.global.u32 [%rd512], %r109;
	// end inline asm
	// begin inline asm
	ld.volatile.global.u32 %r110, [%rd512];
	// end inline asm
	add.s32 	%r111, %r110, 1;
	// begin inline asm
	st.volatile.global.u32 [%rd512], %r111;
	// end inline asm
	// begin inline asm
	ld.volatile.global.u32 %r112, [%rd512];
	// end inline asm
	add.s32 	%r113, %r112, 1;
	// begin inline asm
	st.volatile.global.u32 [%rd512], %r113;
	// end inline asm
	// begin inline asm
	ld.volatile.global.u32 %r114, [%rd512];
	// end inline asm
	add.s32 	%r115, %r114, 1;
	// begin inline asm
	st.volatile.global.u32 [%rd512], %r115;
	// end inline asm
	// begin inline asm
	ld.volatile.global.u32 %r116, [%rd512];
	// end inline asm
	add.s32 	%r117, %r116, 1;
	// begin inline asm
	st.volatile.global.u32 [%rd512], %r117;
	// end inline asm
	// begin inline asm
	ld.volatile.global.u32 %r118, [%rd512];
	// end inline asm
	add.s32 	%r119, %r118, 1;
	// begin inline asm
	st.volatile.global.u32 [%rd512], %r119;
	// end inline asm
	// begin inline asm
	ld.volatile.global.u32 %r120, [%rd512];
	// end inline asm
	add.s32 	%r121, %r120, 1;
	// begin inline asm
	st.volatile.global.u32 [%rd512], %r121;
	// end inline asm
	// begin inline asm
	ld.volatile.global.u32 %r122, [%rd512];
	// end inline asm
	add.s32 	%r123, %r122, 1;
	// begin inline asm
	st.volatile.global.u32 [%rd512], %r123;
	// end inline asm
	// begin inline asm
	ld.volatile.global.u32 %r124, [%rd512];
	// end inline asm
	add.s32 	%r125, %r124, 1;
	// begin inline asm
	st.volatile.global.u32 [%rd512], %r125;
	// end inline asm
	// begin inline asm
	ld.volatile.global.u32 %r126, [%rd512];
	// end inline asm
	add.s32 	%r127, %r126, 1;
	// begin inline asm
	st.volatile.global.u32 [%rd512], %r127;
	// end inline asm
	// begin inline asm
	ld.volatile.global.u32 %r128, [%rd512];
	// end inline asm
	add.s32 	%r129, %r128, 1;
	// begin inline asm
	st.volatile.global.u32 [%rd512], %r129;
	// end inline asm
	// begin inline asm
	ld.volatile.global.u32 %r130, [%rd512];
	// end inline asm
	add.s32 	%r131, %r130, 1;
	// begin inline asm
	st.volatile.global.u32 [%rd512], %r131;
	// end inline asm
	// begin inline asm
	ld.volatile.global.u32 %r132, [%rd512];
	// end inline asm
	add.s32 	%r133, %r132, 1;
	// begin inline asm
	st.volatile.global.u32 [%rd512], %r133;
	// end inline asm
	// begin inline asm
	ld.volatile.global.u32 %r134, [%rd512];
	// end inline asm
	add.s32 	%r135, %r134, 1;
	// begin inline asm
	st.volatile.global.u32 [%rd512], %r135;
	// end inline asm
	// begin inline asm
	ld.volatile.global.u32 %r136, [%rd512];
	// end inline asm
	add.s32 	%r137, %r136, 1;
	// begin inline asm
	st.volatile.global.u32 [%rd512], %r137;
	// end inline asm
	// begin inline asm
	ld.volatile.global.u32 %r138, [%rd512];
	// end inline asm
	add.s32 	%r139, %r138, 1;
	// begin inline asm
	st.volatile.global.u32 [%rd512], %r139;
	// end inline asm
	// begin inline asm
	ld.volatile.global.u32 %r140, [%rd512];
	// end inline asm
	add.s32 	%r141, %r140, 1;
	// begin inline asm
	st.volatile.global.u32 [%rd512], %r141;
	// end inline asm
	// begin inline asm
	ld.volatile.global.u32 %r142, [%rd512];
	// end inline asm
	add.s32 	%r143, %r142, 1;
	// begin inline asm
	st.volatile.global.u32 [%rd512], %r143;
	// end inline asm
	// begin inline asm
	ld.volatile.global.u32 %r144, [%rd512];
	// end inline asm
	add.s32 	%r145, %r144, 1;
	// begin inline asm
	st.volatile.global.u32 [%rd512], %r145;
	// end inline asm
	// begin inline asm
	ld.volatile.global.u32 %r146, [%rd512];
	// end inline asm
	add.s32 	%r147, %r146, 1;
	// begin inline asm
	st.volatile.global.u32 [%rd512], %r147;
	// end inline asm
	// begin inline asm
	ld.volatile.global.u32 %r148, [%rd512];
	// end inline asm
	add.s32 	%r149, %r148, 1;
	// begin inline asm
	st.volatile.global.u32 [%rd512], %r149;
	// end inline asm
	// begin inline asm
	ld.volatile.global.u32 %r150, [%rd512];
	// end inline asm
	add.s32 	%r151, %r150, 1;
	// begin inline asm
	st.volatile.global.u32 [%rd512], %r151;
	// end inline asm
	// begin inline asm
	ld.volatile.global.u32 %r152, [%rd512];
	// end inline asm
	add.s32 	%r153, %r152, 1;
	// begin inline asm
	st.volatile.global.u32 [%rd512], %r153;
	// end inline asm
	// begin inline asm
	ld.volatile.global.u32 %r154, [%rd512];
	// end inline asm
	add.s32 	%r155, %r154, 1;
	// begin inline asm
	st.volatile.global.u32 [%rd512], %r155;
	// end inline asm
	// begin inline asm
	ld.volatile.global.u32 %r156, [%rd512];
	// end inline asm
	add.s32 	%r157, %r156, 1;
	// begin inline asm
	st.volatile.global.u32 [%rd512], %r157;
	// end inline asm
	// begin inline asm
	ld.volatile.global.u32 %r158, [%rd512];
	// end inline asm
	add.s32 	%r159, %r158, 1;
	// begin inline asm
	st.volatile.global.u32 [%rd512], %r159;
	// end inline asm
	// begin inline asm
	ld.volatile.global.u32 %r160, [%rd512];
	// end inline asm
	add.s32 	%r161, %r160, 1;
	// begin inline asm
	st.volatile.global.u32 [%rd512], %r161;
	// end inline asm
	// begin inline asm
	ld.volatile.global.u32 %r162, [%rd512];
	// end inline asm
	add.s32 	%r163, %r162, 1;
	// begin inline asm
	st.volatile.global.u32 [%rd512], %r163;
	// end inline asm
	// begin inline asm
	ld.volatile.global.u32 %r164, [%rd512];
	// end inline asm
	add.s32 	%r165, %r164, 1;
	// begin inline asm
	st.volatile.global.u32 [%rd512], %r165;
	// end inline asm
	// begin inline asm
	ld.volatile.global.u32 %r166, [%rd512];
	// end inline asm
	add.s32 	%r167, %r166, 1;
	// begin inline asm
	st.volatile.global.u32 [%rd512], %r167;
	// end inline asm
	// begin inline asm
	ld.volatile.global.u32 %r168, [%rd512];
	// end inline asm
	add.s32 	%r169, %r168, 1;
	// begin inline asm
	st.volatile.global.u32 [%rd512], %r169;
	// end inline asm
	// begin inline asm
	ld.volatile.global.u32 %r170, [%rd512];
	// end inline asm
	add.s32 	%r171, %r170, 1;
	// begin inline asm
	st.volatile.global.u32 [%rd512], %r171;
	// end inline asm
	// begin inline asm
	ld.volatile.global.u32 %r172, [%rd512];
	// end inline asm
	add.s32 	%r173, %r172, 1;
	// begin inline asm
	st.volatile.global.u32 [%rd512], %r173;
	// end inline asm
	// begin inline asm
	ld.volatile.global.u32 %r174, [%rd512];
	// end inline asm
	add.s32 	%r175, %r174, 1;
	// begin inline asm
	st.volatile.global.u32 [%rd512], %r175;
	// end inline asm
	// begin inline asm
	ld.volatile.global.u32 %r176, [%rd512];
	// end inline asm
	add.s32 	%r177, %r176, 1;
	// begin inline asm
	st.volatile.global.u32 [%rd512], %r177;
	// end inline asm
	// begin inline asm
	ld.volatile.global.u32 %r178, [%rd512];
	// end inline asm
	add.s32 	%r179, %r178, 1;
	// begin inline asm
	st.volatile.global.u32 [%rd512], %r179;
	// end inline asm
	// begin inline asm
	ld.volatile.global.u32 %r180, [%rd512];
	// end inline asm
	add.s32 	%r181, %r180, 1;
	// begin inline asm
	st.volatile.global.u32 [%rd512], %r181;
	// end inline asm
	// begin inline asm
	ld.volatile.global.u32 %r182, [%rd512];
	// end inline asm
	add.s32 	%r183, %r182, 1;
	// begin inline asm
	st.volatile.global.u32 [%rd512], %r183;
	// end inline asm
	// begin inline asm
	ld.volatile.global.u32 %r184, [%rd512];
	// end inline asm
	add.s32 	%r185, %r184, 1;
	// begin inline asm
	st.volatile.global.u32 [%rd512], %r185;
	// end inline asm
	// begin inline asm
	ld.volatile.global.u32 %r186, [%rd512];
	// end inline asm
	add.s32 	%r187, %r186, 1;
	// begin inline asm
	st.volatile.global.u32 [%rd512], %r187;
	// end inline asm
	// begin inline asm
	ld.volatile.global.u32 %r188, [%rd512];
	// end inline asm
	add.s32 	%r189, %r188, 1;
	// begin inline asm
	st.volatile.global.u32 [%rd512], %r189;
	// end inline asm
	// begin inline asm
	ld.volatile.global.u32 %r190, [%rd512];
	// end inline asm
	add.s32 	%r191, %r190, 1;
	// begin inline asm
	st.volatile.global.u32 [%rd512], %r191;
	// end inline asm
	// begin inline asm
	ld.volatile.global.u32 %r192, [%rd512];
	// end inline asm
	add.s32 	%r193, %r192, 1;
	// begin inline asm
	st.volatile.global.u32 [%rd512], %r193;
	// end inline asm
	// begin inline asm
	ld.volatile.global.u32 %r194, [%rd512];
	// end inline asm
	add.s32 	%r195, %r194, 1;
	// begin inline asm
	st.volatile.global.u32 [%rd512], %r195;
	// end inline asm
	// begin inline asm
	ld.volatile.global.u32 %r196, [%rd512];
	// end inline asm
	add.s32 	%r197, %r196, 1;
	// begin inline asm
	st.volatile.global.u32 [%rd512], %r197;
	// end inline asm
	// begin inline asm
	ld.volatile.global.u32 %r198, [%rd512];
	// end inline asm
	add.s32 	%r199, %r198, 1;
	// begin inline asm
	st.volatile.global.u32 [%rd512], %r199;
	// end inline asm
	// begin inline asm
	ld.volatile.global.u32 %r200, [%rd512];
	// end inline asm
	add.s32 	%r201, %r200, 1;
	// begin inline asm
	st.volatile.global.u32 [%rd512], %r201;
	// end inline asm
	// begin inline asm
	ld.volatile.global.u32 %r202, [%rd512];
	// end inline asm
	add.s32 	%r203, %r202, 1;
	// begin inline asm
	st.volatile.global.u32 [%rd512], %r203;
	// end inline asm
	// begin inline asm
	ld.volatile.global.u32 %r204, [%rd512];
	// end inline asm
	add.s32 	%r205, %r204, 1;
	// begin inline asm
	st.volatile.global.u32 [%rd512], %r205;
	// end inline asm
	// begin inline asm
	ld.volatile.global.u32 %r206, [%rd512];
	// end inline asm
	add.s32 	%r207, %r206, 1;
	// begin inline asm
	st.volatile.global.u32 [%rd512], %r207;
	// end inline asm
	// begin inline asm
	ld.volatile.global.u32 %r208, [%rd512];
	// end inline asm
	add.s32 	%r209, %r208, 1;
	// begin inline asm
	st.volatile.global.u32 [%rd512], %r209;
	// end inline asm
	// begin inline asm
	ld.volatile.global.u32 %r210, [%rd512];
	// end inline asm
	add.s32 	%r211, %r210, 1;
	// begin inline asm
	st.volatile.global.u32 [%rd512], %r211;
	// end inline asm
	// begin inline asm
	ld.volatile.global.u32 %r212, [%rd512];
	// end inline asm
	add.s32 	%r213, %r212, 1;
	// begin inline asm
	st.volatile.global.u32 [%rd512], %r213;
	// end inline asm
	// begin inline asm
	ld.volatile.global.u32 %r214, [%rd512];
	// end inline asm
	add.s32 	%r215, %r214, 1;
	// begin inline asm
	st.volatile.global.u32 [%rd512], %r215;
	// end inline asm
	// begin inline asm
	ld.volatile.global.u32 %r216, [%rd512];
	// end inline asm
	add.s32 	%r217, %r216, 1;
	// begin inline asm
	st.volatile.global.u32 [%rd512], %r217;
	// end inline asm
	// begin inline asm
	ld.volatile.global.u32 %r218, [%rd512];
	// end inline asm
	add.s32 	%r219, %r218, 1;
	// begin inline asm
	st.volatile.global.u32 [%rd512], %r219;
	// end inline asm
	// begin inline asm
	ld.volatile.global.u32 %r220, [%rd512];
	// end inline asm
	add.s32 	%r221, %r220, 1;
	// begin inline asm
	st.volatile.global.u32 [%rd512], %r221;
	// end inline asm
	// begin inline asm
	ld.volatile.global.u32 %r222, [%rd512];
	// end inline asm
	add.s32 	%r223, %r222, 1;
	// begin inline asm
	st.volatile.global.u32 [%rd512], %r223;
	// end inline asm
	// begin inline asm
	ld.volatile.global.u32 %r224, [%rd512];
	// end inline asm
	add.s32 	%r225, %r224, 1;
	// begin inline asm
	st.volatile.global.u32 [%rd512], %r225;
	// end inline asm
	// begin inline asm
	ld.volatile.global.u32 %r226, [%rd512];
	// end inline asm
	add.s32 	%r227, %r226, 1;
	// begin inline asm
	st.volatile.global.u32 [%rd512], %r227;
	// end inline asm
	// begin inline asm
	ld.volatile.global.u32 %r228, [%rd512];
	// end inline asm
	add.s32 	%r229, %r228, 1;
	// begin inline asm
	st.volatile.global.u32 [%rd512], %r229;
	// end inline asm
	// begin inline asm
	ld.volatile.global.u32 %r230, [%rd512];
	// end inline asm
	add.s32 	%r231, %r230, 1;
	// begin inline asm
	st.volatile.global.u32 [%rd512], %r231;
	// end inline asm
	// begin inline asm
	ld.volatile.global.u32 %r232, [%rd512];
	// end inline asm
	add.s32 	%r233, %r232, 1;
	// begin inline asm
	st.volatile.global.u32 [%rd512], %r233;
	// end inline asm
	// begin inline asm
	ld.volatile.global.u32 %r234, [%rd512];
	// end inline asm
	add.s32 	%r235, %r234, 1;
	// begin inline asm
	st.volatile.global.u32 [%rd512], %r235;
	// end inline asm
	// begin inline asm
	ld.volatile.global.u32 %r236, [%rd512];
	// end inline asm
	add.s32 	%r237, %r236, 1;
	// begin inline asm
	st.volatile.global.u32 [%rd512], %r237;
	// end inline asm
	// begin inline asm
	ld.volatile.global.u32 %r238, [%rd512];
	// end inline asm
	add.s32 	%r239, %r238, 1;
	// begin inline asm
	st.volatile.global.u32 [%rd512], %r239;
	// end inline asm
	// begin inline asm
	ld.volatile.global.u32 %r240, [%rd512];
	// end inline asm
	add.s32 	%r241, %r240, 1;
	// begin inline asm
	st.volatile.global.u32 [%rd512], %r241;
	// end inline asm
	// begin inline asm
	ld.volatile.global.u32 %r242, [%rd512];
	// end inline asm
	add.s32 	%r243, %r242, 1;
	// begin inline asm
	st.volatile.global.u32 [%rd512], %r243;
	// end inline asm
	// begin inline asm
	ld.volatile.global.u32 %r244, [%rd512];
	// end inline asm
	add.s32 	%r245, %r244, 1;
	// begin inline asm
	st.volatile.global.u32 [%rd512], %r245;
	// end inline asm
	// begin inline asm
	ld.volatile.global.u32 %r246, [%rd512];
	// end inline asm
	add.s32 	%r247, %r246, 1;
	// begin inline asm
	st.volatile.global.u32 [%rd512], %r247;
	// end inline asm
	// begin inline asm
	ld.volatile.global.u32 %r248, [%rd512];
	// end inline asm
	add.s32 	%r249, %r248, 1;
	// begin inline asm
	st.volatile.global.u32 [%rd512], %r249;
	// end inline asm
	// begin inline asm
	ld.volatile.global.u32 %r250, [%rd512];
	// end inline asm
	add.s32 	%r251, %r250, 1;
	// begin inline asm
	st.volatile.global.u32 [%rd512], %r251;
	// end inline asm
	// begin inline asm
	ld.volatile.global.u32 %r252, [%rd512];
	// end inline asm
	add.s32 	%r253, %r252, 1;
	// begin inline asm
	st.volatile.global.u32 [%rd512], %r253;
	// end inline asm
	// begin inline asm
	ld.volatile.global.u32 %r254, [%rd512];
	// end inline asm
	add.s32 	%r255, %r254, 1;
	// begin inline asm
	st.volatile.global.u32 [%rd512], %r255;
	// end inline asm
	// begin inline asm
	ld.volatile.global.u32 %r256, [%rd512];
	// end inline asm
	add.s32 	%r257, %r256, 1;
	// begin inline asm
	st.volatile.global.u32 [%rd512], %r257;
	// end inline asm
	// begin inline asm
	ld.volatile.global.u32 %r258, [%rd512];
	// end inline asm
	add.s32 	%r259, %r258, 1;
	// begin inline asm
	st.volatile.global.u32 [%rd512], %r259;
	// end inline asm
	// begin inline asm
	ld.volatile.global.u32 %r260, [%rd512];
	// end inline asm
	add.s32 	%r261, %r260, 1;
	// begin inline asm
	st.volatile.global.u32 [%rd512], %r261;
	// end inline asm
	// begin inline asm
	ld.volatile.global.u32 %r262, [%rd512];
	// end inline asm
	add.s32 	%r263, %r262, 1;
	// begin inline asm
	st.volatile.global.u32 [%rd512], %r263;
	// end inline asm
	// begin inline asm
	ld.volatile.global.u32 %r264, [%rd512];
	// end inline asm
	add.s32 	%r265, %r264, 1;
	// begin inline asm
	st.volatile.global.u32 [%rd512], %r265;
	// end inline asm
	// begin inline asm
	ld.volatile.global.u32 %r266, [%rd512];
	// end inline asm
	add.s32 	%r267, %r266, 1;
	// begin inline asm
	st.volatile.global.u32 [%rd512], %r267;
	// end inline asm
	// begin inline asm
	ld.volatile.global.u32 %r268, [%rd512];
	// end inline asm
	add.s32 	%r269, %r268, 1;
	// begin inline asm
	st.volatile.global.u32 [%rd512], %r269;
	// end inline asm
	// begin inline asm
	ld.volatile.global.u32 %r270, [%rd512];
	// end inline asm
	add.s32 	%r271, %r270, 1;
	// begin inline asm
	st.volatile.global.u32 [%rd512], %r271;
	// end inline asm
	// begin inline asm
	ld.volatile.global.u32 %r272, [%rd512];
	// end inline asm
	add.s32 	%r273, %r272, 1;
	// begin inline asm
	st.volatile.global.u32 [%rd512], %r273;
	// end inline asm
	// begin inline asm
	ld.volatile.global.u32 %r274, [%rd512];
	// end inline asm
	add.s32 	%r275, %r274, 1;
	// begin inline asm
	st.volatile.global.u32 [%rd512], %r275;
	// end inline asm
	// begin inline asm
	ld.volatile.global.u32 %r276, [%rd512];
	// end inline asm
	add.s32 	%r277, %r276, 1;
	// begin inline asm
	st.volatile.global.u32 [%rd512], %r277;
	// end inline asm
	// begin inline asm
	ld.volatile.global.u32 %r278, [%rd512];
	// end inline asm
	add.s32 	%r279, %r278, 1;
	// begin inline asm
	st.volatile.global.u32 [%rd512], %r279;
	// end inline asm
	// begin inline asm
	ld.volatile.global.u32 %r280, [%rd512];
	// end inline asm
	add.s32 	%r281, %r280, 1;
	// begin inline asm
	st.volatile.global.u32 [%rd512], %r281;
	// end inline asm
	// begin inline asm
	ld.volatile.global.u32 %r282, [%rd512];
	// end inline asm
	add.s32 	%r283, %r282, 1;
	// begin inline asm
	st.volatile.global.u32 [%rd512], %r283;
	// end inline asm
	// begin inline asm
	ld.volatile.global.u32 %r284, [%rd512];
	// end inline asm
	add.s32 	%r285, %r284, 1;
	// begin inline asm
	st.volatile.global.u32 [%rd512], %r285;
	// end inline asm
	// begin inline asm
	ld.volatile.global.u32 %r286, [%rd512];
	// end inline asm
	add.s32 	%r287, %r286, 1;
	// begin inline asm
	st.volatile.global.u32 [%rd512], %r287;
	// end inline asm
	// begin inline asm
	ld.volatile.global.u32 %r288, [%rd512];
	// end inline asm
	add.s32 	%r289, %r288, 1;
	// begin inline asm
	st.volatile.global.u32 [%rd512], %r289;
	// end inline asm
	// begin inline asm
	ld.volatile.global.u32 %r290, [%rd512];
	// end inline asm
	add.s32 	%r291, %r290, 1;
	// begin inline asm
	st.volatile.global.u32 [%rd512], %r291;
	// end inline asm
	// begin inline asm
	ld.volatile.global.u32 %r292, [%rd512];
	// end inline asm
	add.s32 	%r293, %r292, 1;
	// begin inline asm
	st.volatile.global.u32 [%rd512], %r293;
	// end inline asm
	// begin inline asm
	ld.volatile.global.u32 %r294, [%rd512];
	// end inline asm
	add.s32 	%r295, %r294, 1;
	// begin inline asm
	st.volatile.global.u32 [%rd512], %r295;
	// end inline asm
	// begin inline asm
	ld.volatile.global.u32 %r296, [%rd512];
	// end inline asm
	add.s32 	%r297, %r296, 1;
	// begin inline asm
	st.volatile.global.u32 [%rd512], %r297;
	// end inline asm
	// begin inline asm
	ld.volatile.global.u32 %r298, [%rd512];
	// end inline asm
	add.s32 	%r299, %r298, 1;
	// begin inline asm
	st.volatile.global.u32 [%rd512], %r299;
	// end inline asm
	// begin inline asm
	ld.volatile.global.u32 %r300, [%rd512];
	// end inline asm
	add.s32 	%r301, %r300, 1;
	// begin inline asm
	st.volatile.global.u32 [%rd512], %r301;
	// end inline asm
	// begin inline asm
	ld.volatile.global.u32 %r302, [%rd512];
	// end inline asm
	add.s32 	%r303, %r302, 1;
	// begin inline asm
	st.volatile.global.u32 [%rd512], %r303;
	// end inline asm
	// begin inline asm
	ld.volatile.global.u32 %r304, [%rd512];
	// end inline asm
	add.s32 	%r305, %r304, 1;
	// begin inline asm
	st.volatile.global.u32 [%rd512], %r305;
	// end inline asm
	// begin inline asm
	ld.volatile.global.u32 %r306, [%rd512];
	// end inline asm
	add.s32 	%r307, %r306, 1;
	// begin inline asm
	st.volatile.global.u32 [%rd512], %r307;
	// end inline asm
	// begin inline asm
	ld.volatile.global.u32 %r308, [%rd512];
	// end inline asm
	add.s32 	%r309, %r308, 1;
	// begin inline asm
	st.volatile.global.u32 [%rd512], %r309;
	// end inline asm
	// begin inline asm
	ld.volatile.global.u32 %r310, [%rd512];
	// end inline asm
	add.s32 	%r311, %r310, 1;
	// begin inline asm
	st.volatile.global.u32 [%rd512], %r311;
	// end inline asm
	// begin inline asm
	ld.volatile.global.u32 %r312, [%rd512];
	// end inline asm
	add.s32 	%r313, %r312, 1;
	// begin inline asm
	st.volatile.global.u32 [%rd512], %r313;
	// end inline asm
	// begin inline asm
	ld.volatile.global.u32 %r314, [%rd512];
	// end inline asm
	add.s32 	%r315, %r314, 1;
	// begin inline asm
	st.volatile.global.u32 [%rd512], %r315;
	// end inline asm
	// begin inline asm
	ld.volatile.global.u32 %r316, [%rd512];
	// end inline asm
	add.s32 	%r317, %r316, 1;
	// begin inline asm
	st.volatile.global.u32 [%rd512], %r317;
	// end inline asm
	// begin inline asm
	ld.volatile.global.u32 %r318, [%rd512];
	// end inline asm
	add.s32 	%r319, %r318, 1;
	// begin inline asm
	st.volatile.global.u32 [%rd512], %r319;
	// end inline asm
	// begin inline asm
	ld.volatile.global.u32 %r320, [%rd512];
	// end inline asm
	add.s32 	%r321, %r320, 1;
	// begin inline asm
	st.volatile.global.u32 [%rd512], %r321;
	// end inline asm
	// begin inline asm
	ld.volatile.global.u32 %r322, [%rd512];
	// end inline asm
	add.s32 	%r323, %r322, 1;
	// begin inline asm
	st.volatile.global.u32 [%rd512], %r323;
	// end inline asm
	// begin inline asm
	ld.volatile.global.u32 %r324, [%rd512];
	// end inline asm
	add.s32 	%r325, %r324, 1;
	// begin inline asm
	st.volatile.global.u32 [%rd512], %r325;
	// end inline asm
	// begin inline asm
	ld.volatile.global.u32 %r326, [%rd512];
	// end inline asm
	add.s32 	%r327, %r326, 1;
	// begin inline asm
	st.volatile.global.u32 [%rd512], %r327;
	// end inline asm
	// begin inline asm
	ld.volatile.global.u32 %r328, [%rd512];
	// end inline asm
	add.s32 	%r329, %r328, 1;
	// begin inline asm
	st.volatile.global.u32 [%rd512], %r329;
	// end inline asm
	// begin inline asm
	ld.volatile.global.u32 %r330, [%rd512];
	// end inline asm
	add.s32 	%r331, %r330, 1;
	// begin inline asm
	st.volatile.global.u32 [%rd512], %r331;
	// end inline asm
	// begin inline asm
	ld.volatile.global.u32 %r332, [%rd512];
	// end inline asm
	add.s32 	%r333, %r332, 1;
	// begin inline asm
	st.volatile.global.u32 [%rd512], %r333;
	// end inline asm
	// begin inline asm
	ld.volatile.global.u32 %r334, [%rd512];
	// end inline asm
	add.s32 	%r335, %r334, 1;
	// begin inline asm
	st.volatile.global.u32 [%rd512], %r335;
	// end inline asm
	// begin inline asm
	ld.volatile.global.u32 %r336, [%rd512];
	// end inline asm
	add.s32 	%r337, %r336, 1;
	// begin inline asm
	st.volatile.global.u32 [%rd512], %r337;
	// end inline asm
	// begin inline asm
	ld.volatile.global.u32 %r338, [%rd512];
	// end inline asm
	add.s32 	%r339, %r338, 1;
	// begin inline asm
	st.volatile.global.u32 [%rd512], %r339;
	// end inline asm
	// begin inline asm
	ld.volatile.global.u32 %r340, [%rd512];
	// end inline asm
	add.s32 	%r341, %r340, 1;
	// begin inline asm
	st.volatile.global.u32 [%rd512], %r341;
	// end inline asm
	// begin inline asm
	ld.volatile.global.u32 %r342, [%rd512];
	// end inline asm
	add.s32 	%r343, %r342, 1;
	// begin inline asm
	st.volatile.global.u32 [%rd512], %r343;
	// end inline asm
	// begin inline asm
	ld.volatile.global.u32 %r344, [%rd512];
	// end inline asm
	add.s32 	%r345, %r344, 1;
	// begin inline asm
	st.volatile.global.u32 [%rd512], %r345;
	// end inline asm
	// begin inline asm
	ld.volatile.global.u32 %r346, [%rd512];
	// end inline asm
	add.s32 	%r347, %r346, 1;
	// begin inline asm
	st.volatile.global.u32 [%rd512], %r347;
	// end inline asm
	// begin inline asm
	ld.volatile.global.u32 %r348, [%rd512];
	// end inline asm
	add.s32 	%r349, %r348, 1;
	// begin inline asm
	st.volatile.global.u32 [%rd512], %r349;
	// end inline asm
	// begin inline asm
	ld.volatile.global.u32 %r350, [%rd512];
	// end inline asm
	add.s32 	%r351, %r350, 1;
	// begin inline asm
	st.volatile.global.u32 [%rd512], %r351;
	// end inline asm
	// begin inline asm
	ld.volatile.global.u32 %r352, [%rd512];
	// end inline asm
	add.s32 	%r353, %r352, 1;
	// begin inline asm
	st.volatile.global.u32 [%rd512], %r353;
	// end inline asm
	// begin inline asm
	ld.volatile.global.u32 %r354, [%rd512];
	// end inline asm
	add.s32 	%r355, %r354, 1;
	// begin inline asm
	st.volatile.global.u32 [%rd512], %r355;
	// end inline asm
	// begin inline asm
	ld.volatile.global.u32 %r356, [%rd512];
	// end inline asm
	add.s32 	%r357, %r356, 1;
	// begin inline asm
	st.volatile.global.u32 [%rd512], %r357;
	// end inline asm
	// begin inline asm
	ld.volatile.global.u32 %r358, [%rd512];
	// end inline asm
	add.s32 	%r359, %r358, 1;
	// begin inline asm
	st.volatile.global.u32 [%rd512], %r359;
	// end inline asm
	// begin inline asm
	ld.volatile.global.u32 %r360, [%rd512];
	// end inline asm
	add.s32 	%r361, %r360, 1;
	// begin inline asm
	st.volatile.global.u32 [%rd512], %r361;
	// end inline asm
	// begin inline asm
	ld.volatile.global.u32 %r362, [%rd512];
	// end inline asm
	add.s32 	%r363, %r362, 1;
	// begin inline asm
	st.volatile.global.u32 [%rd512], %r363;
	// end inline asm
	// begin inline asm
	ld.volatile.global.u32 %r364, [%rd512];
	// end inline asm
	add.s32 	%r365, %r364, 1;
	// begin inline asm
	st.volatile.global.u32 [%rd512], %r365;
	// end inline asm
	// begin inline asm
	ld.volatile.global.u32 %r366, [%rd512];
	// end inline asm
	add.s32 	%r367, %r366, 1;
	// begin inline asm
	st.volatile.global.u32 [%rd512], %r367;
	// end inline asm
	// begin inline asm
	ld.volatile.global.u32 %r368, [%rd512];
	// end inline asm
	add.s32 	%r369, %r368, 1;
	// begin inline asm
	st.volatile.global.u32 [%rd512], %r369;
	// end inline asm
	// begin inline asm
	ld.volatile.global.u32 %r370, [%rd512];
	// end inline asm
	add.s32 	%r371, %r370, 1;
	// begin inline asm
	st.volatile.global.u32 [%rd512], %r371;
	// end inline asm
	// begin inline asm
	ld.volatile.global.u32 %r372, [%rd512];
	// end inline asm
	add.s32 	%r373, %r372, 1;
	// begin inline asm
	st.volatile.global.u32 [%rd512], %r373;
	// end inline asm
	// begin inline asm
	ld.volatile.global.u32 %r374, [%rd512];
	// end inline asm
	add.s32 	%r375, %r374, 1;
	// begin inline asm
	st.volatile.global.u32 [%rd512], %r375;
	// end inline asm
	// begin inline asm
	ld.volatile.global.u32 %r376, [%rd512];
	// end inline asm
	add.s32 	%r377, %r376, 1;
	// begin inline asm
	st.volatile.global.u32 [%rd512], %r377;
	// end inline asm
	// begin inline asm
	ld.volatile.global.u32 %r378, [%rd512];
	// end inline asm
	add.s32 	%r379, %r378, 1;
	// begin inline asm
	st.volatile.global.u32 [%rd512], %r379;
	// end inline asm
	// begin inline asm
	ld.volatile.global.u32 %r380, [%rd512];
	// end inline asm
	add.s32 	%r381, %r380, 1;
	// begin inline asm
	st.volatile.global.u32 [%rd512], %r381;
	// end inline asm
	// begin inline asm
	ld.volatile.global.u32 %r382, [%rd512];
	// end inline asm
	add.s32 	%r383, %r382, 1;
	// begin inline asm
	st.volatile.global.u32 [%rd512], %r383;
	// end inline asm
	// begin inline asm
	ld.volatile.global.u32 %r384, [%rd512];
	// end inline asm
	add.s32 	%r385, %r384, 1;
	// begin inline asm
	st.volatile.global.u32 [%rd512], %r385;
	// end inline asm
	// begin inline asm
	ld.volatile.global.u32 %r386, [%rd512];
	// end inline asm
	add.s32 	%r387, %r386, 1;
	// begin inline asm
	st.volatile.global.u32 [%rd512], %r387;
	// end inline asm
	// begin inline asm
	ld.volatile.global.u32 %r388, [%rd512];
	// end inline asm
	add.s32 	%r389, %r388, 1;
	// begin inline asm
	st.volatile.global.u32 [%rd512], %r389;
	// end inline asm
	// begin inline asm
	ld.volatile.global.u32 %r390, [%rd512];
	// end inline asm
	add.s32 	%r391, %r390, 1;
	// begin inline asm
	st.volatile.global.u32 [%rd512], %r391;
	// end inline asm
	// begin inline asm
	ld.volatile.global.u32 %r392, [%rd512];
	// end inline asm
	add.s32 	%r393, %r392, 1;
	// begin inline asm
	st.volatile.global.u32 [%rd512], %r393;
	// end inline asm
	// begin inline asm
	ld.volatile.global.u32 %r394, [%rd512];
	// end inline asm
	add.s32 	%r395, %r394, 1;
	// begin inline asm
	st.volatile.global.u32 [%rd512], %r395;
	// end inline asm
	// begin inline asm
	ld.volatile.global.u32 %r396, [%rd512];
	// end inline asm
	add.s32 	%r397, %r396, 1;
	// begin inline asm
	st.volatile.global.u32 [%rd512], %r397;
	// end inline asm
	// begin inline asm
	ld.volatile.global.u32 %r398, [%rd512];
	// end inline asm
	add.s32 	%r399, %r398, 1;
	// begin inline asm
	st.volatile.global.u32 [%rd512], %r399;
	// end inline asm
	// begin inline asm
	ld.volatile.global.u32 %r400, [%rd512];
	// end inline asm
	add.s32 	%r401, %r400, 1;
	// begin inline asm
	st.volatile.global.u32 [%rd512], %r401;
	// end inline asm
	// begin inline asm
	ld.volatile.global.u32 %r402, [%rd512];
	// end inline asm
	add.s32 	%r403, %r402, 1;
	// begin inline asm
	st.volatile.global.u32 [%rd512], %r403;
	// end inline asm
	// begin inline asm
	ld.volatile.global.u32 %r404, [%rd512];
	// end inline asm
	add.s32 	%r405, %r404, 1;
	// begin inline asm
	st.volatile.global.u32 [%rd512], %r405;
	// end inline asm
	// begin inline asm
	ld.volatile.global.u32 %r406, [%rd512];
	// end inline asm
	add.s32 	%r407, %r406, 1;
	// begin inline asm
	st.volatile.global.u32 [%rd512], %r407;
	// end inline asm
	// begin inline asm
	ld.volatile.global.u32 %r408, [%rd512];
	// end inline asm
	add.s32 	%r409, %r408, 1;
	// begin inline asm
	st.volatile.global.u32 [%rd512], %r409;
	// end inline asm
	// begin inline asm
	ld.volatile.global.u32 %r410, [%rd512];
	// end inline asm
	add.s32 	%r411, %r410, 1;
	// begin inline asm
	st.volatile.global.u32 [%rd512], %r411;
	// end inline asm
	// begin inline asm
	ld.volatile.global.u32 %r412, [%rd512];
	// end inline asm
	add.s32 	%r413, %r412, 1;
	// begin inline asm
	st.volatile.global.u32 [%rd512], %r413;
	// end inline asm
	// begin inline asm
	ld.volatile.global.u32 %r414, [%rd512];
	// end inline asm
	add.s32 	%r415, %r414, 1;
	// begin inline asm
	st.volatile.global.u32 [%rd512], %r415;
	// end inline asm
	// begin inline asm
	ld.volatile.global.u32 %r416, [%rd512];
	// end inline asm
	add.s32 	%r417, %r416, 1;
	// begin inline asm
	st.volatile.global.u32 [%rd512], %r417;
	// end inline asm
	// begin inline asm
	ld.volatile.global.u32 %r418, [%rd512];
	// end inline asm
	add.s32 	%r419, %r418, 1;
	// begin inline asm
	st.volatile.global.u32 [%rd512], %r419;
	// end inline asm
	// begin inline asm
	ld.volatile.global.u32 %r420, [%rd512];
	// end inline asm
	add.s32 	%r421, %r420, 1;
	// begin inline asm
	st.volatile.global.u32 [%rd512], %r421;
	// end inline asm
	// begin inline asm
	ld.volatile.global.u32 %r422, [%rd512];
	// end inline asm
	add.s32 	%r423, %r422, 1;
	// begin inline asm
	st.volatile.global.u32 [%rd512], %r423;
	// end inline asm
	// begin inline asm
	ld.volatile.global.u32 %r424, [%rd512];
	// end inline asm
	add.s32 	%r425, %r424, 1;
	// begin inline asm
	st.volatile.global.u32 [%rd512], %r425;
	// end inline asm
	// begin inline asm
	ld.volatile.global.u32 %r426, [%rd512];
	// end inline asm
	add.s32 	%r427, %r426, 1;
	// begin inline asm
	st.volatile.global.u32 [%rd512], %r427;
	// end inline asm
	// begin inline asm
	ld.volatile.global.u32 %r428, [%rd512];
	// end inline asm
	add.s32 	%r429, %r428, 1;
	// begin inline asm
	st.volatile.global.u32 [%rd512], %r429;
	// end inline asm
	// begin inline asm
	ld.volatile.global.u32 %r430, [%rd512];
	// end inline asm
	add.s32 	%r431, %r430, 1;
	// begin inline asm
	st.volatile.global.u32 [%rd512], %r431;
	// end inline asm
	// begin inline asm
	ld.volatile.global.u32 %r432, [%rd512];
	// end inline asm
	add.s32 	%r433, %r432, 1;
	// begin inline asm
	st.volatile.global.u32 [%rd512], %r433;
	// end inline asm
	// begin inline asm
	ld.volatile.global.u32 %r434, [%rd512];
	// end inline asm
	add.s32 	%r435, %r434, 1;
	// begin inline asm
	st.volatile.global.u32 [%rd512], %r435;
	// end inline asm
	// begin inline asm
	ld.volatile.global.u32 %r436, [%rd512];
	// end inline asm
	add.s32 	%r437, %r436, 1;
	// begin inline asm
	st.volatile.global.u32 [%rd512], %r437;
	// end inline asm
	// begin inline asm
	ld.volatile.global.u32 %r438, [%rd512];
	// end inline asm
	add.s32 	%r439, %r438, 1;
	// begin inline asm
	st.volatile.global.u32 [%rd512], %r439;
	// end inline asm
	// begin inline asm
	ld.volatile.global.u32 %r440, [%rd512];
	// end inline asm
	add.s32 	%r441, %r440, 1;
	// begin inline asm
	st.volatile.global.u32 [%rd512], %r441;
	// end inline asm
	// begin inline asm
	ld.volatile.global.u32 %r442, [%rd512];
	// end inline asm
	add.s32 	%r443, %r442, 1;
	// begin inline asm
	st.volatile.global.u32 [%rd512], %r443;
	// end inline asm
	// begin inline asm
	ld.volatile.global.u32 %r444, [%rd512];
	// end inline asm
	add.s32 	%r445, %r444, 1;
	// begin inline asm
	st.volatile.global.u32 [%rd512], %r445;
	// end inline asm
	// begin inline asm
	ld.volatile.global.u32 %r446, [%rd512];
	// end inline asm
	add.s32 	%r447, %r446, 1;
	// begin inline asm
	st.volatile.global.u32 [%rd512], %r447;
	// end inline asm
	// begin inline asm
	ld.volatile.global.u32 %r448, [%rd512];
	// end inline asm
	add.s32 	%r449, %r448, 1;
	// begin inline asm
	st.volatile.global.u32 [%rd512], %r449;
	// end inline asm
	// begin inline asm
	ld.volatile.global.u32 %r450, [%rd512];
	// end inline asm
	add.s32 	%r451, %r450, 1;
	// begin inline asm
	st.volatile.global.u32 [%rd512], %r451;
	// end inline asm
	// begin inline asm
	ld.volatile.global.u32 %r452, [%rd512];
	// end inline asm
	add.s32 	%r453, %r452, 1;
	// begin inline asm
	st.volatile.global.u32 [%rd512], %r453;
	// end inline asm
	// begin inline asm
	ld.volatile.global.u32 %r454, [%rd512];
	// end inline asm
	add.s32 	%r455, %r454, 1;
	// begin inline asm
	st.volatile.global.u32 [%rd512], %r455;
	// end inline asm
	// begin inline asm
	ld.volatile.global.u32 %r456, [%rd512];
	// end inline asm
	add.s32 	%r457, %r456, 1;
	// begin inline asm
	st.volatile.global.u32 [%rd512], %r457;
	// end inline asm
	// begin inline asm
	ld.volatile.global.u32 %r458, [%rd512];
	// end inline asm
	add.s32 	%r459, %r458, 1;
	// begin inline asm
	st.volatile.global.u32 [%rd512], %r459;
	// end inline asm
	// begin inline asm
	ld.volatile.global.u32 %r460, [%rd512];
	// end inline asm
	add.s32 	%r461, %r460, 1;
	// begin inline asm
	st.volatile.global.u32 [%rd512], %r461;
	// end inline asm
	// begin inline asm
	ld.volatile.global.u32 %r462, [%rd512];
	// end inline asm
	add.s32 	%r463, %r462, 1;
	// begin inline asm
	st.volatile.global.u32 [%rd512], %r463;
	// end inline asm
	// begin inline asm
	ld.volatile.global.u32 %r464, [%rd512];
	// end inline asm
	add.s32 	%r465, %r464, 1;
	// begin inline asm
	st.volatile.global.u32 [%rd512], %r465;
	// end inline asm
	// begin inline asm
	ld.volatile.global.u32 %r466, [%rd512];
	// end inline asm
	add.s32 	%r467, %r466, 1;
	// begin inline asm
	st.volatile.global.u32 [%rd512], %r467;
	// end inline asm
	// begin inline asm
	ld.volatile.global.u32 %r468, [%rd512];
	// end inline asm
	add.s32 	%r469, %r468, 1;
	// begin inline asm
	st.volatile.global.u32 [%rd512], %r469;
	// end inline asm
	// begin inline asm
	ld.volatile.global.u32 %r470, [%rd512];
	// end inline asm
	add.s32 	%r471, %r470, 1;
	// begin inline asm
	st.volatile.global.u32 [%rd512], %r471;
	// end inline asm
	// begin inline asm
	ld.volatile.global.u32 %r472, [%rd512];
	// end inline asm
	add.s32 	%r473, %r472, 1;
	// begin inline asm
	st.volatile.global.u32 [%rd512], %r473;
	// end inline asm
	// begin inline asm
	ld.volatile.global.u32 %r474, [%rd512];
	// end inline asm
	add.s32 	%r475, %r474, 1;
	// begin inline asm
	st.volatile.global.u32 [%rd512], %r475;
	// end inline asm
	// begin inline asm
	ld.volatile.global.u32 %r476, [%rd512];
	// end inline asm
	add.s32 	%r477, %r476, 1;
	// begin inline asm
	st.volatile.global.u32 [%rd512], %r477;
	// end inline asm
	// begin inline asm
	ld.volatile.global.u32 %r478, [%rd512];
	// end inline asm
	add.s32 	%r479, %r478, 1;
	// begin inline asm
	st.volatile.global.u32 [%rd512], %r479;
	// end inline asm
	// begin inline asm
	ld.volatile.global.u32 %r480, [%rd512];
	// end inline asm
	add.s32 	%r481, %r480, 1;
	// begin inline asm
	st.volatile.global.u32 [%rd512], %r481;
	// end inline asm
	// begin inline asm
	ld.volatile.global.u32 %r482, [%rd512];
	// end inline asm
	add.s32 	%r483, %r482, 1;
	// begin inline asm
	st.volatile.global.u32 [%rd512], %r483;
	// end inline asm
	// begin inline asm
	ld.volatile.global.u32 %r484, [%rd512];
	// end inline asm
	add.s32 	%r485, %r484, 1;
	// begin inline asm
	st.volatile.global.u32 [%rd512], %r485;
	// end inline asm
	// begin inline asm
	ld.volatile.global.u32 %r486, [%rd512];
	// end inline asm
	add.s32 	%r487, %r486, 1;
	// begin inline asm
	st.volatile.global.u32 [%rd512], %r487;
	// end inline asm
	// begin inline asm
	ld.volatile.global.u32 %r488, [%rd512];
	// end inline asm
	add.s32 	%r489, %r488, 1;
	// begin inline asm
	st.volatile.global.u32 [%rd512], %r489;
	// end inline asm
	// begin inline asm
	ld.volatile.global.u32 %r490, [%rd512];
	// end inline asm
	add.s32 	%r491, %r490, 1;
	// begin inline asm
	st.volatile.global.u32 [%rd512], %r491;
	// end inline asm
	// begin inline asm
	ld.volatile.global.u32 %r492, [%rd512];
	// end inline asm
	add.s32 	%r493, %r492, 1;
	// begin inline asm
	st.volatile.global.u32 [%rd512], %r493;
	// end inline asm
	// begin inline asm
	ld.volatile.global.u32 %r494, [%rd512];
	// end inline asm
	add.s32 	%r495, %r494, 1;
	// begin inline asm
	st.volatile.global.u32 [%rd512], %r495;
	// end inline asm
	// begin inline asm
	ld.volatile.global.u32 %r496, [%rd512];
	// end inline asm
	add.s32 	%r497, %r496, 1;
	// begin inline asm
	st.volatile.global.u32 [%rd512], %r497;
	// end inline asm
	// begin inline asm
	ld.volatile.global.u32 %r498, [%rd512];
	// end inline asm
	add.s32 	%r499, %r498, 1;
	// begin inline asm
	st.volatile.global.u32 [%rd512], %r499;
	// end inline asm
	// begin inline asm
	ld.volatile.global.u32 %r500, [%rd512];
	// end inline asm
	add.s32 	%r501, %r500, 1;
	// begin inline asm
	st.volatile.global.u32 [%rd512], %r501;
	// end inline asm
	// begin inline asm
	ld.volatile.global.u32 %r502, [%rd512];
	// end inline asm
	add.s32 	%r503, %r502, 1;
	// begin inline asm
	st.volatile.global.u32 [%rd512], %r503;
	// end inline asm
	// begin inline asm
	ld.volatile.global.u32 %r504, [%rd512];
	// end inline asm
	add.s32 	%r505, %r504, 1;
	// begin inline asm
	st.volatile.global.u32 [%rd512], %r505;
	// end inline asm
	// begin inline asm
	ld.volatile.global.u32 %r506, [%rd512];
	// end inline asm
	add.s32 	%r507, %r506, 1;
	// begin inline asm
	st.volatile.global.u32 [%rd512], %r507;
	// end inline asm
	// begin inline asm
	ld.volatile.global.u32 %r508, [%rd512];
	// end inline asm
	add.s32 	%r509, %r508, 1;
	// begin inline asm
	st.volatile.global.u32 [%rd512], %r509;
	// end inline asm
	// begin inline asm
	ld.volatile.global.u32 %r510, [%rd512];
	// end inline asm
	add.s32 	%r511, %r510, 1;
	// begin inline asm
	st.volatile.global.u32 [%rd512], %r511;
	// end inline asm
	// begin inline asm
	ld.volatile.global.u32 %r512, [%rd512];
	// end inline asm
	add.s32 	%r513, %r512, 1;
	// begin inline asm
	st.volatile.global.u32 [%rd512], %r513;
	// end inline asm
$L__BB80_2:
	ret;

}
	// .globl	_Z4testIL_Z13load_volatilePKjEL_Z17store_atomic_exchPjjELi256E14strided_accessILj1024ELj8EE11lower_lanesILj8EEEvv
.visible .entry _Z4testIL_Z13load_volatilePKjEL_Z17store_atomic_exchPjjELi256E14strided_accessILj1024ELj8EE11lower_lanesILj8EEEvv()
{
	.reg .pred 	%p<2>;
	.reg .b32 	%r<775>;
	.reg .b64 	%rd<517>;

	// begin inline asm
	mov.u32 %r1, %laneid;
	// end inline asm
	setp.gt.u32 	%p1, %r1, 7;
	@%p1 bra 	$L__BB81_2;
	mov.u32 	%r770, %ctaid.x;
	mov.u32 	%r771, %ntid.x;
	mov.u32 	%r772, %tid.x;
	mad.lo.s32 	%r773, %r770, %r771, %r772;
	shl.b32 	%r774, %r773, 5;
	cvt.u64.u32 	%rd513, %r774;
	and.b64  	%rd514, %rd513, 4064;
	mov.u64 	%rd515, buffer;
	cvta.global.u64 	%rd516, %rd515;
	add.s64 	%rd512, %rd516, %rd514;
	// begin inline asm
	ld.volatile.global.u32 %r2, [%rd512];
	// end inline asm
	add.s32 	%r4, %r2, 1;
	// begin inline asm
	atom.global.exch.b32 %r3, [%rd512], %r4;
	// end inline asm
	// begin inline asm
	ld.volatile.global.u32 %r5, [%rd512];
	// end inline asm
	add.s32 	%r7, %r5, 1;
	// begin inline asm
	atom.global.exch.b32 %r6, [%rd512], %r7;
	// end inline asm
	// begin inline asm
	ld.volatile.global.u32 %r8, [%rd512];
	// end inline asm
	add.s32 	%r10, %r8, 1;
	// begin inline asm
	atom.global.exch.b32 %r9, [%rd512], %r10;
	// end inline asm
	// begin inline asm
	ld.volatile.global.u32 %r11, [%rd512];
	// end inline asm
	add.s32 	%r13, %r11, 1;
	// begin inline asm
	atom.global.exch.b32 %r12, [%rd512], %r13;
	// end inline asm
	// begin inline asm
	ld.volatile.global.u32 %r14, [%rd512];
	// end inline asm
	add.s32 	%r16, %r14, 1;
	// begin inline asm
	atom.global.exch.b32 %r15, [%rd512], %r16;
	// end inline asm
	// begin inline asm
	ld.volatile.global.u32 %r17, [%rd512];
	// end inline asm
	add.s32 	%r19, %r17, 1;
	// begin inline asm
	atom.global.exch.b32 %r18, [%rd512], %r19;
	// end inline asm
	// begin inline asm
	ld.volatile.global.u32 %r20, [%rd512];
	// end inline asm
	add.s32 	%r22, %r20, 1;
	// begin inline asm
	atom.global.exch.b32 %r21, [%rd512], %r22;
	// end inline asm
	// begin inline asm
	ld.volatile.global.u32 %r23, [%rd512];
	// end inline asm
	add.s32 	%r25, %r23, 1;
	// begin inline asm
	atom.global.exch.b32 %r24, [%rd512], %r25;
	// end inline asm
	// begin inline asm
	ld.volatile.global.u32 %r26, [%rd512];
	// end inline asm
	add.s32 	%r28, %r26, 1;
	// begin inline asm
	atom.global.exch.b32 %r27, [%rd512], %r28;
	// end inline asm
	// begin inline asm
	ld.volatile.global.u32 %r29, [%rd512];
	// end inline asm
	add.s32 	%r31, %r29, 1;
	// begin inline asm
	atom.global.exch.b32 %r30, [%rd512], %r31;
	// end inline asm
	// begin inline asm
	ld.volatile.global.u32 %r32, [%rd512];
	// end inline asm
	add.s32 	%r34, %r32, 1;
	// begin inline asm
	atom.global.exch.b32 %r33, [%rd512], %r34;
	// end inline asm
	// begin inline asm
	ld.volatile.global.u32 %r35, [%rd512];
	// end inline asm
	add.s32 	%r37, %r35, 1;
	// begin inline asm
	atom.global.exch.b32 %r36, [%rd512], %r37;
	// end inline asm
	// begin inline asm
	ld.volatile.global.u32 %r38, [%rd512];
	// end inline asm
	add.s32 	%r40, %r38, 1;
	// begin inline asm
	atom.global.exch.b32 %r39, [%rd512], %r40;
	// end inline asm
	// begin inline asm
	ld.volatile.global.u32 %r41, [%rd512];
	// end inline asm
	add.s32 	%r43, %r41, 1;
	// begin inline asm
	atom.global.exch.b32 %r42, [%rd512], %r43;
	// end inline asm
	// begin inline asm
	ld.volatile.global.u32 %r44, [%rd512];
	// end inline asm
	add.s32 	%r46, %r44, 1;
	// begin inline asm
	atom.global.exch.b32 %r45, [%rd512], %r46;
	// end inline asm
	// begin inline asm
	ld.volatile.global.u32 %r47, [%rd512];
	// end inline asm
	add.s32 	%r49, %r47, 1;
	// begin inline asm
	atom.global.exch.b32 %r48, [%rd512], %r49;
	// end inline asm
	// begin inline asm
	ld.volatile.global.u32 %r50, [%rd512];
	// end inline asm
	add.s32 	%r52, %r50, 1;
	// begin inline asm
	atom.global.exch.b32 %r51, [%rd512], %r52;
	// end inline asm
	// begin inline asm
	ld.volatile.global.u32 %r53, [%rd512];
	// end inline asm
	add.s32 	%r55, %r53, 1;
	// begin inline asm
	atom.global.exch.b32 %r54, [%rd512], %r55;
	// end inline asm
	// begin inline asm
	ld.volatile.global.u32 %r56, [%rd512];
	// end inline asm
	add.s32 	%r58, %r56, 1;
	// begin inline asm
	atom.global.exch.b32 %r57, [%rd512], %r58;
	// end inline asm
	// begin inline asm
	ld.volatile.global.u32 %r59, [%rd512];
	// end inline asm
	add.s32 	%r61, %r59, 1;
	// begin inline asm
	atom.global.exch.b32 %r60, [%rd512], %r61;
	// end inline asm
	// begin inline asm
	ld.volatile.global.u32 %r62, [%rd512];
	// end inline asm
	add.s32 	%r64, %r62, 1;
	// begin inline asm
	atom.global.exch.b32 %r63, [%rd512], %r64;
	// end inline asm
	// begin inline asm
	ld.volatile.global.u32 %r65, [%rd512];
	// end inline asm
	add.s32 	%r67, %r65, 1;
	// begin inline asm
	atom.global.exch.b32 %r66, [%rd512], %r67;
	// end inline asm
	// begin inline asm
	ld.volatile.global.u32 %r68, [%rd512];
	// end inline asm
	add.s32 	%r70, %r68, 1;
	// begin inline asm
	atom.global.exch.b32 %r69, [%rd512], %r70;
	// end inline asm
	// begin inline asm
	ld.volatile.global.u32 %r71, [%rd512];
	// end inline asm
	add.s32 	%r73, %r71, 1;
	// begin inline asm
	atom.global.exch.b32 %r72, [%rd512], %r73;
	// end inline asm
	// begin inline asm
	ld.volatile.global.u32 %r74, [%rd512];
	// end inline asm
	add.s32 	%r76, %r74, 1;
	// begin inline asm
	atom.global.exch.b32 %r75, [%rd512], %r76;
	// end inline asm
	// begin inline asm
	ld.volatile.global.u32 %r77, [%rd512];
	// end inline asm
	add.s32 	%r79, %r77, 1;
	// begin inline asm
	atom.global.exch.b32 %r78, [%rd512], %r79;
	// end inline asm
	// begin inline asm
	ld.volatile.global.u32 %r80, [%rd512];
	// end inline asm
	add.s32 	%r82, %r80, 1;
	// begin inline asm
	atom.global.exch.b32 %r81, [%rd512], %r82;
	// end inline asm
	// begin inline asm
	ld.volatile.global.u32 %r83, [%rd512];
	// end inline asm
	add.s32 	%r85, %r83, 1;
	// begin inline asm
	atom.global.exch.b32 %r84, [%rd512], %r85;
	// end inline asm
	// begin inline asm
	ld.volatile.global.u32 %r86, [%rd512];
	// end inline asm
	add.s32 	%r88, %r86, 1;
	// begin inline asm
	atom.global.exch.b32 %r87, [%rd512], %r88;
	// end inline asm
	// begin inline asm
	ld.volatile.global.u32 %r89, [%rd512];
	// end inline asm
	add.s32 	%r91, %r89, 1;
	// begin inline asm
	atom.global.exch.b32 %r90, [%rd512], %r91;
	// end inline asm
	// begin inline asm
	ld.volatile.global.u32 %r92, [%rd512];
	// end inline asm
	add.s32 	%r94, %r92, 1;
	// begin inline asm
	atom.global.exch.b32 %r93, [%rd512], %r94;
	// end inline asm
	// begin inline asm
	ld.volatile.global.u32 %r95, [%rd512];
	// end inline asm
	add.s32 	%r97, %r95, 1;
	// begin inline asm
	atom.global.exch.b32 %r96, [%rd512], %r97;
	// end inline asm
	// begin inline asm
	ld.volatile.global.u32 %r98, [%rd512];
	// end inline asm
	add.s32 	%r100, %r98, 1;
	// begin inline asm
	atom.global.exch.b32 %r99, [%rd512], %r100;
	// end inline asm
	// begin inline asm
	ld.volatile.global.u32 %r101, [%rd512];
	// end inline asm
	add.s32 	%r103, %r101, 1;
	// begin inline asm
	atom.global.exch.b32 %r102, [%rd512], %r103;
	// end inline asm
	// begin inline asm
	ld.volatile.global.u32 %r104, [%rd512];
	// end inline asm
	add.s32 	%r106, %r104, 1;
	// begin inline asm
	atom.global.exch.b32 %r105, [%rd512], %r106;
	// end inline asm
	// begin inline asm
	ld.volatile.global.u32 %r107, [%rd512];
	// end inline asm
	add.s32 	%r109, %r107, 1;
	// begin inline asm
	atom.global.exch.b32 %r108, [%rd512], %r109;
	// end inline asm
	// begin inline asm
	ld.volatile.global.u32 %r110, [%rd512];
	// end inline asm
	add.s32 	%r112, %r110, 1;
	// begin inline asm
	atom.global.exch.b32 %r111, [%rd512], %r112;
	// end inline asm
	// begin inline asm
	ld.volatile.global.u32 %r113, [%rd512];
	// end inline asm
	add.s32 	%r115, %r113, 1;
	// begin inline asm
	atom.global.exch.b32 %r114, [%rd512], %r115;
	// end inline asm
	// begin inline asm
	ld.volatile.global.u32 %r116, [%rd512];
	// end inline asm
	add.s32 	%r118, %r116, 1;
	// begin inline asm
	atom.global.exch.b32 %r117, [%rd512], %r118;
	// end inline asm
	// begin inline asm
	ld.volatile.global.u32 %r119, [%rd512];
	// end inline asm
	add.s32 	%r121, %r119, 1;
	// begin inline asm
	atom.global.exch.b32 %r120, [%rd512], %r121;
	// end inline asm
	// begin inline asm
	ld.volatile.global.u32 %r122, [%rd512];
	// end inline asm
	add.s32 	%r124, %r122, 1;
	// begin inline asm
	atom.global.exch.b32 %r123, [%rd512], %r124;
	// end inline asm
	// begin inline asm
	ld.volatile.global.u32 %r125, [%rd512];
	// end inline asm
	add.s32 	%r127, %r125, 1;
	// begin inline asm
	atom.global.exch.b32 %r126, [%rd512], %r127;
	// end inline asm
	// begin inline asm
	ld.volatile.global.u32 %r128, [%rd512];
	// end inline asm
	add.s32 	%r130, %r128, 1;
	// begin inline asm
	atom.global.exch.b32 %r129, [%rd512], %r130;
	// end inline asm
	// begin inline asm
	ld.volatile.global.u32 %r131, [%rd512];
	// end inline asm
	add.s32 	%r133, %r131, 1;
	// begin inline asm
	atom.global.exch.b32 %r132, [%rd512], %r133;
	// end inline asm
	// begin inline asm
	ld.volatile.global.u32 %r134, [%rd512];
	// end inline asm
	add.s32 	%r136, %r134, 1;
	// begin inline asm
	atom.global.exch.b32 %r135, [%rd512], %r136;
	// end inline asm
	// begin inline asm
	ld.volatile.global.u32 %r137, [%rd512];
	// end inline asm
	add.s32 	%r139, %r137, 1;
	// begin inline asm
	atom.global.exch.b32 %r138, [%rd512], %r139;
	// end inline asm
	// begin inline asm
	ld.volatile.global.u32 %r140, [%rd512];
	// end inline asm
	add.s32 	%r142, %r140, 1;
	// begin inline asm
	atom.global.exch.b32 %r141, [%rd512], %r142;
	// end inline asm
	// begin inline asm
	ld.volatile.global.u32 %r143, [%rd512];
	// end inline asm
	add.s32 	%r145, %r143, 1;
	// begin inline asm
	atom.global.exch.b32 %r144, [%rd512], %r145;
	// end inline asm
	// begin inline asm
	ld.volatile.global.u32 %r146, [%rd512];
	// end inline asm
	add.s32 	%r148, %r146, 1;
	// begin inline asm
	atom.global.exch.b32 %r147, [%rd512], %r148;
	// end inline asm
	// begin inline asm
	ld.volatile.global.u32 %r149, [%rd512];
	// end inline asm
	add.s32 	%r151, %r149, 1;
	// begin inline asm
	atom.global.exch.b32 %r150, [%rd512], %r151;
	// end inline asm
	// begin inline asm
	ld.volatile.global.u32 %r152, [%rd512];
	// end inline asm
	add.s32 	%r154, %r152, 1;
	// begin inline asm
	atom.global.exch.b32 %r153, [%rd512], %r154;
	// end inline asm
	// begin inline asm
	ld.volatile.global.u32 %r155, [%rd512];
	// end inline asm
	add.s32 	%r157, %r155, 1;
	// begin inline asm
	atom.global.exch.b32 %r156, [%rd512], %r157;
	// end inline asm
	// begin inline asm
	ld.volatile.global.u32 %r158, [%rd512];
	// end inline asm
	add.s32 	%r160, %r158, 1;
	// begin inline asm
	atom.global.exch.b32 %r159, [%rd512], %r160;
	// end inline asm
	// begin inline asm
	ld.volatile.global.u32 %r161, [%rd512];
	// end inline asm
	add.s32 	%r163, %r161, 1;
	// begin inline asm
	atom.global.exch.b32 %r162, [%rd512], %r163;
	// end inline asm
	// begin inline asm
	ld.volatile.global.u32 %r164, [%rd512];
	// end inline asm
	add.s32 	%r166, %r164, 1;
	// begin inline asm
	atom.global.exch.b32 %r165, [%rd512], %r166;
	// end inline asm
	// begin inline asm
	ld.volatile.global.u32 %r167, [%rd512];
	// end inline asm
	add.s32 	%r169, %r167, 1;
	// begin inline asm
	atom.global.exch.b32 %r168, [%rd512], %r169;
	// end inline asm
	// begin inline asm
	ld.volatile.global.u32 %r170, [%rd512];
	// end inline asm
	add.s32 	%r172, %r170, 1;
	// begin inline asm
	atom.global.exch.b32 %r171, [%rd512], %r172;
	// end inline asm
	// begin inline asm
	ld.volatile.global.u32 %r173, [%rd512];
	// end inline asm
	add.s32 	%r175, %r173, 1;
	// begin inline asm
	atom.global.exch.b32 %r174, [%rd512], %r175;
	// end inline asm
	// begin inline asm
	ld.volatile.global.u32 %r176, [%rd512];
	// end inline asm
	add.s32 	%r178, %r176, 1;
	// begin inline asm
	atom.global.exch.b32 %r177, [%rd512], %r178;
	// end inline asm
	// begin inline asm
	ld.volatile.global.u32 %r179, [%rd512];
	// end inline asm
	add.s32 	%r181, %r179, 1;
	// begin inline asm
	atom.global.exch.b32 %r180, [%rd512], %r181;
	// end inline asm
	// begin inline asm
	ld.volatile.global.u32 %r182, [%rd512];
	// end inline asm
	add.s32 	%r184, %r182, 1;
	// begin inline asm
	atom.global.exch.b32 %r183, [%rd512], %r184;
	// end inline asm
	// begin inline asm
	ld.volatile.global.u32 %r185, [%rd512];
	// end inline asm
	add.s32 	%r187, %r185, 1;
	// begin inline asm
	atom.global.exch.b32 %r186, [%rd512], %r187;
	// end inline asm
	// begin inline asm
	ld.volatile.global.u32 %r188, [%rd512];
	// end inline asm
	add.s32 	%r190, %r188, 1;
	// begin inline asm
	atom.global.exch.b32 %r189, [%rd512], %r190;
	// end inline asm
	// begin inline asm
	ld.volatile.global.u32 %r191, [%rd512];
	// end inline asm
	add.s32 	%r193, %r191, 1;
	// begin inline asm
	atom.global.exch.b32 %r192, [%rd512], %r193;
	// end inline asm
	// begin inline asm
	ld.volatile.global.u32 %r194, [%rd512];
	// end inline asm
	add.s32 	%r196, %r194, 1;
	// begin inline asm
	atom.global.exch.b32 %r195, [%rd512], %r196;
	// end inline asm
	// begin inline asm
	ld.volatile.global.u32 %r197, [%rd512];
	// end inline asm
	add.s32 	%r199, %r197, 1;
	// begin inline asm
	atom.global.exch.b32 %r198, [%rd512], %r199;
	// end inline asm
	// begin inline asm
	ld.volatile.global.u32 %r200, [%rd512];
	// end inline asm
	add.s32 	%r202, %r200, 1;
	// begin inline asm
	atom.global.exch.b32 %r201, [%rd512], %r202;
	// end inline asm
	// begin inline asm
	ld.volatile.global.u32 %r203, [%rd512];
	// end inline asm
	add.s32 	%r205, %r203, 1;
	// begin inline asm
	atom.global.exch.b32 %r204, [%rd512], %r205;
	// end inline asm
	// begin inline asm
	ld.volatile.global.u32 %r206, [%rd512];
	// end inline asm
	add.s32 	%r208, %r206, 1;
	// begin inline asm
	atom.global.exch.b32 %r207, [%rd512], %r208;
	// end inline asm
	// begin inline asm
	ld.volatile.global.u32 %r209, [%rd512];
	// end inline asm
	add.s32 	%r211, %r209, 1;
	// begin inline asm
	atom.global.exch.b32 %r210, [%rd512], %r211;
	// end inline asm
	// begin inline asm
	ld.volatile.global.u32 %r212, [%rd512];
	// end inline asm
	add.s32 	%r214, %r212, 1;
	// begin inline asm
	atom.global.exch.b32 %r213, [%rd512], %r214;
	// end inline asm
	// begin inline asm
	ld.volatile.global.u32 %r215, [%rd512];
	// end inline asm
	add.s32 	%r217, %r215, 1;
	// begin inline asm
	atom.global.exch.b32 %r216, [%rd512], %r217;
	// end inline asm
	// begin inline asm
	ld.volatile.global.u32 %r218, [%rd512];
	// end inline asm
	add.s32 	%r220, %r218, 1;
	// begin inline asm
	atom.global.exch.b32 %r219, [%rd512], %r220;
	// end inline asm
	// begin inline asm
	ld.volatile.global.u32 %r221, [%rd512];
	// end inline asm
	add.s32 	%r223, %r221, 1;
	// begin inline asm
	atom.global.exch.b32 %r222, [%rd512], %r223;
	// end inline asm
	// begin inline asm
	ld.volatile.global.u32 %r224, [%rd512];
	// end inline asm
	add.s32 	%r226, %r224, 1;
	// begin inline asm
	atom.global.exch.b32 %r225, [%rd512], %r226;
	// end inline asm
	// begin inline asm
	ld.volatile.global.u32 %r227, [%rd512];
	// end inline asm
	add.s32 	%r229, %r227, 1;
	// begin inline asm
	atom.global.exch.b32 %r228, [%rd512], %r229;
	// end inline asm
	// begin inline asm
	ld.volatile.global.u32 %r230, [%rd512];
	// end inline asm
	add.s32 	%r232, %r230, 1;
	// begin inline asm
	atom.global.exch.b32 %r231, [%rd512], %r232;
	// end inline asm
	// begin inline asm
	ld.volatile.global.u32 %r233, [%rd512];
	// end inline asm
	add.s32 	%r235, %r233, 1;
	// begin inline asm
	atom.global.exch.b32 %r234, [%rd512], %r235;
	// end inline asm
	// begin inline asm
	ld.volatile.global.u32 %r236, [%rd512];
	// end inline asm
	add.s32 	%r238, %r236, 1;
	// begin inline asm
	atom.global.exch.b32 %r237, [%rd512], %r238;
	// end inline asm
	// begin inline asm
	ld.volatile.global.u32 %r239, [%rd512];
	// end inline asm
	add.s32 	%r241, %r239, 1;
	// begin inline asm
	atom.global.exch.b32 %r240, [%rd512], %r241;
	// end inline asm
	// begin inline asm
	ld.volatile.global.u32 %r242, [%rd512];
	// end inline asm
	add.s32 	%r244, %r242, 1;
	// begin inline asm
	atom.global.exch.b32 %r243, [%rd512], %r244;
	// end inline asm
	// begin inline asm
	ld.volatile.global.u32 %r245, [%rd512];
	// end inline asm
	add.s32 	%r247, %r245, 1;
	// begin inline asm
	atom.global.exch.b32 %r246, [%rd512], %r247;
	// end inline asm
	// begin inline asm
	ld.volatile.global.u32 %r248, [%rd512];
	// end inline asm
	add.s32 	%r250, %r248, 1;
	// begin inline asm
	atom.global.exch.b32 %r249, [%rd512], %r250;
	// end inline asm
	// begin inline asm
	ld.volatile.global.u32 %r251, [%rd512];
	// end inline asm
	add.s32 	%r253, %r251, 1;
	// begin inline asm
	atom.global.exch.b32 %r252, [%rd512], %r253;
	// end inline asm
	// begin inline asm
	ld.volatile.global.u32 %r254, [%rd512];
	// end inline asm
	add.s32 	%r256, %r254, 1;
	// begin inline asm
	atom.global.exch.b32 %r255, [%rd512], %r256;
	// end inline asm
	// begin inline asm
	ld.volatile.global.u32 %r257, [%rd512];
	// end inline asm
	add.s32 	%r259, %r257, 1;
	// begin inline asm
	atom.global.exch.b32 %r258, [%rd512], %r259;
	// end inline asm
	// begin inline asm
	ld.volatile.global.u32 %r260, [%rd512];
	// end inline asm
	add.s32 	%r262, %r260, 1;
	// begin inline asm
	atom.global.exch.b32 %r261, [%rd512], %r262;
	// end inline asm
	// begin inline asm
	ld.volatile.global.u32 %r263, [%rd512];
	// end inline asm
	add.s32 	%r265, %r263, 1;
	// begin inline asm
	atom.global.exch.b32 %r264, [%rd512], %r265;
	// end inline asm
	// begin inline asm
	ld.volatile.global.u32 %r266, [%rd512];
	// end inline asm
	add.s32 	%r268, %r266, 1;
	// begin inline asm
	atom.global.exch.b32 %r267, [%rd512], %r268;
	// end inline asm
	// begin inline asm
	ld.volatile.global.u32 %r269, [%rd512];
	// end inline asm
	add.s32 	%r271, %r269, 1;
	// begin inline asm
	atom.global.exch.b32 %r270, [%rd512], %r271;
	// end inline asm
	// begin inline asm
	ld.volatile.global.u32 %r272, [%rd512];
	// end inline asm
	add.s32 	%r274, %r272, 1;
	// begin inline asm
	atom.global.exch.b32 %r273, [%rd512], %r274;
	// end inline asm
	// begin inline asm
	ld.volatile.global.u32 %r275, [%rd512];
	// end inline asm
	add.s32 	%r277, %r275, 1;
	// begin inline asm
	atom.global.exch.b32 %r276, [%rd512], %r277;
	// end inline asm
	// begin inline asm
	ld.volatile.global.u32 %r278, [%rd512];
	// end inline asm
	add.s32 	%r280, %r278, 1;
	// begin inline asm
	atom.global.exch.b32 %r279, [%rd512], %r280;
	// end inline asm
	// begin inline asm
	ld.volatile.global.u32 %r281, [%rd512];
	// end inline asm
	add.s32 	%r283, %r281, 1;
	// begin inline asm
	atom.global.exch.b32 %r282, [%rd512], %r283;
	// end inline asm
	// begin inline asm
	ld.volatile.global.u32 %r284, [%rd512];
	// end inline asm
	add.s32 	%r286, %r284, 1;
	// begin inline asm
	atom.global.exch.b32 %r285, [%rd512], %r286;
	// end inline asm
	// begin inline asm
	ld.volatile.global.u32 %r287, [%rd512];
	// end inline asm
	add.s32 	%r289, %r287, 1;
	// begin inline asm
	atom.global.exch.b32 %r288, [%rd512], %r289;
	// end inline asm
	// begin inline asm
	ld.volatile.global.u32 %r290, [%rd512];
	// end inline asm
	add.s32 	%r292, %r290, 1;
	// begin inline asm
	atom.global.exch.b32 %r291, [%rd512], %r292;
	// end inline asm
	// begin inline asm
	ld.volatile.global.u32 %r293, [%rd512];
	// end inline asm
	add.s32 	%r295, %r293, 1;
	// begin inline asm
	atom.global.exch.b32 %r294, [%rd512], %r295;
	// end inline asm
	// begin inline asm
	ld.volatile.global.u32 %r296, [%rd512];
	// end inline asm
	add.s32 	%r298, %r296, 1;
	// begin inline asm
	atom.global.exch.b32 %r297, [%rd512], %r298;
	// end inline asm
	// begin inline asm
	ld.volatile.global.u32 %r299, [%rd512];
	// end inline asm
	add.s32 	%r301, %r299, 1;
	// begin inline asm
	atom.global.exch.b32 %r300, [%rd512], %r301;
	// end inline asm
	// begin inline asm
	ld.volatile.global.u32 %r302, [%rd512];
	// end inline asm
	add.s32 	%r304, %r302, 1;
	// begin inline asm
	atom.global.exch.b32 %r303, [%rd512], %r304;
	// end inline asm
	// begin inline asm
	ld.volatile.global.u32 %r305, [%rd512];
	// end inline asm
	add.s32 	%r307, %r305, 1;
	// begin inline asm
	atom.global.exch.b32 %r306, [%rd512], %r307;
	// end inline asm
	// begin inline asm
	ld.volatile.global.u32 %r308, [%rd512];
	// end inline asm
	add.s32 	%r310, %r308, 1;
	// begin inline asm
	atom.global.exch.b32 %r309, [%rd512], %r310;
	// end inline asm
	// begin inline asm
	ld.volatile.global.u32 %r311, [%rd512];
	// end inline asm
	add.s32 	%r313, %r311, 1;
	// begin inline asm
	atom.global.exch.b32 %r312, [%rd512], %r313;
	// end inline asm
	// begin inline asm
	ld.volatile.global.u32 %r314, [%rd512];
	// end inline asm
	add.s32 	%r316, %r314, 1;
	// begin inline asm
	atom.global.exch.b32 %r315, [%rd512], %r316;
	// end inline asm
	// begin inline asm
	ld.volatile.global.u32 %r317, [%rd512];
	// end inline asm
	add.s32 	%r319, %r317, 1;
	// begin inline asm
	atom.global.exch.b32 %r318, [%rd512], %r319;
	// end inline asm
	// begin inline asm
	ld.volatile.global.u32 %r320, [%rd512];
	// end inline asm
	add.s32 	%r322, %r320, 1;
	// begin inline asm
	atom.global.exch.b32 %r321, [%rd512], %r322;
	// end inline asm
	// begin inline asm
	ld.volatile.global.u32 %r323, [%rd512];
	// end inline asm
	add.s32 	%r325, %r323, 1;
	// begin inline asm
	atom.global.exch.b32 %r324, [%rd512], %r325;
	// end inline asm
	// begin inline asm
	ld.volatile.global.u32 %r326, [%rd512];
	// end inline asm
	add.s32 	%r328, %r326, 1;
	// begin inline asm
	atom.global.exch.b32 %r327, [%rd512], %r328;
	// end inline asm
	// begin inline asm
	ld.volatile.global.u32 %r329, [%rd512];
	// end inline asm
	add.s32 	%r331, %r329, 1;
	// begin inline asm
	atom.global.exch.b32 %r330, [%rd512], %r331;
	// end inline asm
	// begin inline asm
	ld.volatile.global.u32 %r332, [%rd512];
	// end inline asm
	add.s32 	%r334, %r332, 1;
	// begin inline asm
	atom.global.exch.b32 %r333, [%rd512], %r334;
	// end inline asm
	// begin inline asm
	ld.volatile.global.u32 %r335, [%rd512];
	// end inline asm
	add.s32 	%r337, %r335, 1;
	// begin inline asm
	atom.global.exch.b32 %r336, [%rd512], %r337;
	// end inline asm
	// begin inline asm
	ld.volatile.global.u32 %r338, [%rd512];
	// end inline asm
	add.s32 	%r340, %r338, 1;
	// begin inline asm
	atom.global.exch.b32 %r339, [%rd512], %r340;
	// end inline asm
	// begin inline asm
	ld.volatile.global.u32 %r341, [%rd512];
	// end inline asm
	add.s32 	%r343, %r341, 1;
	// begin inline asm
	atom.global.exch.b32 %r342, [%rd512], %r343;
	// end inline asm
	// begin inline asm
	ld.volatile.global.u32 %r344, [%rd512];
	// end inline asm
	add.s32 	%r346, %r344, 1;
	// begin inline asm
	atom.global.exch.b32 %r345, [%rd512], %r346;
	// end inline asm
	// begin inline asm
	ld.volatile.global.u32 %r347, [%rd512];
	// end inline asm
	add.s32 	%r349, %r347, 1;
	// begin inline asm
	atom.global.exch.b32 %r348, [%rd512], %r349;
	// end inline asm
	// begin inline asm
	ld.volatile.global.u32 %r350, [%rd512];
	// end inline asm
	add.s32 	%r352, %r350, 1;
	// begin inline asm
	atom.global.exch.b32 %r351, [%rd512], %r352;
	// end inline asm
	// begin inline asm
	ld.volatile.global.u32 %r353, [%rd512];
	// end inline asm
	add.s32 	%r355, %r353, 1;
	// begin inline asm
	atom.global.exch.b32 %r354, [%rd512], %r355;
	// end inline asm
	// begin inline asm
	ld.volatile.global.u32 %r356, [%rd512];
	// end inline asm
	add.s32 	%r358, %r356, 1;
	// begin inline asm
	atom.global.exch.b32 %r357, [%rd512], %r358;
	// end inline asm
	// begin inline asm
	ld.volatile.global.u32 %r359, [%rd512];
	// end inline asm
	add.s32 	%r361, %r359, 1;
	// begin inline asm
	atom.global.exch.b32 %r360, [%rd512], %r361;
	// end inline asm
	// begin inline asm
	ld.volatile.global.u32 %r362, [%rd512];
	// end inline asm
	add.s32 	%r364, %r362, 1;
	// begin inline asm
	atom.global.exch.b32 %r363, [%rd512], %r364;
	// end inline asm
	// begin inline asm
	ld.volatile.global.u32 %r365, [%rd512];
	// end inline asm
	add.s32 	%r367, %r365, 1;
	// begin inline asm
	atom.global.exch.b32 %r366, [%rd512], %r367;
	// end inline asm
	// begin inline asm
	ld.volatile.global.u32 %r368, [%rd512];
	// end inline asm
	add.s32 	%r370, %r368, 1;
	// begin inline asm
	atom.global.exch.b32 %r369, [%rd512], %r370;
	// end inline asm
	// begin inline asm
	ld.volatile.global.u32 %r371, [%rd512];
	// end inline asm
	add.s32 	%r373, %r371, 1;
	// begin inline asm
	atom.global.exch.b32 %r372, [%rd512], %r373;
	// end inline asm
	// begin inline asm
	ld.volatile.global.u32 %r374, [%rd512];
	// end inline asm
	add.s32 	%r376, %r374, 1;
	// begin inline asm
	atom.global.exch.b32 %r375, [%rd512], %r376;
	// end inline asm
	// begin inline asm
	ld.volatile.global.u32 %r377, [%rd512];
	// end inline asm
	add.s32 	%r379, %r377, 1;
	// begin inline asm
	atom.global.exch.b32 %r378, [%rd512], %r379;
	// end inline asm
	// begin inline asm
	ld.volatile.global.u32 %r380, [%rd512];
	// end inline asm
	add.s32 	%r382, %r380, 1;
	// begin inline asm
	atom.global.exch.b32 %r381, [%rd512], %r382;
	// end inline asm
	// begin inline asm
	ld.volatile.global.u32 %r383, [%rd512];
	// end inline asm
	add.s32 	%r385, %r383, 1;
	// begin inline asm
	atom.global.exch.b32 %r384, [%rd512], %r385;
	// end inline asm
	// begin inline asm
	ld.volatile.global.u32 %r386, [%rd512];
	// end inline asm
	add.s32 	%r388, %r386, 1;
	// begin inline asm
	atom.global.exch.b32 %r387, [%rd512], %r388;
	// end inline asm
	// begin inline asm
	ld.volatile.global.u32 %r389, [%rd512];
	// end inline asm
	add.s32 	%r391, %r389, 1;
	// begin inline asm
	atom.global.exch.b32 %r390, [%rd512], %r391;
	// end inline asm
	// begin inline asm
	ld.volatile.global.u32 %r392, [%rd512];
	// end inline asm
	add.s32 	%r394, %r392, 1;
	// begin inline asm
	atom.global.exch.b32 %r393, [%rd512], %r394;
	// end inline asm
	// begin inline asm
	ld.volatile.global.u32 %r395, [%rd512];
	// end inline asm
	add.s32 	%r397, %r395, 1;
	// begin inline asm
	atom.global.exch.b32 %r396, [%rd512], %r397;
	// end inline asm
	// begin inline asm
	ld.volatile.global.u32 %r398, [%rd512];
	// end inline asm
	add.s32 	%r400, %r398, 1;
	// begin inline asm
	atom.global.exch.b32 %r399, [%rd512], %r400;
	// end inline asm
	// begin inline asm
	ld.volatile.global.u32 %r401, [%rd512];
	// end inline asm
	add.s32 	%r403, %r401, 1;
	// begin inline asm
	atom.global.exch.b32 %r402, [%rd512], %r403;
	// end inline asm
	// begin inline asm
	ld.volatile.global.u32 %r404, [%rd512];
	// end inline asm
	add.s32 	%r406, %r404, 1;
	// begin inline asm
	atom.global.exch.b32 %r405, [%rd512], %r406;
	// end inline asm
	// begin inline asm
	ld.volatile.global.u32 %r407, [%rd512];
	// end inline asm
	add.s32 	%r409, %r407, 1;
	// begin inline asm
	atom.global.exch.b32 %r408, [%rd512], %r409;
	// end inline asm
	// begin inline asm
	ld.volatile.global.u32 %r410, [%rd512];
	// end inline asm
	add.s32 	%r412, %r410, 1;
	// begin inline asm
	atom.global.exch.b32 %r411, [%rd512], %r412;
	// end inline asm
	// begin inline asm
	ld.volatile.global.u32 %r413, [%rd512];
	// end inline asm
	add.s32 	%r415, %r413, 1;
	// begin inline asm
	atom.global.exch.b32 %r414, [%rd512], %r415;
	// end inline asm
	// begin inline asm
	ld.volatile.global.u32 %r416, [%rd512];
	// end inline asm
	add.s32 	%r418, %r416, 1;
	// begin inline asm
	atom.global.exch.b32 %r417, [%rd512], %r418;
	// end inline asm
	// begin inline asm
	ld.volatile.global.u32 %r419, [%rd512];
	// end inline asm
	add.s32 	%r421, %r419, 1;
	// begin inline asm
	atom.global.exch.b32 %r420, [%rd512], %r421;
	// end inline asm
	// begin inline asm
	ld.volatile.global.u32 %r422, [%rd512];
	// end inline asm
	add.s32 	%r424, %r422, 1;
	// begin inline asm
	atom.global.exch.b32 %r423, [%rd512], %r424;
	// end inline asm
	// begin inline asm
	ld.volatile.global.u32 %r425, [%rd512];
	// end inline asm
	add.s32 	%r427, %r425, 1;
	// begin inline asm
	atom.global.exch.b32 %r426, [%rd512], %r427;
	// end inline asm
	// begin inline asm
	ld.volatile.global.u32 %r428, [%rd512];
	// end inline asm
	add.s32 	%r430, %r428, 1;
	// begin inline asm
	atom.global.exch.b32 %r429, [%rd512], %r430;
	// end inline asm
	// begin inline asm
	ld.volatile.global.u32 %r431, [%rd512];
	// end inline asm
	add.s32 	%r433, %r431, 1;
	// begin inline asm
	atom.global.exch.b32 %r432, [%rd512], %r433;
	// end inline asm
	// begin inline asm
	ld.volatile.global.u32 %r434, [%rd512];
	// end inline asm
	add.s32 	%r436, %r434, 1;
	// begin inline asm
	atom.global.exch.b32 %r435, [%rd512], %r436;
	// end inline asm
	// begin inline asm
	ld.volatile.global.u32 %r437, [%rd512];
	// end inline asm
	add.s32 	%r439, %r437, 1;
	// begin inline asm
	atom.global.exch.b32 %r438, [%rd512], %r439;
	// end inline asm
	// begin inline asm
	ld.volatile.global.u32 %r440, [%rd512];
	// end inline asm
	add.s32 	%r442, %r440, 1;
	// begin inline asm
	atom.global.exch.b32 %r441, [%rd512], %r442;
	// end inline asm
	// begin inline asm
	ld.volatile.global.u32 %r443, [%rd512];
	// end inline asm
	add.s32 	%r445, %r443, 1;
	// begin inline asm
	atom.global.exch.b32 %r444, [%rd512], %r445;
	// end inline asm
	// begin inline asm
	ld.volatile.global.u32 %r446, [%rd512];
	// end inline asm
	add.s32 	%r448, %r446, 1;
	// begin inline asm
	atom.global.exch.b32 %r447, [%rd512], %r448;
	// end inline asm
	// begin inline asm
	ld.volatile.global.u32 %r449, [%rd512];
	// end inline asm
	add.s32 	%r451, %r449, 1;
	// begin inline asm
	atom.global.exch.b32 %r450, [%rd512], %r451;
	// end inline asm
	// begin inline asm
	ld.volatile.global.u32 %r452, [%rd512];
	// end inline asm
	add.s32 	%r454, %r452, 1;
	// begin inline asm
	atom.global.exch.b32 %r453, [%rd512], %r454;
	// end inline asm
	// begin inline asm
	ld.volatile.global.u32 %r455, [%rd512];
	// end inline asm
	add.s32 	%r457, %r455, 1;
	// begin inline asm
	atom.global.exch.b32 %r456, [%rd512], %r457;
	// end inline asm
	// begin inline asm
	ld.volatile.global.u32 %r458, [%rd512];
	// end inline asm
	add.s32 	%r460, %r458, 1;
	// begin inline asm
	atom.global.exch.b32 %r459, [%rd512], %r460;
	// end inline asm
	// begin inline asm
	ld.volatile.global.u32 %r461, [%rd512];
	// end inline asm
	add.s32 	%r463, %r461, 1;
	// begin inline asm
	atom.global.exch.b32 %r462, [%rd512], %r463;
	// end inline asm
	// begin inline asm
	ld.volatile.global.u32 %r464, [%rd512];
	// end inline asm
	add.s32 	%r466, %r464, 1;
	// begin inline asm
	atom.global.exch.b32 %r465, [%rd512], %r466;
	// end inline asm
	// begin inline asm
	ld.volatile.global.u32 %r467, [%rd512];
	// end inline asm
	add.s32 	%r469, %r467, 1;
	// begin inline asm
	atom.global.exch.b32 %r468, [%rd512], %r469;
	// end inline asm
	// begin inline asm
	ld.volatile.global.u32 %r470, [%rd512];
	// end inline asm
	add.s32 	%r472, %r470, 1;
	// begin inline asm
	atom.global.exch.b32 %r471, [%rd512], %r472;
	// end inline asm
	// begin inline asm
	ld.volatile.global.u32 %r473, [%rd512];
	// end inline asm
	add.s32 	%r475, %r473, 1;
	// begin inline asm
	atom.global.exch.b32 %r474, [%rd512], %r475;
	// end inline asm
	// begin inline asm
	ld.volatile.global.u32 %r476, [%rd512];
	// end inline asm
	add.s32 	%r478, %r476, 1;
	// begin inline asm
	atom.global.exch.b32 %r477, [%rd512], %r478;
	// end inline asm
	// begin inline asm
	ld.volatile.global.u32 %r479, [%rd512];
	// end inline asm
	add.s32 	%r481, %r479, 1;
	// begin inline asm
	atom.global.exch.b32 %r480, [%rd512], %r481;
	// end inline asm
	// begin inline asm
	ld.volatile.global.u32 %r482, [%rd512];
	// end inline asm
	add.s32 	%r484, %r482, 1;
	// begin inline asm
	atom.global.exch.b32 %r483, [%rd512], %r484;
	// end inline asm
	// begin inline asm
	ld.volatile.global.u32 %r485, [%rd512];
	// end inline asm
	add.s32 	%r487, %r485, 1;
	// begin inline asm
	atom.global.exch.b32 %r486, [%rd512], %r487;
	// end inline asm
	// begin inline asm
	ld.volatile.global.u32 %r488, [%rd512];
	// end inline asm
	add.s32 	%r490, %r488, 1;
	// begin inline asm
	atom.global.exch.b32 %r489, [%rd512], %r490;
	// end inline asm
	// begin inline asm
	ld.volatile.global.u32 %r491, [%rd512];
	// end inline asm
	add.s32 	%r493, %r491, 1;
	// begin inline asm
	atom.global.exch.b32 %r492, [%rd512], %r493;
	// end inline asm
	// begin inline asm
	ld.volatile.global.u32 %r494, [%rd512];
	// end inline asm
	add.s32 	%r496, %r494, 1;
	// begin inline asm
	atom.global.exch.b32 %r495, [%rd512], %r496;
	// end inline asm
	// begin inline asm
	ld.volatile.global.u32 %r497, [%rd512];
	// end inline asm
	add.s32 	%r499, %r497, 1;
	// begin inline asm
	atom.global.exch.b32 %r498, [%rd512], %r499;
	// end inline asm
	// begin inline asm
	ld.volatile.global.u32 %r500, [%rd512];
	// end inline asm
	add.s32 	%r502, %r500, 1;
	// begin inline asm
	atom.global.exch.b32 %r501, [%rd512], %r502;
	// end inline asm
	// begin inline asm
	ld.volatile.global.u32 %r503, [%rd512];
	// end inline asm
	add.s32 	%r505, %r503, 1;
	// begin inline asm
	atom.global.exch.b32 %r504, [%rd512], %r505;
	// end inline asm
	// begin inline asm
	ld.volatile.global.u32 %r506, [%rd512];
	// end inline asm
	add.s32 	%r508, %r506, 1;
	// begin inline asm
	atom.global.exch.b32 %r507, [%rd512], %r508;
	// end inline asm
	// begin inline asm
	ld.volatile.global.u32 %r509, [%rd512];
	// end inline asm
	add.s32 	%r511, %r509, 1;
	// begin inline asm
	atom.global.exch.b32 %r510, [%rd512], %r511;
	// end inline asm
	// begin inline asm
	ld.volatile.global.u32 %r512, [%rd512];
	// end inline asm
	add.s32 	%r514, %r512, 1;
	// begin inline asm
	atom.global.exch.b32 %r513, [%rd512], %r514;
	// end inline asm
	// begin inline asm
	ld.volatile.global.u32 %r515, [%rd512];
	// end inline asm
	add.s32 	%r517, %r515, 1;
	// begin inline asm
	atom.global.exch.b32 %r516, [%rd512], %r517;
	// end inline asm
	// begin inline asm
	ld.volatile.global.u32 %r518, [%rd512];
	// end inline asm
	add.s32 	%r520, %r518, 1;
	// begin inline asm
	atom.global.exch.b32 %r519, [%rd512], %r520;
	// end inline asm
	// begin inline asm
	ld.volatile.global.u32 %r521, [%rd512];
	// end inline asm
	add.s32 	%r523, %r521, 1;
	// begin inline asm
	atom.global.exch.b32 %r522, [%rd512], %r523;
	// end inline asm
	// begin inline asm
	ld.volatile.global.u32 %r524, [%rd512];
	// end inline asm
	add.s32 	%r526, %r524, 1;
	// begin inline asm
	atom.global.exch.b32 %r525, [%rd512], %r526;
	// end inline asm
	// begin inline asm
	ld.volatile.global.u32 %r527, [%rd512];
	// end inline asm
	add.s32 	%r529, %r527, 1;
	// begin inline asm
	atom.global.exch.b32 %r528, [%rd512], %r529;
	// end inline asm
	// begin inline asm
	ld.volatile.global.u32 %r530, [%rd512];
	// end inline asm
	add.s32 	%r532, %r530, 1;
	// begin inline asm
	atom.global.exch.b32 %r531, [%rd512], %r532;
	// end inline asm
	// begin inline asm
	ld.volatile.global.u32 %r533, [%rd512];
	// end inline asm
	add.s32 	%r535, %r533, 1;
	// begin inline asm
	atom.global.exch.b32 %r534, [%rd512], %r535;
	// end inline asm
	// begin inline asm
	ld.volatile.global.u32 %r536, [%rd512];
	// end inline asm
	add.s32 	%r538, %r536, 1;
	// begin inline asm
	atom.global.exch.b32 %r537, [%rd512], %r538;
	// end inline asm
	// begin inline asm
	ld.volatile.global.u32 %r539, [%rd512];
	// end inline asm
	add.s32 	%r541, %r539, 1;
	// begin inline asm
	atom.global.exch.b32 %r540, [%rd512], %r541;
	// end inline asm
	// begin inline asm
	ld.volatile.global.u32 %r542, [%rd512];
	// end inline asm
	add.s32 	%r544, %r542, 1;
	// begin inline asm
	atom.global.exch.b32 %r543, [%rd512], %r544;
	// end inline asm
	// begin inline asm
	ld.volatile.global.u32 %r545, [%rd512];
	// end inline asm
	add.s32 	%r547, %r545, 1;
	// begin inline asm
	atom.global.exch.b32 %r546, [%rd512], %r547;
	// end inline asm
	// begin inline asm
	ld.volatile.global.u32 %r548, [%rd512];
	// end inline asm
	add.s32 	%r550, %r548, 1;
	// begin inline asm
	atom.global.exch.b32 %r549, [%rd512], %r550;
	// end inline asm
	// begin inline asm
	ld.volatile.global.u32 %r551, [%rd512];
	// end inline asm
	add.s32 	%r553, %r551, 1;
	// begin inline asm
	atom.global.exch.b32 %r552, [%rd512], %r553;
	// end inline asm
	// begin inline asm
	ld.volatile.global.u32 %r554, [%rd512];
	// end inline asm
	add.s32 	%r556, %r554, 1;
	// begin inline asm
	atom.global.exch.b32 %r555, [%rd512], %r556;
	// end inline asm
	// begin inline asm
	ld.volatile.global.u32 %r557, [%rd512];
	// end inline asm
	add.s32 	%r559, %r557, 1;
	// begin inline asm
	atom.global.exch.b32 %r558, [%rd512], %r559;
	// end inline asm
	// begin inline asm
	ld.volatile.global.u32 %r560, [%rd512];
	// end inline asm
	add.s32 	%r562, %r560, 1;
	// begin inline asm
	atom.global.exch.b32 %r561, [%rd512], %r562;
	// end inline asm
	// begin inline asm
	ld.volatile.global.u32 %r563, [%rd512];
	// end inline asm
	add.s32 	%r565, %r563, 1;
	// begin inline asm
	atom.global.exch.b32 %r564, [%rd512], %r565;
	// end inline asm
	// begin inline asm
	ld.volatile.global.u32 %r566, [%rd512];
	// end inline asm
	add.s32 	%r568, %r566, 1;
	// begin inline asm
	atom.global.exch.b32 %r567, [%rd512], %r568;
	// end inline asm
	// begin inline asm
	ld.volatile.global.u32 %r569, [%rd512];
	// end inline asm
	add.s32 	%r571, %r569, 1;
	// begin inline asm
	atom.global.exch.b32 %r570, [%rd512], %r571;
	// end inline asm
	// begin inline asm
	ld.volatile.global.u32 %r572, [%rd512];
	// end inline asm
	add.s32 	%r574, %r572, 1;
	// begin inline asm
	atom.global.exch.b32 %r573, [%rd512], %r574;
	// end inline asm
	// begin inline asm
	ld.volatile.global.u32 %r575, [%rd512];
	// end inline asm
	add.s32 	%r577, %r575, 1;
	// begin inline asm
	atom.global.exch.b32 %r576, [%rd512], %r577;
	// end inline asm
	// begin inline asm
	ld.volatile.global.u32 %r578, [%rd512];
	// end inline asm
	add.s32 	%r580, %r578, 1;
	// begin inline asm
	atom.global.exch.b32 %r579, [%rd512], %r580;
	// end inline asm
	// begin inline asm
	ld.volatile.global.u32 %r581, [%rd512];
	// end inline asm
	add.s32 	%r583, %r581, 1;
	// begin inline asm
	atom.global.exch.b32 %r582, [%rd512], %r583;
	// end inline asm
	// begin inline asm
	ld.volatile.global.u32 %r584, [%rd512];
	// end inline asm
	add.s32 	%r586, %r584, 1;
	// begin inline asm
	atom.global.exch.b32 %r585, [%rd512], %r586;
	// end inline asm
	// begin inline asm
	ld.volatile.global.u32 %r587, [%rd512];
	// end inline asm
	add.s32 	%r589, %r587, 1;
	// begin inline asm
	atom.global.exch.b32 %r588, [%rd512], %r589;
	// end inline asm
	// begin inline asm
	ld.volatile.global.u32 %r590, [%rd512];
	// end inline asm
	add.s32 	%r592, %r590, 1;
	// begin inline asm
	atom.global.exch.b32 %r591, [%rd512], %r592;
	// end inline asm
	// begin inline asm
	ld.volatile.global.u32 %r593, [%rd512];
	// end inline asm
	add.s32 	%r595, %r593, 1;
	// begin inline asm
	atom.global.exch.b32 %r594, [%rd512], %r595;
	// end inline asm
	// begin inline asm
	ld.volatile.global.u32 %r596, [%rd512];
	// end inline asm
	add.s32 	%r598, %r596, 1;
	// begin inline asm
	atom.global.exch.b32 %r597, [%rd512], %r598;
	// end inline asm
	// begin inline asm
	ld.volatile.global.u32 %r599, [%rd512];
	// end inline asm
	add.s32 	%r601, %r599, 1;
	// begin inline asm
	atom.global.exch.b32 %r600, [%rd512], %r601;
	// end inline asm
	// begin inline asm
	ld.volatile.global.u32 %r602, [%rd512];
	// end inline asm
	add.s32 	%r604, %r602, 1;
	// begin inline asm
	atom.global.exch.b32 %r603, [%rd512], %r604;
	// end inline asm
	// begin inline asm
	ld.volatile.global.u32 %r605, [%rd512];
	// end inline asm
	add.s32 	%r607, %r605, 1;
	// begin inline asm
	atom.global.exch.b32 %r606, [%rd512], %r607;
	// end inline asm
	// begin inline asm
	ld.volatile.global.u32 %r608, [%rd512];
	// end inline asm
	add.s32 	%r610, %r608, 1;
	// begin inline asm
	atom.global.exch.b32 %r609, [%rd512], %r610;
	// end inline asm
	// begin inline asm
	ld.volatile.global.u32 %r611, [%rd512];
	// end inline asm
	add.s32 	%r613, %r611, 1;
	// begin inline asm
	atom.global.exch.b32 %r612, [%rd512], %r613;
	// end inline asm
	// begin inline asm
	ld.volatile.global.u32 %r614, [%rd512];
	// end inline asm
	add.s32 	%r616, %r614, 1;
	// begin inline asm
	atom.global.exch.b32 %r615, [%rd512], %r616;
	// end inline asm
	// begin inline asm
	ld.volatile.global.u32 %r617, [%rd512];
	// end inline asm
	add.s32 	%r619, %r617, 1;
	// begin inline asm
	atom.global.exch.b32 %r618, [%rd512], %r619;
	// end inline asm
	// begin inline asm
	ld.volatile.global.u32 %r620, [%rd512];
	// end inline asm
	add.s32 	%r622, %r620, 1;
	// begin inline asm
	atom.global.exch.b32 %r621, [%rd512], %r622;
	// end inline asm
	// begin inline asm
	ld.volatile.global.u32 %r623, [%rd512];
	// end inline asm
	add.s32 	%r625, %r623, 1;
	// begin inline asm
	atom.global.exch.b32 %r624, [%rd512], %r625;
	// end inline asm
	// begin inline asm
	ld.volatile.global.u32 %r626, [%rd512];
	// end inline asm
	add.s32 	%r628, %r626, 1;
	// begin inline asm
	atom.global.exch.b32 %r627, [%rd512], %r628;
	// end inline asm
	// begin inline asm
	ld.volatile.global.u32 %r629, [%rd512];
	// end inline asm
	add.s32 	%r631, %r629, 1;
	// begin inline asm
	atom.global.exch.b32 %r630, [%rd512], %r631;
	// end inline asm
	// begin inline asm
	ld.volatile.global.u32 %r632, [%rd512];
	// end inline asm
	add.s32 	%r634, %r632, 1;
	// begin inline asm
	atom.global.exch.b32 %r633, [%rd512], %r634;
	// end inline asm
	// begin inline asm
	ld.volatile.global.u32 %r635, [%rd512];
	// end inline asm
	add.s32 	%r637, %r635, 1;
	// begin inline asm
	atom.global.exch.b32 %r636, [%rd512], %r637;
	// end inline asm
	// begin inline asm
	ld.volatile.global.u32 %r638, [%rd512];
	// end inline asm
	add.s32 	%r640, %r638, 1;
	// begin inline asm
	atom.global.exch.b32 %r639, [%rd512], %r640;
	// end inline asm
	// begin inline asm
	ld.volatile.global.u32 %r641, [%rd512];
	// end inline asm
	add.s32 	%r643, %r641, 1;
	// begin inline asm
	atom.global.exch.b32 %r642, [%rd512], %r643;
	// end inline asm
	// begin inline asm
	ld.volatile.global.u32 %r644, [%rd512];
	// end inline asm
	add.s32 	%r646, %r644, 1;
	// begin inline asm
	atom.global.exch.b32 %r645, [%rd512], %r646;
	// end inline asm
	// begin inline asm
	ld.volatile.global.u32 %r647, [%rd512];
	// end inline asm
	add.s32 	%r649, %r647, 1;
	// begin inline asm
	atom.global.exch.b32 %r648, [%rd512], %r649;
	// end inline asm
	// begin inline asm
	ld.volatile.global.u32 %r650, [%rd512];
	// end inline asm
	add.s32 	%r652, %r650, 1;
	// begin inline asm
	atom.global.exch.b32 %r651, [%rd512], %r652;
	// end inline asm
	// begin inline asm
	ld.volatile.global.u32 %r653, [%rd512];
	// end inline asm
	add.s32 	%r655, %r653, 1;
	// begin inline asm
	atom.global.exch.b32 %r654, [%rd512], %r655;
	// end inline asm
	// begin inline asm
	ld.volatile.global.u32 %r656, [%rd512];
	// end inline asm
	add.s32 	%r658, %r656, 1;
	// begin inline asm
	atom.global.exch.b32 %r657, [%rd512], %r658;
	// end inline asm
	// begin inline asm
	ld.volatile.global.u32 %r659, [%rd512];
	// end inline asm
	add.s32 	%r661, %r659, 1;
	// begin inline asm
	atom.global.exch.b32 %r660, [%rd512], %r661;
	// end inline asm
	// begin inline asm
	ld.volatile.global.u32 %r662, [%rd512];
	// end inline asm
	add.s32 	%r664, %r662, 1;
	// begin inline asm
	atom.global.exch.b32 %r663, [%rd512], %r664;
	// end inline asm
	// begin inline asm
	ld.volatile.global.u32 %r665, [%rd512];
	// end inline asm
	add.s32 	%r667, %r665, 1;
	// begin inline asm
	atom.global.exch.b32 %r666, [%rd512], %r667;
	// end inline asm
	// begin inline asm
	ld.volatile.global.u32 %r668, [%rd512];
	// end inline asm
	add.s32 	%r670, %r668, 1;
	// begin inline asm
	atom.global.exch.b32 %r669, [%rd512], %r670;
	// end inline asm
	// begin inline asm
	ld.volatile.global.u32 %r671, [%rd512];
	// end inline asm
	add.s32 	%r673, %r671, 1;
	// begin inline asm
	atom.global.exch.b32 %r672, [%rd512], %r673;
	// end inline asm
	// begin inline asm
	ld.volatile.global.u32 %r674, [%rd512];
	// end inline asm
	add.s32 	%r676, %r674, 1;
	// begin inline asm
	atom.global.exch.b32 %r675, [%rd512], %r676;
	// end inline asm
	// begin inline asm
	ld.volatile.global.u32 %r677, [%rd512];
	// end inline asm
	add.s32 	%r679, %r677, 1;
	// begin inline asm
	atom.global.exch.b32 %r678, [%rd512], %r679;
	// end inline asm
	// begin inline asm
	ld.volatile.global.u32 %r680, [%rd512];
	// end inline asm
	add.s32 	%r682, %r680, 1;
	// begin inline asm
	atom.global.exch.b32 %r681, [%rd512], %r682;
	// end inline asm
	// begin inline asm
	ld.volatile.global.u32 %r683, [%rd512];
	// end inline asm
	add.s32 	%r685, %r683, 1;
	// begin inline asm
	atom.global.exch.b32 %r684, [%rd512], %r685;
	// end inline asm
	// begin inline asm
	ld.volatile.global.u32 %r686, [%rd512];
	// end inline asm
	add.s32 	%r688, %r686, 1;
	// begin inline asm
	atom.global.exch.b32 %r687, [%rd512], %r688;
	// end inline asm
	// begin inline asm
	ld.volatile.global.u32 %r689, [%rd512];
	// end inline asm
	add.s32 	%r691, %r689, 1;
	// begin inline asm
	atom.global.exch.b32 %r690, [%rd512], %r691;
	// end inline asm
	// begin inline asm
	ld.volatile.global.u32 %r692, [%rd512];
	// end inline asm
	add.s32 	%r694, %r692, 1;
	// begin inline asm
	atom.global.exch.b32 %r693, [%rd512], %r694;
	// end inline asm
	// begin inline asm
	ld.volatile.global.u32 %r695, [%rd512];
	// end inline asm
	add.s32 	%r697, %r695, 1;
	// begin inline asm
	atom.global.exch.b32 %r696, [%rd512], %r697;
	// end inline asm
	// begin inline asm
	ld.volatile.global.u32 %r698, [%rd512];
	// end inline asm
	add.s32 	%r700, %r698, 1;
	// begin inline asm
	atom.global.exch.b32 %r699, [%rd512], %r700;
	// end inline asm
	// begin inline asm
	ld.volatile.global.u32 %r701, [%rd512];
	// end inline asm
	add.s32 	%r703, %r701, 1;
	// begin inline asm
	atom.global.exch.b32 %r702, [%rd512], %r703;
	// end inline asm
	// begin inline asm
	ld.volatile.global.u32 %r704, [%rd512];
	// end inline asm
	add.s32 	%r706, %r704, 1;
	// begin inline asm
	atom.global.exch.b32 %r705, [%rd512], %r706;
	// end inline asm
	// begin inline asm
	ld.volatile.global.u32 %r707, [%rd512];
	// end inline asm
	add.s32 	%r709, %r707, 1;
	// begin inline asm
	atom.global.exch.b32 %r708, [%rd512], %r709;
	// end inline asm
	// begin inline asm
	ld.volatile.global.u32 %r710, [%rd512];
	// end inline asm
	add.s32 	%r712, %r710, 1;
	// begin inline asm
	atom.global.exch.b32 %r711, [%rd512], %r712;
	// end inline asm
	// begin inline asm
	ld.volatile.global.u32 %r713, [%rd512];
	// end inline asm
	add.s32 	%r715, %r713, 1;
	// begin inline asm
	atom.global.exch.b32 %r714, [%rd512], %r715;
	// end inline asm
	// begin inline asm
	ld.volatile.global.u32 %r716, [%rd512];
	// end inline asm
	add.s32 	%r718, %r716, 1;
	// begin inline asm
	atom.global.exch.b32 %r717, [%rd512], %r718;
	// end inline asm
	// begin inline asm
	ld.volatile.global.u32 %r719, [%rd512];
	// end inline asm
	add.s32 	%r721, %r719, 1;
	// begin inline asm
	atom.global.exch.b32 %r720, [%rd512], %r721;
	// end inline asm
	// begin inline asm
	ld.volatile.global.u32 %r722, [%rd512];
	// end inline asm
	add.s32 	%r724, %r722, 1;
	// begin inline asm
	atom.global.exch.b32 %r723, [%rd512], %r724;
	// end inline asm
	// begin inline asm
	ld.volatile.global.u32 %r725, [%rd512];
	// end inline asm
	add.s32 	%r727, %r725, 1;
	// begin inline asm
	atom.global.exch.b32 %r726, [%rd512], %r727;
	// end inline asm
	// begin inline asm
	ld.volatile.global.u32 %r728, [%rd512];
	// end inline asm
	add.s32 	%r730, %r728, 1;
	// begin inline asm
	atom.global.exch.b32 %r729, [%rd512], %r730;
	// end inline asm
	// begin inline asm
	ld.volatile.global.u32 %r731, [%rd512];
	// end inline asm
	add.s32 	%r733, %r731, 1;
	// begin inline asm
	atom.global.exch.b32 %r732, [%rd512], %r733;
	// end inline asm
	// begin inline asm
	ld.volatile.global.u32 %r734, [%rd512];
	// end inline asm
	add.s32 	%r736, %r734, 1;
	// begin inline asm
	atom.global.exch.b32 %r735, [%rd512], %r736;
	// end inline asm
	// begin inline asm
	ld.volatile.global.u32 %r737, [%rd512];
	// end inline asm
	add.s32 	%r739, %r737, 1;
	// begin inline asm
	atom.global.exch.b32 %r738, [%rd512], %r739;
	// end inline asm
	// begin inline asm
	ld.volatile.global.u32 %r740, [%rd512];
	// end inline asm
	add.s32 	%r742, %r740, 1;
	// begin inline asm
	atom.global.exch.b32 %r741, [%rd512], %r742;
	// end inline asm
	// begin inline asm
	ld.volatile.global.u32 %r743, [%rd512];
	// end inline asm
	add.s32 	%r745, %r743, 1;
	// begin inline asm
	atom.global.exch.b32 %r744, [%rd512], %r745;
	// end inline asm
	// begin inline asm
	ld.volatile.global.u32 %r746, [%rd512];
	// end inline asm
	add.s32 	%r748, %r746, 1;
	// begin inline asm
	atom.global.exch.b32 %r747, [%rd512], %r748;
	// end inline asm
	// begin inline asm
	ld.volatile.global.u32 %r749, [%rd512];
	// end inline asm
	add.s32 	%r751, %r749, 1;
	// begin inline asm
	atom.global.exch.b32 %r750, [%rd512], %r751;
	// end inline asm
	// begin inline asm
	ld.volatile.global.u32 %r752, [%rd512];
	// end inline asm
	add.s32 	%r754, %r752, 1;
	// begin inline asm
	atom.global.exch.b32 %r753, [%rd512], %r754;
	// end inline asm
	// begin inline asm
	ld.volatile.global.u32 %r755, [%rd512];
	// end inline asm
	add.s32 	%r757, %r755, 1;
	// begin inline asm
	atom.global.exch.b32 %r756, [%rd512], %r757;
	// end inline asm
	// begin inline asm
	ld.volatile.global.u32 %r758, [%rd512];
	// end inline asm
	add.s32 	%r760, %r758, 1;
	// begin inline asm
	atom.global.exch.b32 %r759, [%rd512], %r760;
	// end inline asm
	// begin inline asm
	ld.volatile.global.u32 %r761, [%rd512];
	// end inline asm
	add.s32 	%r763, %r761, 1;
	// begin inline asm
	atom.global.exch.b32 %r762, [%rd512], %r763;
	// end inline asm
	// begin inline asm
	ld.volatile.global.u32 %r764, [%rd512];
	// end inline asm
	add.s32 	%r766, %r764, 1;
	// begin inline asm
	atom.global.exch.b32 %r765, [%rd512], %r766;
	// end inline asm
	// begin inline asm
	ld.volatile.global.u32 %r767, [%rd512];
	// end inline asm
	add.s32 	%r769, %r767, 1;
	// begin inline asm
	atom.global.exch.b32 %r768, [%rd512], %r769;
	// end inline asm
$L__BB81_2:
	ret;

}
	// .globl	_Z4testIL_Z15load_atomic_addPKjEL_Z14store_volatilePjjELi256E14strided_accessILj1024ELj8EE11lower_lanesILj8EEEvv
.visible .entry _Z4testIL_Z15load_atomic_addPKjEL_Z14store_volatilePjjELi256E14strided_accessILj1024ELj8EE11lower_lanesILj8EEEvv()
{
	.reg .pred 	%p<2>;
	.reg .b32 	%r<519>;
	.reg .b64 	%rd<517>;

	// begin inline asm
	mov.u32 %r1, %laneid;
	// end inline asm
	setp.gt.u32 	%p1, %r1, 7;
	@%p1 bra 	$L__BB82_2;
	mov.u32 	%r514, %ctaid.x;
	mov.u32 	%r515, %ntid.x;
	mov.u32 	%r516, %tid.x;
	mad.lo.s32 	%r517, %r514, %r515, %r516;
	shl.b32 	%r518, %r517, 5;
	cvt.u64.u32 	%rd513, %r518;
	and.b64  	%rd514, %rd513, 4064;
	mov.u64 	%rd515, buffer;
	cvta.global.u64 	%rd516, %rd515;
	add.s64 	%rd512, %rd516, %rd514;
	// begin inline asm
	atom.global.add.u32 %r2, [%rd512], 0;
	// end inline asm
	add.s32 	%r3, %r2, 1;
	// begin inline asm
	st.volatile.global.u32 [%rd512], %r3;
	// end inline asm
	// begin inline asm
	atom.global.add.u32 %r4, [%rd512], 0;
	// end inline asm
	add.s32 	%r5, %r4, 1;
	// begin inline asm
	st.volatile.global.u32 [%rd512], %r5;
	// end inline asm
	// begin inline asm
	atom.global.add.u32 %r6, [%rd512], 0;
	// end inline asm
	add.s32 	%r7, %r6, 1;
	// begin inline asm
	st.volatile.global.u32 [%rd512], %r7;
	// end inline asm
	// begin inline asm
	atom.global.add.u32 %r8, [%rd512], 0;
	// end inline asm
	add.s32 	%r9, %r8, 1;
	// begin inline asm
	st.volatile.global.u32 [%rd512], %r9;
	// end inline asm
	// begin inline asm
	atom.global.add.u32 %r10, [%rd512], 0;
	// end inline asm
	add.s32 	%r11, %r10, 1;
	// begin inline asm
	st.volatile.global.u32 [%rd512], %r11;
	// end inline asm
	// begin inline asm
	atom.global.add.u32 %r12, [%rd512], 0;
	// end inline asm
	add.s32 	%r13, %r12, 1;
	// begin inline asm
	st.volatile.global.u32 [%rd512], %r13;
	// end inline asm
	// begin inline asm
	atom.global.add.u32 %r14, [%rd512], 0;
	// end inline asm
	add.s32 	%r15, %r14, 1;
	// begin inline asm
	st.volatile.global.u32 [%rd512], %r15;
	// end inline asm
	// begin inline asm
	atom.global.add.u32 %r16, [%rd512], 0;
	// end inline asm
	add.s32 	%r17, %r16, 1;
	// begin inline asm
	st.volatile.global.u32 [%rd512], %r17;
	// end inline asm
	// begin inline asm
	atom.global.add.u32 %r18, [%rd512], 0;
	// end inline asm
	add.s32 	%r19, %r18, 1;
	// begin inline asm
	st.volatile.global.u32 [%rd512], %r19;
	// end inline asm
	// begin inline asm
	atom.global.add.u32 %r20, [%rd512], 0;
	// end inline asm
	add.s32 	%r21, %r20, 1;
	// begin inline asm
	st.volatile.global.u32 [%rd512], %r21;
	// end inline asm
	// begin inline asm
	atom.global.add.u32 %r22, [%rd512], 0;
	// end inline asm
	add.s32 	%r23, %r22, 1;
	// begin inline asm
	st.volatile.global.u32 [%rd512], %r23;
	// end inline asm
	// begin inline asm
	atom.global.add.u32 %r24, [%rd512], 0;
	// end inline asm
	add.s32 	%r25, %r24, 1;
	// begin inline asm
	st.volatile.global.u32 [%rd512], %r25;
	// end inline asm
	// begin inline asm
	atom.global.add.u32 %r26, [%rd512], 0;
	// end inline asm
	add.s32 	%r27, %r26, 1;
	// begin inline asm
	st.volatile.global.u32 [%rd512], %r27;
	// end inline asm
	// begin inline asm
	atom.global.add.u32 %r28, [%rd512], 0;
	// end inline asm
	add.s32 	%r29, %r28, 1;
	// begin inline asm
	st.volatile.global.u32 [%rd512], %r29;
	// end inline asm
	// begin inline asm
	atom.global.add.u32 %r30, [%rd512], 0;
	// end inline asm
	add.s32 	%r31, %r30, 1;
	// begin inline asm
	st.volatile.global.u32 [%rd512], %r31;
	// end inline asm
	// begin inline asm
	atom.global.add.u32 %r32, [%rd512], 0;
	// end inline asm
	add.s32 	%r33, %r32, 1;
	// begin inline asm
	st.volatile.global.u32 [%rd512], %r33;
	// end inline asm
	// begin inline asm
	atom.global.add.u32 %r34, [%rd512], 0;
	// end inline asm
	add.s32 	%r35, %r34, 1;
	// begin inline asm
	st.volatile.global.u32 [%rd512], %r35;
	// end inline asm
	// begin inline asm
	atom.global.add.u32 %r36, [%rd512], 0;
	// end inline asm
	add.s32 	%r37, %r36, 1;
	// begin inline asm
	st.volatile.global.u32 [%rd512], %r37;
	// end inline asm
	// begin inline asm
	atom.global.add.u32 %r38, [%rd512], 0;
	// end inline asm
	add.s32 	%r39, %r38, 1;
	// begin inline asm
	st.volatile.global.u32 [%rd512], %r39;
	// end inline asm
	// begin inline asm
	atom.global.add.u32 %r40, [%rd512], 0;
	// end inline asm
	add.s32 	%r41, %r40, 1;
	// begin inline asm
	st.volatile.global.u32 [%rd512], %r41;
	// end inline asm
	// begin inline asm
	atom.global.add.u32 %r42, [%rd512], 0;
	// end inline asm
	add.s32 	%r43, %r42, 1;
	// begin inline asm
	st.volatile.global.u32 [%rd512], %r43;
	// end inline asm
	// begin inline asm
	atom.global.add.u32 %r44, [%rd512], 0;
	// end inline asm
	add.s32 	%r45, %r44, 1;
	// begin inline asm
	st.volatile.global.u32 [%rd512], %r45;
	// end inline asm
	// begin inline asm
	atom.global.add.u32 %r46, [%rd512], 0;
	// end inline asm
	add.s32 	%r47, %r46, 1;
	// begin inline asm
	st.volatile.global.u32 [%rd512], %r47;
	// end inline asm
	// begin inline asm
	atom.global.add.u32 %r48, [%rd512], 0;
	// end inline asm
	add.s32 	%r49, %r48, 1;
	// begin inline asm
	st.volatile.global.u32 [%rd512], %r49;
	// end inline asm
	// begin inline asm
	atom.global.add.u32 %r50, [%rd512], 0;
	// end inline asm
	add.s32 	%r51, %r50, 1;
	// begin inline asm
	st.volatile.global.u32 [%rd512], %r51;
	// end inline asm
	// begin inline asm
	atom.global.add.u32 %r52, [%rd512], 0;
	// end inline asm
	add.s32 	%r53, %r52, 1;
	// begin inline asm
	st.volatile.global.u32 [%rd512], %r53;
	// end inline asm
	// begin inline asm
	atom.global.add.u32 %r54, [%rd512], 0;
	// end inline asm
	add.s32 	%r55, %r54, 1;
	// begin inline asm
	st.volatile.global.u32 [%rd512], %r55;
	// end inline asm
	// begin inline asm
	atom.global.add.u32 %r56, [%rd512], 0;
	// end inline asm
	add.s32 	%r57, %r56, 1;
	// begin inline asm
	st.volatile.global.u32 [%rd512], %r57;
	// end inline asm
	// begin inline asm
	atom.global.add.u32 %r58, [%rd512], 0;
	// end inline asm
	add.s32 	%r59, %r58, 1;
	// begin inline asm
	st.volatile.global.u32 [%rd512], %r59;
	// end inline asm
	// begin inline asm
	atom.global.add.u32 %r60, [%rd512], 0;
	// end inline asm
	add.s32 	%r61, %r60, 1;
	// begin inline asm
	st.volatile.global.u32 [%rd512], %r61;
	// end inline asm
	// begin inline asm
	atom.global.add.u32 %r62, [%rd512], 0;
	// end inline asm
	add.s32 	%r63, %r62, 1;
	// begin inline asm
	st.volatile.global.u32 [%rd512], %r63;
	// end inline asm
	// begin inline asm
	atom.global.add.u32 %r64, [%rd512], 0;
	// end inline asm
	add.s32 	%r65, %r64, 1;
	// begin inline asm
	st.volatile.global.u32 [%rd512], %r65;
	// end inline asm
	// begin inline asm
	atom.global.add.u32 %r66, [%rd512], 0;
	// end inline asm
	add.s32 	%r67, %r66, 1;
	// begin inline asm
	st.volatile.global.u32 [%rd512], %r67;
	// end inline asm
	// begin inline asm
	atom.global.add.u32 %r68, [%rd512], 0;
	// end inline asm
	add.s32 	%r69, %r68, 1;
	// begin inline asm
	st.volatile.global.u32 [%rd512], %r69;
	// end inline asm
	// begin inline asm
	atom.global.add.u32 %r70, [%rd512], 0;
	// end inline asm
	add.s32 	%r71, %r70, 1;
	// begin inline asm
	st.volatile.global.u32 [%rd512], %r71;
	// end inline asm
	// begin inline asm
	atom.global.add.u32 %r72, [%rd512], 0;
	// end inline asm
	add.s32 	%r73, %r72, 1;
	// begin inline asm
	st.volatile.global.u32 [%rd512], %r73;
	// end inline asm
	// begin inline asm
	atom.global.add.u32 %r74, [%rd512], 0;
	// end inline asm
	add.s32 	%r75, %r74, 1;
	// begin inline asm
	st.volatile.global.u32 [%rd512], %r75;
	// end inline asm
	// begin inline asm
	atom.global.add.u32 %r76, [%rd512], 0;
	// end inline asm
	add.s32 	%r77, %r76, 1;
	// begin inline asm
	st.volatile.global.u32 [%rd512], %r77;
	// end inline asm
	// begin inline asm
	atom.global.add.u32 %r78, [%rd512], 0;
	// end inline asm
	add.s32 	%r79, %r78, 1;
	// begin inline asm
	st.volatile.global.u32 [%rd512], %r79;
	// end inline asm
	// begin inline asm
	atom.global.add.u32 %r80, [%rd512], 0;
	// end inline asm
	add.s32 	%r81, %r80, 1;
	// begin inline asm
	st.volatile.global.u32 [%rd512], %r81;
	// end inline asm
	// begin inline asm
	atom.global.add.u32 %r82, [%rd512], 0;
	// end inline asm
	add.s32 	%r83, %r82, 1;
	// begin inline asm
	st.volatile.global.u32 [%rd512], %r83;
	// end inline asm
	// begin inline asm
	atom.global.add.u32 %r84, [%rd512], 0;
	// end inline asm
	add.s32 	%r85, %r84, 1;
	// begin inline asm
	st.volatile.global.u32 [%rd512], %r85;
	// end inline asm
	// begin inline asm
	atom.global.add.u32 %r86, [%rd512], 0;
	// end inline asm
	add.s32 	%r87, %r86, 1;
	// begin inline asm
	st.volatile.global.u32 [%rd512], %r87;
	// end inline asm
	// begin inline asm
	atom.global.add.u32 %r88, [%rd512], 0;
	// end inline asm
	add.s32 	%r89, %r88, 1;
	// begin inline asm
	st.volatile.global.u32 [%rd512], %r89;
	// end inline asm
	// begin inline asm
	atom.global.add.u32 %r90, [%rd512], 0;
	// end inline asm
	add.s32 	%r91, %r90, 1;
	// begin inline asm
	st.volatile.global.u32 [%rd512], %r91;
	// end inline asm
	// begin inline asm
	atom.global.add.u32 %r92, [%rd512], 0;
	// end inline asm
	add.s32 	%r93, %r92, 1;
	// begin inline asm
	st.volatile.global.u32 [%rd512], %r93;
	// end inline asm
	// begin inline asm
	atom.global.add.u32 %r94, [%rd512], 0;
	// end inline asm
	add.s32 	%r95, %r94, 1;
	// begin inline asm
	st.volatile.global.u32 [%rd512], %r95;
	// end inline asm
	// begin inline asm
	atom.global.add.u32 %r96, [%rd512], 0;
	// end inline asm
	add.s32 	%r97, %r96, 1;
	// begin inline asm
	st.volatile.global.u32 [%rd512], %r97;
	// end inline asm
	// begin inline asm
	atom.global.add.u32 %r98, [%rd512], 0;
	// end inline asm
	add.s32 	%r99, %r98, 1;
	// begin inline asm
	st.volatile.global.u32 [%rd512], %r99;
	// end inline asm
	// begin inline asm
	atom.global.add.u32 %r100, [%rd512], 0;
	// end inline asm
	add.s32 	%r101, %r100, 1;
	// begin inline asm
	st.volatile.global.u32 [%rd512], %r101;
	// end inline asm
	// begin inline asm
	atom.global.add.u32 %r102, [%rd512], 0;
	// end inline asm
	add.s32 	%r103, %r102, 1;
	// begin inline asm
	st.volatile.global.u32 [%rd512], %r103;
	// end inline asm
	// begin inline asm
	atom.global.add.u32 %r104, [%rd512], 0;
	// end inline asm
	add.s32 	%r105, %r104, 1;
	// begin inline asm
	st.volatile.global.u32 [%rd512], %r105;
	// end inline asm
	// begin inline asm
	atom.global.add.u32 %r106, [%rd512], 0;
	// end inline asm
	add.s32 	%r107, %r106, 1;
	// begin inline asm
	st.volatile.global.u32 [%rd512], %r107;
	// end inline asm
	// begin inline asm
	atom.global.add.u32 %r108, [%rd512], 0;
	// end inline asm
	add.s32 	%r109, %r108, 1;
	// begin inline asm
	st.volatile.global.u32 [%rd512], %r109;
	// end inline asm
	// begin inline asm
	atom.global.add.u32 %r110, [%rd512], 0;
	// end inline asm
	add.s32 	%r111, %r110, 1;
	// begin inline asm
	st.volatile.global.u32 [%rd512], %r111;
	// end inline asm
	// begin inline asm
	atom.global.add.u32 %r112, [%rd512], 0;
	// end inline asm
	add.s32 	%r113, %r112, 1;
	// begin inline asm
	st.volatile.global.u32 [%rd512], %r113;
	// end inline asm
	// begin inline asm
	atom.global.add.u32 %r114, [%rd512], 0;
	// end inline asm
	add.s32 	%r115, %r114, 1;
	// begin inline asm
	st.volatile.global.u32 [%rd512], %r115;
	// end inline asm
	// begin inline asm
	atom.global.add.u32 %r116, [%rd512], 0;
	// end inline asm
	add.s32 	%r117, %r116, 1;
	// begin inline asm
	st.volatile.global.u32 [%rd512], %r117;
	// end inline asm
	// begin inline asm
	atom.global.add.u32 %r118, [%rd512], 0;
	// end inline asm
	add.s32 	%r119, %r118, 1;
	// begin inline asm
	st.volatile.global.u32 [%rd512], %r119;
	// end inline asm
	// begin inline asm
	atom.global.add.u32 %r120, [%rd512], 0;
	// end inline asm
	add.s32 	%r121, %r120, 1;
	// begin inline asm
	st.volatile.global.u32 [%rd512], %r121;
	// end inline asm
	// begin inline asm
	atom.global.add.u32 %r122, [%rd512], 0;
	// end inline asm
	add.s32 	%r123, %r122, 1;
	// begin inline asm
	st.volatile.global.u32 [%rd512], %r123;
	// end inline asm
	// begin inline asm
	atom.global.add.u32 %r124, [%rd512], 0;
	// end inline asm
	add.s32 	%r125, %r124, 1;
	// begin inline asm
	st.volatile.global.u32 [%rd512], %r125;
	// end inline asm
	// begin inline asm
	atom.global.add.u32 %r126, [%rd512], 0;
	// end inline asm
	add.s32 	%r127, %r126, 1;
	// begin inline asm
	st.volatile.global.u32 [%rd512], %r127;
	// end inline asm
	// begin inline asm
	atom.global.add.u32 %r128, [%rd512], 0;
	// end inline asm
	add.s32 	%r129, %r128, 1;
	// begin inline asm
	st.volatile.global.u32 [%rd512], %r129;
	// end inline asm
	// begin inline asm
	atom.global.add.u32 %r130, [%rd512], 0;
	// end inline asm
	add.s32 	%r131, %r130, 1;
	// begin inline asm
	st.volatile.global.u32 [%rd512], %r131;
	// end inline asm
	// begin inline asm
	atom.global.add.u32 %r132, [%rd512], 0;
	// end inline asm
	add.s32 	%r133, %r132, 1;
	// begin inline asm
	st.volatile.global.u32 [%rd512], %r133;
	// end inline asm
	// begin inline asm
	atom.global.add.u32 %r134, [%rd512], 0;
	// end inline asm
	add.s32 	%r135, %r134, 1;
	// begin inline asm
	st.volatile.global.u32 [%rd512], %r135;
	// end inline asm
	// begin inline asm
	atom.global.add.u32 %r136, [%rd512], 0;
	// end inline asm
	add.s32 	%r137, %r136, 1;
	// begin inline asm
	st.volatile.global.u32 [%rd512], %r137;
	// end inline asm
	// begin inline asm
	atom.global.add.u32 %r138, [%rd512], 0;
	// end inline asm
	add.s32 	%r139, %r138, 1;
	// begin inline asm
	st.volatile.global.u32 [%rd512], %r139;
	// end inline asm
	// begin inline asm
	atom.global.add.u32 %r140, [%rd512], 0;
	// end inline asm
	add.s32 	%r141, %r140, 1;
	// begin inline asm
	st.volatile.global.u32 [%rd512], %r141;
	// end inline asm
	// begin inline asm
	atom.global.add.u32 %r142, [%rd512], 0;
	// end inline asm
	add.s32 	%r143, %r142, 1;
	// begin inline asm
	st.volatile.global.u32 [%rd512], %r143;
	// end inline asm
	// begin inline asm
	atom.global.add.u32 %r144, [%rd512], 0;
	// end inline asm
	add.s32 	%r145, %r144, 1;
	// begin inline asm
	st.volatile.global.u32 [%rd512], %r145;
	// end inline asm
	// begin inline asm
	atom.global.add.u32 %r146, [%rd512], 0;
	// end inline asm
	add.s32 	%r147, %r146, 1;
	// begin inline asm
	st.volatile.global.u32 [%rd512], %r147;
	// end inline asm
	// begin inline asm
	atom.global.add.u32 %r148, [%rd512], 0;
	// end inline asm
	add.s32 	%r149, %r148, 1;
	// begin inline asm
	st.volatile.global.u32 [%rd512], %r149;
	// end inline asm
	// begin inline asm
	atom.global.add.u32 %r150, [%rd512], 0;
	// end inline asm
	add.s32 	%r151, %r150, 1;
	// begin inline asm
	st.volatile.global.u32 [%rd512], %r151;
	// end inline asm
	// begin inline asm
	atom.global.add.u32 %r152, [%rd512], 0;
	// end inline asm
	add.s32 	%r153, %r152, 1;
	// begin inline asm
	st.volatile.global.u32 [%rd512], %r153;
	// end inline asm
	// begin inline asm
	atom.global.add.u32 %r154, [%rd512], 0;
	// end inline asm
	add.s32 	%r155, %r154, 1;
	// begin inline asm
	st.volatile.global.u32 [%rd512], %r155;
	// end inline asm
	// begin inline asm
	atom.global.add.u32 %r156, [%rd512], 0;
	// end inline asm
	add.s32 	%r157, %r156, 1;
	// begin inline asm
	st.volatile.global.u32 [%rd512], %r157;
	// end inline asm
	// begin inline asm
	atom.global.add.u32 %r158, [%rd512], 0;
	// end inline asm
	add.s32 	%r159, %r158, 1;
	// begin inline asm
	st.volatile.global.u32 [%rd512], %r159;
	// end inline asm
	// begin inline asm
	atom.global.add.u32 %r160, [%rd512], 0;
	// end inline asm
	add.s32 	%r161, %r160, 1;
	// begin inline asm
	st.volatile.global.u32 [%rd512], %r161;
	// end inline asm
	// begin inline asm
	atom.global.add.u32 %r162, [%rd512], 0;
	// end inline asm
	add.s32 	%r163, %r162, 1;
	// begin inline asm
	st.volatile.global.u32 [%rd512], %r163;
	// end inline asm
	// begin inline asm
	atom.global.add.u32 %r164, [%rd512], 0;
	// end inline asm
	add.s32 	%r165, %r164, 1;
	// begin inline asm
	st.volatile.global.u32 [%rd512], %r165;
	// end inline asm
	// begin inline asm
	atom.global.add.u32 %r166, [%rd512], 0;
	// end inline asm
	add.s32 	%r167, %r166, 1;
	// begin inline asm
	st.volatile.global.u32 [%rd512], %r167;
	// end inline asm
	// begin inline asm
	atom.global.add.u32 %r168, [%rd512], 0;
	// end inline asm
	add.s32 	%r169, %r168, 1;
	// begin inline asm
	st.volatile.global.u32 [%rd512], %r169;
	// end inline asm
	// begin inline asm
	atom.global.add.u32 %r170, [%rd512], 0;
	// end inline asm
	add.s32 	%r171, %r170, 1;
	// begin inline asm
	st.volatile.global.u32 [%rd512], %r171;
	// end inline asm
	// begin inline asm
	atom.global.add.u32 %r172, [%rd512], 0;
	// end inline asm
	add.s32 	%r173, %r172, 1;
	// begin inline asm
	st.volatile.global.u32 [%rd512], %r173;
	// end inline asm
	// begin inline asm
	atom.global.add.u32 %r174, [%rd512], 0;
	// end inline asm
	add.s32 	%r175, %r174, 1;
	// begin inline asm
	st.volatile.global.u32 [%rd512], %r175;
	// end inline asm
	// begin inline asm
	atom.global.add.u32 %r176, [%rd512], 0;
	// end inline asm
	add.s32 	%r177, %r176, 1;
	// begin inline asm
	st.volatile.global.u32 [%rd512], %r177;
	// end inline asm
	// begin inline asm
	atom.global.add.u32 %r178, [%rd512], 0;
	// end inline asm
	add.s32 	%r179, %r178, 1;
	// begin inline asm
	st.volatile.global.u32 [%rd512], %r179;
	// end inline asm
	// begin inline asm
	atom.global.add.u32 %r180, [%rd512], 0;
	// end inline asm
	add.s32 	%r181, %r180, 1;
	// begin inline asm
	st.volatile.global.u32 [%rd512], %r181;
	// end inline asm
	// begin inline asm
	atom.global.add.u32 %r182, [%rd512], 0;
	// end inline asm
	add.s32 	%r183, %r182, 1;
	// begin inline asm
	st.volatile.global.u32 [%rd512], %r183;
	// end inline asm
	// begin inline asm
	atom.global.add.u32 %r184, [%rd512], 0;
	// end inline asm
	add.s32 	%r185, %r184, 1;
	// begin inline asm
	st.volatile.global.u32 [%rd512], %r185;
	// end inline asm
	// begin inline asm
	atom.global.add.u32 %r186, [%rd512], 0;
	// end inline asm
	add.s32 	%r187, %r186, 1;
	// begin inline asm
	st.volatile.global.u32 [%rd512], %r187;
	// end inline asm
	// begin inline asm
	atom.global.add.u32 %r188, [%rd512], 0;
	// end inline asm
	add.s32 	%r189, %r188, 1;
	// begin inline asm
	st.volatile.global.u32 [%rd512], %r189;
	// end inline asm
	// begin inline asm
	atom.global.add.u32 %r190, [%rd512], 0;
	// end inline asm
	add.s32 	%r191, %r190, 1;
	// begin inline asm
	st.volatile.global.u32 [%rd512], %r191;
	// end inline asm
	// begin inline asm
	atom.global.add.u32 %r192, [%rd512], 0;
	// end inline asm
	add.s32 	%r193, %r192, 1;
	// begin inline asm
	st.volatile.global.u32 [%rd512], %r193;
	// end inline asm
	// begin inline asm
	atom.global.add.u32 %r194, [%rd512], 0;
	// end inline asm
	add.s32 	%r195, %r194, 1;
	// begin inline asm
	st.volatile.global.u32 [%rd512], %r195;
	// end inline asm
	// begin inline asm
	atom.global.add.u32 %r196, [%rd512], 0;
	// end inline asm
	add.s32 	%r197, %r196, 1;
	// begin inline asm
	st.volatile.global.u32 [%rd512], %r197;
	// end inline asm
	// begin inline asm
	atom.global.add.u32 %r198, [%rd512], 0;
	// end inline asm
	add.s32 	%r199, %r198, 1;
	// begin inline asm
	st.volatile.global.u32 [%rd512], %r199;
	// end inline asm
	// begin inline asm
	atom.global.add.u32 %r200, [%rd512], 0;
	// end inline asm
	add.s32 	%r201, %r200, 1;
	// begin inline asm
	st.volatile.global.u32 [%rd512], %r201;
	// end inline asm
	// begin inline asm
	atom.global.add.u32 %r202, [%rd512], 0;
	// end inline asm
	add.s32 	%r203, %r202, 1;
	// begin inline asm
	st.volatile.global.u32 [%rd512], %r203;
	// end inline asm
	// begin inline asm
	atom.global.add.u32 %r204, [%rd512], 0;
	// end inline asm
	add.s32 	%r205, %r204, 1;
	// begin inline asm
	st.volatile.global.u32 [%rd512], %r205;
	// end inline asm
	// begin inline asm
	atom.global.add.u32 %r206, [%rd512], 0;
	// end inline asm
	add.s32 	%r207, %r206, 1;
	// begin inline asm
	st.volatile.global.u32 [%rd512], %r207;
	// end inline asm
	// begin inline asm
	atom.global.add.u32 %r208, [%rd512], 0;
	// end inline asm
	add.s32 	%r209, %r208, 1;
	// begin inline asm
	st.volatile.global.u32 [%rd512], %r209;
	// end inline asm
	// begin inline asm
	atom.global.add.u32 %r210, [%rd512], 0;
	// end inline asm
	add.s32 	%r211, %r210, 1;
	// begin inline asm
	st.volatile.global.u32 [%rd512], %r211;
	// end inline asm
	// begin inline asm
	atom.global.add.u32 %r212, [%rd512], 0;
	// end inline asm
	add.s32 	%r213, %r212, 1;
	// begin inline asm
	st.volatile.global.u32 [%rd512], %r213;
	// end inline asm
	// begin inline asm
	atom.global.add.u32 %r214, [%rd512], 0;
	// end inline asm
	add.s32 	%r215, %r214, 1;
	// begin inline asm
	st.volatile.global.u32 [%rd512], %r215;
	// end inline asm
	// begin inline asm
	atom.global.add.u32 %r216, [%rd512], 0;
	// end inline asm
	add.s32 	%r217, %r216, 1;
	// begin inline asm
	st.volatile.global.u32 [%rd512], %r217;
	// end inline asm
	// begin inline asm
	atom.global.add.u32 %r218, [%rd512], 0;
	// end inline asm
	add.s32 	%r219, %r218, 1;
	// begin inline asm
	st.volatile.global.u32 [%rd512], %r219;
	// end inline asm
	// begin inline asm
	atom.global.add.u32 %r220, [%rd512], 0;
	// end inline asm
	add.s32 	%r221, %r220, 1;
	// begin inline asm
	st.volatile.global.u32 [%rd512], %r221;
	// end inline asm
	// begin inline asm
	atom.global.add.u32 %r222, [%rd512], 0;
	// end inline asm
	add.s32 	%r223, %r222, 1;
	// begin inline asm
	st.volatile.global.u32 [%rd512], %r223;
	// end inline asm
	// begin inline asm
	atom.global.add.u32 %r224, [%rd512], 0;
	// end inline asm
	add.s32 	%r225, %r224, 1;
	// begin inline asm
	st.volatile.global.u32 [%rd512], %r225;
	// end inline asm
	// begin inline asm
	atom.global.add.u32 %r226, [%rd512], 0;
	// end inline asm
	add.s32 	%r227, %r226, 1;
	// begin inline asm
	st.volatile.global.u32 [%rd512], %r227;
	// end inline asm
	// begin inline asm
	atom.global.add.u32 %r228, [%rd512], 0;
	// end inline asm
	add.s32 	%r229, %r228, 1;
	// begin inline asm
	st.volatile.global.u32 [%rd512], %r229;
	// end inline asm
	// begin inline asm
	atom.global.add.u32 %r230, [%rd512], 0;
	// end inline asm
	add.s32 	%r231, %r230, 1;
	// begin inline asm
	st.volatile.global.u32 [%rd512], %r231;
	// end inline asm
	// begin inline asm
	atom.global.add.u32 %r232, [%rd512], 0;
	// end inline asm
	add.s32 	%r233, %r232, 1;
	// begin inline asm
	st.volatile.global.u32 [%rd512], %r233;
	// end inline asm
	// begin inline asm
	atom.global.add.u32 %r234, [%rd512], 0;
	// end inline asm
	add.s32 	%r235, %r234, 1;
	// begin inline asm
	st.volatile.global.u32 [%rd512], %r235;
	// end inline asm
	// begin inline asm
	atom.global.add.u32 %r236, [%rd512], 0;
	// end inline asm
	add.s32 	%r237, %r236, 1;
	// begin inline asm
	st.volatile.global.u32 [%rd512], %r237;
	// end inline asm
	// begin inline asm
	atom.global.add.u32 %r238, [%rd512], 0;
	// end inline asm
	add.s32 	%r239, %r238, 1;
	// begin inline asm
	st.volatile.global.u32 [%rd512], %r239;
	// end inline asm
	// begin inline asm
	atom.global.add.u32 %r240, [%rd512], 0;
	// end inline asm
	add.s32 	%r241, %r240, 1;
	// begin inline asm
	st.volatile.global.u32 [%rd512], %r241;
	// end inline asm
	// begin inline asm
	atom.global.add.u32 %r242, [%rd512], 0;
	// end inline asm
	add.s32 	%r243, %r242, 1;
	// begin inline asm
	st.volatile.global.u32 [%rd512], %r243;
	// end inline asm
	// begin inline asm
	atom.global.add.u32 %r244, [%rd512], 0;
	// end inline asm
	add.s32 	%r245, %r244, 1;
	// begin inline asm
	st.volatile.global.u32 [%rd512], %r245;
	// end inline asm
	// begin inline asm
	atom.global.add.u32 %r246, [%rd512], 0;
	// end inline asm
	add.s32 	%r247, %r246, 1;
	// begin inline asm
	st.volatile.global.u32 [%rd512], %r247;
	// end inline asm
	// begin inline asm
	atom.global.add.u32 %r248, [%rd512], 0;
	// end inline asm
	add.s32 	%r249, %r248, 1;
	// begin inline asm
	st.volatile.global.u32 [%rd512], %r249;
	// end inline asm
	// begin inline asm
	atom.global.add.u32 %r250, [%rd512], 0;
	// end inline asm
	add.s32 	%r251, %r250, 1;
	// begin inline asm
	st.volatile.global.u32 [%rd512], %r251;
	// end inline asm
	// begin inline asm
	atom.global.add.u32 %r252, [%rd512], 0;
	// end inline asm
	add.s32 	%r253, %r252, 1;
	// begin inline asm
	st.volatile.global.u32 [%rd512], %r253;
	// end inline asm
	// begin inline asm
	atom.global.add.u32 %r254, [%rd512], 0;
	// end inline asm
	add.s32 	%r255, %r254, 1;
	// begin inline asm
	st.volatile.global.u32 [%rd512], %r255;
	// end inline asm
	// begin inline asm
	atom.global.add.u32 %r256, [%rd512], 0;
	// end inline asm
	add.s32 	%r257, %r256, 1;
	// begin inline asm
	st.volatile.global.u32 [%rd512], %r257;
	// end inline asm
	// begin inline asm
	atom.global.add.u32 %r258, [%rd512], 0;
	// end inline asm
	add.s32 	%r259, %r258, 1;
	// begin inline asm
	st.volatile.global.u32 [%rd512], %r259;
	// end inline asm
	// begin inline asm
	atom.global.add.u32 %r260, [%rd512], 0;
	// end inline asm
	add.s32 	%r261, %r260, 1;
	// begin inline asm
	st.volatile.global.u32 [%rd512], %r261;
	// end inline asm
	// begin inline asm
	atom.global.add.u32 %r262, [%rd512], 0;
	// end inline asm
	add.s32 	%r263, %r262, 1;
	// begin inline asm
	st.volatile.global.u32 [%rd512], %r263;
	// end inline asm
	// begin inline asm
	atom.global.add.u32 %r264, [%rd512], 0;
	// end inline asm
	add.s32 	%r265, %r264, 1;
	// begin inline asm
	st.volatile.global.u32 [%rd512], %r265;
	// end inline asm
	// begin inline asm
	atom.global.add.u32 %r266, [%rd512], 0;
	// end inline asm
	add.s32 	%r267, %r266, 1;
	// begin inline asm
	st.volatile.global.u32 [%rd512], %r267;
	// end inline asm
	// begin inline asm
	atom.global.add.u32 %r268, [%rd512], 0;
	// end inline asm
	add.s32 	%r269, %r268, 1;
	// begin inline asm
	st.volatile.global.u32 [%rd512], %r269;
	// end inline asm
	// begin inline asm
	atom.global.add.u32 %r270, [%rd512], 0;
	// end inline asm
	add.s32 	%r271, %r270, 1;
	// begin inline asm
	st.volatile.global.u32 [%rd512], %r271;
	// end inline asm
	// begin inline asm
	atom.global.add.u32 %r272, [%rd512], 0;
	// end inline asm
	add.s32 	%r273, %r272, 1;
	// begin inline asm
	st.volatile.global.u32 [%rd512], %r273;
	// end inline asm
	// begin inline asm
	atom.global.add.u32 %r274, [%rd512], 0;
	// end inline asm
	add.s32 	%r275, %r274, 1;
	// begin inline asm
	st.volatile.global.u32 [%rd512], %r275;
	// end inline asm
	// begin inline asm
	atom.global.add.u32 %r276, [%rd512], 0;
	// end inline asm
	add.s32 	%r277, %r276, 1;
	// begin inline asm
	st.volatile.global.u32 [%rd512], %r277;
	// end inline asm
	// begin inline asm
	atom.global.add.u32 %r278, [%rd512], 0;
	// end inline asm
	add.s32 	%r279, %r278, 1;
	// begin inline asm
	st.volatile.global.u32 [%rd512], %r279;
	// end inline asm
	// begin inline asm
	atom.global.add.u32 %r280, [%rd512], 0;
	// end inline asm
	add.s32 	%r281, %r280, 1;
	// begin inline asm
	st.volatile.global.u32 [%rd512], %r281;
	// end inline asm
	// begin inline asm
	atom.global.add.u32 %r282, [%rd512], 0;
	// end inline asm
	add.s32 	%r283, %r282, 1;
	// begin inline asm
	st.volatile.global.u32 [%rd512], %r283;
	// end inline asm
	// begin inline asm
	atom.global.add.u32 %r284, [%rd512], 0;
	// end inline asm
	add.s32 	%r285, %r284, 1;
	// begin inline asm
	st.volatile.global.u32 [%rd512], %r285;
	// end inline asm
	// begin inline asm
	atom.global.add.u32 %r286, [%rd512], 0;
	// end inline asm
	add.s32 	%r287, %r286, 1;
	// begin inline asm
	st.volatile.global.u32 [%rd512], %r287;
	// end inline asm
	// begin inline asm
	atom.global.add.u32 %r288, [%rd512], 0;
	// end inline asm
	add.s32 	%r289, %r288, 1;
	// begin inline asm
	st.volatile.global.u32 [%rd512], %r289;
	// end inline asm
	// begin inline asm
	atom.global.add.u32 %r290, [%rd512], 0;
	// end inline asm
	add.s32 	%r291, %r290, 1;
	// begin inline asm
	st.volatile.global.u32 [%rd512], %r291;
	// end inline asm
	// begin inline asm
	atom.global.add.u32 %r292, [%rd512], 0;
	// end inline asm
	add.s32 	%r293, %r292, 1;
	// begin inline asm
	st.volatile.global.u32 [%rd512], %r293;
	// end inline asm
	// begin inline asm
	atom.global.add.u32 %r294, [%rd512], 0;
	// end inline asm
	add.s32 	%r295, %r294, 1;
	// begin inline asm
	st.volatile.global.u32 [%rd512], %r295;
	// end inline asm
	// begin inline asm
	atom.global.add.u32 %r296, [%rd512], 0;
	// end inline asm
	add.s32 	%r297, %r296, 1;
	// begin inline asm
	st.volatile.global.u32 [%rd512], %r297;
	// end inline asm
	// begin inline asm
	atom.global.add.u32 %r298, [%rd512], 0;
	// end inline asm
	add.s32 	%r299, %r298, 1;
	// begin inline asm
	st.volatile.global.u32 [%rd512], %r299;
	// end inline asm
	// begin inline asm
	atom.global.add.u32 %r300, [%rd512], 0;
	// end inline asm
	add.s32 	%r301, %r300, 1;
	// begin inline asm
	st.volatile.global.u32 [%rd512], %r301;
	// end inline asm
	// begin inline asm
	atom.global.add.u32 %r302, [%rd512], 0;
	// end inline asm
	add.s32 	%r303, %r302, 1;
	// begin inline asm
	st.volatile.global.u32 [%rd512], %r303;
	// end inline asm
	// begin inline asm
	atom.global.add.u32 %r304, [%rd512], 0;
	// end inline asm
	add.s32 	%r305, %r304, 1;
	// begin inline asm
	st.volatile.global.u32 [%rd512], %r305;
	// end inline asm
	// begin inline asm
	atom.global.add.u32 %r306, [%rd512], 0;
	// end inline asm
	add.s32 	%r307, %r306, 1;
	// begin inline asm
	st.volatile.global.u32 [%rd512], %r307;
	// end inline asm
	// begin inline asm
	atom.global.add.u32 %r308, [%rd512], 0;
	// end inline asm
	add.s32 	%r309, %r308, 1;
	// begin inline asm
	st.volatile.global.u32 [%rd512], %r309;
	// end inline asm
	// begin inline asm
	atom.global.add.u32 %r310, [%rd512], 0;
	// end inline asm
	add.s32 	%r311, %r310, 1;
	// begin inline asm
	st.volatile.global.u32 [%rd512], %r311;
	// end inline asm
	// begin inline asm
	atom.global.add.u32 %r312, [%rd512], 0;
	// end inline asm
	add.s32 	%r313, %r312, 1;
	// begin inline asm
	st.volatile.global.u32 [%rd512], %r313;
	// end inline asm
	// begin inline asm
	atom.global.add.u32 %r314, [%rd512], 0;
	// end inline asm
	add.s32 	%r315, %r314, 1;
	// begin inline asm
	st.volatile.global.u32 [%rd512], %r315;
	// end inline asm
	// begin inline asm
	atom.global.add.u32 %r316, [%rd512], 0;
	// end inline asm
	add.s32 	%r317, %r316, 1;
	// begin inline asm
	st.volatile.global.u32 [%rd512], %r317;
	// end inline asm
	// begin inline asm
	atom.global.add.u32 %r318, [%rd512], 0;
	// end inline asm
	add.s32 	%r319, %r318, 1;
	// begin inline asm
	st.volatile.global.u32 [%rd512], %r319;
	// end inline asm
	// begin inline asm
	atom.global.add.u32 %r320, [%rd512], 0;
	// end inline asm
	add.s32 	%r321, %r320, 1;
	// begin inline asm
	st.volatile.global.u32 [%rd512], %r321;
	// end inline asm
	// begin inline asm
	atom.global.add.u32 %r322, [%rd512], 0;
	// end inline asm
	add.s32 	%r323, %r322, 1;
	// begin inline asm
	st.volatile.global.u32 [%rd512], %r323;
	// end inline asm
	// begin inline asm
	atom.global.add.u32 %r324, [%rd512], 0;
	// end inline asm
	add.s32 	%r325, %r324, 1;
	// begin inline asm
	st.volatile.global.u32 [%rd512], %r325;
	// end inline asm
	// begin inline asm
	atom.global.add.u32 %r326, [%rd512], 0;
	// end inline asm
	add.s32 	%r327, %r326, 1;
	// begin inline asm
	st.volatile.global.u32 [%rd512], %r327;
	// end inline asm
	// begin inline asm
	atom.global.add.u32 %r328, [%rd512], 0;
	// end inline asm
	add.s32 	%r329, %r328, 1;
	// begin inline asm
	st.volatile.global.u32 [%rd512], %r329;
	// end inline asm
	// begin inline asm
	atom.global.add.u32 %r330, [%rd512], 0;
	// end inline asm
	add.s32 	%r331, %r330, 1;
	// begin inline asm
	st.volatile.global.u32 [%rd512], %r331;
	// end inline asm
	// begin inline asm
	atom.global.add.u32 %r332, [%rd512], 0;
	// end inline asm
	add.s32 	%r333, %r332, 1;
	// begin inline asm
	st.volatile.global.u32 [%rd512], %r333;
	// end inline asm
	// begin inline asm
	atom.global.add.u32 %r334, [%rd512], 0;
	// end inline asm
	add.s32 	%r335, %r334, 1;
	// begin inline asm
	st.volatile.global.u32 [%rd512], %r335;
	// end inline asm
	// begin inline asm
	atom.global.add.u32 %r336, [%rd512], 0;
	// end inline asm
	add.s32 	%r337, %r336, 1;
	// begin inline asm
	st.volatile.global.u32 [%rd512], %r337;
	// end inline asm
	// begin inline asm
	atom.global.add.u32 %r338, [%rd512], 0;
	// end inline asm
	add.s32 	%r339, %r338, 1;
	// begin inline asm
	st.volatile.global.u32 [%rd512], %r339;
	// end inline asm
	// begin inline asm
	atom.global.add.u32 %r340, [%rd512], 0;
	// end inline asm
	add.s32 	%r341, %r340, 1;
	// begin inline asm
	st.volatile.global.u32 [%rd512], %r341;
	// end inline asm
	// begin inline asm
	atom.global.add.u32 %r342, [%rd512], 0;
	// end inline asm
	add.s32 	%r343, %r342, 1;
	// begin inline asm
	st.volatile.global.u32 [%rd512], %r343;
	// end inline asm
	// begin inline asm
	atom.global.add.u32 %r344, [%rd512], 0;
	// end inline asm
	add.s32 	%r345, %r344, 1;
	// begin inline asm
	st.volatile.global.u32 [%rd512], %r345;
	// end inline asm
	// begin inline asm
	atom.global.add.u32 %r346, [%rd512], 0;
	// end inline asm
	add.s32 	%r347, %r346, 1;
	// begin inline asm
	st.volatile.global.u32 [%rd512], %r347;
	// end inline asm
	// begin inline asm
	atom.global.add.u32 %r348, [%rd512], 0;
	// end inline asm
	add.s32 	%r349, %r348, 1;
	// begin inline asm
	st.volatile.global.u32 [%rd512], %r349;
	// end inline asm
	// begin inline asm
	atom.global.add.u32 %r350, [%rd512], 0;
	// end inline asm
	add.s32 	%r351, %r350, 1;
	// begin inline asm
	st.volatile.global.u32 [%rd512], %r351;
	// end inline asm
	// begin inline asm
	atom.global.add.u32 %r352, [%rd512], 0;
	// end inline asm
	add.s32 	%r353, %r352, 1;
	// begin inline asm
	st.volatile.global.u32 [%rd512], %r353;
	// end inline asm
	// begin inline asm
	atom.global.add.u32 %r354, [%rd512], 0;
	// end inline asm
	add.s32 	%r355, %r354, 1;
	// begin inline asm
	st.volatile.global.u32 [%rd512], %r355;
	// end inline asm
	// begin inline asm
	atom.global.add.u32 %r356, [%rd512], 0;
	// end inline asm
	add.s32 	%r357, %r356, 1;
	// begin inline asm
	st.volatile.global.u32 [%rd512], %r357;
	// end inline asm
	// begin inline asm
	atom.global.add.u32 %r358, [%rd512], 0;
	// end inline asm
	add.s32 	%r359, %r358, 1;
	// begin inline asm
	st.volatile.global.u32 [%rd512], %r359;
	// end inline asm
	// begin inline asm
	atom.global.add.u32 %r360, [%rd512], 0;
	// end inline asm
	add.s32 	%r361, %r360, 1;
	// begin inline asm
	st.volatile.global.u32 [%rd512], %r361;
	// end inline asm
	// begin inline asm
	atom.global.add.u32 %r362, [%rd512], 0;
	// end inline asm
	add.s32 	%r363, %r362, 1;
	// begin inline asm
	st.volatile.global.u32 [%rd512], %r363;
	// end inline asm
	// begin inline asm
	atom.global.add.u32 %r364, [%rd512], 0;
	// end inline asm
	add.s32 	%r365, %r364, 1;
	// begin inline asm
	st.volatile.global.u32 [%rd512], %r365;
	// end inline asm
	// begin inline asm
	atom.global.add.u32 %r366, [%rd512], 0;
	// end inline asm
	add.s32 	%r367, %r366, 1;
	// begin inline asm
	st.volatile.global.u32 [%rd512], %r367;
	// end inline asm
	// begin inline asm
	atom.global.add.u32 %r368, [%rd512], 0;
	// end inline asm
	add.s32 	%r369, %r368, 1;
	// begin inline asm
	st.volatile.global.u32 [%rd512], %r369;
	// end inline asm
	// begin inline asm
	atom.global.add.u32 %r370, [%rd512], 0;
	// end inline asm
	add.s32 	%r371, %r370, 1;
	// begin inline asm
	st.volatile.global.u32 [%rd512], %r371;
	// end inline asm
	// begin inline asm
	atom.global.add.u32 %r372, [%rd512], 0;
	// end inline asm
	add.s32 	%r373, %r372, 1;
	// begin inline asm
	st.volatile.global.u32 [%rd512], %r373;
	// end inline asm
	// begin inline asm
	atom.global.add.u32 %r374, [%rd512], 0;
	// end inline asm
	add.s32 	%r375, %r374, 1;
	// begin inline asm
	st.volatile.global.u32 [%rd512], %r375;
	// end inline asm
	// begin inline asm
	atom.global.add.u32 %r376, [%rd512], 0;
	// end inline asm
	add.s32 	%r377, %r376, 1;
	// begin inline asm
	st.volatile.global.u32 [%rd512], %r377;
	// end inline asm
	// begin inline asm
	atom.global.add.u32 %r378, [%rd512], 0;
	// end inline asm
	add.s32 	%r379, %r378, 1;
	// begin inline asm
	st.volatile.global.u32 [%rd512], %r379;
	// end inline asm
	// begin inline asm
	atom.global.add.u32 %r380, [%rd512], 0;
	// end inline asm
	add.s32 	%r381, %r380, 1;
	// begin inline asm
	st.volatile.global.u32 [%rd512], %r381;
	// end inline asm
	// begin inline asm
	atom.global.add.u32 %r382, [%rd512], 0;
	// end inline asm
	add.s32 	%r383, %r382, 1;
	// begin inline asm
	st.volatile.global.u32 [%rd512], %r383;
	// end inline asm
	// begin inline asm
	atom.global.add.u32 %r384, [%rd512], 0;
	// end inline asm
	add.s32 	%r385, %r384, 1;
	// begin inline asm
	st.volatile.global.u32 [%rd512], %r385;
	// end inline asm
	// begin inline asm
	atom.global.add.u32 %r386, [%rd512], 0;
	// end inline asm
	add.s32 	%r387, %r386, 1;
	// begin inline asm
	st.volatile.global.u32 [%rd512], %r387;
	// end inline asm
	// begin inline asm
	atom.global.add.u32 %r388, [%rd512], 0;
	// end inline asm
	add.s32 	%r389, %r388, 1;
	// begin inline asm
	st.volatile.global.u32 [%rd512], %r389;
	// end inline asm
	// begin inline asm
	atom.global.add.u32 %r390, [%rd512], 0;
	// end inline asm
	add.s32 	%r391, %r390, 1;
	// begin inline asm
	st.volatile.global.u32 [%rd512], %r391;
	// end inline asm
	// begin inline asm
	atom.global.add.u32 %r392, [%rd512], 0;
	// end inline asm
	add.s32 	%r393, %r392, 1;
	// begin inline asm
	st.volatile.global.u32 [%rd512], %r393;
	// end inline asm
	// begin inline asm
	atom.global.add.u32 %r394, [%rd512], 0;
	// end inline asm
	add.s32 	%r395, %r394, 1;
	// begin inline asm
	st.volatile.global.u32 [%rd512], %r395;
	// end inline asm
	// begin inline asm
	atom.global.add.u32 %r396, [%rd512], 0;
	// end inline asm
	add.s32 	%r397, %r396, 1;
	// begin inline asm
	st.volatile.global.u32 [%rd512], %r397;
	// end inline asm
	// begin inline asm
	atom.global.add.u32 %r398, [%rd512], 0;
	// end inline asm
	add.s32 	%r399, %r398, 1;
	// begin inline asm
	st.volatile.global.u32 [%rd512], %r399;
	// end inline asm
	// begin inline asm
	atom.global.add.u32 %r400, [%rd512], 0;
	// end inline asm
	add.s32 	%r401, %r400, 1;
	// begin inline asm
	st.volatile.global.u32 [%rd512], %r401;
	// end inline asm
	// begin inline asm
	atom.global.add.u32 %r402, [%rd512], 0;
	// end inline asm
	add.s32 	%r403, %r402, 1;
	// begin inline asm
	st.volatile.global.u32 [%rd512], %r403;
	// end inline asm
	// begin inline asm
	atom.global.add.u32 %r404, [%rd512], 0;
	// end inline asm
	add.s32 	%r405, %r404, 1;
	// begin inline asm
	st.volatile.global.u32 [%rd512], %r405;
	// end inline asm
	// begin inline asm
	atom.global.add.u32 %r406, [%rd512], 0;
	// end inline asm
	add.s32 	%r407, %r406, 1;
	// begin inline asm
	st.volatile.global.u32 [%rd512], %r407;
	// end inline asm
	// begin inline asm
	atom.global.add.u32 %r408, [%rd512], 0;
	// end inline asm
	add.s32 	%r409, %r408, 1;
	// begin inline asm
	st.volatile.global.u32 [%rd512], %r409;
	// end inline asm
	// begin inline asm
	atom.global.add.u32 %r410, [%rd512], 0;
	// end inline asm
	add.s32 	%r411, %r410, 1;
	// begin inline asm
	st.volatile.global.u32 [%rd512], %r411;
	// end inline asm
	// begin inline asm
	atom.global.add.u32 %r412, [%rd512], 0;
	// end inline asm
	add.s32 	%r413, %r412, 1;
	// begin inline asm
	st.volatile.global.u32 [%rd512], %r413;
	// end inline asm
	// begin inline asm
	atom.global.add.u32 %r414, [%rd512], 0;
	// end inline asm
	add.s32 	%r415, %r414, 1;
	// begin inline asm
	st.volatile.global.u32 [%rd512], %r415;
	// end inline asm
	// begin inline asm
	atom.global.add.u32 %r416, [%rd512], 0;
	// end inline asm
	add.s32 	%r417, %r416, 1;
	// begin inline asm
	st.volatile.global.u32 [%rd512], %r417;
	// end inline asm
	// begin inline asm
	atom.global.add.u32 %r418, [%rd512], 0;
	// end inline asm
	add.s32 	%r419, %r418, 1;
	// begin inline asm
	st.volatile.global.u32 [%rd512], %r419;
	// end inline asm
	// begin inline asm
	atom.global.add.u32 %r420, [%rd512], 0;
	// end inline asm
	add.s32 	%r421, %r420, 1;
	// begin inline asm
	st.volatile.global.u32 [%rd512], %r421;
	// end inline asm
	// begin inline asm
	atom.global.add.u32 %r422, [%rd512], 0;
	// end inline asm
	add.s32 	%r423, %r422, 1;
	// begin inline asm
	st.volatile.global.u32 [%rd512], %r423;
	// end inline asm
	// begin inline asm
	atom.global.add.u32 %r424, [%rd512], 0;
	// end inline asm
	add.s32 	%r425, %r424, 1;
	// begin inline asm
	st.volatile.global.u32 [%rd512], %r425;
	// end inline asm
	// begin inline asm
	atom.global.add.u32 %r426, [%rd512], 0;
	// end inline asm
	add.s32 	%r427, %r426, 1;
	// begin inline asm
	st.volatile.global.u32 [%rd512], %r427;
	// end inline asm
	// begin inline asm
	atom.global.add.u32 %r428, [%rd512], 0;
	// end inline asm
	add.s32 	%r429, %r428, 1;
	// begin inline asm
	st.volatile.global.u32 [%rd512], %r429;
	// end inline asm
	// begin inline asm
	atom.global.add.u32 %r430, [%rd512], 0;
	// end inline asm
	add.s32 	%r431, %r430, 1;
	// begin inline asm
	st.volatile.global.u32 [%rd512], %r431;
	// end inline asm
	// begin inline asm
	atom.global.add.u32 %r432, [%rd512], 0;
	// end inline asm
	add.s32 	%r433, %r432, 1;
	// begin inline asm
	st.volatile.global.u32 [%rd512], %r433;
	// end inline asm
	// begin inline asm
	atom.global.add.u32 %r434, [%rd512], 0;
	// end inline asm
	add.s32 	%r435, %r434, 1;
	// begin inline asm
	st.volatile.global.u32 [%rd512], %r435;
	// end inline asm
	// begin inline asm
	atom.global.add.u32 %r436, [%rd512], 0;
	// end inline asm
	add.s32 	%r437, %r436, 1;
	// begin inline asm
	st.volatile.global.u32 [%rd512], %r437;
	// end inline asm
	// begin inline asm
	atom.global.add.u32 %r438, [%rd512], 0;
	// end inline asm
	add.s32 	%r439, %r438, 1;
	// begin inline asm
	st.volatile.global.u32 [%rd512], %r439;
	// end inline asm
	// begin inline asm
	atom.global.add.u32 %r440, [%rd512], 0;
	// end inline asm
	add.s32 	%r441, %r440, 1;
	// begin inline asm
	st.volatile.global.u32 [%rd512], %r441;
	// end inline asm
	// begin inline asm
	atom.global.add.u32 %r442, [%rd512], 0;
	// end inline asm
	add.s32 	%r443, %r442, 1;
	// begin inline asm
	st.volatile.global.u32 [%rd512], %r443;
	// end inline asm
	// begin inline asm
	atom.global.add.u32 %r444, [%rd512], 0;
	// end inline asm
	add.s32 	%r445, %r444, 1;
	// begin inline asm
	st.volatile.global.u32 [%rd512], %r445;
	// end inline asm
	// begin inline asm
	atom.global.add.u32 %r446, [%rd512], 0;
	// end inline asm
	add.s32 	%r447, %r446, 1;
	// begin inline asm
	st.volatile.global.u32 [%rd512], %r447;
	// end inline asm
	// begin inline asm
	atom.global.add.u32 %r448, [%rd512], 0;
	// end inline asm
	add.s32 	%r449, %r448, 1;
	// begin inline asm
	st.volatile.global.u32 [%rd512], %r449;
	// end inline asm
	// begin inline asm
	atom.global.add.u32 %r450, [%rd512], 0;
	// end inline asm
	add.s32 	%r451, %r450, 1;
	// begin inline asm
	st.volatile.global.u32 [%rd512], %r451;
	// end inline asm
	// begin inline asm
	atom.global.add.u32 %r452, [%rd512], 0;
	// end inline asm
	add.s32 	%r453, %r452, 1;
	// begin inline asm
	st.volatile.global.u32 [%rd512], %r453;
	// end inline asm
	// begin inline asm
	atom.global.add.u32 %r454, [%rd512], 0;
	// end inline asm
	add.s32 	%r455, %r454, 1;
	// begin inline asm
	st.volatile.global.u32 [%rd512], %r455;
	// end inline asm
	// begin inline asm
	atom.global.add.u32 %r456, [%rd512], 0;
	// end inline asm
	add.s32 	%r457, %r456, 1;
	// begin inline asm
	st.volatile.global.u32 [%rd512], %r457;
	// end inline asm
	// begin inline asm
	atom.global.add.u32 %r458, [%rd512], 0;
	// end inline asm
	add.s32 	%r459, %r458, 1;
	// begin inline asm
	st.volatile.global.u32 [%rd512], %r459;
	// end inline asm
	// begin inline asm
	atom.global.add.u32 %r460, [%rd512], 0;
	// end inline asm
	add.s32 	%r461, %r460, 1;
	// begin inline asm
	st.volatile.global.u32 [%rd512], %r461;
	// end inline asm
	// begin inline asm
	atom.global.add.u32 %r462, [%rd512], 0;
	// end inline asm
	add.s32 	%r463, %r462, 1;
	// begin inline asm
	st.volatile.global.u32 [%rd512], %r463;
	// end inline asm
	// begin inline asm
	atom.global.add.u32 %r464, [%rd512], 0;
	// end inline asm
	add.s32 	%r465, %r464, 1;
	// begin inline asm
	st.volatile.global.u32 [%rd512], %r465;
	// end inline asm
	// begin inline asm
	atom.global.add.u32 %r466, [%rd512], 0;
	// end inline asm
	add.s32 	%r467, %r466, 1;
	// begin inline asm
	st.volatile.global.u32 [%rd512], %r467;
	// end inline asm
	// begin inline asm
	atom.global.add.u32 %r468, [%rd512], 0;
	// end inline asm
	add.s32 	%r469, %r468, 1;
	// begin inline asm
	st.volatile.global.u32 [%rd512], %r469;
	// end inline asm
	// begin inline asm
	atom.global.add.u32 %r470, [%rd512], 0;
	// end inline asm
	add.s32 	%r471, %r470, 1;
	// begin inline asm
	st.volatile.global.u32 [%rd512], %r471;
	// end inline asm
	// begin inline asm
	atom.global.add.u32 %r472, [%rd512], 0;
	// end inline asm
	add.s32 	%r473, %r472, 1;
	// begin inline asm
	st.volatile.global.u32 [%rd512], %r473;
	// end inline asm
	// begin inline asm
	atom.global.add.u32 %r474, [%rd512], 0;
	// end inline asm
	add.s32 	%r475, %r474, 1;
	// begin inline asm
	st.volatile.global.u32 [%rd512], %r475;
	// end inline asm
	// begin inline asm
	atom.global.add.u32 %r476, [%rd512], 0;
	// end inline asm
	add.s32 	%r477, %r476, 1;
	// begin inline asm
	st.volatile.global.u32 [%rd512], %r477;
	// end inline asm
	// begin inline asm
	atom.global.add.u32 %r478, [%rd512], 0;
	// end inline asm
	add.s32 	%r479, %r478, 1;
	// begin inline asm
	st.volatile.global.u32 [%rd512], %r479;
	// end inline asm
	// begin inline asm
	atom.global.add.u32 %r480, [%rd512], 0;
	// end inline asm
	add.s32 	%r481, %r480, 1;
	// begin inline asm
	st.volatile.global.u32 [%rd512], %r481;
	// end inline asm
	// begin inline asm
	atom.global.add.u32 %r482, [%rd512], 0;
	// end inline asm
	add.s32 	%r483, %r482, 1;
	// begin inline asm
	st.volatile.global.u32 [%rd512], %r483;
	// end inline asm
	// begin inline asm
	atom.global.add.u32 %r484, [%rd512], 0;
	// end inline asm
	add.s32 	%r485, %r484, 1;
	// begin inline asm
	st.volatile.global.u32 [%rd512], %r485;
	// end inline asm
	// begin inline asm
	atom.global.add.u32 %r486, [%rd512], 0;
	// end inline asm
	add.s32 	%r487, %r486, 1;
	// begin inline asm
	st.volatile.global.u32 [%rd512], %r487;
	// end inline asm
	// begin inline asm
	atom.global.add.u32 %r488, [%rd512], 0;
	// end inline asm
	add.s32 	%r489, %r488, 1;
	// begin inline asm
	st.volatile.global.u32 [%rd512], %r489;
	// end inline asm
	// begin inline asm
	atom.global.add.u32 %r490, [%rd512], 0;
	// end inline asm
	add.s32 	%r491, %r490, 1;
	// begin inline asm
	st.volatile.global.u32 [%rd512], %r491;
	// end inline asm
	// begin inline asm
	atom.global.add.u32 %r492, [%rd512], 0;
	// end inline asm
	add.s32 	%r493, %r492, 1;
	// begin inline asm
	st.volatile.global.u32 [%rd512], %r493;
	// end inline asm
	// begin inline asm
	atom.global.add.u32 %r494, [%rd512], 0;
	// end inline asm
	add.s32 	%r495, %r494, 1;
	// begin inline asm
	st.volatile.global.u32 [%rd512], %r495;
	// end inline asm
	// begin inline asm
	atom.global.add.u32 %r496, [%rd512], 0;
	// end inline asm
	add.s32 	%r497, %r496, 1;
	// begin inline asm
	st.volatile.global.u32 [%rd512], %r497;
	// end inline asm
	// begin inline asm
	atom.global.add.u32 %r498, [%rd512], 0;
	// end inline asm
	add.s32 	%r499, %r498, 1;
	// begin inline asm
	st.volatile.global.u32 [%rd512], %r499;
	// end inline asm
	// begin inline asm
	atom.global.add.u32 %r500, [%rd512], 0;
	// end inline asm
	add.s32 	%r501, %r500, 1;
	// begin inline asm
	st.volatile.global.u32 [%rd512], %r501;
	// end inline asm
	// begin inline asm
	atom.global.add.u32 %r502, [%rd512], 0;
	// end inline asm
	add.s32 	%r503, %r502, 1;
	// begin inline asm
	st.volatile.global.u32 [%rd512], %r503;
	// end inline asm
	// begin inline asm
	atom.global.add.u32 %r504, [%rd512], 0;
	// end inline asm
	add.s32 	%r505, %r504, 1;
	// begin inline asm
	st.volatile.global.u32 [%rd512], %r505;
	// end inline asm
	// begin inline asm
	atom.global.add.u32 %r506, [%rd512], 0;
	// end inline asm
	add.s32 	%r507, %r506, 1;
	// begin inline asm
	st.volatile.global.u32 [%rd512], %r507;
	// end inline asm
	// begin inline asm
	atom.global.add.u32 %r508, [%rd512], 0;
	// end inline asm
	add.s32 	%r509, %r508, 1;
	// begin inline asm
	st.volatile.global.u32 [%rd512], %r509;
	// end inline asm
	// begin inline asm
	atom.global.add.u32 %r510, [%rd512], 0;
	// end inline asm
	add.s32 	%r511, %r510, 1;
	// begin inline asm
	st.volatile.global.u32 [%rd512], %r511;
	// end inline asm
	// begin inline asm
	atom.global.add.u32 %r512, [%rd512], 0;
	// end inline asm
	add.s32 	%r513, %r512, 1;
	// begin inline asm
	st.volatile.global.u32 [%rd512], %r513;
	// end inline asm
$L__BB82_2:
	ret;

}
	// .globl	_Z4testIL_Z15load_atomic_addPKjEL_Z17store_atomic_exchPjjELi256E14strided_accessILj1024ELj8EE11lower_lanesILj8EEEvv
.visible .entry _Z4testIL_Z15load_atomic_addPKjEL_Z17store_atomic_exchPjjELi256E14strided_accessILj1024ELj8EE11lower_lanesILj8EEEvv()
{
	.reg .pred 	%p<2>;
	.reg .b32 	%r<775>;
	.reg .b64 	%rd<517>;

	// begin inline asm
	mov.u32 %r1, %laneid;
	// end inline asm
	setp.gt.u32 	%p1, %r1, 7;
	@%p1 bra 	$L__BB83_2;
	mov.u32 	%r770, %ctaid.x;
	mov.u32 	%r771, %ntid.x;
	mov.u32 	%r772, %tid.x;
	mad.lo.s32 	%r773, %r770, %r771, %r772;
	shl.b32 	%r774, %r773, 5;
	cvt.u64.u32 	%rd513, %r774;
	and.b64  	%rd514, %rd513, 4064;
	mov.u64 	%rd515, buffer;
	cvta.global.u64 	%rd516, %rd515;
	add.s64 	%rd512, %rd516, %rd514;
	// begin inline asm
	atom.global.add.u32 %r2, [%rd512], 0;
	// end inline asm
	add.s32 	%r4, %r2, 1;
	// begin inline asm
	atom.global.exch.b32 %r3, [%rd512], %r4;
	// end inline asm
	// begin inline asm
	atom.global.add.u32 %r5, [%rd512], 0;
	// end inline asm
	add.s32 	%r7, %r5, 1;
	// begin inline asm
	atom.global.exch.b32 %r6, [%rd512], %r7;
	// end inline asm
	// begin inline asm
	atom.global.add.u32 %r8, [%rd512], 0;
	// end inline asm
	add.s32 	%r10, %r8, 1;
	// begin inline asm
	atom.global.exch.b32 %r9, [%rd512], %r10;
	// end inline asm
	// begin inline asm
	atom.global.add.u32 %r11, [%rd512], 0;
	// end inline asm
	add.s32 	%r13, %r11, 1;
	// begin inline asm
	atom.global.exch.b32 %r12, [%rd512], %r13;
	// end inline asm
	// begin inline asm
	atom.global.add.u32 %r14, [%rd512], 0;
	// end inline asm
	add.s32 	%r16, %r14, 1;
	// begin inline asm
	atom.global.exch.b32 %r15, [%rd512], %r16;
	// end inline asm
	// begin inline asm
	atom.global.add.u32 %r17, [%rd512], 0;
	// end inline asm
	add.s32 	%r19, %r17, 1;
	// begin inline asm
	atom.global.exch.b32 %r18, [%rd512], %r19;
	// end inline asm
	// begin inline asm
	atom.global.add.u32 %r20, [%rd512], 0;
	// end inline asm
	add.s32 	%r22, %r20, 1;
	// begin inline asm
	atom.global.exch.b32 %r21, [%rd512], %r22;
	// end inline asm
	// begin inline asm
	atom.global.add.u32 %r23, [%rd512], 0;
	// end inline asm
	add.s32 	%r25, %r23, 1;
	// begin inline asm
	atom.global.exch.b32 %r24, [%rd512], %r25;
	// end inline asm
	// begin inline asm
	atom.global.add.u32 %r26, [%rd512], 0;
	// end inline asm
	add.s32 	%r28, %r26, 1;
	// begin inline asm
	atom.global.exch.b32 %r27, [%rd512], %r28;
	// end inline asm
	// begin inline asm
	atom.global.add.u32 %r29, [%rd512], 0;
	// end inline asm
	add.s32 	%r31, %r29, 1;
	// begin inline asm
	atom.global.exch.b32 %r30, [%rd512], %r31;
	// end inline asm
	// begin inline asm
	atom.global.add.u32 %r32, [%rd512], 0;
	// end inline asm
	add.s32 	%r34, %r32, 1;
	// begin inline asm
	atom.global.exch.b32 %r33, [%rd512], %r34;
	// end inline asm
	// begin inline asm
	atom.global.add.u32 %r35, [%rd512], 0;
	// end inline asm
	add.s32 	%r37, %r35, 1;
	// begin inline asm
	atom.global.exch.b32 %r36, [%rd512], %r37;
	// end inline asm
	// begin inline asm
	atom.global.add.u32 %r38, [%rd512], 0;
	// end inline asm
	add.s32 	%r40, %r38, 1;
	// begin inline asm
	atom.global.exch.b32 %r39, [%rd512], %r40;
	// end inline asm
	// begin inline asm
	atom.global.add.u32 %r41, [%rd512], 0;
	// end inline asm
	add.s32 	%r43, %r41, 1;
	// begin inline asm
	atom.global.exch.b32 %r42, [%rd512], %r43;
	// end inline asm
	// begin inline asm
	atom.global.add.u32 %r44, [%rd512], 0;
	// end inline asm
	add.s32 	%r46, %r44, 1;
	// begin inline asm
	atom.global.exch.b32 %r45, [%rd512], %r46;
	// end inline asm
	// begin inline asm
	atom.global.add.u32 %r47, [%rd512], 0;
	// end inline asm
	add.s32 	%r49, %r47, 1;
	// begin inline asm
	atom.global.exch.b32 %r48, [%rd512], %r49;
	// end inline asm
	// begin inline asm
	atom.global.add.u32 %r50, [%rd512], 0;
	// end inline asm
	add.s32 	%r52, %r50, 1;
	// begin inline asm
	atom.global.exch.b32 %r51, [%rd512], %r52;
	// end inline asm
	// begin inline asm
	atom.global.add.u32 %r53, [%rd512], 0;
	// end inline asm
	add.s32 	%r55, %r53, 1;
	// begin inline asm
	atom.global.exch.b32 %r54, [%rd512], %r55;
	// end inline asm
	// begin inline asm
	atom.global.add.u32 %r56, [%rd512], 0;
	// end inline asm
	add.s32 	%r58, %r56, 1;
	// begin inline asm
	atom.global.exch.b32 %r57, [%rd512], %r58;
	// end inline asm
	// begin inline asm
	atom.global.add.u32 %r59, [%rd512], 0;
	// end inline asm
	add.s32 	%r61, %r59, 1;
	// begin inline asm
	atom.global.exch.b32 %r60, [%rd512], %r61;
	// end inline asm
	// begin inline asm
	atom.global.add.u32 %r62, [%rd512], 0;
	// end inline asm
	add.s32 	%r64, %r62, 1;
	// begin inline asm
	atom.global.exch.b32 %r63, [%rd512], %r64;
	// end inline asm
	// begin inline asm
	atom.global.add.u32 %r65, [%rd512], 0;
	// end inline asm
	add.s32 	%r67, %r65, 1;
	// begin inline asm
	atom.global.exch.b32 %r66, [%rd512], %r67;
	// end inline asm
	// begin inline asm
	atom.global.add.u32 %r68, [%rd512], 0;
	// end inline asm
	add.s32 	%r70, %r68, 1;
	// begin inline asm
	atom.global.exch.b32 %r69, [%rd512], %r70;
	// end inline asm
	// begin inline asm
	atom.global.add.u32 %r71, [%rd512], 0;
	// end inline asm
	add.s32 	%r73, %r71, 1;
	// begin inline asm
	atom.global.exch.b32 %r72, [%rd512], %r73;
	// end inline asm
	// begin inline asm
	atom.global.add.u32 %r74, [%rd512], 0;
	// end inline asm
	add.s32 	%r76, %r74, 1;
	// begin inline asm
	atom.global.exch.b32 %r75, [%rd512], %r76;
	// end inline asm
	// begin inline asm
	atom.global.add.u32 %r77, [%rd512], 0;
	// end inline asm
	add.s32 	%r79, %r77, 1;
	// begin inline asm
	atom.global.exch.b32 %r78, [%rd512], %r79;
	// end inline asm
	// begin inline asm
	atom.global.add.u32 %r80, [%rd512], 0;
	// end inline asm
	add.s32 	%r82, %r80, 1;
	// begin inline asm
	atom.global.exch.b32 %r81, [%rd512], %r82;
	// end inline asm
	// begin inline asm
	atom.global.add.u32 %r83, [%rd512], 0;
	// end inline asm
	add.s32 	%r85, %r83, 1;
	// begin inline asm
	atom.global.exch.b32 %r84, [%rd512], %r85;
	// end inline asm
	// begin inline asm
	atom.global.add.u32 %r86, [%rd512], 0;
	// end inline asm
	add.s32 	%r88, %r86, 1;
	// begin inline asm
	atom.global.exch.b32 %r87, [%rd512], %r88;
	// end inline asm
	// begin inline asm
	atom.global.add.u32 %r89, [%rd512], 0;
	// end inline asm
	add.s32 	%r91, %r89, 1;
	// begin inline asm
	atom.global.exch.b32 %r90, [%rd512], %r91;
	// end inline asm
	// begin inline asm
	atom.global.add.u32 %r92, [%rd512], 0;
	// end inline asm
	add.s32 	%r94, %r92, 1;
	// begin inline asm
	atom.global.exch.b32 %r93, [%rd512], %r94;
	// end inline asm
	// begin inline asm
	atom.global.add.u32 %r95, [%rd512], 0;
	// end inline asm
	add.s32 	%r97, %r95, 1;
	// begin inline asm
	atom.global.exch.b32 %r96, [%rd512], %r97;
	// end inline asm
	// begin inline asm
	atom.global.add.u32 %r98, [%rd512], 0;
	// end inline asm
	add.s32 	%r100, %r98, 1;
	// begin inline asm
	atom.global.exch.b32 %r99, [%rd512], %r100;
	// end inline asm
	// begin inline asm
	atom.global.add.u32 %r101, [%rd512], 0;
	// end inline asm
	add.s32 	%r103, %r101, 1;
	// begin inline asm
	atom.global.exch.b32 %r102, [%rd512], %r103;
	// end inline asm
	// begin inline asm
	atom.global.add.u32 %r104, [%rd512], 0;
	// end inline asm
	add.s32 	%r106, %r104, 1;
	// begin inline asm
	atom.global.exch.b32 %r105, [%rd512], %r106;
	// end inline asm
	// begin inline asm
	atom.global.add.u32 %r107, [%rd512], 0;
	// end inline asm
	add.s32 	%r109, %r107, 1;
	// begin inline asm
	atom.global.exch.b32 %r108, [%rd512], %r109;
	// end inline asm
	// begin inline asm
	atom.global.add.u32 %r110, [%rd512], 0;
	// end inline asm
	add.s32 	%r112, %r110, 1;
	// begin inline asm
	atom.global.exch.b32 %r111, [%rd512], %r112;
	// end inline asm
	// begin inline asm
	atom.global.add.u32 %r113, [%rd512], 0;
	// end inline asm
	add.s32 	%r115, %r113, 1;
	// begin inline asm
	atom.global.exch.b32 %r114, [%rd512], %r115;
	// end inline asm
	// begin inline asm
	atom.global.add.u32 %r116, [%rd512], 0;
	// end inline asm
	add.s32 	%r118, %r116, 1;
	// begin inline asm
	atom.global.exch.b32 %r117, [%rd512], %r118;
	// end inline asm
	// begin inline asm
	atom.global.add.u32 %r119, [%rd512], 0;
	// end inline asm
	add.s32 	%r121, %r119, 1;
	// begin inline asm
	atom.global.exch.b32 %r120, [%rd512], %r121;
	// end inline asm
	// begin inline asm
	atom.global.add.u32 %r122, [%rd512], 0;
	// end inline asm
	add.s32 	%r124, %r122, 1;
	// begin inline asm
	atom.global.exch.b32 %r123, [%rd512], %r124;
	// end inline asm
	// begin inline asm
	atom.global.add.u32 %r125, [%rd512], 0;
	// end inline asm
	add.s32 	%r127, %r125, 1;
	// begin inline asm
	atom.global.exch.b32 %r126, [%rd512], %r127;
	// end inline asm
	// begin inline asm
	atom.global.add.u32 %r128, [%rd512], 0;
	// end inline asm
	add.s32 	%r130, %r128, 1;
	// begin inline asm
	atom.global.exch.b32 %r129, [%rd512], %r130;
	// end inline asm
	// begin inline asm
	atom.global.add.u32 %r131, [%rd512], 0;
	// end inline asm
	add.s32 	%r133, %r131, 1;
	// begin inline asm
	atom.global.exch.b32 %r132, [%rd512], %r133;
	// end inline asm
	// begin inline asm
	atom.global.add.u32 %r134, [%rd512], 0;
	// end inline asm
	add.s32 	%r136, %r134, 1;
	// begin inline asm
	atom.global.exch.b32 %r135, [%rd512], %r136;
	// end inline asm
	// begin inline asm
	atom.global.add.u32 %r137, [%rd512], 0;
	// end inline asm
	add.s32 	%r139, %r137, 1;
	// begin inline asm
	atom.global.exch.b32 %r138, [%rd512], %r139;
	// end inline asm
	// begin inline asm
	atom.global.add.u32 %r140, [%rd512], 0;
	// end inline asm
	add.s32 	%r142, %r140, 1;
	// begin inline asm
	atom.global.exch.b32 %r141, [%rd512], %r142;
	// end inline asm
	// begin inline asm
	atom.global.add.u32 %r143, [%rd512], 0;
	// end inline asm
	add.s32 	%r145, %r143, 1;
	// begin inline asm
	atom.global.exch.b32 %r144, [%rd512], %r145;
	// end inline asm
	// begin inline asm
	atom.global.add.u32 %r146, [%rd512], 0;
	// end inline asm
	add.s32 	%r148, %r146, 1;
	// begin inline asm
	atom.global.exch.b32 %r147, [%rd512], %r148;
	// end inline asm
	// begin inline asm
	atom.global.add.u32 %r149, [%rd512], 0;
	// end inline asm
	add.s32 	%r151, %r149, 1;
	// begin inline asm
	atom.global.exch.b32 %r150, [%rd512], %r151;
	// end inline asm
	// begin inline asm
	atom.global.add.u32 %r152, [%rd512], 0;
	// end inline asm
	add.s32 	%r154, %r152, 1;
	// begin inline asm
	atom.global.exch.b32 %r153, [%rd512], %r154;
	// end inline asm
	// begin inline asm
	atom.global.add.u32 %r155, [%rd512], 0;
	// end inline asm
	add.s32 	%r157, %r155, 1;
	// begin inline asm
	atom.global.exch.b32 %r156, [%rd512], %r157;
	// end inline asm
	// begin inline asm
	atom.global.add.u32 %r158, [%rd512], 0;
	// end inline asm
	add.s32 	%r160, %r158, 1;
	// begin inline asm
	atom.global.exch.b32 %r159, [%rd512], %r160;
	// end inline asm
	// begin inline asm
	atom.global.add.u32 %r161, [%rd512], 0;
	// end inline asm
	add.s32 	%r163, %r161, 1;
	// begin inline asm
	atom.global.exch.b32 %r162, [%rd512], %r163;
	// end inline asm
	// begin inline asm
	atom.global.add.u32 %r164, [%rd512], 0;
	// end inline asm
	add.s32 	%r166, %r164, 1;
	// begin inline asm
	atom.global.exch.b32 %r165, [%rd512], %r166;
	// end inline asm
	// begin inline asm
	atom.global.add.u32 %r167, [%rd512], 0;
	// end inline asm
	add.s32 	%r169, %r167, 1;
	// begin inline asm
	atom.global.exch.b32 %r168, [%rd512], %r169;
	// end inline asm
	// begin inline asm
	atom.global.add.u32 %r170, [%rd512], 0;
	// end inline asm
	add.s32 	%r172, %r170, 1;
	// begin inline asm
	atom.global.exch.b32 %r171, [%rd512], %r172;
	// end inline asm
	// begin inline asm
	atom.global.add.u32 %r173, [%rd512], 0;
	// end inline asm
	add.s32 	%r175, %r173, 1;
	// begin inline asm
	atom.global.exch.b32 %r174, [%rd512], %r175;
	// end inline asm
	// begin inline asm
	atom.global.add.u32 %r176, [%rd512], 0;
	// end inline asm
	add.s32 	%r178, %r176, 1;
	// begin inline asm
	atom.global.exch.b32 %r177, [%rd512], %r178;
	// end inline asm
	// begin inline asm
	atom.global.add.u32 %r179, [%rd512], 0;
	// end inline asm
	add.s32 	%r181, %r179, 1;
	// begin inline asm
	atom.global.exch.b32 %r180, [%rd512], %r181;
	// end inline asm
	// begin inline asm
	atom.global.add.u32 %r182, [%rd512], 0;
	// end inline asm
	add.s32 	%r184, %r182, 1;
	// begin inline asm
	atom.global.exch.b32 %r183, [%rd512], %r184;
	// end inline asm
	// begin inline asm
	atom.global.add.u32 %r185, [%rd512], 0;
	// end inline asm
	add.s32 	%r187, %r185, 1;
	// begin inline asm
	atom.global.exch.b32 %r186, [%rd512], %r187;
	// end inline asm
	// begin inline asm
	atom.global.add.u32 %r188, [%rd512], 0;
	// end inline asm
	add.s32 	%r190, %r188, 1;
	// begin inline asm
	atom.global.exch.b32 %r189, [%rd512], %r190;
	// end inline asm
	// begin inline asm
	atom.global.add.u32 %r191, [%rd512], 0;
	// end inline asm
	add.s32 	%r193, %r191, 1;
	// begin inline asm
	atom.global.exch.b32 %r192, [%rd512], %r193;
	// end inline asm
	// begin inline asm
	atom.global.add.u32 %r194, [%rd512], 0;
	// end inline asm
	add.s32 	%r196, %r194, 1;
	// begin inline asm
	atom.global.exch.b32 %r195, [%rd512], %r196;
	// end inline asm
	// begin inline asm
	atom.global.add.u32 %r197, [%rd512], 0;
	// end inline asm
	add.s32 	%r199, %r197, 1;
	// begin inline asm
	atom.global.exch.b32 %r198, [%rd512], %r199;
	// end inline asm
	// begin inline asm
	atom.global.add.u32 %r200, [%rd512], 0;
	// end inline asm
	add.s32 	%r202, %r200, 1;
	// begin inline asm
	atom.global.exch.b32 %r201, [%rd512], %r202;
	// end inline asm
	// begin inline asm
	atom.global.add.u32 %r203, [%rd512], 0;
	// end inline asm
	add.s32 	%r205, %r203, 1;
	// begin inline asm
	atom.global.exch.b32 %r204, [%rd512], %r205;
	// end inline asm
	// begin inline asm
	atom.global.add.u32 %r206, [%rd512], 0;
	// end inline asm
	add.s32 	%r208, %r206, 1;
	// begin inline asm
	atom.global.exch.b32 %r207, [%rd512], %r208;
	// end inline asm
	// begin inline asm
	atom.global.add.u32 %r209, [%rd512], 0;
	// end inline asm
	add.s32 	%r211, %r209, 1;
	// begin inline asm
	atom.global.exch.b32 %r210, [%rd512], %r211;
	// end inline asm
	// begin inline asm
	atom.global.add.u32 %r212, [%rd512], 0;
	// end inline asm
	add.s32 	%r214, %r212, 1;
	// begin inline asm
	atom.global.exch.b32 %r213, [%rd512], %r214;
	// end inline asm
	// begin inline asm
	atom.global.add.u32 %r215, [%rd512], 0;
	// end inline asm
	add.s32 	%r217, %r215, 1;
	// begin inline asm
	atom.global.exch.b32 %r216, [%rd512], %r217;
	// end inline asm
	// begin inline asm
	atom.global.add.u32 %r218, [%rd512], 0;
	// end inline asm
	add.s32 	%r220, %r218, 1;
	// begin inline asm
	atom.global.exch.b32 %r219, [%rd512], %r220;
	// end inline asm
	// begin inline asm
	atom.global.add.u32 %r221, [%rd512], 0;
	// end inline asm
	add.s32 	%r223, %r221, 1;
	// begin inline asm
	atom.global.exch.b32 %r222, [%rd512], %r223;
	// end inline asm
	// begin inline asm
	atom.global.add.u32 %r224, [%rd512], 0;
	// end inline asm
	add.s32 	%r226, %r224, 1;
	// begin inline asm
	atom.global.exch.b32 %r225, [%rd512], %r226;
	// end inline asm
	// begin inline asm
	atom.global.add.u32 %r227, [%rd512], 0;
	// end inline asm
	add.s32 	%r229, %r227, 1;
	// begin inline asm
	atom.global.exch.b32 %r228, [%rd512], %r229;
	// end inline asm
	// begin inline asm
	atom.global.add.u32 %r230, [%rd512], 0;
	// end inline asm
	add.s32 	%r232, %r230, 1;
	// begin inline asm
	atom.global.exch.b32 %r231, [%rd512], %r232;
	// end inline asm
	// begin inline asm
	atom.global.add.u32 %r233, [%rd512], 0;
	// end inline asm
	add.s32 	%r235, %r233, 1;
	// begin inline asm
	atom.global.exch.b32 %r234, [%rd512], %r235;
	// end inline asm
	// begin inline asm
	atom.global.add.u32 %r236, [%rd512], 0;
	// end inline asm
	add.s32 	%r238, %r236, 1;
	// begin inline asm
	atom.global.exch.b32 %r237, [%rd512], %r238;
	// end inline asm
	// begin inline asm
	atom.global.add.u32 %r239, [%rd512], 0;
	// end inline asm
	add.s32 	%r241, %r239, 1;
	// begin inline asm
	atom.global.exch.b32 %r240, [%rd512], %r241;
	// end inline asm
	// begin inline asm
	atom.global.add.u32 %r242, [%rd512], 0;
	// end inline asm
	add.s32 	%r244, %r242, 1;
	// begin inline asm
	atom.global.exch.b32 %r243, [%rd512], %r244;
	// end inline asm
	// begin inline asm
	atom.global.add.u32 %r245, [%rd512], 0;
	// end inline asm
	add.s32 	%r247, %r245, 1;
	// begin inline asm
	atom.global.exch.b32 %r246, [%rd512], %r247;
	// end inline asm
	// begin inline asm
	atom.global.add.u32 %r248, [%rd512], 0;
	// end inline asm
	add.s32 	%r250, %r248, 1;
	// begin inline asm
	atom.global.exch.b32 %r249, [%rd512], %r250;
	// end inline asm
	// begin inline asm
	atom.global.add.u32 %r251, [%rd512], 0;
	// end inline asm
	add.s32 	%r253, %r251, 1;
	// begin inline asm
	atom.global.exch.b32 %r252, [%rd512], %r253;
	// end inline asm
	// begin inline asm
	atom.global.add.u32 %r254, [%rd512], 0;
	// end inline asm
	add.s32 	%r256, %r254, 1;
	// begin inline asm
	atom.global.exch.b32 %r255, [%rd512], %r256;
	// end inline asm
	// begin inline asm
	atom.global.add.u32 %r257, [%rd512], 0;
	// end inline asm
	add.s32 	%r259, %r257, 1;
	// begin inline asm
	atom.global.exch.b32 %r258, [%rd512], %r259;
	// end inline asm
	// begin inline asm
	atom.global.add.u32 %r260, [%rd512], 0;
	// end inline asm
	add.s32 	%r262, %r260, 1;
	// begin inline asm
	atom.global.exch.b32 %r261, [%rd512], %r262;
	// end inline asm
	// begin inline asm
	atom.global.add.u32 %r263, [%rd512], 0;
	// end inline asm
	add.s32 	%r265, %r263, 1;
	// begin inline asm
	atom.global.exch.b32 %r264, [%rd512], %r265;
	// end inline asm
	// begin inline asm
	atom.global.add.u32 %r266, [%rd512], 0;
	// end inline asm
	add.s32 	%r268, %r266, 1;
	// begin inline asm
	atom.global.exch.b32 %r267, [%rd512], %r268;
	// end inline asm
	// begin inline asm
	atom.global.add.u32 %r269, [%rd512], 0;
	// end inline asm
	add.s32 	%r271, %r269, 1;
	// begin inline asm
	atom.global.exch.b32 %r270, [%rd512], %r271;
	// end inline asm
	// begin inline asm
	atom.global.add.u32 %r272, [%rd512], 0;
	// end inline asm
	add.s32 	%r274, %r272, 1;
	// begin inline asm
	atom.global.exch.b32 %r273, [%rd512], %r274;
	// end inline asm
	// begin inline asm
	atom.global.add.u32 %r275, [%rd512], 0;
	// end inline asm
	add.s32 	%r277, %r275, 1;
	// begin inline asm
	atom.global.exch.b32 %r276, [%rd512], %r277;
	// end inline asm
	// begin inline asm
	atom.global.add.u32 %r278, [%rd512], 0;
	// end inline asm
	add.s32 	%r280, %r278, 1;
	// begin inline asm
	atom.global.exch.b32 %r279, [%rd512], %r280;
	// end inline asm
	// begin inline asm
	atom.global.add.u32 %r281, [%rd512], 0;
	// end inline asm
	add.s32 	%r283, %r281, 1;
	// begin inline asm
	atom.global.exch.b32 %r282, [%rd512], %r283;
	// end inline asm
	// begin inline asm
	atom.global.add.u32 %r284, [%rd512], 0;
	// end inline asm
	add.s32 	%r286, %r284, 1;
	// begin inline asm
	atom.global.exch.b32 %r285, [%rd512], %r286;
	// end inline asm
	// begin inline asm
	atom.global.add.u32 %r287, [%rd512], 0;
	// end inline asm
	add.s32 	%r289, %r287, 1;
	// begin inline asm
	atom.global.exch.b32 %r288, [%rd512], %r289;
	// end inline asm
	// begin inline asm
	atom.global.add.u32 %r290, [%rd512], 0;
	// end inline asm
	add.s32 	%r292, %r290, 1;
	// begin inline asm
	atom.global.exch.b32 %r291, [%rd512], %r292;
	// end inline asm
	// begin inline asm
	atom.global.add.u32 %r293, [%rd512], 0;
	// end inline asm
	add.s32 	%r295, %r293, 1;
	// begin inline asm
	atom.global.exch.b32 %r294, [%rd512], %r295;
	// end inline asm
	// begin inline asm
	atom.global.add.u32 %r296, [%rd512], 0;
	// end inline asm
	add.s32 	%r298, %r296, 1;
	// begin inline asm
	atom.global.exch.b32 %r297, [%rd512], %r298;
	// end inline asm
	// begin inline asm
	atom.global.add.u32 %r299, [%rd512], 0;
	// end inline asm
	add.s32 	%r301, %r299, 1;
	// begin inline asm
	atom.global.exch.b32 %r300, [%rd512], %r301;
	// end inline asm
	// begin inline asm
	atom.global.add.u32 %r302, [%rd512], 0;
	// end inline asm
	add.s32 	%r304, %r302, 1;
	// begin inline asm
	atom.global.exch.b32 %r303, [%rd512], %r304;
	// end inline asm
	// begin inline asm
	atom.global.add.u32 %r305, [%rd512], 0;
	// end inline asm
	add.s32 	%r307, %r305, 1;
	// begin inline asm
	atom.global.exch.b32 %r306, [%rd512], %r307;
	// end inline asm
	// begin inline asm
	atom.global.add.u32 %r308, [%rd512], 0;
	// end inline asm
	add.s32 	%r310, %r308, 1;
	// begin inline asm
	atom.global.exch.b32 %r309, [%rd512], %r310;
	// end inline asm
	// begin inline asm
	atom.global.add.u32 %r311, [%rd512], 0;
	// end inline asm
	add.s32 	%r313, %r311, 1;
	// begin inline asm
	atom.global.exch.b32 %r312, [%rd512], %r313;
	// end inline asm
	// begin inline asm
	atom.global.add.u32 %r314, [%rd512], 0;
	// end inline asm
	add.s32 	%r316, %r314, 1;
	// begin inline asm
	atom.global.exch.b32 %r315, [%rd512], %r316;
	// end inline asm
	// begin inline asm
	atom.global.add.u32 %r317, [%rd512], 0;
	// end inline asm
	add.s32 	%r319, %r317, 1;
	// begin inline asm
	atom.global.exch.b32 %r318, [%rd512], %r319;
	// end inline asm
	// begin inline asm
	atom.global.add.u32 %r320, [%rd512], 0;
	// end inline asm
	add.s32 	%r322, %r320, 1;
	// begin inline asm
	atom.global.exch.b32 %r321, [%rd512], %r322;
	// end inline asm
	// begin inline asm
	atom.global.add.u32 %r323, [%rd512], 0;
	// end inline asm
	add.s32 	%r325, %r323, 1;
	// begin inline asm
	atom.global.exch.b32 %r324, [%rd512], %r325;
	// end inline asm
	// begin inline asm
	atom.global.add.u32 %r326, [%rd512], 0;
	// end inline asm
	add.s32 	%r328, %r326, 1;
	// begin inline asm
	atom.global.exch.b32 %r327, [%rd512], %r328;
	// end inline asm
	// begin inline asm
	atom.global.add.u32 %r329, [%rd512], 0;
	// end inline asm
	add.s32 	%r331, %r329, 1;
	// begin inline asm
	atom.global.exch.b32 %r330, [%rd512], %r331;
	// end inline asm
	// begin inline asm
	atom.global.add.u32 %r332, [%rd512], 0;
	// end inline asm
	add.s32 	%r334, %r332, 1;
	// begin inline asm
	atom.global.exch.b32 %r333, [%rd512], %r334;
	// end inline asm
	// begin inline asm
	atom.global.add.u32 %r335, [%rd512], 0;
	// end inline asm
	add.s32 	%r337, %r335, 1;
	// begin inline asm
	atom.global.exch.b32 %r336, [%rd512], %r337;
	// end inline asm
	// begin inline asm
	atom.global.add.u32 %r338, [%rd512], 0;
	// end inline asm
	add.s32 	%r340, %r338, 1;
	// begin inline asm
	atom.global.exch.b32 %r339, [%rd512], %r340;
	// end inline asm
	// begin inline asm
	atom.global.add.u32 %r341, [%rd512], 0;
	// end inline asm
	add.s32 	%r343, %r341, 1;
	// begin inline asm
	atom.global.exch.b32 %r342, [%rd512], %r343;
	// end inline asm
	// begin inline asm
	atom.global.add.u32 %r344, [%rd512], 0;
	// end inline asm
	add.s32 	%r346, %r344, 1;
	// begin inline asm
	atom.global.exch.b32 %r345, [%rd512], %r346;
	// end inline asm
	// begin inline asm
	atom.global.add.u32 %r347, [%rd512], 0;
	// end inline asm
	add.s32 	%r349, %r347, 1;
	// begin inline asm
	atom.global.exch.b32 %r348, [%rd512], %r349;
	// end inline asm
	// begin inline asm
	atom.global.add.u32 %r350, [%rd512], 0;
	// end inline asm
	add.s32 	%r352, %r350, 1;
	// begin inline asm
	atom.global.exch.b32 %r351, [%rd512], %r352;
	// end inline asm
	// begin inline asm
	atom.global.add.u32 %r353, [%rd512], 0;
	// end inline asm
	add.s32 	%r355, %r353, 1;
	// begin inline asm
	atom.global.exch.b32 %r354, [%rd512], %r355;
	// end inline asm
	// begin inline asm
	atom.global.add.u32 %r356, [%rd512], 0;
	// end inline asm
	add.s32 	%r358, %r356, 1;
	// begin inline asm
	atom.global.exch.b32 %r357, [%rd512], %r358;
	// end inline asm
	// begin inline asm
	atom.global.add.u32 %r359, [%rd512], 0;
	// end inline asm
	add.s32 	%r361, %r359, 1;
	// begin inline asm
	atom.global.exch.b32 %r360, [%rd512], %r361;
	// end inline asm
	// begin inline asm
	atom.global.add.u32 %r362, [%rd512], 0;
	// end inline asm
	add.s32 	%r364, %r362, 1;
	// begin inline asm
	atom.global.exch.b32 %r363, [%rd512], %r364;
	// end inline asm
	// begin inline asm
	atom.global.add.u32 %r365, [%rd512], 0;
	// end inline asm
	add.s32 	%r367, %r365, 1;
	// begin inline asm
	atom.global.exch.b32 %r366, [%rd512], %r367;
	// end inline asm
	// begin inline asm
	atom.global.add.u32 %r368, [%rd512], 0;
	// end inline asm
	add.s32 	%r370, %r368, 1;
	// begin inline asm
	atom.global.exch.b32 %r369, [%rd512], %r370;
	// end inline asm
	// begin inline asm
	atom.global.add.u32 %r371, [%rd512], 0;
	// end inline asm
	add.s32 	%r373, %r371, 1;
	// begin inline asm
	atom.global.exch.b32 %r372, [%rd512], %r373;
	// end inline asm
	// begin inline asm
	atom.global.add.u32 %r374, [%rd512], 0;
	// end inline asm
	add.s32 	%r376, %r374, 1;
	// begin inline asm
	atom.global.exch.b32 %r375, [%rd512], %r376;
	// end inline asm
	// begin inline asm
	atom.global.add.u32 %r377, [%rd512], 0;
	// end inline asm
	add.s32 	%r379, %r377, 1;
	// begin inline asm
	atom.global.exch.b32 %r378, [%rd512], %r379;
	// end inline asm
	// begin inline asm
	atom.global.add.u32 %r380, [%rd512], 0;
	// end inline asm
	add.s32 	%r382, %r380, 1;
	// begin inline asm
	atom.global.exch.b32 %r381, [%rd512], %r382;
	// end inline asm
	// begin inline asm
	atom.global.add.u32 %r383, [%rd512], 0;
	// end inline asm
	add.s32 	%r385, %r383, 1;
	// begin inline asm
	atom.global.exch.b32 %r384, [%rd512], %r385;
	// end inline asm
	// begin inline asm
	atom.global.add.u32 %r386, [%rd512], 0;
	// end inline asm
	add.s32 	%r388, %r386, 1;
	// begin inline asm
	atom.global.exch.b32 %r387, [%rd512], %r388;
	// end inline asm
	// begin inline asm
	atom.global.add.u32 %r389, [%rd512], 0;
	// end inline asm
	add.s32 	%r391, %r389, 1;
	// begin inline asm
	atom.global.exch.b32 %r390, [%rd512], %r391;
	// end inline asm
	// begin inline asm
	atom.global.add.u32 %r392, [%rd512], 0;
	// end inline asm
	add.s32 	%r394, %r392, 1;
	// begin inline asm
	atom.global.exch.b32 %r393, [%rd512], %r394;
	// end inline asm
	// begin inline asm
	atom.global.add.u32 %r395, [%rd512], 0;
	// end inline asm
	add.s32 	%r397, %r395, 1;
	// begin inline asm
	atom.global.exch.b32 %r396, [%rd512], %r397;
	// end inline asm
	// begin inline asm
	atom.global.add.u32 %r398, [%rd512], 0;
	// end inline asm
	add.s32 	%r400, %r398, 1;
	// begin inline asm
	atom.global.exch.b32 %r399, [%rd512], %r400;
	// end inline asm
	// begin inline asm
	atom.global.add.u32 %r401, [%rd512], 0;
	// end inline asm
	add.s32 	%r403, %r401, 1;
	// begin inline asm
	atom.global.exch.b32 %r402, [%rd512], %r403;
	// end inline asm
	// begin inline asm
	atom.global.add.u32 %r404, [%rd512], 0;
	// end inline asm
	add.s32 	%r406, %r404, 1;
	// begin inline asm
	atom.global.exch.b32 %r405, [%rd512], %r406;
	// end inline asm
	// begin inline asm
	atom.global.add.u32 %r407, [%rd512], 0;
	// end inline asm
	add.s32 	%r409, %r407, 1;
	// begin inline asm
	atom.global.exch.b32 %r408, [%rd512], %r409;
	// end inline asm
	// begin inline asm
	atom.global.add.u32 %r410, [%rd512], 0;
	// end inline asm
	add.s32 	%r412, %r410, 1;
	// begin inline asm
	atom.global.exch.b32 %r411, [%rd512], %r412;
	// end inline asm
	// begin inline asm
	atom.global.add.u32 %r413, [%rd512], 0;
	// end inline asm
	add.s32 	%r415, %r413, 1;
	// begin inline asm
	atom.global.exch.b32 %r414, [%rd512], %r415;
	// end inline asm
	// begin inline asm
	atom.global.add.u32 %r416, [%rd512], 0;
	// end inline asm
	add.s32 	%r418, %r416, 1;
	// begin inline asm
	atom.global.exch.b32 %r417, [%rd512], %r418;
	// end inline asm
	// begin inline asm
	atom.global.add.u32 %r419, [%rd512], 0;
	// end inline asm
	add.s32 	%r421, %r419, 1;
	// begin inline asm
	atom.global.exch.b32 %r420, [%rd512], %r421;
	// end inline asm
	// begin inline asm
	atom.global.add.u32 %r422, [%rd512], 0;
	// end inline asm
	add.s32 	%r424, %r422, 1;
	// begin inline asm
	atom.global.exch.b32 %r423, [%rd512], %r424;
	// end inline asm
	// begin inline asm
	atom.global.add.u32 %r425, [%rd512], 0;
	// end inline asm
	add.s32 	%r427, %r425, 1;
	// begin inline asm
	atom.global.exch.b32 %r426, [%rd512], %r427;
	// end inline asm
	// begin inline asm
	atom.global.add.u32 %r428, [%rd512], 0;
	// end inline asm
	add.s32 	%r430, %r428, 1;
	// begin inline asm
	atom.global.exch.b32 %r429, [%rd512], %r430;
	// end inline asm
	// begin inline asm
	atom.global.add.u32 %r431, [%rd512], 0;
	// end inline asm
	add.s32 	%r433, %r431, 1;
	// begin inline asm
	atom.global.exch.b32 %r432, [%rd512], %r433;
	// end inline asm
	// begin inline asm
	atom.global.add.u32 %r434, [%rd512], 0;
	// end inline asm
	add.s32 	%r436, %r434, 1;
	// begin inline asm
	atom.global.exch.b32 %r435, [%rd512], %r436;
	// end inline asm
	// begin inline asm
	atom.global.add.u32 %r437, [%rd512], 0;
	// end inline asm
	add.s32 	%r439, %r437, 1;
	// begin inline asm
	atom.global.exch.b32 %r438, [%rd512], %r439;
	// end inline asm
	// begin inline asm
	atom.global.add.u32 %r440, [%rd512], 0;
	// end inline asm
	add.s32 	%r442, %r440, 1;
	// begin inline asm
	atom.global.exch.b32 %r441, [%rd512], %r442;
	// end inline asm
	// begin inline asm
	atom.global.add.u32 %r443, [%rd512], 0;
	// end inline asm
	add.s32 	%r445, %r443, 1;
	// begin inline asm
	atom.global.exch.b32 %r444, [%rd512], %r445;
	// end inline asm
	// begin inline asm
	atom.global.add.u32 %r446, [%rd512], 0;
	// end inline asm
	add.s32 	%r448, %r446, 1;
	// begin inline asm
	atom.global.exch.b32 %r447, [%rd512], %r448;
	// end inline asm
	// begin inline asm
	atom.global.add.u32 %r449, [%rd512], 0;
	// end inline asm
	add.s32 	%r451, %r449, 1;
	// begin inline asm
	atom.global.exch.b32 %r450, [%rd512], %r451;
	// end inline asm
	// begin inline asm
	atom.global.add.u32 %r452, [%rd512], 0;
	// end inline asm
	add.s32 	%r454, %r452, 1;
	// begin inline asm
	atom.global.exch.b32 %r453, [%rd512], %r454;
	// end inline asm
	// begin inline asm
	atom.global.add.u32 %r455, [%rd512], 0;
	// end inline asm
	add.s32 	%r457, %r455, 1;
	// begin inline asm
	atom.global.exch.b32 %r456, [%rd512], %r457;
	// end inline asm
	// begin inline asm
	atom.global.add.u32 %r458, [%rd512], 0;
	// end inline asm
	add.s32 	%r460, %r458, 1;
	// begin inline asm
	atom.global.exch.b32 %r459, [%rd512], %r460;
	// end inline asm
	// begin inline asm
	atom.global.add.u32 %r461, [%rd512], 0;
	// end inline asm
	add.s32 	%r463, %r461, 1;
	// begin inline asm
	atom.global.exch.b32 %r462, [%rd512], %r463;
	// end inline asm
	// begin inline asm
	atom.global.add.u32 %r464, [%rd512], 0;
	// end inline asm
	add.s32 	%r466, %r464, 1;
	// begin inline asm
	atom.global.exch.b32 %r465, [%rd512], %r466;
	// end inline asm
	// begin inline asm
	atom.global.add.u32 %r467, [%rd512], 0;
	// end inline asm
	add.s32 	%r469, %r467, 1;
	// begin inline asm
	atom.global.exch.b32 %r468, [%rd512], %r469;
	// end inline asm
	// begin inline asm
	atom.global.add.u32 %r470, [%rd512], 0;
	// end inline asm
	add.s32 	%r472, %r470, 1;
	// begin inline asm
	atom.global.exch.b32 %r471, [%rd512], %r472;
	// end inline asm
	// begin inline asm
	atom.global.add.u32 %r473, [%rd512], 0;
	// end inline asm
	add.s32 	%r475, %r473, 1;
	// begin inline asm
	atom.global.exch.b32 %r474, [%rd512], %r475;
	// end inline asm
	// begin inline asm
	atom.global.add.u32 %r476, [%rd512], 0;
	// end inline asm
	add.s32 	%r478, %r476, 1;
	// begin inline asm
	atom.global.exch.b32 %r477, [%rd512], %r478;
	// end inline asm
	// begin inline asm
	atom.global.add.u32 %r479, [%rd512], 0;
	// end inline asm
	add.s32 	%r481, %r479, 1;
	// begin inline asm
	atom.global.exch.b32 %r480, [%rd512], %r481;
	// end inline asm
	// begin inline asm
	atom.global.add.u32 %r482, [%rd512], 0;
	// end inline asm
	add.s32 	%r484, %r482, 1;
	// begin inline asm
	atom.global.exch.b32 %r483, [%rd512], %r484;
	// end inline asm
	// begin inline asm
	atom.global.add.u32 %r485, [%rd512], 0;
	// end inline asm
	add.s32 	%r487, %r485, 1;
	// begin inline asm
	atom.global.exch.b32 %r486, [%rd512], %r487;
	// end inline asm
	// begin inline asm
	atom.global.add.u32 %r488, [%rd512], 0;
	// end inline asm
	add.s32 	%r490, %r488, 1;
	// begin inline asm
	atom.global.exch.b32 %r489, [%rd512], %r490;
	// end inline asm
	// begin inline asm
	atom.global.add.u32 %r491, [%rd512], 0;
	// end inline asm
	add.s32 	%r493, %r491, 1;
	// begin inline asm
	atom.global.exch.b32 %r492, [%rd512], %r493;
	// end inline asm
	// begin inline asm
	atom.global.add.u32 %r494, [%rd512], 0;
	// end inline asm
	add.s32 	%r496, %r494, 1;
	// begin inline asm
	atom.global.exch.b32 %r495, [%rd512], %r496;
	// end inline asm
	// begin inline asm
	atom.global.add.u32 %r497, [%rd512], 0;
	// end inline asm
	add.s32 	%r499, %r497, 1;
	// begin inline asm
	atom.global.exch.b32 %r498, [%rd512], %r499;
	// end inline asm
	// begin inline asm
	atom.global.add.u32 %r500, [%rd512], 0;
	// end inline asm
	add.s32 	%r502, %r500, 1;
	// begin inline asm
	atom.global.exch.b32 %r501, [%rd512], %r502;
	// end inline asm
	// begin inline asm
	atom.global.add.u32 %r503, [%rd512], 0;
	// end inline asm
	add.s32 	%r505, %r503, 1;
	// begin inline asm
	atom.global.exch.b32 %r504, [%rd512], %r505;
	// end inline asm
	// begin inline asm
	atom.global.add.u32 %r506, [%rd512], 0;
	// end inline asm
	add.s32 	%r508, %r506, 1;
	// begin inline asm
	atom.global.exch.b32 %r507, [%rd512], %r508;
	// end inline asm
	// begin inline asm
	atom.global.add.u32 %r509, [%rd512], 0;
	// end inline asm
	add.s32 	%r511, %r509, 1;
	// begin inline asm
	atom.global.exch.b32 %r510, [%rd512], %r511;
	// end inline asm
	// begin inline asm
	atom.global.add.u32 %r512, [%rd512], 0;
	// end inline asm
	add.s32 	%r514, %r512, 1;
	// begin inline asm
	atom.global.exch.b32 %r513, [%rd512], %r514;
	// end inline asm
	// begin inline asm
	atom.global.add.u32 %r515, [%rd512], 0;
	// end inline asm
	add.s32 	%r517, %r515, 1;
	// begin inline asm
	atom.global.exch.b32 %r516, [%rd512], %r517;
	// end inline asm
	// begin inline asm
	atom.global.add.u32 %r518, [%rd512], 0;
	// end inline asm
	add.s32 	%r520, %r518, 1;
	// begin inline asm
	atom.global.exch.b32 %r519, [%rd512], %r520;
	// end inline asm
	// begin inline asm
	atom.global.add.u32 %r521, [%rd512], 0;
	// end inline asm
	add.s32 	%r523, %r521, 1;
	// begin inline asm
	atom.global.exch.b32 %r522, [%rd512], %r523;
	// end inline asm
	// begin inline asm
	atom.global.add.u32 %r524, [%rd512], 0;
	// end inline asm
	add.s32 	%r526, %r524, 1;
	// begin inline asm
	atom.global.exch.b32 %r525, [%rd512], %r526;
	// end inline asm
	// begin inline asm
	atom.global.add.u32 %r527, [%rd512], 0;
	// end inline asm
	add.s32 	%r529, %r527, 1;
	// begin inline asm
	atom.global.exch.b32 %r528, [%rd512], %r529;
	// end inline asm
	// begin inline asm
	atom.global.add.u32 %r530, [%rd512], 0;
	// end inline asm
	add.s32 	%r532, %r530, 1;
	// begin inline asm
	atom.global.exch.b32 %r531, [%rd512], %r532;
	// end inline asm
	// begin inline asm
	atom.global.add.u32 %r533, [%rd512], 0;
	// end inline asm
	add.s32 	%r535, %r533, 1;
	// begin inline asm
	atom.global.exch.b32 %r534, [%rd512], %r535;
	// end inline asm
	// begin inline asm
	atom.global.add.u32 %r536, [%rd512], 0;
	// end inline asm
	add.s32 	%r538, %r536, 1;
	// begin inline asm
	atom.global.exch.b32 %r537, [%rd512], %r538;
	// end inline asm
	// begin inline asm
	atom.global.add.u32 %r539, [%rd512], 0;
	// end inline asm
	add.s32 	%r541, %r539, 1;
	// begin inline asm
	atom.global.exch.b32 %r540, [%rd512], %r541;
	// end inline asm
	// begin inline asm
	atom.global.add.u32 %r542, [%rd512], 0;
	// end inline asm
	add.s32 	%r544, %r542, 1;
	// begin inline asm
	atom.global.exch.b32 %r543, [%rd512], %r544;
	// end inline asm
	// begin inline asm
	atom.global.add.u32 %r545, [%rd512], 0;
	// end inline asm
	add.s32 	%r547, %r545, 1;
	// begin inline asm
	atom.global.exch.b32 %r546, [%rd512], %r547;
	// end inline asm
	// begin inline asm
	atom.global.add.u32 %r548, [%rd512], 0;
	// end inline asm
	add.s32 	%r550, %r548, 1;
	// begin inline asm
	atom.global.exch.b32 %r549, [%rd512], %r550;
	// end inline asm
	// begin inline asm
	atom.global.add.u32 %r551, [%rd512], 0;
	// end inline asm
	add.s32 	%r553, %r551, 1;
	// begin inline asm
	atom.global.exch.b32 %r552, [%rd512], %r553;
	// end inline asm
	// begin inline asm
	atom.global.add.u32 %r554, [%rd512], 0;
	// end inline asm
	add.s32 	%r556, %r554, 1;
	// begin inline asm
	atom.global.exch.b32 %r555, [%rd512], %r556;
	// end inline asm
	// begin inline asm
	atom.global.add.u32 %r557, [%rd512], 0;
	// end inline asm
	add.s32 	%r559, %r557, 1;
	// begin inline asm
	atom.global.exch.b32 %r558, [%rd512], %r559;
	// end inline asm
	// begin inline asm
	atom.global.add.u32 %r560, [%rd512], 0;
	// end inline asm
	add.s32 	%r562, %r560, 1;
	// begin inline asm
	atom.global.exch.b32 %r561, [%rd512], %r562;
	// end inline asm
	// begin inline asm
	atom.global.add.u32 %r563, [%rd512], 0;
	// end inline asm
	add.s32 	%r565, %r563, 1;
	// begin inline asm
	atom.global.exch.b32 %r564, [%rd512], %r565;
	// end inline asm
	// begin inline asm
	atom.global.add.u32 %r566, [%rd512], 0;
	// end inline asm
	add.s32 	%r568, %r566, 1;
	// begin inline asm
	atom.global.exch.b32 %r567, [%rd512], %r568;
	// end inline asm
	// begin inline asm
	atom.global.add.u32 %r569, [%rd512], 0;
	// end inline asm
	add.s32 	%r571, %r569, 1;
	// begin inline asm
	atom.global.exch.b32 %r570, [%rd512], %r571;
	// end inline asm
	// begin inline asm
	atom.global.add.u32 %r572, [%rd512], 0;
	// end inline asm
	add.s32 	%r574, %r572, 1;
	// begin inline asm
	atom.global.exch.b32 %r573, [%rd512], %r574;
	// end inline asm
	// begin inline asm
	atom.global.add.u32 %r575, [%rd512], 0;
	// end inline asm
	add.s32 	%r577, %r575, 1;
	// begin inline asm
	atom.global.exch.b32 %r576, [%rd512], %r577;
	// end inline asm
	// begin inline asm
	atom.global.add.u32 %r578, [%rd512], 0;
	// end inline asm
	add.s32 	%r580, %r578, 1;
	// begin inline asm
	atom.global.exch.b32 %r579, [%rd512], %r580;
	// end inline asm
	// begin inline asm
	atom.global.add.u32 %r581, [%rd512], 0;
	// end inline asm
	add.s32 	%r583, %r581, 1;
	// begin inline asm
	atom.global.exch.b32 %r582, [%rd512], %r583;
	// end inline asm
	// begin inline asm
	atom.global.add.u32 %r584, [%rd512], 0;
	// end inline asm
	add.s32 	%r586, %r584, 1;
	// begin inline asm
	atom.global.exch.b32 %r585, [%rd512], %r586;
	// end inline asm
	// begin inline asm
	atom.global.add.u32 %r587, [%rd512], 0;
	// end inline asm
	add.s32 	%r589, %r587, 1;
	// begin inline asm
	atom.global.exch.b32 %r588, [%rd512], %r589;
	// end inline asm
	// begin inline asm
	atom.global.add.u32 %r590, [%rd512], 0;
	// end inline asm
	add.s32 	%r592, %r590, 1;
	// begin inline asm
	atom.global.exch.b32 %r591, [%rd512], %r592;
	// end inline asm
	// begin inline asm
	atom.global.add.u32 %r593, [%rd512], 0;
	// end inline asm
	add.s32 	%r595, %r593, 1;
	// begin inline asm
	atom.global.exch.b32 %r594, [%rd512], %r595;
	// end inline asm
	// begin inline asm
	atom.global.add.u32 %r596, [%rd512], 0;
	// end inline asm
	add.s32 	%r598, %r596, 1;
	// begin inline asm
	atom.global.exch.b32 %r597, [%rd512], %r598;
	// end inline asm
	// begin inline asm
	atom.global.add.u32 %r599, [%rd512], 0;
	// end inline asm
	add.s32 	%r601, %r599, 1;
	// begin inline asm
	atom.global.exch.b32 %r600, [%rd512], %r601;
	// end inline asm
	// begin inline asm
	atom.global.add.u32 %r602, [%rd512], 0;
	// end inline asm
	add.s32 	%r604, %r602, 1;
	// begin inline asm
	atom.global.exch.b32 %r603, [%rd512], %r604;
	// end inline asm
	// begin inline asm
	atom.global.add.u32 %r605, [%rd512], 0;
	// end inline asm
	add.s32 	%r607, %r605, 1;
	// begin inline asm
	atom.global.exch.b32 %r606, [%rd512], %r607;
	// end inline asm
	// begin inline asm
	atom.global.add.u32 %r608, [%rd512], 0;
	// end inline asm
	add.s32 	%r610, %r608, 1;
	// begin inline asm
	atom.global.exch.b32 %r609, [%rd512], %r610;
	// end inline asm
	// begin inline asm
	atom.global.add.u32 %r611, [%rd512], 0;
	// end inline asm
	add.s32 	%r613, %r611, 1;
	// begin inline asm
	atom.global.exch.b32 %r612, [%rd512], %r613;
	// end inline asm
	// begin inline asm
	atom.global.add.u32 %r614, [%rd512], 0;
	// end inline asm
	add.s32 	%r616, %r614, 1;
	// begin inline asm
	atom.global.exch.b32 %r615, [%rd512], %r616;
	// end inline asm
	// begin inline asm
	atom.global.add.u32 %r617, [%rd512], 0;
	// end inline asm
	add.s32 	%r619, %r617, 1;
	// begin inline asm
	atom.global.exch.b32 %r618, [%rd512], %r619;
	// end inline asm
	// begin inline asm
	atom.global.add.u32 %r620, [%rd512], 0;
	// end inline asm
	add.s32 	%r622, %r620, 1;
	// begin inline asm
	atom.global.exch.b32 %r621, [%rd512], %r622;
	// end inline asm
	// begin inline asm
	atom.global.add.u32 %r623, [%rd512], 0;
	// end inline asm
	add.s32 	%r625, %r623, 1;
	// begin inline asm
	atom.global.exch.b32 %r624, [%rd512], %r625;
	// end inline asm
	// begin inline asm
	atom.global.add.u32 %r626, [%rd512], 0;
	// end inline asm
	add.s32 	%r628, %r626, 1;
	// begin inline asm
	atom.global.exch.b32 %r627, [%rd512], %r628;
	// end inline asm
	// begin inline asm
	atom.global.add.u32 %r629, [%rd512], 0;
	// end inline asm
	add.s32 	%r631, %r629, 1;
	// begin inline asm
	atom.global.exch.b32 %r630, [%rd512], %r631;
	// end inline asm
	// begin inline asm
	atom.global.add.u32 %r632, [%rd512], 0;
	// end inline asm
	add.s32 	%r634, %r632, 1;
	// begin inline asm
	atom.global.exch.b32 %r633, [%rd512], %r634;
	// end inline asm
	// begin inline asm
	atom.global.add.u32 %r635, [%rd512], 0;
	// end inline asm
	add.s32 	%r637, %r635, 1;
	// begin inline asm
	atom.global.exch.b32 %r636, [%rd512], %r637;
	// end inline asm
	// begin inline asm
	atom.global.add.u32 %r638, [%rd512], 0;
	// end inline asm
	add.s32 	%r640, %r638, 1;
	// begin inline asm
	atom.global.exch.b32 %r639, [%rd512], %r640;
	// end inline asm
	// begin inline asm
	atom.global.add.u32 %r641, [%rd512], 0;
	// end inline asm
	add.s32 	%r643, %r641, 1;
	// begin inline asm
	atom.global.exch.b32 %r642, [%rd512], %r643;
	// end inline asm
	// begin inline asm
	atom.global.add.u32 %r644, [%rd512], 0;
	// end inline asm
	add.s32 	%r646, %r644, 1;
	// begin inline asm
	atom.global.exch.b32 %r645, [%rd512], %r646;
	// end inline asm
	// begin inline asm
	atom.global.add.u32 %r647, [%rd512], 0;
	// end inline asm
	add.s32 	%r649, %r647, 1;
	// begin inline asm
	atom.global.exch.b32 %r648, [%rd512], %r649;
	// end inline asm
	// begin inline asm
	atom.global.add.u32 %r650, [%rd512], 0;
	// end inline asm
	add.s32 	%r652, %r650, 1;
	// begin inline asm
	atom.global.exch.b32 %r651, [%rd512], %r652;
	// end inline asm
	// begin inline asm
	atom.global.add.u32 %r653, [%rd512], 0;
	// end inline asm
	add.s32 	%r655, %r653, 1;
	// begin inline asm
	atom.global.exch.b32 %r654, [%rd512], %r655;
	// end inline asm
	// begin inline asm
	atom.global.add.u32 %r656, [%rd512], 0;
	// end inline asm
	add.s32 	%r658, %r656, 1;
	// begin inline asm
	atom.global.exch.b32 %r657, [%rd512], %r658;
	// end inline asm
	// begin inline asm
	atom.global.add.u32 %r659, [%rd512], 0;
	// end inline asm
	add.s32 	%r661, %r659, 1;
	// begin inline asm
	atom.global.exch.b32 %r660, [%rd512], %r661;
	// end inline asm
	// begin inline asm
	atom.global.add.u32 %r662, [%rd512], 0;
	// end inline asm
	add.s32 	%r664, %r662, 1;
	// begin inline asm
	atom.global.exch.b32 %r663, [%rd512], %r664;
	// end inline asm
	// begin inline asm
	atom.global.add.u32 %r665, [%rd512], 0;
	// end inline asm
	add.s32 	%r667, %r665, 1;
	// begin inline asm
	atom.global.exch.b32 %r666, [%rd512], %r667;
	// end inline asm
	// begin inline asm
	atom.global.add.u32 %r668, [%rd512], 0;
	// end inline asm
	add.s32 	%r670, %r668, 1;
	// begin inline asm
	atom.global.exch.b32 %r669, [%rd512], %r670;
	// end inline asm
	// begin inline asm
	atom.global.add.u32 %r671, [%rd512], 0;
	// end inline asm
	add.s32 	%r673, %r671, 1;
	// begin inline asm
	atom.global.exch.b32 %r672, [%rd512], %r673;
	// end inline asm
	// begin inline asm
	atom.global.add.u32 %r674, [%rd512], 0;
	// end inline asm
	add.s32 	%r676, %r674, 1;
	// begin inline asm
	atom.global.exch.b32 %r675, [%rd512], %r676;
	// end inline asm
	// begin inline asm
	atom.global.add.u32 %r677, [%rd512], 0;
	// end inline asm
	add.s32 	%r679, %r677, 1;
	// begin inline asm
	atom.global.exch.b32 %r678, [%rd512], %r679;
	// end inline asm
	// begin inline asm
	atom.global.add.u32 %r680, [%rd512], 0;
	// end inline asm
	add.s32 	%r682, %r680, 1;
	// begin inline asm
	atom.global.exch.b32 %r681, [%rd512], %r682;
	// end inline asm
	// begin inline asm
	atom.global.add.u32 %r683, [%rd512], 0;
	// end inline asm
	add.s32 	%r685, %r683, 1;
	// begin inline asm
	atom.global.exch.b32 %r684, [%rd512], %r685;
	// end inline asm
	// begin inline asm
	atom.global.add.u32 %r686, [%rd512], 0;
	// end inline asm
	add.s32 	%r688, %r686, 1;
	// begin inline asm
	atom.global.exch.b32 %r687, [%rd512], %r688;
	// end inline asm
	// begin inline asm
	atom.global.add.u32 %r689, [%rd512], 0;
	// end inline asm
	add.s32 	%r691, %r689, 1;
	// begin inline asm
	atom.global.exch.b32 %r690, [%rd512], %r691;
	// end inline asm
	// begin inline asm
	atom.global.add.u32 %r692, [%rd512], 0;
	// end inline asm
	add.s32 	%r694, %r692, 1;
	// begin inline asm
	atom.global.exch.b32 %r693, [%rd512], %r694;
	// end inline asm
	// begin inline asm
	atom.global.add.u32 %r695, [%rd512], 0;
	// end inline asm
	add.s32 	%r697, %r695, 1;
	// begin inline asm
	atom.global.exch.b32 %r696, [%rd512], %r697;
	// end inline asm
	// begin inline asm
	atom.global.add.u32 %r698, [%rd512], 0;
	// end inline asm
	add.s32 	%r700, %r698, 1;
	// begin inline asm
	atom.global.exch.b32 %r699, [%rd512], %r700;
	// end inline asm
	// begin inline asm
	atom.global.add.u32 %r701, [%rd512], 0;
	// end inline asm
	add.s32 	%r703, %r701, 1;
	// begin inline asm
	atom.global.exch.b32 %r702, [%rd512], %r703;
	// end inline asm
	// begin inline asm
	atom.global.add.u32 %r704, [%rd512], 0;
	// end inline asm
	add.s32 	%r706, %r704, 1;
	// begin inline asm
	atom.global.exch.b32 %r705, [%rd512], %r706;
	// end inline asm
	// begin inline asm
	atom.global.add.u32 %r707, [%rd512], 0;
	// end inline asm
	add.s32 	%r709, %r707, 1;
	// begin inline asm
	atom.global.exch.b32 %r708, [%rd512], %r709;
	// end inline asm
	// begin inline asm
	atom.global.add.u32 %r710, [%rd512], 0;
	// end inline asm
	add.s32 	%r712, %r710, 1;
	// begin inline asm
	atom.global.exch.b32 %r711, [%rd512], %r712;
	// end inline asm
	// begin inline asm
	atom.global.add.u32 %r713, [%rd512], 0;
	// end inline asm
	add.s32 	%r715, %r713, 1;
	// begin inline asm
	atom.global.exch.b32 %r714, [%rd512], %r715;
	// end inline asm
	// begin inline asm
	atom.global.add.u32 %r716, [%rd512], 0;
	// end inline asm
	add.s32 	%r718, %r716, 1;
	// begin inline asm
	atom.global.exch.b32 %r717, [%rd512], %r718;
	// end inline asm
	// begin inline asm
	atom.global.add.u32 %r719, [%rd512], 0;
	// end inline asm
	add.s32 	%r721, %r719, 1;
	// begin inline asm
	atom.global.exch.b32 %r720, [%rd512], %r721;
	// end inline asm
	// begin inline asm
	atom.global.add.u32 %r722, [%rd512], 0;
	// end inline asm
	add.s32 	%r724, %r722, 1;
	// begin inline asm
	atom.global.exch.b32 %r723, [%rd512], %r724;
	// end inline asm
	// begin inline asm
	atom.global.add.u32 %r725, [%rd512], 0;
	// end inline asm
	add.s32 	%r727, %r725, 1;
	// begin inline asm
	atom.global.exch.b32 %r726, [%rd512], %r727;
	// end inline asm
	// begin inline asm
	atom.global.add.u32 %r728, [%rd512], 0;
	// end inline asm
	add.s32 	%r730, %r728, 1;
	// begin inline asm
	atom.global.exch.b32 %r729, [%rd512], %r730;
	// end inline asm
	// begin inline asm
	atom.global.add.u32 %r731, [%rd512], 0;
	// end inline asm
	add.s32 	%r733, %r731, 1;
	// begin inline asm
	atom.global.exch.b32 %r732, [%rd512], %r733;
	// end inline asm
	// begin inline asm
	atom.global.add.u32 %r734, [%rd512], 0;
	// end inline asm
	add.s32 	%r736, %r734, 1;
	// begin inline asm
	atom.global.exch.b32 %r735, [%rd512], %r736;
	// end inline asm
	// begin inline asm
	atom.global.add.u32 %r737, [%rd512], 0;
	// end inline asm
	add.s32 	%r739, %r737, 1;
	// begin inline asm
	atom.global.exch.b32 %r738, [%rd512], %r739;
	// end inline asm
	// begin inline asm
	atom.global.add.u32 %r740, [%rd512], 0;
	// end inline asm
	add.s32 	%r742, %r740, 1;
	// begin inline asm
	atom.global.exch.b32 %r741, [%rd512], %r742;
	// end inline asm
	// begin inline asm
	atom.global.add.u32 %r743, [%rd512], 0;
	// end inline asm
	add.s32 	%r745, %r743, 1;
	// begin inline asm
	atom.global.exch.b32 %r744, [%rd512], %r745;
	// end inline asm
	// begin inline asm
	atom.global.add.u32 %r746, [%rd512], 0;
	// end inline asm
	add.s32 	%r748, %r746, 1;
	// begin inline asm
	atom.global.exch.b32 %r747, [%rd512], %r748;
	// end inline asm
	// begin inline asm
	atom.global.add.u32 %r749, [%rd512], 0;
	// end inline asm
	add.s32 	%r751, %r749, 1;
	// begin inline asm
	atom.global.exch.b32 %r750, [%rd512], %r751;
	// end inline asm
	// begin inline asm
	atom.global.add.u32 %r752, [%rd512], 0;
	// end inline asm
	add.s32 	%r754, %r752, 1;
	// begin inline asm
	atom.global.exch.b32 %r753, [%rd512], %r754;
	// end inline asm
	// begin inline asm
	atom.global.add.u32 %r755, [%rd512], 0;
	// end inline asm
	add.s32 	%r757, %r755, 1;
	// begin inline asm
	atom.global.exch.b32 %r756, [%rd512], %r757;
	// end inline asm
	// begin inline asm
	atom.global.add.u32 %r758, [%rd512], 0;
	// end inline asm
	add.s32 	%r760, %r758, 1;
	// begin inline asm
	atom.global.exch.b32 %r759, [%rd512], %r760;
	// end inline asm
	// begin inline asm
	atom.global.add.u32 %r761, [%rd512], 0;
	// end inline asm
	add.s32 	%r763, %r761, 1;
	// begin inline asm
	atom.global.exch.b32 %r762, [%rd512], %r763;
	// end inline asm
	// begin inline asm
	atom.global.add.u32 %r764, [%rd512], 0;
	// end inline asm
	add.s32 	%r766, %r764, 1;
	// begin inline asm
	atom.global.exch.b32 %r765, [%rd512], %r766;
	// end inline asm
	// begin inline asm
	atom.global.add.u32 %r767, [%rd512], 0;
	// end inline asm
	add.s32 	%r769, %r767, 1;
	// begin inline asm
	atom.global.exch.b32 %r768, [%rd512], %r769;
	// end inline asm
$L__BB83_2:
	ret;

}
	// .globl	_Z4testIL_Z12load_relaxedPKjEL_Z13store_relaxedPjjELi256E14strided_accessILj1024ELj8EE11lower_lanesILj8EEEvv
.visible .entry _Z4testIL_Z12load_relaxedPKjEL_Z13store_relaxedPjjELi256E14strided_accessILj1024ELj8EE11lower_lanesILj8EEEvv()
{
	.reg .pred 	%p<2>;
	.reg .b32 	%r<519>;
	.reg .b64 	%rd<517>;

	// begin inline asm
	mov.u32 %r1, %laneid;
	// end inline asm
	setp.gt.u32 	%p1, %r1, 7;
	@%p1 bra 	$L__BB84_2;
	mov.u32 	%r514, %ctaid.x;
	mov.u32 	%r515, %ntid.x;
	mov.u32 	%r516, %tid.x;
	mad.lo.s32 	%r517, %r514, %r515, %r516;
	shl.b32 	%r518, %r517, 5;
	cvt.u64.u32 	%rd513, %r518;
	and.b64  	%rd514, %rd513, 4064;
	mov.u64 	%rd515, buffer;
	cvta.global.u64 	%rd516, %rd515;
	add.s64 	%rd512, %rd516, %rd514;
	// begin inline asm
	ld.relaxed.gpu.u32 %r2, [%rd512];
	// end inline asm
	add.s32 	%r3, %r2, 1;
	// begin inline asm
	st.relaxed.gpu.u32 [%rd512], %r3;
	// end inline asm
	// begin inline asm
	ld.relaxed.gpu.u32 %r4, [%rd512];
	// end inline asm
	add.s32 	%r5, %r4, 1;
	// begin inline asm
	st.relaxed.gpu.u32 [%rd512], %r5;
	// end inline asm
	// begin inline asm
	ld.relaxed.gpu.u32 %r6, [%rd512];
	// end inline asm
	add.s32 	%r7, %r6, 1;
	// begin inline asm
	st.relaxed.gpu.u32 [%rd512], %r7;
	// end inline asm
	// begin inline asm
	ld.relaxed.gpu.u32 %r8, [%rd512];
	// end inline asm
	add.s32 	%r9, %r8, 1;
	// begin inline asm
	st.relaxed.gpu.u32 [%rd512], %r9;
	// end inline asm
	// begin inline asm
	ld.relaxed.gpu.u32 %r10, [%rd512];
	// end inline asm
	add.s32 	%r11, %r10, 1;
	// begin inline asm
	st.relaxed.gpu.u32 [%rd512], %r11;
	// end inline asm
	// begin inline asm
	ld.relaxed.gpu.u32 %r12, [%rd512];
	// end inline asm
	add.s32 	%r13, %r12, 1;
	// begin inline asm
	st.relaxed.gpu.u32 [%rd512], %r13;
	// end inline asm
	// begin inline asm
	ld.relaxed.gpu.u32 %r14, [%rd512];
	// end inline asm
	add.s32 	%r15, %r14, 1;
	// begin inline asm
	st.relaxed.gpu.u32 [%rd512], %r15;
	// end inline asm
	// begin inline asm
	ld.relaxed.gpu.u32 %r16, [%rd512];
	// end inline asm
	add.s32 	%r17, %r16, 1;
	// begin inline asm
	st.relaxed.gpu.u32 [%rd512], %r17;
	// end inline asm
	// begin inline asm
	ld.relaxed.gpu.u32 %r18, [%rd512];
	// end inline asm
	add.s32 	%r19, %r18, 1;
	// begin inline asm
	st.relaxed.gpu.u32 [%rd512], %r19;
	// end inline asm
	// begin inline asm
	ld.relaxed.gpu.u32 %r20, [%rd512];
	// end inline asm
	add.s32 	%r21, %r20, 1;
	// begin inline asm
	st.relaxed.gpu.u32 [%rd512], %r21;
	// end inline asm
	// begin inline asm
	ld.relaxed.gpu.u32 %r22, [%rd512];
	// end inline asm
	add.s32 	%r23, %r22, 1;
	// begin inline asm
	st.relaxed.gpu.u32 [%rd512], %r23;
	// end inline asm
	// begin inline asm
	ld.relaxed.gpu.u32 %r24, [%rd512];
	// end inline asm
	add.s32 	%r25, %r24, 1;
	// begin inline asm
	st.relaxed.gpu.u32 [%rd512], %r25;
	// end inline asm
	// begin inline asm
	ld.relaxed.gpu.u32 %r26, [%rd512];
	// end inline asm
	add.s32 	%r27, %r26, 1;
	// begin inline asm
	st.relaxed.gpu.u32 [%rd512], %r27;
	// end inline asm
	// begin inline asm
	ld.relaxed.gpu.u32 %r28, [%rd512];
	// end inline asm
	add.s32 	%r29, %r28, 1;
	// begin inline asm
	st.relaxed.gpu.u32 [%rd512], %r29;
	// end inline asm
	// begin inline asm
	ld.relaxed.gpu.u32 %r30, [%rd512];
	// end inline asm
	add.s32 	%r31, %r30, 1;
	// begin inline asm
	st.relaxed.gpu.u32 [%rd512], %r31;
	// end inline asm
	// begin inline asm
	ld.relaxed.gpu.u32 %r32, [%rd512];
	// end inline asm
	add.s32 	%r33, %r32, 1;
	// begin inline asm
	st.relaxed.gpu.u32 [%rd512], %r33;
	// end inline asm
	// begin inline asm
	ld.relaxed.gpu.u32 %r34, [%rd512];
	// end inline asm
	add.s32 	%r35, %r34, 1;
	// begin inline asm
	st.relaxed.gpu.u32 [%rd512], %r35;
	// end inline asm
	// begin inline asm
	ld.relaxed.gpu.u32 %r36, [%rd512];
	// end inline asm
	add.s32 	%r37, %r36, 1;
	// begin inline asm
	st.relaxed.gpu.u32 [%rd512], %r37;
	// end inline asm
	// begin inline asm
	ld.relaxed.gpu.u32 %r38, [%rd512];
	// end inline asm
	add.s32 	%r39, %r38, 1;
	// begin inline asm
	st.relaxed.gpu.u32 [%rd512], %r39;
	// end inline asm
	// begin inline asm
	ld.relaxed.gpu.u32 %r40, [%rd512];
	// end inline asm
	add.s32 	%r41, %r40, 1;
	// begin inline asm
	st.relaxed.gpu.u32 [%rd512], %r41;
	// end inline asm
	// begin inline asm
	ld.relaxed.gpu.u32 %r42, [%rd512];
	// end inline asm
	add.s32 	%r43, %r42, 1;
	// begin inline asm
	st.relaxed.gpu.u32 [%rd512], %r43;
	// end inline asm
	// begin inline asm
	ld.relaxed.gpu.u32 %r44, [%rd512];
	// end inline asm
	add.s32 	%r45, %r44, 1;
	// begin inline asm
	st.relaxed.gpu.u32 [%rd512], %r45;
	// end inline asm
	// begin inline asm
	ld.relaxed.gpu.u32 %r46, [%rd512];
	// end inline asm
	add.s32 	%r47, %r46, 1;
	// begin inline asm
	st.relaxed.gpu.u32 [%rd512], %r47;
	// end inline asm
	// begin inline asm
	ld.relaxed.gpu.u32 %r48, [%rd512];
	// end inline asm
	add.s32 	%r49, %r48, 1;
	// begin inline asm
	st.relaxed.gpu.u32 [%rd512], %r49;
	// end inline asm
	// begin inline asm
	ld.relaxed.gpu.u32 %r50, [%rd512];
	// end inline asm
	add.s32 	%r51, %r50, 1;
	// begin inline asm
	st.relaxed.gpu.u32 [%rd512], %r51;
	// end inline asm
	// begin inline asm
	ld.relaxed.gpu.u32 %r52, [%rd512];
	// end inline asm
	add.s32 	%r53, %r52, 1;
	// begin inline asm
	st.relaxed.gpu.u32 [%rd512], %r53;
	// end inline asm
	// begin inline asm
	ld.relaxed.gpu.u32 %r54, [%rd512];
	// end inline asm
	add.s32 	%r55, %r54, 1;
	// begin inline asm
	st.relaxed.gpu.u32 [%rd512], %r55;
	// end inline asm
	// begin inline asm
	ld.relaxed.gpu.u32 %r56, [%rd512];
	// end inline asm
	add.s32 	%r57, %r56, 1;
	// begin inline asm
	st.relaxed.gpu.u32 [%rd512], %r57;
	// end inline asm
	// begin inline asm
	ld.relaxed.gpu.u32 %r58, [%rd512];
	// end inline asm
	add.s32 	%r59, %r58, 1;
	// begin inline asm
	st.relaxed.gpu.u32 [%rd512], %r59;
	// end inline asm
	// begin inline asm
	ld.relaxed.gpu.u32 %r60, [%rd512];
	// end inline asm
	add.s32 	%r61, %r60, 1;
	// begin inline asm
	st.relaxed.gpu.u32 [%rd512], %r61;
	// end inline asm
	// begin inline asm
	ld.relaxed.gpu.u32 %r62, [%rd512];
	// end inline asm
	add.s32 	%r63, %r62, 1;
	// begin inline asm
	st.relaxed.gpu.u32 [%rd512], %r63;
	// end inline asm
	// begin inline asm
	ld.relaxed.gpu.u32 %r64, [%rd512];
	// end inline asm
	add.s32 	%r65, %r64, 1;
	// begin inline asm
	st.relaxed.gpu.u32 [%rd512], %r65;
	// end inline asm
	// begin inline asm
	ld.relaxed.gpu.u32 %r66, [%rd512];
	// end inline asm
	add.s32 	%r67, %r66, 1;
	// begin inline asm
	st.relaxed.gpu.u32 [%rd512], %r67;
	// end inline asm
	// begin inline asm
	ld.relaxed.gpu.u32 %r68, [%rd512];
	// end inline asm
	add.s32 	%r69, %r68, 1;
	// begin inline asm
	st.relaxed.gpu.u32 [%rd512], %r69;
	// end inline asm
	// begin inline asm
	ld.relaxed.gpu.u32 %r70, [%rd512];
	// end inline asm
	add.s32 	%r71, %r70, 1;
	// begin inline asm
	st.relaxed.gpu.u32 [%rd512], %r71;
	// end inline asm
	// begin inline asm
	ld.relaxed.gpu.u32 %r72, [%rd512];
	// end inline asm
	add.s32 	%r73, %r72, 1;
	// begin inline asm
	st.relaxed.gpu.u32 [%rd512], %r73;
	// end inline asm
	// begin inline asm
	ld.relaxed.gpu.u32 %r74, [%rd512];
	// end inline asm
	add.s32 	%r75, %r74, 1;
	// begin inline asm
	st.relaxed.gpu.u32 [%rd512], %r75;
	// end inline asm
	// begin inline asm
	ld.relaxed.gpu.u32 %r76, [%rd512];
	// end inline asm
	add.s32 	%r77, %r76, 1;
	// begin inline asm
	st.relaxed.gpu.u32 [%rd512], %r77;
	// end inline asm
	// begin inline asm
	ld.relaxed.gpu.u32 %r78, [%rd512];
	// end inline asm
	add.s32 	%r79, %r78, 1;
	// begin inline asm
	st.relaxed.gpu.u32 [%rd512], %r79;
	// end inline asm
	// begin inline asm
	ld.relaxed.gpu.u32 %r80, [%rd512];
	// end inline asm
	add.s32 	%r81, %r80, 1;
	// begin inline asm
	st.relaxed.gpu.u32 [%rd512], %r81;
	// end inline asm
	// begin inline asm
	ld.relaxed.gpu.u32 %r82, [%rd512];
	// end inline asm
	add.s32 	%r83, %r82, 1;
	// begin inline asm
	st.relaxed.gpu.u32 [%rd512], %r83;
	// end inline asm
	// begin inline asm
	ld.relaxed.gpu.u32 %r84, [%rd512];
	// end inline asm
	add.s32 	%r85, %r84, 1;
	// begin inline asm
	st.relaxed.gpu.u32 [%rd512], %r85;
	// end inline asm
	// begin inline asm
	ld.relaxed.gpu.u32 %r86, [%rd512];
	// end inline asm
	add.s32 	%r87, %r86, 1;
	// begin inline asm
	st.relaxed.gpu.u32 [%rd512], %r87;
	// end inline asm
	// begin inline asm
	ld.relaxed.gpu.u32 %r88, [%rd512];
	// end inline asm
	add.s32 	%r89, %r88, 1;
	// begin inline asm
	st.relaxed.gpu.u32 [%rd512], %r89;
	// end inline asm
	// begin inline asm
	ld.relaxed.gpu.u32 %r90, [%rd512];
	// end inline asm
	add.s32 	%r91, %r90, 1;
	// begin inline asm
	st.relaxed.gpu.u32 [%rd512], %r91;
	// end inline asm
	// begin inline asm
	ld.relaxed.gpu.u32 %r92, [%rd512];
	// end inline asm
	add.s32 	%r93, %r92, 1;
	// begin inline asm
	st.relaxed.gpu.u32 [%rd512], %r93;
	// end inline asm
	// begin inline asm
	ld.relaxed.gpu.u32 %r94, [%rd512];
	// end inline asm
	add.s32 	%r95, %r94, 1;
	// begin inline asm
	st.relaxed.gpu.u32 [%rd512], %r95;
	// end inline asm
	// begin inline asm
	ld.relaxed.gpu.u32 %r96, [%rd512];
	// end inline asm
	add.s32 	%r97, %r96, 1;
	// begin inline asm
	st.relaxed.gpu.u32 [%rd512], %r97;
	// end inline asm
	// begin inline asm
	ld.relaxed.gpu.u32 %r98, [%rd512];
	// end inline asm
	add.s32 	%r99, %r98, 1;
	// begin inline asm
	st.relaxed.gpu.u32 [%rd512], %r99;
	// end inline asm
	// begin inline asm
	ld.relaxed.gpu.u32 %r100, [%rd512];
	// end inline asm
	add.s32 	%r101, %r100, 1;
	// begin inline asm
	st.relaxed.gpu.u32 [%rd512], %r101;
	// end inline asm
	// begin inline asm
	ld.relaxed.gpu.u32 %r102, [%rd512];
	// end inline asm
	add.s32 	%r103, %r102, 1;
	// begin inline asm
	st.relaxed.gpu.u32 [%rd512], %r103;
	// end inline asm
	// begin inline asm
	ld.relaxed.gpu.u32 %r104, [%rd512];
	// end inline asm
	add.s32 	%r105, %r104, 1;
	// begin inline asm
	st.relaxed.gpu.u32 [%rd512], %r105;
	// end inline asm
	// begin inline asm
	ld.relaxed.gpu.u32 %r106, [%rd512];
	// end inline asm
	add.s32 	%r107, %r106, 1;
	// begin inline asm
	st.relaxed.gpu.u32 [%rd512], %r107;
	// end inline asm
	// begin inline asm
	ld.relaxed.gpu.u32 %r108, [%rd512];
	// end inline asm
	add.s32 	%r109, %r108, 1;
	// begin inline asm
	st.relaxed.gpu.u32 [%rd512], %r109;
	// end inline asm
	// begin inline asm
	ld.relaxed.gpu.u32 %r110, [%rd512];
	// end inline asm
	add.s32 	%r111, %r110, 1;
	// begin inline asm
	st.relaxed.gpu.u32 [%rd512], %r111;
	// end inline asm
	// begin inline asm
	ld.relaxed.gpu.u32 %r112, [%rd512];
	// end inline asm
	add.s32 	%r113, %r112, 1;
	// begin inline asm
	st.relaxed.gpu.u32 [%rd512], %r113;
	// end inline asm
	// begin inline asm
	ld.relaxed.gpu.u32 %r114, [%rd512];
	// end inline asm
	add.s32 	%r115, %r114, 1;
	// begin inline asm
	st.relaxed.gpu.u32 [%rd512], %r115;
	// end inline asm
	// begin inline asm
	ld.relaxed.gpu.u32 %r116, [%rd512];
	// end inline asm
	add.s32 	%r117, %r116, 1;
	// begin inline asm
	st.relaxed.gpu.u32 [%rd512], %r117;
	// end inline asm
	// begin inline asm
	ld.relaxed.gpu.u32 %r118, [%rd512];
	// end inline asm
	add.s32 	%r119, %r118, 1;
	// begin inline asm
	st.relaxed.gpu.u32 [%rd512], %r119;
	// end inline asm
	// begin inline asm
	ld.relaxed.gpu.u32 %r120, [%rd512];
	// end inline asm
	add.s32 	%r121, %r120, 1;
	// begin inline asm
	st.relaxed.gpu.u32 [%rd512], %r121;
	// end inline asm
	// begin inline asm
	ld.relaxed.gpu.u32 %r122, [%rd512];
	// end inline asm
	add.s32 	%r123, %r122, 1;
	// begin inline asm
	st.relaxed.gpu.u32 [%rd512], %r123;
	// end inline asm
	// begin inline asm
	ld.relaxed.gpu.u32 %r124, [%rd512];
	// end inline asm
	add.s32 	%r125, %r124, 1;
	// begin inline asm
	st.relaxed.gpu.u32 [%rd512], %r125;
	// end inline asm
	// begin inline asm
	ld.relaxed.gpu.u32 %r126, [%rd512];
	// end inline asm
	add.s32 	%r127, %r126, 1;
	// begin inline asm
	st.relaxed.gpu.u32 [%rd512], %r127;
	// end inline asm
	// begin inline asm
	ld.relaxed.gpu.u32 %r128, [%rd512];
	// end inline asm
	add.s32 	%r129, %r128, 1;
	// begin inline asm
	st.relaxed.gpu.u32 [%rd512], %r129;
	// end inline asm
	// begin inline asm
	ld.relaxed.gpu.u32 %r130, [%rd512];
	// end inline asm
	add.s32 	%r131, %r130, 1;
	// begin inline asm
	st.relaxed.gpu.u32 [%rd512], %r131;
	// end inline asm
	// begin inline asm
	ld.relaxed.gpu.u32 %r132, [%rd512];
	// end inline asm
	add.s32 	%r133, %r132, 1;
	// begin inline asm
	st.relaxed.gpu.u32 [%rd512], %r133;
	// end inline asm
	// begin inline asm
	ld.relaxed.gpu.u32 %r134, [%rd512];
	// end inline asm
	add.s32 	%r135, %r134, 1;
	// begin inline asm
	st.relaxed.gpu.u32 [%rd512], %r135;
	// end inline asm
	// begin inline asm
	ld.relaxed.gpu.u32 %r136, [%rd512];
	// end inline asm
	add.s32 	%r137, %r136, 1;
	// begin inline asm
	st.relaxed.gpu.u32 [%rd512], %r137;
	// end inline asm
	// begin inline asm
	ld.relaxed.gpu.u32 %r138, [%rd512];
	// end inline asm
	add.s32 	%r139, %r138, 1;
	// begin inline asm
	st.relaxed.gpu.u32 [%rd512], %r139;
	// end inline asm
	// begin inline asm
	ld.relaxed.gpu.u32 %r140, [%rd512];
	// end inline asm
	add.s32 	%r141, %r140, 1;
	// begin inline asm
	st.relaxed.gpu.u32 [%rd512], %r141;
	// end inline asm
	// begin inline asm
	ld.relaxed.gpu.u32 %r142, [%rd512];
	// end inline asm
	add.s32 	%r143, %r142, 1;
	// begin inline asm
	st.relaxed.gpu.u32 [%rd512], %r143;
	// end inline asm
	// begin inline asm
	ld.relaxed.gpu.u32 %r144, [%rd512];
	// end inline asm
	add.s32 	%r145, %r144, 1;
	// begin inline asm
	st.relaxed.gpu.u32 [%rd512], %r145;
	// end inline asm
	// begin inline asm
	ld.relaxed.gpu.u32 %r146, [%rd512];
	// end inline asm
	add.s32 	%r147, %r146, 1;
	// begin inline asm
	st.relaxed.gpu.u32 [%rd512], %r147;
	// end inline asm
	// begin inline asm
	ld.relaxed.gpu.u32 %r148, [%rd512];
	// end inline asm
	add.s32 	%r149, %r148, 1;
	// begin inline asm
	st.relaxed.gpu.u32 [%rd512], %r149;
	// end inline asm
	// begin inline asm
	ld.relaxed.gpu.u32 %r150, [%rd512];
	// end inline asm
	add.s32 	%r151, %r150, 1;
	// begin inline asm
	st.relaxed.gpu.u32 [%rd512], %r151;
	// end inline asm
	// begin inline asm
	ld.relaxed.gpu.u32 %r152, [%rd512];
	// end inline asm
	add.s32 	%r153, %r152, 1;
	// begin inline asm
	st.relaxed.gpu.u32 [%rd512], %r153;
	// end inline asm
	// begin inline asm
	ld.relaxed.gpu.u32 %r154, [%rd512];
	// end inline asm
	add.s32 	%r155, %r154, 1;
	// begin inline asm
	st.relaxed.gpu.u32 [%rd512], %r155;
	// end inline asm
	// begin inline asm
	ld.relaxed.gpu.u32 %r156, [%rd512];
	// end inline asm
	add.s32 	%r157, %r156, 1;
	// begin inline asm
	st.relaxed.gpu.u32 [%rd512], %r157;
	// end inline asm
	// begin inline asm
	ld.relaxed.gpu.u32 %r158, [%rd512];
	// end inline asm
	add.s32 	%r159, %r158, 1;
	// begin inline asm
	st.relaxed.gpu.u32 [%rd512], %r159;
	// end inline asm
	// begin inline asm
	ld.relaxed.gpu.u32 %r160, [%rd512];
	// end inline asm
	add.s32 	%r161, %r160, 1;
	// begin inline asm
	st.relaxed.gpu.u32 [%rd512], %r161;
	// end inline asm
	// begin inline asm
	ld.relaxed.gpu.u32 %r162, [%rd512];
	// end inline asm
	add.s32 	%r163, %r162, 1;
	// begin inline asm
	st.relaxed.gpu.u32 [%rd512], %r163;
	// end inline asm
	// begin inline asm
	ld.relaxed.gpu.u32 %r164, [%rd512];
	// end inline asm
	add.s32 	%r165, %r164, 1;
	// begin inline asm
	st.relaxed.gpu.u32 [%rd512], %r165;
	// end inline asm
	// begin inline asm
	ld.relaxed.gpu.u32 %r166, [%rd512];
	// end inline asm
	add.s32 	%r167, %r166, 1;
	// begin inline asm
	st.relaxed.gpu.u32 [%rd512], %r167;
	// end inline asm
	// begin inline asm
	ld.relaxed.gpu.u32 %r168, [%rd512];
	// end inline asm
	add.s32 	%r169, %r168, 1;
	// begin inline asm
	st.relaxed.gpu.u32 [%rd512], %r169;
	// end inline asm
	// begin inline asm
	ld.relaxed.gpu.u32 %r170, [%rd512];
	// end inline asm
	add.s32 	%r171, %r170, 1;
	// begin inline asm
	st.relaxed.gpu.u32 [%rd512], %r171;
	// end inline asm
	// begin inline asm
	ld.relaxed.gpu.u32 %r172, [%rd512];
	// end inline asm
	add.s32 	%r173, %r172, 1;
	// begin inline asm
	st.relaxed.gpu.u32 [%rd512], %r173;
	// end inline asm
	// begin inline asm
	ld.relaxed.gpu.u32 %r174, [%rd512];
	// end inline asm
	add.s32 	%r175, %r174, 1;
	// begin inline asm
	st.relaxed.gpu.u32 [%rd512], %r175;
	// end inline asm
	// begin inline asm
	ld.relaxed.gpu.u32 %r176, [%rd512];
	// end inline asm
	add.s32 	%r177, %r176, 1;
	// begin inline asm
	st.relaxed.gpu.u32 [%rd512], %r177;
	// end inline asm
	// begin inline asm
	ld.relaxed.gpu.u32 %r178, [%rd512];
	// end inline asm
	add.s32 	%r179, %r178, 1;
	// begin inline asm
	st.relaxed.gpu.u32 [%rd512], %r179;
	// end inline asm
	// begin inline asm
	ld.relaxed.gpu.u32 %r180, [%rd512];
	// end inline asm
	add.s32 	%r181, %r180, 1;
	// begin inline asm
	st.relaxed.gpu.u32 [%rd512], %r181;
	// end inline asm
	// begin inline asm
	ld.relaxed.gpu.u32 %r182, [%rd512];
	// end inline asm
	add.s32 	%r183, %r182, 1;
	// begin inline asm
	st.relaxed.gpu.u32 [%rd512], %r183;
	// end inline asm
	// begin inline asm
	ld.relaxed.gpu.u32 %r184, [%rd512];
	// end inline asm
	add.s32 	%r185, %r184, 1;
	// begin inline asm
	st.relaxed.gpu.u32 [%rd512], %r185;
	// end inline asm
	// begin inline asm
	ld.relaxed.gpu.u32 %r186, [%rd512];
	// end inline asm
	add.s32 	%r187, %r186, 1;
	// begin inline asm
	st.relaxed.gpu.u32 [%rd512], %r187;
	// end inline asm
	// begin inline asm
	ld.relaxed.gpu.u32 %r188, [%rd512];
	// end inline asm
	add.s32 	%r189, %r188, 1;
	// begin inline asm
	st.relaxed.gpu.u32 [%rd512], %r189;
	// end inline asm
	// begin inline asm
	ld.relaxed.gpu.u32 %r190, [%rd512];
	// end inline asm
	add.s32 	%r191, %r190, 1;
	// begin inline asm
	st.relaxed.gpu.u32 [%rd512], %r191;
	// end inline asm
	// begin inline asm
	ld.relaxed.gpu.u32 %r192, [%rd512];
	// end inline asm
	add.s32 	%r193, %r192, 1;
	// begin inline asm
	st.relaxed.gpu.u32 [%rd512], %r193;
	// end inline asm
	// begin inline asm
	ld.relaxed.gpu.u32 %r194, [%rd512];
	// end inline asm
	add.s32 	%r195, %r194, 1;
	// begin inline asm
	st.relaxed.gpu.u32 [%rd512], %r195;
	// end inline asm
	// begin inline asm
	ld.relaxed.gpu.u32 %r196, [%rd512];
	// end inline asm
	add.s32 	%r197, %r196, 1;
	// begin inline asm
	st.relaxed.gpu.u32 [%rd512], %r197;
	// end inline asm
	// begin inline asm
	ld.relaxed.gpu.u32 %r198, [%rd512];
	// end inline asm
	add.s32 	%r199, %r198, 1;
	// begin inline asm
	st.relaxed.gpu.u32 [%rd512], %r199;
	// end inline asm
	// begin inline asm
	ld.relaxed.gpu.u32 %r200, [%rd512];
	// end inline asm
	add.s32 	%r201, %r200, 1;
	// begin inline asm
	st.relaxed.gpu.u32 [%rd512], %r201;
	// end inline asm
	// begin inline asm
	ld.relaxed.gpu.u32 %r202, [%rd512];
	// end inline asm
	add.s32 	%r203, %r202, 1;
	// begin inline asm
	st.relaxed.gpu.u32 [%rd512], %r203;
	// end inline asm
	// begin inline asm
	ld.relaxed.gpu.u32 %r204, [%rd512];
	// end inline asm
	add.s32 	%r205, %r204, 1;
	// begin inline asm
	st.relaxed.gpu.u32 [%rd512], %r205;
	// end inline asm
	// begin inline asm
	ld.relaxed.gpu.u32 %r206, [%rd512];
	// end inline asm
	add.s32 	%r207, %r206, 1;
	// begin inline asm
	st.relaxed.gpu.u32 [%rd512], %r207;
	// end inline asm
	// begin inline asm
	ld.relaxed.gpu.u32 %r208, [%rd512];
	// end inline asm
	add.s32 	%r209, %r208, 1;
	// begin inline asm
	st.relaxed.gpu.u32 [%rd512], %r209;
	// end inline asm
	// begin inline asm
	ld.relaxed.gpu.u32 %r210, [%rd512];
	// end inline asm
	add.s32 	%r211, %r210, 1;
	// begin inline asm
	st.relaxed.gpu.u32 [%rd512], %r211;
	// end inline asm
	// begin inline asm
	ld.relaxed.gpu.u32 %r212, [%rd512];
	// end inline asm
	add.s32 	%r213, %r212, 1;
	// begin inline asm
	st.relaxed.gpu.u32 [%rd512], %r213;
	// end inline asm
	// begin inline asm
	ld.relaxed.gpu.u32 %r214, [%rd512];
	// end inline asm
	add.s32 	%r215, %r214, 1;
	// begin inline asm
	st.relaxed.gpu.u32 [%rd512], %r215;
	// end inline asm
	// begin inline asm
	ld.relaxed.gpu.u32 %r216, [%rd512];
	// end inline asm
	add.s32 	%r217, %r216, 1;
	// begin inline asm
	st.relaxed.gpu.u32 [%rd512], %r217;
	// end inline asm
	// begin inline asm
	ld.relaxed.gpu.u32 %r218, [%rd512];
	// end inline asm
	add.s32 	%r219, %r218, 1;
	// begin inline asm
	st.relaxed.gpu.u32 [%rd512], %r219;
	// end inline asm
	// begin inline asm
	ld.relaxed.gpu.u32 %r220, [%rd512];
	// end inline asm
	add.s32 	%r221, %r220, 1;
	// begin inline asm
	st.relaxed.gpu.u32 [%rd512], %r221;
	// end inline asm
	// begin inline asm
	ld.relaxed.gpu.u32 %r222, [%rd512];
	// end inline asm
	add.s32 	%r223, %r222, 1;
	// begin inline asm
	st.relaxed.gpu.u32 [%rd512], %r223;
	// end inline asm
	// begin inline asm
	ld.relaxed.gpu.u32 %r224, [%rd512];
	// end inline asm
	add.s32 	%r225, %r224, 1;
	// begin inline asm
	st.relaxed.gpu.u32 [%rd512], %r225;
	// end inline asm
	// begin inline asm
	ld.relaxed.gpu.u32 %r226, [%rd512];
	// end inline asm
	add.s32 	%r227, %r226, 1;
	// begin inline asm
	st.relaxed.gpu.u32 [%rd512], %r227;
	// end inline asm
	// begin inline asm
	ld.relaxed.gpu.u32 %r228, [%rd512];
	// end inline asm
	add.s32 	%r229, %r228, 1;
	// begin inline asm
	st.relaxed.gpu.u32 [%rd512], %r229;
	// end inline asm
	// begin inline asm
	ld.relaxed.gpu.u32 %r230, [%rd512];
	// end inline asm
	add.s32 	%r231, %r230, 1;
	// begin inline asm
	st.relaxed.gpu.u32 [%rd512], %r231;
	// end inline asm
	// begin inline asm
	ld.relaxed.gpu.u32 %r232, [%rd512];
	// end inline asm
	add.s32 	%r233, %r232, 1;
	// begin inline asm
	st.relaxed.gpu.u32 [%rd512], %r233;
	// end inline asm
	// begin inline asm
	ld.relaxed.gpu.u32 %r234, [%rd512];
	// end inline asm
	add.s32 	%r235, %r234, 1;
	// begin inline asm
	st.relaxed.gpu.u32 [%rd512], %r235;
	// end inline asm
	// begin inline asm
	ld.relaxed.gpu.u32 %r236, [%rd512];
	// end inline asm
	add.s32 	%r237, %r236, 1;
	// begin inline asm
	st.relaxed.gpu.u32 [%rd512], %r237;
	// end inline asm
	// begin inline asm
	ld.relaxed.gpu.u32 %r238, [%rd512];
	// end inline asm
	add.s32 	%r239, %r238, 1;
	// begin inline asm
	st.relaxed.gpu.u32 [%rd512], %r239;
	// end inline asm
	// begin inline asm
	ld.relaxed.gpu.u32 %r240, [%rd512];
	// end inline asm
	add.s32 	%r241, %r240, 1;
	// begin inline asm
	st.relaxed.gpu.u32 [%rd512], %r241;
	// end inline asm
	// begin inline asm
	ld.relaxed.gpu.u32 %r242, [%rd512];
	// end inline asm
	add.s32 	%r243, %r242, 1;
	// begin inline asm
	st.relaxed.gpu.u32 [%rd512], %r243;
	// end inline asm
	// begin inline asm
	ld.relaxed.gpu.u32 %r244, [%rd512];
	// end inline asm
	add.s32 	%r245, %r244, 1;
	// begin inline asm
	st.relaxed.gpu.u32 [%rd512], %r245;
	// end inline asm
	// begin inline asm
	ld.relaxed.gpu.u32 %r246, [%rd512];
	// end inline asm
	add.s32 	%r247, %r246, 1;
	// begin inline asm
	st.relaxed.gpu.u32 [%rd512], %r247;
	// end inline asm
	// begin inline asm
	ld.relaxed.gpu.u32 %r248, [%rd512];
	// end inline asm
	add.s32 	%r249, %r248, 1;
	// begin inline asm
	st.relaxed.gpu.u32 [%rd512], %r249;
	// end inline asm
	// begin inline asm
	ld.relaxed.gpu.u32 %r250, [%rd512];
	// end inline asm
	add.s32 	%r251, %r250, 1;
	// begin inline asm
	st.relaxed.gpu.u32 [%rd512], %r251;
	// end inline asm
	// begin inline asm
	ld.relaxed.gpu.u32 %r252, [%rd512];
	// end inline asm
	add.s32 	%r253, %r252, 1;
	// begin inline asm
	st.relaxed.gpu.u32 [%rd512], %r253;
	// end inline asm
	// begin inline asm
	ld.relaxed.gpu.u32 %r254, [%rd512];
	// end inline asm
	add.s32 	%r255, %r254, 1;
	// begin inline asm
	st.relaxed.gpu.u32 [%rd512], %r255;
	// end inline asm
	// begin inline asm
	ld.relaxed.gpu.u32 %r256, [%rd512];
	// end inline asm
	add.s32 	%r257, %r256, 1;
	// begin inline asm
	st.relaxed.gpu.u32 [%rd512], %r257;
	// end inline asm
	// begin inline asm
	ld.relaxed.gpu.u32 %r258, [%rd512];
	// end inline asm
	add.s32 	%r259, %r258, 1;
	// begin inline asm
	st.relaxed.gpu.u32 [%rd512], %r259;
	// end inline asm
	// begin inline asm
	ld.relaxed.gpu.u32 %r260, [%rd512];
	// end inline asm
	add.s32 	%r261, %r260, 1;
	// begin inline asm
	st.relaxed.gpu.u32 [%rd512], %r261;
	// end inline asm
	// begin inline asm
	ld.relaxed.gpu.u32 %r262, [%rd512];
	// end inline asm
	add.s32 	%r263, %r262, 1;
	// begin inline asm
	st.relaxed.gpu.u32 [%rd512], %r263;
	// end inline asm
	// begin inline asm
	ld.relaxed.gpu.u32 %r264, [%rd512];
	// end inline asm
	add.s32 	%r265, %r264, 1;
	// begin inline asm
	st.relaxed.gpu.u32 [%rd512], %r265;
	// end inline asm
	// begin inline asm
	ld.relaxed.gpu.u32 %r266, [%rd512];
	// end inline asm
	add.s32 	%r267, %r266, 1;
	// begin inline asm
	st.relaxed.gpu.u32 [%rd512], %r267;
	// end inline asm
	// begin inline asm
	ld.relaxed.gpu.u32 %r268, [%rd512];
	// end inline asm
	add.s32 	%r269, %r268, 1;
	// begin inline asm
	st.relaxed.gpu.u32 [%rd512], %r269;
	// end inline asm
	// begin inline asm
	ld.relaxed.gpu.u32 %r270, [%rd512];
	// end inline asm
	add.s32 	%r271, %r270, 1;
	// begin inline asm
	st.relaxed.gpu.u32 [%rd512], %r271;
	// end inline asm
	// begin inline asm
	ld.relaxed.gpu.u32 %r272, [%rd512];
	// end inline asm
	add.s32 	%r273, %r272, 1;
	// begin inline asm
	st.relaxed.gpu.u32 [%rd512], %r273;
	// end inline asm
	// begin inline asm
	ld.relaxed.gpu.u32 %r274, [%rd512];
	// end inline asm
	add.s32 	%r275, %r274, 1;
	// begin inline asm
	st.relaxed.gpu.u32 [%rd512], %r275;
	// end inline asm
	// begin inline asm
	ld.relaxed.gpu.u32 %r276, [%rd512];
	// end inline asm
	add.s32 	%r277, %r276, 1;
	// begin inline asm
	st.relaxed.gpu.u32 [%rd512], %r277;
	// end inline asm
	// begin inline asm
	ld.relaxed.gpu.u32 %r278, [%rd512];
	// end inline asm
	add.s32 	%r279, %r278, 1;
	// begin inline asm
	st.relaxed.gpu.u32 [%rd512], %r279;
	// end inline asm
	// begin inline asm
	ld.relaxed.gpu.u32 %r280, [%rd512];
	// end inline asm
	add.s32 	%r281, %r280, 1;
	// begin inline asm
	st.relaxed.gpu.u32 [%rd512], %r281;
	// end inline asm
	// begin inline asm
	ld.relaxed.gpu.u32 %r282, [%rd512];
	// end inline asm
	add.s32 	%r283, %r282, 1;
	// begin inline asm
	st.relaxed.gpu.u32 [%rd512], %r283;
	// end inline asm
	// begin inline asm
	ld.relaxed.gpu.u32 %r284, [%rd512];
	// end inline asm
	add.s32 	%r285, %r284, 1;
	// begin inline asm
	st.relaxed.gpu.u32 [%rd512], %r285;
	// end inline asm
	// begin inline asm
	ld.relaxed.gpu.u32 %r286, [%rd512];
	// end inline asm
	add.s32 	%r287, %r286, 1;
	// begin inline asm
	st.relaxed.gpu.u32 [%rd512], %r287;
	// end inline asm
	// begin inline asm
	ld.relaxed.gpu.u32 %r288, [%rd512];
	// end inline asm
	add.s32 	%r289, %r288, 1;
	// begin inline asm
	st.relaxed.gpu.u32 [%rd512], %r289;
	// end inline asm
	// begin inline asm
	ld.relaxed.gpu.u32 %r290, [%rd512];
	// end inline asm
	add.s32 	%r291, %r290, 1;
	// begin inline asm
	st.relaxed.gpu.u32 [%rd512], %r291;
	// end inline asm
	// begin inline asm
	ld.relaxed.gpu.u32 %r292, [%rd512];
	// end inline asm
	add.s32 	%r293, %r292, 1;
	// begin inline asm
	st.relaxed.gpu.u32 [%rd512], %r293;
	// end inline asm
	// begin inline asm
	ld.relaxed.gpu.u32 %r294, [%rd512];
	// end inline asm
	add.s32 	%r295, %r294, 1;
	// begin inline asm
	st.relaxed.gpu.u32 [%rd512], %r295;
	// end inline asm
	// begin inline asm
	ld.relaxed.gpu.u32 %r296, [%rd512];
	// end inline asm
	add.s32 	%r297, %r296, 1;
	// begin inline asm
	st.relaxed.gpu.u32 [%rd512], %r297;
	// end inline asm
	// begin inline asm
	ld.relaxed.gpu.u32 %r298, [%rd512];
	// end inline asm
	add.s32 	%r299, %r298, 1;
	// begin inline asm
	st.relaxed.gpu.u32 [%rd512], %r299;
	// end inline asm
	// begin inline asm
	ld.relaxed.gpu.u32 %r300, [%rd512];
	// end inline asm
	add.s32 	%r301, %r300, 1;
	// begin inline asm
	st.relaxed.gpu.u32 [%rd512], %r301;
	// end inline asm
	// begin inline asm
	ld.relaxed.gpu.u32 %r302, [%rd512];
	// end inline asm
	add.s32 	%r303, %r302, 1;
	// begin inline asm
	st.relaxed.gpu.u32 [%rd512], %r303;
	// end inline asm
	// begin inline asm
	ld.relaxed.gpu.u32 %r304, [%rd512];
	// end inline asm
	add.s32 	%r305, %r304, 1;
	// begin inline asm
	st.relaxed.gpu.u32 [%rd512], %r305;
	// end inline asm
	// begin inline asm
	ld.relaxed.gpu.u32 %r306, [%rd512];
	// end inline asm
	add.s32 	%r307, %r306, 1;
	// begin inline asm
	st.relaxed.gpu.u32 [%rd512], %r307;
	// end inline asm
	// begin inline asm
	ld.relaxed.gpu.u32 %r308, [%rd512];
	// end inline asm
	add.s32 	%r309, %r308, 1;
	// begin inline asm
	st.relaxed.gpu.u32 [%rd512], %r309;
	// end inline asm
	// begin inline asm
	ld.relaxed.gpu.u32 %r310, [%rd512];
	// end inline asm
	add.s32 	%r311, %r310, 1;
	// begin inline asm
	st.relaxed.gpu.u32 [%rd512], %r311;
	// end inline asm
	// begin inline asm
	ld.relaxed.gpu.u32 %r312, [%rd512];
	// end inline asm
	add.s32 	%r313, %r312, 1;
	// begin inline asm
	st.relaxed.gpu.u32 [%rd512], %r313;
	// end inline asm
	// begin inline asm
	ld.relaxed.gpu.u32 %r314, [%rd512];
	// end inline asm
	add.s32 	%r315, %r314, 1;
	// begin inline asm
	st.relaxed.gpu.u32 [%rd512], %r315;
	// end inline asm
	// begin inline asm
	ld.relaxed.gpu.u32 %r316, [%rd512];
	// end inline asm
	add.s32 	%r317, %r316, 1;
	// begin inline asm
	st.relaxed.gpu.u32 [%rd512], %r317;
	// end inline asm
	// begin inline asm
	ld.relaxed.gpu.u32 %r318, [%rd512];
	// end inline asm
	add.s32 	%r319, %r318, 1;
	// begin inline asm
	st.relaxed.gpu.u32 [%rd512], %r319;
	// end inline asm
	// begin inline asm
	ld.relaxed.gpu.u32 %r320, [%rd512];
	// end inline asm
	add.s32 	%r321, %r320, 1;
	// begin inline asm
	st.relaxed.gpu.u32 [%rd512], %r321;
	// end inline asm
	// begin inline asm
	ld.relaxed.gpu.u32 %r322, [%rd512];
	// end inline asm
	add.s32 	%r323, %r322, 1;
	// begin inline asm
	st.relaxed.gpu.u32 [%rd512], %r323;
	// end inline asm
	// begin inline asm
	ld.relaxed.gpu.u32 %r324, [%rd512];
	// end inline asm
	add.s32 	%r325, %r324, 1;
	// begin inline asm
	st.relaxed.gpu.u32 [%rd512], %r325;
	// end inline asm
	// begin inline asm
	ld.relaxed.gpu.u32 %r326, [%rd512];
	// end inline asm
	add.s32 	%r327, %r326, 1;
	// begin inline asm
	st.relaxed.gpu.u32 [%rd512], %r327;
	// end inline asm
	// begin inline asm
	ld.relaxed.gpu.u32 %r328, [%rd512];
	// end inline asm
	add.s32 	%r329, %r328, 1;
	// begin inline asm
	st.relaxed.gpu.u32 [%rd512], %r329;
	// end inline asm
	// begin inline asm
	ld.relaxed.gpu.u32 %r330, [%rd512];
	// end inline asm
	add.s32 	%r331, %r330, 1;
	// begin inline asm
	st.relaxed.gpu.u32 [%rd512], %r331;
	// end inline asm
	// begin inline asm
	ld.relaxed.gpu.u32 %r332, [%rd512];
	// end inline asm
	add.s32 	%r333, %r332, 1;
	// begin inline asm
	st.relaxed.gpu.u32 [%rd512], %r333;
	// end inline asm
	// begin inline asm
	ld.relaxed.gpu.u32 %r334, [%rd512];
	// end inline asm
	add.s32 	%r335, %r334, 1;
	// begin inline asm
	st.relaxed.gpu.u32 [%rd512], %r335;
	// end inline asm
	// begin inline asm
	ld.relaxed.gpu.u32 %r336, [%rd512];
	// end inline asm
	add.s32 	%r337, %r336, 1;
	// begin inline asm
	st.relaxed.gpu.u32 [%rd512], %r337;
	// end inline asm
	// begin inline asm
	ld.relaxed.gpu.u32 %r338, [%rd512];
	// end inline asm
	add.s32 	%r339, %r338, 1;
	// begin inline asm
	st.relaxed.gpu.u32 [%rd512], %r339;
	// end inline asm
	// begin inline asm
	ld.relaxed.gpu.u32 %r340, [%rd512];
	// end inline asm
	add.s32 	%r341, %r340, 1;
	// begin inline asm
	st.relaxed.gpu.u32 [%rd512], %r341;
	// end inline asm
	// begin inline asm
	ld.relaxed.gpu.u32 %r342, [%rd512];
	// end inline asm
	add.s32 	%r343, %r342, 1;
	// begin inline asm
	st.relaxed.gpu.u32 [%rd512], %r343;
	// end inline asm
	// begin inline asm
	ld.relaxed.gpu.u32 %r344, [%rd512];
	// end inline asm
	add.s32 	%r345, %r344, 1;
	// begin inline asm
	st.relaxed.gpu.u32 [%rd512], %r345;
	// end inline asm
	// begin inline asm
	ld.relaxed.gpu.u32 %r346, [%rd512];
	// end inline asm
	add.s32 	%r347, %r346, 1;
	// begin inline asm
	st.relaxed.gpu.u32 [%rd512], %r347;
	// end inline asm
	// begin inline asm
	ld.relaxed.gpu.u32 %r348, [%rd512];
	// end inline asm
	add.s32 	%r349, %r348, 1;
	// begin inline asm
	st.relaxed.gpu.u32 [%rd512], %r349;
	// end inline asm
	// begin inline asm
	ld.relaxed.gpu.u32 %r350, [%rd512];
	// end inline asm
	add.s32 	%r351, %r350, 1;
	// begin inline asm
	st.relaxed.gpu.u32 [%rd512], %r351;
	// end inline asm
	// begin inline asm
	ld.relaxed.gpu.u32 %r352, [%rd512];
	// end inline asm
	add.s32 	%r353, %r352, 1;
	// begin inline asm
	st.relaxed.gpu.u32 [%rd512], %r353;
	// end inline asm
	// begin inline asm
	ld.relaxed.gpu.u32 %r354, [%rd512];
	// end inline asm
	add.s32 	%r355, %r354, 1;
	// begin inline asm
	st.relaxed.gpu.u32 [%rd512], %r355;
	// end inline asm
	// begin inline asm
	ld.relaxed.gpu.u32 %r356, [%rd512];
	// end inline asm
	add.s32 	%r357, %r356, 1;
	// begin inline asm
	st.relaxed.gpu.u32 [%rd512], %r357;
	// end inline asm
	// begin inline asm
	ld.relaxed.gpu.u32 %r358, [%rd512];
	// end inline asm
	add.s32 	%r359, %r358, 1;
	// begin inline asm
	st.relaxed.gpu.u32 [%rd512], %r359;
	// end inline asm
	// begin inline asm
	ld.relaxed.gpu.u32 %r360, [%rd512];
	// end inline asm
	add.s32 	%r361, %r360, 1;
	// begin inline asm
	st.relaxed.gpu.u32 [%rd512], %r361;
	// end inline asm
	// begin inline asm
	ld.relaxed.gpu.u32 %r362, [%rd512];
	// end inline asm
	add.s32 	%r363, %r362, 1;
	// begin inline asm
	st.relaxed.gpu.u32 [%rd512], %r363;
	// end inline asm
	// begin inline asm
	ld.relaxed.gpu.u32 %r364, [%rd512];
	// end inline asm
	add.s32 	%r365, %r364, 1;
	// begin inline asm
	st.relaxed.gpu.u32 [%rd512], %r365;
	// end inline asm
	// begin inline asm
	ld.relaxed.gpu.u32 %r366, [%rd512];
	// end inline asm
	add.s32 	%r367, %r366, 1;
	// begin inline asm
	st.relaxed.gpu.u32 [%rd512], %r367;
	// end inline asm
	// begin inline asm
	ld.relaxed.gpu.u32 %r368, [%rd512];
	// end inline asm
	add.s32 	%r369, %r368, 1;
	// begin inline asm
	st.relaxed.gpu.u32 [%rd512], %r369;
	// end inline asm
	// begin inline asm
	ld.relaxed.gpu.u32 %r370, [%rd512];
	// end inline asm
	add.s32 	%r371, %r370, 1;
	// begin inline asm
	st.relaxed.gpu.u32 [%rd512], %r371;
	// end inline asm
	// begin inline asm
	ld.relaxed.gpu.u32 %r372, [%rd512];
	// end inline asm
	add.s32 	%r373, %r372, 1;
	// begin inline asm
	st.relaxed.gpu.u32 [%rd512], %r373;
	// end inline asm
	// begin inline asm
	ld.relaxed.gpu.u32 %r374, [%rd512];
	// end inline asm
	add.s32 	%r375, %r374, 1;
	// begin inline asm
	st.relaxed.gpu.u32 [%rd512], %r375;
	// end inline asm
	// begin inline asm
	ld.relaxed.gpu.u32 %r376, [%rd512];
	// end inline asm
	add.s32 	%r377, %r376, 1;
	// begin inline asm
	st.relaxed.gpu.u32 [%rd512], %r377;
	// end inline asm
	// begin inline asm
	ld.relaxed.gpu.u32 %r378, [%rd512];
	// end inline asm
	add.s32 	%r379, %r378, 1;
	// begin inline asm
	st.relaxed.gpu.u32 [%rd512], %r379;
	// end inline asm
	// begin inline asm
	ld.relaxed.gpu.u32 %r380, [%rd512];
	// end inline asm
	add.s32 	%r381, %r380, 1;
	// begin inline asm
	st.relaxed.gpu.u32 [%rd512], %r381;
	// end inline asm
	// begin inline asm
	ld.relaxed.gpu.u32 %r382, [%rd512];
	// end inline asm
	add.s32 	%r383, %r382, 1;
	// begin inline asm
	st.relaxed.gpu.u32 [%rd512], %r383;
	// end inline asm
	// begin inline asm
	ld.relaxed.gpu.u32 %r384, [%rd512];
	// end inline asm
	add.s32 	%r385, %r384, 1;
	// begin inline asm
	st.relaxed.gpu.u32 [%rd512], %r385;
	// end inline asm
	// begin inline asm
	ld.relaxed.gpu.u32 %r386, [%rd512];
	// end inline asm
	add.s32 	%r387, %r386, 1;
	// begin inline asm
	st.relaxed.gpu.u32 [%rd512], %r387;
	// end inline asm
	// begin inline asm
	ld.relaxed.gpu.u32 %r388, [%rd512];
	// end inline asm
	add.s32 	%r389, %r388, 1;
	// begin inline asm
	st.relaxed.gpu.u32 [%rd512], %r389;
	// end inline asm
	// begin inline asm
	ld.relaxed.gpu.u32 %r390, [%rd512];
	// end inline asm
	add.s32 	%r391, %r390, 1;
	// begin inline asm
	st.relaxed.gpu.u32 [%rd512], %r391;
	// end inline asm
	// begin inline asm
	ld.relaxed.gpu.u32 %r392, [%rd512];
	// end inline asm
	add.s32 	%r393, %r392, 1;
	// begin inline asm
	st.relaxed.gpu.u32 [%rd512], %r393;
	// end inline asm
	// begin inline asm
	ld.relaxed.gpu.u32 %r394, [%rd512];
	// end inline asm
	add.s32 	%r395, %r394, 1;
	// begin inline asm
	st.relaxed.gpu.u32 [%rd512], %r395;
	// end inline asm
	// begin inline asm
	ld.relaxed.gpu.u32 %r396, [%rd512];
	// end inline asm
	add.s32 	%r397, %r396, 1;
	// begin inline asm
	st.relaxed.gpu.u32 [%rd512], %r397;
	// end inline asm
	// begin inline asm
	ld.relaxed.gpu.u32 %r398, [%rd512];
	// end inline asm
	add.s32 	%r399, %r398, 1;
	// begin inline asm
	st.relaxed.gpu.u32 [%rd512], %r399;
	// end inline asm
	// begin inline asm
	ld.relaxed.gpu.u32 %r400, [%rd512];
	// end inline asm
	add.s32 	%r401, %r400, 1;
	// begin inline asm
	st.relaxed.gpu.u32 [%rd512], %r401;
	// end inline asm
	// begin inline asm
	ld.relaxed.gpu.u32 %r402, [%rd512];
	// end inline asm
	add.s32 	%r403, %r402, 1;
	// begin inline asm
	st.relaxed.gpu.u32 [%rd512], %r403;
	// end inline asm
	// begin inline asm
	ld.relaxed.gpu.u32 %r404, [%rd512];
	// end inline asm
	add.s32 	%r405, %r404, 1;
	// begin inline asm
	st.relaxed.gpu.u32 [%rd512], %r405;
	// end inline asm
	// begin inline asm
	ld.relaxed.gpu.u32 %r406, [%rd512];
	// end inline asm
	add.s32 	%r407, %r406, 1;
	// begin inline asm
	st.relaxed.gpu.u32 [%rd512], %r407;
	// end inline asm
	// begin inline asm
	ld.relaxed.gpu.u32 %r408, [%rd512];
	// end inline asm
	add.s32 	%r409, %r408, 1;
	// begin inline asm
	st.relaxed.gpu.u32 [%rd512], %r409;
	// end inline asm
	// begin inline asm
	ld.relaxed.gpu.u32 %r410, [%rd512];
	// end inline asm
	add.s32 	%r411, %r410, 1;
	// begin inline asm
	st.relaxed.gpu.u32 [%rd512], %r411;
	// end inline asm
	// begin inline asm
	ld.relaxed.gpu.u32 %r412, [%rd512];
	// end inline asm
	add.s32 	%r413, %r412, 1;
	// begin inline asm
	st.relaxed.gpu.u32 [%rd512], %r413;
	// end inline asm
	// begin inline asm
	ld.relaxed.gpu.u32 %r414, [%rd512];
	// end inline asm
	add.s32 	%r415, %r414, 1;
	// begin inline asm
	st.relaxed.gpu.u32 [%rd512], %r415;
	// end inline asm
	// begin inline asm
	ld.relaxed.gpu.u32 %r416, [%rd512];
	// end inline asm
	add.s32 	%r417, %r416, 1;
	// begin inline asm
	st.relaxed.gpu.u32 [%rd512], %r417;
	// end inline asm
	// begin inline asm
	ld.relaxed.gpu.u32 %r418, [%rd512];
	// end inline asm
	add.s32 	%r419, %r418, 1;
	// begin inline asm
	st.relaxed.gpu.u32 [%rd512], %r419;
	// end inline asm
	// begin inline asm
	ld.relaxed.gpu.u32 %r420, [%rd512];
	// end inline asm
	add.s32 	%r421, %r420, 1;
	// begin inline asm
	st.relaxed.gpu.u32 [%rd512], %r421;
	// end inline asm
	// begin inline asm
	ld.relaxed.gpu.u32 %r422, [%rd512];
	// end inline asm
	add.s32 	%r423, %r422, 1;
	// begin inline asm
	st.relaxed.gpu.u32 [%rd512], %r423;
	// end inline asm
	// begin inline asm
	ld.relaxed.gpu.u32 %r424, [%rd512];
	// end inline asm
	add.s32 	%r425, %r424, 1;
	// begin inline asm
	st.relaxed.gpu.u32 [%rd512], %r425;
	// end inline asm
	// begin inline asm
	ld.relaxed.gpu.u32 %r426, [%rd512];
	// end inline asm
	add.s32 	%r427, %r426, 1;
	// begin inline asm
	st.relaxed.gpu.u32 [%rd512], %r427;
	// end inline asm
	// begin inline asm
	ld.relaxed.gpu.u32 %r428, [%rd512];
	// end inline asm
	add.s32 	%r429, %r428, 1;
	// begin inline asm
	st.relaxed.gpu.u32 [%rd512], %r429;
	// end inline asm
	// begin inline asm
	ld.relaxed.gpu.u32 %r430, [%rd512];
	// end inline asm
	add.s32 	%r431, %r430, 1;
	// begin inline asm
	st.relaxed.gpu.u32 [%rd512], %r431;
	// end inline asm
	// begin inline asm
	ld.relaxed.gpu.u32 %r432, [%rd512];
	// end inline asm
	add.s32 	%r433, %r432, 1;
	// begin inline asm
	st.relaxed.gpu.u32 [%rd512], %r433;
	// end inline asm
	// begin inline asm
	ld.relaxed.gpu.u32 %r434, [%rd512];
	// end inline asm
	add.s32 	%r435, %r434, 1;
	// begin inline asm
	st.relaxed.gpu.u32 [%rd512], %r435;
	// end inline asm
	// begin inline asm
	ld.relaxed.gpu.u32 %r436, [%rd512];
	// end inline asm
	add.s32 	%r437, %r436, 1;
	// begin inline asm
	st.relaxed.gpu.u32 [%rd512], %r437;
	// end inline asm
	// begin inline asm
	ld.relaxed.gpu.u32 %r438, [%rd512];
	// end inline asm
	add.s32 	%r439, %r438, 1;
	// begin inline asm
	st.relaxed.gpu.u32 [%rd512], %r439;
	// end inline asm
	// begin inline asm
	ld.relaxed.gpu.u32 %r440, [%rd512];
	// end inline asm
	add.s32 	%r441, %r440, 1;
	// begin inline asm
	st.relaxed.gpu.u32 [%rd512], %r441;
	// end inline asm
	// begin inline asm
	ld.relaxed.gpu.u32 %r442, [%rd512];
	// end inline asm
	add.s32 	%r443, %r442, 1;
	// begin inline asm
	st.relaxed.gpu.u32 [%rd512], %r443;
	// end inline asm
	// begin inline asm
	ld.relaxed.gpu.u32 %r444, [%rd512];
	// end inline asm
	add.s32 	%r445, %r444, 1;
	// begin inline asm
	st.relaxed.gpu.u32 [%rd512], %r445;
	// end inline asm
	// begin inline asm
	ld.relaxed.gpu.u32 %r446, [%rd512];
	// end inline asm
	add.s32 	%r447, %r446, 1;
	// begin inline asm
	st.relaxed.gpu.u32 [%rd512], %r447;
	// end inline asm
	// begin inline asm
	ld.relaxed.gpu.u32 %r448, [%rd512];
	// end inline asm
	add.s32 	%r449, %r448, 1;
	// begin inline asm
	st.relaxed.gpu.u32 [%rd512], %r449;
	// end inline asm
	// begin inline asm
	ld.relaxed.gpu.u32 %r450, [%rd512];
	// end inline asm
	add.s32 	%r451, %r450, 1;
	// begin inline asm
	st.relaxed.gpu.u32 [%rd512], %r451;
	// end inline asm
	// begin inline asm
	ld.relaxed.gpu.u32 %r452, [%rd512];
	// end inline asm
	add.s32 	%r453, %r452, 1;
	// begin inline asm
	st.relaxed.gpu.u32 [%rd512], %r453;
	// end inline asm
	// begin inline asm
	ld.relaxed.gpu.u32 %r454, [%rd512];
	// end inline asm
	add.s32 	%r455, %r454, 1;
	// begin inline asm
	st.relaxed.gpu.u32 [%rd512], %r455;
	// end inline asm
	// begin inline asm
	ld.relaxed.gpu.u32 %r456, [%rd512];
	// end inline asm
	add.s32 	%r457, %r456, 1;
	// begin inline asm
	st.relaxed.gpu.u32 [%rd512], %r457;
	// end inline asm
	// begin inline asm
	ld.relaxed.gpu.u32 %r458, [%rd512];
	// end inline asm
	add.s32 	%r459, %r458, 1;
	// begin inline asm
	st.relaxed.gpu.u32 [%rd512], %r459;
	// end inline asm
	// begin inline asm
	ld.relaxed.gpu.u32 %r460, [%rd512];
	// end inline asm
	add.s32 	%r461, %r460, 1;
	// begin inline asm
	st.relaxed.gpu.u32 [%rd512], %r461;
	// end inline asm
	// begin inline asm
	ld.relaxed.gpu.u32 %r462, [%rd512];
	// end inline asm
	add.s32 	%r463, %r462, 1;
	// begin inline asm
	st.relaxed.gpu.u32 [%rd512], %r463;
	// end inline asm
	// begin inline asm
	ld.relaxed.gpu.u32 %r464, [%rd512];
	// end inline asm
	add.s32 	%r465, %r464, 1;
	// begin inline asm
	st.relaxed.gpu.u32 [%rd512], %r465;
	// end inline asm
	// begin inline asm
	ld.relaxed.gpu.u32 %r466, [%rd512];
	// end inline asm
	add.s32 	%r467, %r466, 1;
	// begin inline asm
	st.relaxed.gpu.u32 [%rd512], %r467;
	// end inline asm
	// begin inline asm
	ld.relaxed.gpu.u32 %r468, [%rd512];
	// end inline asm
	add.s32 	%r469, %r468, 1;
	// begin inline asm
	st.relaxed.gpu.u32 [%rd512], %r469;
	// end inline asm
	// begin inline asm
	ld.relaxed.gpu.u32 %r470, [%rd512];
	// end inline asm
	add.s32 	%r471, %r470, 1;
	// begin inline asm
	st.relaxed.gpu.u32 [%rd512], %r471;
	// end inline asm
	// begin inline asm
	ld.relaxed.gpu.u32 %r472, [%rd512];
	// end inline asm
	add.s32 	%r473, %r472, 1;
	// begin inline asm
	st.relaxed.gpu.u32 [%rd512], %r473;
	// end inline asm
	// begin inline asm
	ld.relaxed.gpu.u32 %r474, [%rd512];
	// end inline asm
	add.s32 	%r475, %r474, 1;
	// begin inline asm
	st.relaxed.gpu.u32 [%rd512], %r475;
	// end inline asm
	// begin inline asm
	ld.relaxed.gpu.u32 %r476, [%rd512];
	// end inline asm
	add.s32 	%r477, %r476, 1;
	// begin inline asm
	st.relaxed.gpu.u32 [%rd512], %r477;
	// end inline asm
	// begin inline asm
	ld.relaxed.gpu.u32 %r478, [%rd512];
	// end inline asm
	add.s32 	%r479, %r478, 1;
	// begin inline asm
	st.relaxed.gpu.u32 [%rd512], %r479;
	// end inline asm
	// begin inline asm
	ld.relaxed.gpu.u32 %r480, [%rd512];
	// end inline asm
	add.s32 	%r481, %r480, 1;
	// begin inline asm
	st.relaxed.gpu.u32 [%rd512], %r481;
	// end inline asm
	// begin inline asm
	ld.relaxed.gpu.u32 %r482, [%rd512];
	// end inline asm
	add.s32 	%r483, %r482, 1;
	// begin inline asm
	st.relaxed.gpu.u32 [%rd512], %r483;
	// end inline asm
	// begin inline asm
	ld.relaxed.gpu.u32 %r484, [%rd512];
	// end inline asm
	add.s32 	%r485, %r484, 1;
	// begin inline asm
	st.relaxed.gpu.u32 [%rd512], %r485;
	// end inline asm
	// begin inline asm
	ld.relaxed.gpu.u32 %r486, [%rd512];
	// end inline asm
	add.s32 	%r487, %r486, 1;
	// begin inline asm
	st.relaxed.gpu.u32 [%rd512], %r487;
	// end inline asm
	// begin inline asm
	ld.relaxed.gpu.u32 %r488, [%rd512];
	// end inline asm
	add.s32 	%r489, %r488, 1;
	// begin inline asm
	st.relaxed.gpu.u32 [%rd512], %r489;
	// end inline asm
	// begin inline asm
	ld.relaxed.gpu.u32 %r490, [%rd512];
	// end inline asm
	add.s32 	%r491, %r490, 1;
	// begin inline asm
	st.relaxed.gpu.u32 [%rd512], %r491;
	// end inline asm
	// begin inline asm
	ld.relaxed.gpu.u32 %r492, [%rd512];
	// end inline asm
	add.s32 	%r493, %r492, 1;
	// begin inline asm
	st.relaxed.gpu.u32 [%rd512], %r493;
	// end inline asm
	// begin inline asm
	ld.relaxed.gpu.u32 %r494, [%rd512];
	// end inline asm
	add.s32 	%r495, %r494, 1;
	// begin inline asm
	st.relaxed.gpu.u32 [%rd512], %r495;
	// end inline asm
	// begin inline asm
	ld.relaxed.gpu.u32 %r496, [%rd512];
	// end inline asm
	add.s32 	%r497, %r496, 1;
	// begin inline asm
	st.relaxed.gpu.u32 [%rd512], %r497;
	// end inline asm
	// begin inline asm
	ld.relaxed.gpu.u32 %r498, [%rd512];
	// end inline asm
	add.s32 	%r499, %r498, 1;
	// begin inline asm
	st.relaxed.gpu.u32 [%rd512], %r499;
	// end inline asm
	// begin inline asm
	ld.relaxed.gpu.u32 %r500, [%rd512];
	// end inline asm
	add.s32 	%r501, %r500, 1;
	// begin inline asm
	st.relaxed.gpu.u32 [%rd512], %r501;
	// end inline asm
	// begin inline asm
	ld.relaxed.gpu.u32 %r502, [%rd512];
	// end inline asm
	add.s32 	%r503, %r502, 1;
	// begin inline asm
	st.relaxed.gpu.u32 [%rd512], %r503;
	// end inline asm
	// begin inline asm
	ld.relaxed.gpu.u32 %r504, [%rd512];
	// end inline asm
	add.s32 	%r505, %r504, 1;
	// begin inline asm
	st.relaxed.gpu.u32 [%rd512], %r505;
	// end inline asm
	// begin inline asm
	ld.relaxed.gpu.u32 %r506, [%rd512];
	// end inline asm
	add.s32 	%r507, %r506, 1;
	// begin inline asm
	st.relaxed.gpu.u32 [%rd512], %r507;
	// end inline asm
	// begin inline asm
	ld.relaxed.gpu.u32 %r508, [%rd512];
	// end inline asm
	add.s32 	%r509, %r508, 1;
	// begin inline asm
	st.relaxed.gpu.u32 [%rd512], %r509;
	// end inline asm
	// begin inline asm
	ld.relaxed.gpu.u32 %r510, [%rd512];
	// end inline asm
	add.s32 	%r511, %r510, 1;
	// begin inline asm
	st.relaxed.gpu.u32 [%rd512], %r511;
	// end inline asm
	// begin inline asm
	ld.relaxed.gpu.u32 %r512, [%rd512];
	// end inline asm
	add.s32 	%r513, %r512, 1;
	// begin inline asm
	st.relaxed.gpu.u32 [%rd512], %r513;
	// end inline asm
$L__BB84_2:
	ret;

}
	// .globl	_Z4testIL_Z13load_volatilePKjEL_Z14store_volatilePjjELi256E14strided_accessILj1024ELj16EE11lower_lanesILj16EEEvv
.visible .entry _Z4testIL_Z13load_volatilePKjEL_Z14store_volatilePjjELi256E14strided_accessILj1024ELj16EE11lower_lanesILj16EEEvv()
{
	.reg .pred 	%p<2>;
	.reg .b32 	%r<519>;
	.reg .b64 	%rd<517>;

	// begin inline asm
	mov.u32 %r1, %laneid;
	// end inline asm
	setp.gt.u32 	%p1, %r1, 15;
	@%p1 bra 	$L__BB85_2;
	mov.u32 	%r514, %ctaid.x;
	mov.u32 	%r515, %ntid.x;
	mov.u32 	%r516, %tid.x;
	mad.lo.s32 	%r517, %r514, %r515, %r516;
	shl.b32 	%r518, %r517, 6;
	cvt.u64.u32 	%rd513, %r518;
	and.b64  	%rd514, %rd513, 4032;
	mov.u64 	%rd515, buffer;
	cvta.global.u64 	%rd516, %rd515;
	add.s64 	%rd512, %rd516, %rd514;
	// begin inline asm
	ld.volatile.global.u32 %r2, [%rd512];
	// end inline asm
	add.s32 	%r3, %r2, 1;
	// begin inline asm
	st.volatile.global.u32 [%rd512], %r3;
	// end inline asm
	// begin inline asm
	ld.volatile.global.u32 %r4, [%rd512];
	// end inline asm
	add.s32 	%r5, %r4, 1;
	// begin inline asm
	st.volatile.global.u32 [%rd512], %r5;
	// end inline asm
	// begin inline asm
	ld.volatile.global.u32 %r6, [%rd512];
	// end inline asm
	add.s32 	%r7, %r6, 1;
	// begin inline asm
	st.volatile.global.u32 [%rd512], %r7;
	// end inline asm
	// begin inline asm
	ld.volatile.global.u32 %r8, [%rd512];
	// end inline asm
	add.s32 	%r9, %r8, 1;
	// begin inline asm
	st.volatile.global.u32 [%rd512], %r9;
	// end inline asm
	// begin inline asm
	ld.volatile.global.u32 %r10, [%rd512];
	// end inline asm
	add.s32 	%r11, %r10, 1;
	// begin inline asm
	st.volatile.global.u32 [%rd512], %r11;
	// end inline asm
	// begin inline asm
	ld.volatile.global.u32 %r12, [%rd512];
	// end inline asm
	add.s32 	%r13, %r12, 1;
	// begin inline asm
	st.volatile.global.u32 [%rd512], %r13;
	// end inline asm
	// begin inline asm
	ld.volatile.global.u32 %r14, [%rd512];
	// end inline asm
	add.s32 	%r15, %r14, 1;
	// begin inline asm
	st.volatile.global.u32 [%rd512], %r15;
	// end inline asm
	// begin inline asm
	ld.volatile.global.u32 %r16, [%rd512];
	// end inline asm
	add.s32 	%r17, %r16, 1;
	// begin inline asm
	st.volatile.global.u32 [%rd512], %r17;
	// end inline asm
	// begin inline asm
	ld.volatile.global.u32 %r18, [%rd512];
	// end inline asm
	add.s32 	%r19, %r18, 1;
	// begin inline asm
	st.volatile.global.u32 [%rd512], %r19;
	// end inline asm
	// begin inline asm
	ld.volatile.global.u32 %r20, [%rd512];
	// end inline asm
	add.s32 	%r21, %r20, 1;
	// begin inline asm
	st.volatile.global.u32 [%rd512], %r21;
	// end inline asm
	// begin inline asm
	ld.volatile.global.u32 %r22, [%rd512];
	// end inline asm
	add.s32 	%r23, %r22, 1;
	// begin inline asm
	st.volatile.global.u32 [%rd512], %r23;
	// end inline asm
	// begin inline asm
	ld.volatile.global.u32 %r24, [%rd512];
	// end inline asm
	add.s32 	%r25, %r24, 1;
	// begin inline asm
	st.volatile.global.u32 [%rd512], %r25;
	// end inline asm
	// begin inline asm
	ld.volatile.global.u32 %r26, [%rd512];
	// end inline asm
	add.s32 	%r27, %r26, 1;
	// begin inline asm
	st.volatile.global.u32 [%rd512], %r27;
	// end inline asm
	// begin inline asm
	ld.volatile.global.u32 %r28, [%rd512];
	// end inline asm
	add.s32 	%r29, %r28, 1;
	// begin inline asm
	st.volatile.global.u32 [%rd512], %r29;
	// end inline asm
	// begin inline asm
	ld.volatile.global.u32 %r30, [%rd512];
	// end inline asm
	add.s32 	%r31, %r30, 1;
	// begin inline asm
	st.volatile.global.u32 [%rd512], %r31;
	// end inline asm
	// begin inline asm
	ld.volatile.global.u32 %r32, [%rd512];
	// end inline asm
	add.s32 	%r33, %r32, 1;
	// begin inline asm
	st.volatile.global.u32 [%rd512], %r33;
	// end inline asm
	// begin inline asm
	ld.volatile.global.u32 %r34, [%rd512];
	// end inline asm
	add.s32 	%r35, %r34, 1;
	// begin inline asm
	st.volatile.global.u32 [%rd512], %r35;
	// end inline asm
	// begin inline asm
	ld.volatile.global.u32 %r36, [%rd512];
	// end inline asm
	add.s32 	%r37, %r36, 1;
	// begin inline asm
	st.volatile.global.u32 [%rd512], %r37;
	// end inline asm
	// begin inline asm
	ld.volatile.global.u32 %r38, [%rd512];
	// end inline asm
	add.s32 	%r39, %r38, 1;
	// begin inline asm
	st.volatile.global.u32 [%rd512], %r39;
	// end inline asm
	// begin inline asm
	ld.volatile.global.u32 %r40, [%rd512];
	// end inline asm
	add.s32 	%r41, %r40, 1;
	// begin inline asm
	st.volatile.global.u32 [%rd512], %r41;
	// end inline asm
	// begin inline asm
	ld.volatile.global.u32 %r42, [%rd512];
	// end inline asm
	add.s32 	%r43, %r42, 1;
	// begin inline asm
	st.volatile.global.u32 [%rd512], %r43;
	// end inline asm
	// begin inline asm
	ld.volatile.global.u32 %r44, [%rd512];
	// end inline asm
	add.s32 	%r45, %r44, 1;
	// begin inline asm
	st.volatile.global.u32 [%rd512], %r45;
	// end inline asm
	// begin inline asm
	ld.volatile.global.u32 %r46, [%rd512];
	// end inline asm
	add.s32 	%r47, %r46, 1;
	// begin inline asm
	st.volatile.global.u32 [%rd512], %r47;
	// end inline asm
	// begin inline asm
	ld.volatile.global.u32 %r48, [%rd512];
	// end inline asm
	add.s32 	%r49, %r48, 1;
	// begin inline asm
	st.volatile.global.u32 [%rd512], %r49;
	// end inline asm
	// begin inline asm
	ld.volatile.global.u32 %r50, [%rd512];
	// end inline asm
	add.s32 	%r51, %r50, 1;
	// begin inline asm
	st.volatile.global.u32 [%rd512], %r51;
	// end inline asm
	// begin inline asm
	ld.volatile.global.u32 %r52, [%rd512];
	// end inline asm
	add.s32 	%r53, %r52, 1;
	// begin inline asm
	st.volatile.global.u32 [%rd512], %r53;
	// end inline asm
	// begin inline asm
	ld.volatile.global.u32 %r54, [%rd512];
	// end inline asm
	add.s32 	%r55, %r54, 1;
	// begin inline asm
	st.volatile.global.u32 [%rd512], %r55;
	// end inline asm
	// begin inline asm
	ld.volatile.global.u32 %r56, [%rd512];
	// end inline asm
	add.s32 	%r57, %r56, 1;
	// begin inline asm
	st.volatile.global.u32 [%rd512], %r57;
	// end inline asm
	// begin inline asm
	ld.volatile.global.u32 %r58, [%rd512];
	// end inline asm
	add.s32 	%r59, %r58, 1;
	// begin inline asm
	st.volatile.global.u32 [%rd512], %r59;
	// end inline asm
	// begin inline asm
	ld.volatile.global.u32 %r60, [%rd512];
	// end inline asm
	add.s32 	%r61, %r60, 1;
	// begin inline asm
	st.volatile.global.u32 [%rd512], %r61;
	// end inline asm
	// begin inline asm
	ld.volatile.global.u32 %r62, [%rd512];
	// end inline asm
	add.s32 	%r63, %r62, 1;
	// begin inline asm
	st.volatile.global.u32 [%rd512], %r63;
	// end inline asm
	// begin inline asm
	ld.volatile.global.u32 %r64, [%rd512];
	// end inline asm
	add.s32 	%r65, %r64, 1;
	// begin inline asm
	st.volatile.global.u32 [%rd512], %r65;
	// end inline asm
	// begin inline asm
	ld.volatile.global.u32 %r66, [%rd512];
	// end inline asm
	add.s32 	%r67, %r66, 1;
	// begin inline asm
	st.volatile.global.u32 [%rd512], %r67;
	// end inline asm
	// begin inline asm
	ld.volatile.global.u32 %r68, [%rd512];
	// end inline asm
	add.s32 	%r69, %r68, 1;
	// begin inline asm
	st.volatile.global.u32 [%rd512], %r69;
	// end inline asm
	// begin inline asm
	ld.volatile.global.u32 %r70, [%rd512];
	// end inline asm
	add.s32 	%r71, %r70, 1;
	// begin inline asm
	st.volatile.global.u32 [%rd512], %r71;
	// end inline asm
	// begin inline asm
	ld.volatile.global.u32 %r72, [%rd512];
	// end inline asm
	add.s32 	%r73, %r72, 1;
	// begin inline asm
	st.volatile.global.u32 [%rd512], %r73;
	// end inline asm
	// begin inline asm
	ld.volatile.global.u32 %r74, [%rd512];
	// end inline asm
	add.s32 	%r75, %r74, 1;
	// begin inline asm
	st.volatile.global.u32 [%rd512], %r75;
	// end inline asm
	// begin inline asm
	ld.volatile.global.u32 %r76, [%rd512];
	// end inline asm
	add.s32 	%r77, %r76, 1;
	// begin inline asm
	st.volatile.global.u32 [%rd512], %r77;
	// end inline asm
	// begin inline asm
	ld.volatile.global.u32 %r78, [%rd512];
	// end inline asm
	add.s32 	%r79, %r78, 1;
	// begin inline asm
	st.volatile.global.u32 [%rd512], %r79;
	// end inline asm
	// begin inline asm
	ld.volatile.global.u32 %r80, [%rd512];
	// end inline asm
	add.s32 	%r81, %r80, 1;
	// begin inline asm
	st.volatile.global.u32 [%rd512], %r81;
	// end inline asm
	// begin inline asm
	ld.volatile.global.u32 %r82, [%rd512];
	// end inline asm
	add.s32 	%r83, %r82, 1;
	// begin inline asm
	st.volatile.global.u32 [%rd512], %r83;
	// end inline asm
	// begin inline asm
	ld.volatile.global.u32 %r84, [%rd512];
	// end inline asm
	add.s32 	%r85, %r84, 1;
	// begin inline asm
	st.volatile.global.u32 [%rd512], %r85;
	// end inline asm
	// begin inline asm
	ld.volatile.global.u32 %r86, [%rd512];
	// end inline asm
	add.s32 	%r87, %r86, 1;
	// begin inline asm
	st.volatile.global.u32 [%rd512], %r87;
	// end inline asm
	// begin inline asm
	ld.volatile.global.u32 %r88, [%rd512];
	// end inline asm
	add.s32 	%r89, %r88, 1;
	// begin inline asm
	st.volatile.global.u32 [%rd512], %r89;
	// end inline asm
	// begin inline asm
	ld.volatile.global.u32 %r90, [%rd512];
	// end inline asm
	add.s32 	%r91, %r90, 1;
	// begin inline asm
	st.volatile.global.u32 [%rd512], %r91;
	// end inline asm
	// begin inline asm
	ld.volatile.global.u32 %r92, [%rd512];
	// end inline asm
	add.s32 	%r93, %r92, 1;
	// begin inline asm
	st.volatile.global.u32 [%rd512], %r93;
	// end inline asm
	// begin inline asm
	ld.volatile.global.u32 %r94, [%rd512];
	// end inline asm
	add.s32 	%r95, %r94, 1;
	// begin inline asm
	st.volatile.global.u32 [%rd512], %r95;
	// end inline asm
	// begin inline asm
	ld.volatile.global.u32 %r96, [%rd512];
	// end inline asm
	add.s32 	%r97, %r96, 1;
	// begin inline asm
	st.volatile.global.u32 [%rd512], %r97;
	// end inline asm
	// begin inline asm
	ld.volatile.global.u32 %r98, [%rd512];
	// end inline asm
	add.s32 	%r99, %r98, 1;
	// begin inline asm
	st.volatile.global.u32 [%rd512], %r99;
	// end inline asm
	// begin inline asm
	ld.volatile.global.u32 %r100, [%rd512];
	// end inline asm
	add.s32 	%r101, %r100, 1;
	// begin inline asm
	st.volatile.global.u32 [%rd512], %r101;
	// end inline asm
	// begin inline asm
	ld.volatile.global.u32 %r102, [%rd512];
	// end inline asm
	add.s32 	%r103, %r102, 1;
	// begin inline asm
	st.volatile.global.u32 [%rd512], %r103;
	// end inline asm
	// begin inline asm
	ld.volatile.global.u32 %r104, [%rd512];
	// end inline asm
	add.s32 	%r105, %r104, 1;
	// begin inline asm
	st.volatile.global.u32 [%rd512], %r105;
	// end inline asm
	// begin inline asm
	ld.volatile.global.u32 %r106, [%rd512];
	// end inline asm
	add.s32 	%r107, %r106, 1;
	// begin inline asm
	st.volatile.global.u32 [%rd512], %r107;
	// end inline asm
	// begin inline asm
	ld.volatile.global.u32 %r108, [%rd512];
	// end inline asm
	add.s32 	%r109, %r108, 1;
	// begin inline asm
	st.volatile.global.u32 [%rd512], %r109;
	// end inline asm
	// begin inline asm
	ld.volatile.global.u32 %r110, [%rd512];
	// end inline asm
	add.s32 	%r111, %r110, 1;
	// begin inline asm
	st.volatile.global.u32 [%rd512], %r111;
	// end inline asm
	// begin inline asm
	ld.volatile.global.u32 %r112, [%rd512];
	// end inline asm
	add.s32 	%r113, %r112, 1;
	// begin inline asm
	st.volatile.global.u32 [%rd512], %r113;
	// end inline asm
	// begin inline asm
	ld.volatile.global.u32 %r114, [%rd512];
	// end inline asm
	add.s32 	%r115, %r114, 1;
	// begin inline asm
	st.volatile.global.u32 [%rd512], %r115;
	// end inline asm
	// begin inline asm
	ld.volatile.global.u32 %r116, [%rd512];
	// end inline asm
	add.s32 	%r117, %r116, 1;
	// begin inline asm
	st.volatile.global.u32 [%rd512], %r117;
	// end inline asm
	// begin inline asm
	ld.volatile.global.u32 %r118, [%rd512];
	// end inline asm
	add.s32 	%r119, %r118, 1;
	// begin inline asm
	st.volatile.global.u32 [%rd512], %r119;
	// end inline asm
	// begin inline asm
	ld.volatile.global.u32 %r120, [%rd512];
	// end inline asm
	add.s32 	%r121, %r120, 1;
	// begin inline asm
	st.volatile.global.u32 [%rd512], %r121;
	// end inline asm
	// begin inline asm
	ld.volatile.global.u32 %r122, [%rd512];
	// end inline asm
	add.s32 	%r123, %r122, 1;
	// begin inline asm
	st.volatile.global.u32 [%rd512], %r123;
	// end inline asm
	// begin inline asm
	ld.volatile.global.u32 %r124, [%rd512];
	// end inline asm
	add.s32 	%r125, %r124, 1;
	// begin inline asm
	st.volatile.global.u32 [%rd512], %r125;
	// end inline asm
	// begin inline asm
	ld.volatile.global.u32 %r126, [%rd512];
	// end inline asm
	add.s32 	%r127, %r126, 1;
	// begin inline asm
	st.volatile.global.u32 [%rd512], %r127;
	// end inline asm
	// begin inline asm
	ld.volatile.global.u32 %r128, [%rd512];
	// end inline asm
	add.s32 	%r129, %r128, 1;
	// begin inline asm
	st.volatile.global.u32 [%rd512], %r129;
	// end inline asm
	// begin inline asm
	ld.volatile.global.u32 %r130, [%rd512];
	// end inline asm
	add.s32 	%r131, %r130, 1;
	// begin inline asm
	st.volatile.global.u32 [%rd512], %r131;
	// end inline asm
	// begin inline asm
	ld.volatile.global.u32 %r132, [%rd512];
	// end inline asm
	add.s32 	%r133, %r132, 1;
	// begin inline asm
	st.volatile.global.u32 [%rd512], %r133;
	// end inline asm
	// begin inline asm
	ld.volatile.global.u32 %r134, [%rd512];
	// end inline asm
	add.s32 	%r135, %r134, 1;
	// begin inline asm
	st.volatile.global.u32 [%rd512], %r135;
	// end inline asm
	// begin inline asm
	ld.volatile.global.u32 %r136, [%rd512];
	// end inline asm
	add.s32 	%r137, %r136, 1;
	// begin inline asm
	st.volatile.global.u32 [%rd512], %r137;
	// end inline asm
	// begin inline asm
	ld.volatile.global.u32 %r138, [%rd512];
	// end inline asm
	add.s32 	%r139, %r138, 1;
	// begin inline asm
	st.volatile.global.u32 [%rd512], %r139;
	// end inline asm
	// begin inline asm
	ld.volatile.global.u32 %r140, [%rd512];
	// end inline asm
	add.s32 	%r141, %r140, 1;
	// begin inline asm
	st.volatile.global.u32 [%rd512], %r141;
	// end inline asm
	// begin inline asm
	ld.volatile.global.u32 %r142, [%rd512];
	// end inline asm
	add.s32 	%r143, %r142, 1;
	// begin inline asm
	st.volatile.global.u32 [%rd512], %r143;
	// end inline asm
	// begin inline asm
	ld.volatile.global.u32 %r144, [%rd512];
	// end inline asm
	add.s32 	%r145, %r144, 1;
	// begin inline asm
	st.volatile.global.u32 [%rd512], %r145;
	// end inline asm
	// begin inline asm
	ld.volatile.global.u32 %r146, [%rd512];
	// end inline asm
	add.s32 	%r147, %r146, 1;
	// begin inline asm
	st.volatile.global.u32 [%rd512], %r147;
	// end inline asm
	// begin inline asm
	ld.volatile.global.u32 %r148, [%rd512];
	// end inline asm
	add.s32 	%r149, %r148, 1;
	// begin inline asm
	st.volatile.global.u32 [%rd512], %r149;
	// end inline asm
	// begin inline asm
	ld.volatile.global.u32 %r150, [%rd512];
	// end inline asm
	add.s32 	%r151, %r150, 1;
	// begin inline asm
	st.volatile.global.u32 [%rd512], %r151;
	// end inline asm
	// begin inline asm
	ld.volatile.global.u32 %r152, [%rd512];
	// end inline asm
	add.s32 	%r153, %r152, 1;
	// begin inline asm
	st.volatile.global.u32 [%rd512], %r153;
	// end inline asm
	// begin inline asm
	ld.volatile.global.u32 %r154, [%rd512];
	// end inline asm
	add.s32 	%r155, %r154, 1;
	// begin inline asm
	st.volatile.global.u32 [%rd512], %r155;
	// end inline asm
	// begin inline asm
	ld.volatile.global.u32 %r156, [%rd512];
	// end inline asm
	add.s32 	%r157, %r156, 1;
	// begin inline asm
	st.volatile.global.u32 [%rd512], %r157;
	// end inline asm
	// begin inline asm
	ld.volatile.global.u32 %r158, [%rd512];
	// end inline asm
	add.s32 	%r159, %r158, 1;
	// begin inline asm
	st.volatile.global.u32 [%rd512], %r159;
	// end inline asm
	// begin inline asm
	ld.volatile.global.u32 %r160, [%rd512];
	// end inline asm
	add.s32 	%r161, %r160, 1;
	// begin inline asm
	st.volatile.global.u32 [%rd512], %r161;
	// end inline asm
	// begin inline asm
	ld.volatile.global.u32 %r162, [%rd512];
	// end inline asm
	add.s32 	%r163, %r162, 1;
	// begin inline asm
	st.volatile.global.u32 [%rd512], %r163;
	// end inline asm
	// begin inline asm
	ld.volatile.global.u32 %r164, [%rd512];
	// end inline asm
	add.s32 	%r165, %r164, 1;
	// begin inline asm
	st.volatile.global.u32 [%rd512], %r165;
	// end inline asm
	// begin inline asm
	ld.volatile.global.u32 %r166, [%rd512];
	// end inline asm
	add.s32 	%r167, %r166, 1;
	// begin inline asm
	st.volatile.global.u32 [%rd512], %r167;
	// end inline asm
	// begin inline asm
	ld.volatile.global.u32 %r168, [%rd512];
	// end inline asm
	add.s32 	%r169, %r168, 1;
	// begin inline asm
	st.volatile.global.u32 [%rd512], %r169;
	// end inline asm
	// begin inline asm
	ld.volatile.global.u32 %r170, [%rd512];
	// end inline asm
	add.s32 	%r171, %r170, 1;
	// begin inline asm
	st.volatile.global.u32 [%rd512], %r171;
	// end inline asm
	// begin inline asm
	ld.volatile.global.u32 %r172, [%rd512];
	// end inline asm
	add.s32 	%r173, %r172, 1;
	// begin inline asm
	st.volatile.global.u32 [%rd512], %r173;
	// end inline asm
	// begin inline asm
	ld.volatile.global.u32 %r174, [%rd512];
	// end inline asm
	add.s32 	%r175, %r174, 1;
	// begin inline asm
	st.volatile.global.u32 [%rd512], %r175;
	// end inline asm
	// begin inline asm
	ld.volatile.global.u32 %r176, [%rd512];
	// end inline asm
	add.s32 	%r177, %r176, 1;
	// begin inline asm
	st.volatile.global.u32 [%rd512], %r177;
	// end inline asm
	// begin inline asm
	ld.volatile.global.u32 %r178, [%rd512];
	// end inline asm
	add.s32 	%r179, %r178, 1;
	// begin inline asm
	st.volatile.global.u32 [%rd512], %r179;
	// end inline asm
	// begin inline asm
	ld.volatile.global.u32 %r180, [%rd512];
	// end inline asm
	add.s32 	%r181, %r180, 1;
	// begin inline asm
	st.volatile.global.u32 [%rd512], %r181;
	// end inline asm
	// begin inline asm
	ld.volatile.global.u32 %r182, [%rd512];
	// end inline asm
	add.s32 	%r183, %r182, 1;
	// begin inline asm
	st.volatile.global.u32 [%rd512], %r183;
	// end inline asm
	// begin inline asm
	ld.volatile.global.u32 %r184, [%rd512];
	// end inline asm
	add.s32 	%r185, %r184, 1;
	// begin inline asm
	st.volatile.global.u32 [%rd512], %r185;
	// end inline asm
	// begin inline asm
	ld.volatile.global.u32 %r186, [%rd512];
	// end inline asm
	add.s32 	%r187, %r186, 1;
	// begin inline asm
	st.volatile.global.u32 [%rd512], %r187;
	// end inline asm
	// begin inline asm
	ld.volatile.global.u32 %r188, [%rd512];
	// end inline asm
	add.s32 	%r189, %r188, 1;
	// begin inline asm
	st.volatile.global.u32 [%rd512], %r189;
	// end inline asm
	// begin inline asm
	ld.volatile.global.u32 %r190, [%rd512];
	// end inline asm
	add.s32 	%r191, %r190, 1;
	// begin inline asm
	st.volatile.global.u32 [%rd512], %r191;
	// end inline asm
	// begin inline asm
	ld.volatile.global.u32 %r192, [%rd512];
	// end inline asm
	add.s32 	%r193, %r192, 1;
	// begin inline asm
	st.volatile.global.u32 [%rd512], %r193;
	// end inline asm
	// begin inline asm
	ld.volatile.global.u32 %r194, [%rd512];
	// end inline asm
	add.s32 	%r195, %r194, 1;
	// begin inline asm
	st.volatile.global.u32 [%rd512], %r195;
	// end inline asm
	// begin inline asm
	ld.volatile.global.u32 %r196, [%rd512];
	// end inline asm
	add.s32 	%r197, %r196, 1;
	// begin inline asm
	st.volatile.global.u32 [%rd512], %r197;
	// end inline asm
	// begin inline asm
	ld.volatile.global.u32 %r198, [%rd512];
	// end inline asm
	add.s32 	%r199, %r198, 1;
	// begin inline asm
	st.volatile.global.u32 [%rd512], %r199;
	// end inline asm
	// begin inline asm
	ld.volatile.global.u32 %r200, [%rd512];
	// end inline asm
	add.s32 	%r201, %r200, 1;
	// begin inline asm
	st.volatile.global.u32 [%rd512], %r201;
	// end inline asm
	// begin inline asm
	ld.volatile.global.u32 %r202, [%rd512];
	// end inline asm
	add.s32 	%r203, %r202, 1;
	// begin inline asm
	st.volatile.global.u32 [%rd512], %r203;
	// end inline asm
	// begin inline asm
	ld.volatile.global.u32 %r204, [%rd512];
	// end inline asm
	add.s32 	%r205, %r204, 1;
	// begin inline asm
	st.volatile.global.u32 [%rd512], %r205;
	// end inline asm
	// begin inline asm
	ld.volatile.global.u32 %r206, [%rd512];
	// end inline asm
	add.s32 	%r207, %r206, 1;
	// begin inline asm
	st.volatile.global.u32 [%rd512], %r207;
	// end inline asm
	// begin inline asm
	ld.volatile.global.u32 %r208, [%rd512];
	// end inline asm
	add.s32 	%r209, %r208, 1;
	// begin inline asm
	st.volatile.global.u32 [%rd512], %r209;
	// end inline asm
	// begin inline asm
	ld.volatile.global.u32 %r210, [%rd512];
	// end inline asm
	add.s32 	%r211, %r210, 1;
	// begin inline asm
	st.volatile.global.u32 [%rd512], %r211;
	// end inline asm
	// begin inline asm
	ld.volatile.global.u32 %r212, [%rd512];
	// end inline asm
	add.s32 	%r213, %r212, 1;
	// begin inline asm
	st.volatile.global.u32 [%rd512], %r213;
	// end inline asm
	// begin inline asm
	ld.volatile.global.u32 %r214, [%rd512];
	// end inline asm
	add.s32 	%r215, %r214, 1;
	// begin inline asm
	st.volatile.global.u32 [%rd512], %r215;
	// end inline asm
	// begin inline asm
	ld.volatile.global.u32 %r216, [%rd512];
	// end inline asm
	add.s32 	%r217, %r216, 1;
	// begin inline asm
	st.volatile.global.u32 [%rd512], %r217;
	// end inline asm
	// begin inline asm
	ld.volatile.global.u32 %r218, [%rd512];
	// end inline asm
	add.s32 	%r219, %r218, 1;
	// begin inline asm
	st.volatile.global.u32 [%rd512], %r219;
	// end inline asm
	// begin inline asm
	ld.volatile.global.u32 %r220, [%rd512];
	// end inline asm
	add.s32 	%r221, %r220, 1;
	// begin inline asm
	st.volatile.global.u32 [%rd512], %r221;
	// end inline asm
	// begin inline asm
	ld.volatile.global.u32 %r222, [%rd512];
	// end inline asm
	add.s32 	%r223, %r222, 1;
	// begin inline asm
	st.volatile.global.u32 [%rd512], %r223;
	// end inline asm
	// begin inline asm
	ld.volatile.global.u32 %r224, [%rd512];
	// end inline asm
	add.s32 	%r225, %r224, 1;
	// begin inline asm
	st.volatile.global.u32 [%rd512], %r225;
	// end inline asm
	// begin inline asm
	ld.volatile.global.u32 %r226, [%rd512];
	// end inline asm
	add.s32 	%r227, %r226, 1;
	// begin inline asm
	st.volatile.global.u32 [%rd512], %r227;
	// end inline asm
	// begin inline asm
	ld.volatile.global.u32 %r228, [%rd512];
	// end inline asm
	add.s32 	%r229, %r228, 1;
	// begin inline asm
	st.volatile.global.u32 [%rd512], %r229;
	// end inline asm
	// begin inline asm
	ld.volatile.global.u32 %r230, [%rd512];
	// end inline asm
	add.s32 	%r231, %r230, 1;
	// begin inline asm
	st.volatile.global.u32 [%rd512], %r231;
	// end inline asm
	// begin inline asm
	ld.volatile.global.u32 %r232, [%rd512];
	// end inline asm
	add.s32 	%r233, %r232, 1;
	// begin inline asm
	st.volatile.global.u32 [%rd512], %r233;
	// end inline asm
	// begin inline asm
	ld.volatile.global.u32 %r234, [%rd512];
	// end inline asm
	add.s32 	%r235, %r234, 1;
	// begin inline asm
	st.volatile.global.u32 [%rd512], %r235;
	// end inline asm
	// begin inline asm
	ld.volatile.global.u32 %r236, [%rd512];
	// end inline asm
	add.s32 	%r237, %r236, 1;
	// begin inline asm
	st.volatile.global.u32 [%rd512], %r237;
	// end inline asm
	// begin inline asm
	ld.volatile.global.u32 %r238, [%rd512];
	// end inline asm
	add.s32 	%r239, %r238, 1;
	// begin inline asm
	st.volatile.global.u32 [%rd512], %r239;
	// end inline asm
	// begin inline asm
	ld.volatile.global.u32 %r240, [%rd512];
	// end inline asm
	add.s32 	%r241, %r240, 1;
	// begin inline asm
	st.volatile.global.u32 [%rd512], %r241;
	// end inline asm
	// begin inline asm
	ld.volatile.global.u32 %r242, [%rd512];
	// end inline asm
	add.s32 	%r243, %r242, 1;
	// begin inline asm
	st.volatile.global.u32 [%rd512], %r243;
	// end inline asm
	// begin inline asm
	ld.volatile.global.u32 %r244, [%rd512];
	// end inline asm
	add.s32 	%r245, %r244, 1;
	// begin inline asm
	st.volatile.global.u32 [%rd512], %r245;
	// end inline asm
	// begin inline asm
	ld.volatile.global.u32 %r246, [%rd512];
	// end inline asm
	add.s32 	%r247, %r246, 1;
	// begin inline asm
	st.volatile.global.u32 [%rd512], %r247;
	// end inline asm
	// begin inline asm
	ld.volatile.global.u32 %r248, [%rd512];
	// end inline asm
	add.s32 	%r249, %r248, 1;
	// begin inline asm
	st.volatile.global.u32 [%rd512], %r249;
	// end inline asm
	// begin inline asm
	ld.volatile.global.u32 %r250, [%rd512];
	// end inline asm
	add.s32 	%r251, %r250, 1;
	// begin inline asm
	st.volatile.global.u32 [%rd512], %r251;
	// end inline asm
	// begin inline asm
	ld.volatile.global.u32 %r252, [%rd512];
	// end inline asm
	add.s32 	%r253, %r252, 1;
	// begin inline asm
	st.volatile.global.u32 [%rd512], %r253;
	// end inline asm
	// begin inline asm
	ld.volatile.global.u32 %r254, [%rd512];
	// end inline asm
	add.s32 	%r255, %r254, 1;
	// begin inline asm
	st.volatile.global.u32 [%rd512], %r255;
	// end inline asm
	// begin inline asm
	ld.volatile.global.u32 %r256, [%rd512];
	// end inline asm
	add.s32 	%r257, %r256, 1;
	// begin inline asm
	st.volatile.global.u32 [%rd512], %r257;
	// end inline asm
	// begin inline asm
	ld.volatile.global.u32 %r258, [%rd512];
	// end inline asm
	add.s32 	%r259, %r258, 1;
	// begin inline asm
	st.volatile.global.u32 [%rd512], %r259;
	// end inline asm
	// begin inline asm
	ld.volatile.global.u32 %r260, [%rd512];
	// end inline asm
	add.s32 	%r261, %r260, 1;
	// begin inline asm
	st.volatile.global.u32 [%rd512], %r261;
	// end inline asm
	// begin inline asm
	ld.volatile.global.u32 %r262, [%rd512];
	// end inline asm
	add.s32 	%r263, %r262, 1;
	// begin inline asm
	st.volatile.global.u32 [%rd512], %r263;
	// end inline asm
	// begin inline asm
	ld.volatile.global.u32 %r264, [%rd512];
	// end inline asm
	add.s32 	%r265, %r264, 1;
	// begin inline asm
	st.volatile.global.u32 [%rd512], %r265;
	// end inline asm
	// begin inline asm
	ld.volatile.global.u32 %r266, [%rd512];
	// end inline asm
	add.s32 	%r267, %r266, 1;
	// begin inline asm
	st.volatile.global.u32 [%rd512], %r267;
	// end inline asm
	// begin inline asm
	ld.volatile.global.u32 %r268, [%rd512];
	// end inline asm
	add.s32 	%r269, %r268, 1;
	// begin inline asm
	st.volatile.global.u32 [%rd512], %r269;
	// end inline asm
	// begin inline asm
	ld.volatile.global.u32 %r270, [%rd512];
	// end inline asm
	add.s32 	%r271, %r270, 1;
	// begin inline asm
	st.volatile.global.u32 [%rd512], %r271;
	// end inline asm
	// begin inline asm
	ld.volatile.global.u32 %r272, [%rd512];
	// end inline asm
	add.s32 	%r273, %r272, 1;
	// begin inline asm
	st.volatile.global.u32 [%rd512], %r273;
	// end inline asm
	// begin inline asm
	ld.volatile.global.u32 %r274, [%rd512];
	// end inline asm
	add.s32 	%r275, %r274, 1;
	// begin inline asm
	st.volatile.global.u32 [%rd512], %r275;
	// end inline asm
	// begin inline asm
	ld.volatile.global.u32 %r276, [%rd512];
	// end inline asm
	add.s32 	%r277, %r276, 1;
	// begin inline asm
	st.volatile.global.u32 [%rd512], %r277;
	// end inline asm
	// begin inline asm
	ld.volatile.global.u32 %r278, [%rd512];
	// end inline asm
	add.s32 	%r279, %r278, 1;
	// begin inline asm
	st.volatile.global.u32 [%rd512], %r279;
	// end inline asm
	// begin inline asm
	ld.volatile.global.u32 %r280, [%rd512];
	// end inline asm
	add.s32 	%r281, %r280, 1;
	// begin inline asm
	st.volatile.global.u32 [%rd512], %r281;
	// end inline asm
	// begin inline asm
	ld.volatile.global.u32 %r282, [%rd512];
	// end inline asm
	add.s32 	%r283, %r282, 1;
	// begin inline asm
	st.volatile.global.u32 [%rd512], %r283;
	// end inline asm
	// begin inline asm
	ld.volatile.global.u32 %r284, [%rd512];
	// end inline asm
	add.s32 	%r285, %r284, 1;
	// begin inline asm
	st.volatile.global.u32 [%rd512], %r285;
	// end inline asm
	// begin inline asm
	ld.volatile.global.u32 %r286, [%rd512];
	// end inline asm
	add.s32 	%r287, %r286, 1;
	// begin inline asm
	st.volatile.global.u32 [%rd512], %r287;
	// end inline asm
	// begin inline asm
	ld.volatile.global.u32 %r288, [%rd512];
	// end inline asm
	add.s32 	%r289, %r288, 1;
	// begin inline asm
	st.volatile.global.u32 [%rd512], %r289;
	// end inline asm
	// begin inline asm
	ld.volatile.global.u32 %r290, [%rd512];
	// end inline asm
	add.s32 	%r291, %r290, 1;
	// begin inline asm
	st.volatile.global.u32 [%rd512], %r291;
	// end inline asm
	// begin inline asm
	ld.volatile.global.u32 %r292, [%rd512];
	// end inline asm
	add.s32 	%r293, %r292, 1;
	// begin inline asm
	st.volatile.global.u32 [%rd512], %r293;
	// end inline asm
	// begin inline asm
	ld.volatile.global.u32 %r294, [%rd512];
	// end inline asm
	add.s32 	%r295, %r294, 1;
	// begin inline asm
	st.volatile.global.u32 [%rd512], %r295;
	// end inline asm
	// begin inline asm
	ld.volatile.global.u32 %r296, [%rd512];
	// end inline asm
	add.s32 	%r297, %r296, 1;
	// begin inline asm
	st.volatile.global.u32 [%rd512], %r297;
	// end inline asm
	// begin inline asm
	ld.volatile.global.u32 %r298, [%rd512];
	// end inline asm
	add.s32 	%r299, %r298, 1;
	// begin inline asm
	st.volatile.global.u32 [%rd512], %r299;
	// end inline asm
	// begin inline asm
	ld.volatile.global.u32 %r300, [%rd512];
	// end inline asm
	add.s32 	%r301, %r300, 1;
	// begin inline asm
	st.volatile.global.u32 [%rd512], %r301;
	// end inline asm
	// begin inline asm
	ld.volatile.global.u32 %r302, [%rd512];
	// end inline asm
	add.s32 	%r303, %r302, 1;
	// begin inline asm
	st.volatile.global.u32 [%rd512], %r303;
	// end inline asm
	// begin inline asm
	ld.volatile.global.u32 %r304, [%rd512];
	// end inline asm
	add.s32 	%r305, %r304, 1;
	// begin inline asm
	st.volatile.global.u32 [%rd512], %r305;
	// end inline asm
	// begin inline asm
	ld.volatile.global.u32 %r306, [%rd512];
	// end inline asm
	add.s32 	%r307, %r306, 1;
	// begin inline asm
	st.volatile.global.u32 [%rd512], %r307;
	// end inline asm
	// begin inline asm
	ld.volatile.global.u32 %r308, [%rd512];
	// end inline asm
	add.s32 	%r309, %r308, 1;
	// begin inline asm
	st.volatile.global.u32 [%rd512], %r309;
	// end inline asm
	// begin inline asm
	ld.volatile.global.u32 %r310, [%rd512];
	// end inline asm
	add.s32 	%r311, %r310, 1;
	// begin inline asm
	st.volatile.global.u32 [%rd512], %r311;
	// end inline asm
	// begin inline asm
	ld.volatile.global.u32 %r312, [%rd512];
	// end inline asm
	add.s32 	%r313, %r312, 1;
	// begin inline asm
	st.volatile.global.u32 [%rd512], %r313;
	// end inline asm
	// begin inline asm
	ld.volatile.global.u32 %r314, [%rd512];
	// end inline asm
	add.s32 	%r315, %r314, 1;
	// begin inline asm
	st.volatile.global.u32 [%rd512], %r315;
	// end inline asm
	// begin inline asm
	ld.volatile.global.u32 %r316, [%rd512];
	// end inline asm
	add.s32 	%r317, %r316, 1;
	// begin inline asm
	st.volatile.global.u32 [%rd512], %r317;
	// end inline asm
	// begin inline asm
	ld.volatile.global.u32 %r318, [%rd512];
	// end inline asm
	add.s32 	%r319, %r318, 1;
	// begin inline asm
	st.volatile.global.u32 [%rd512], %r319;
	// end inline asm
	// begin inline asm
	ld.volatile.global.u32 %r320, [%rd512];
	// end inline asm
	add.s32 	%r321, %r320, 1;
	// begin inline asm
	st.volatile.global.u32 [%rd512], %r321;
	// end inline asm
	// begin inline asm
	ld.volatile.global.u32 %r322, [%rd512];
	// end inline asm
	add.s32 	%r323, %r322, 1;
	// begin inline asm
	st.volatile.global.u32 [%rd512], %r323;
	// end inline asm
	// begin inline asm
	ld.volatile.global.u32 %r324, [%rd512];
	// end inline asm
	add.s32 	%r325, %r324, 1;
	// begin inline asm
	st.volatile.global.u32 [%rd512], %r325;
	// end inline asm
	// begin inline asm
	ld.volatile.global.u32 %r326, [%rd512];
	// end inline asm
	add.s32 	%r327, %r326, 1;
	// begin inline asm
	st.volatile.global.u32 [%rd512], %r327;
	// end inline asm
	// begin inline asm
	ld.volatile.global.u32 %r328, [%rd512];
	// end inline asm
	add.s32 	%r329, %r328, 1;
	// begin inline asm
	st.volatile.global.u32 [%rd512], %r329;
	// end inline asm
	// begin inline asm
	ld.volatile.global.u32 %r330, [%rd512];
	// end inline asm
	add.s32 	%r331, %r330, 1;
	// begin inline asm
	st.volatile.global.u32 [%rd512], %r331;
	// end inline asm
	// begin inline asm
	ld.volatile.global.u32 %r332, [%rd512];
	// end inline asm
	add.s32 	%r333, %r332, 1;
	// begin inline asm
	st.volatile.global.u32 [%rd512], %r333;
	// end inline asm
	// begin inline asm
	ld.volatile.global.u32 %r334, [%rd512];
	// end inline asm
	add.s32 	%r335, %r334, 1;
	// begin inline asm
	st.volatile.global.u32 [%rd512], %r335;
	// end inline asm
	// begin inline asm
	ld.volatile.global.u32 %r336, [%rd512];
	// end inline asm
	add.s32 	%r337, %r336, 1;
	// begin inline asm
	st.volatile.global.u32 [%rd512], %r337;
	// end inline asm
	// begin inline asm
	ld.volatile.global.u32 %r338, [%rd512];
	// end inline asm
	add.s32 	%r339, %r338, 1;
	// begin inline asm
	st.volatile.global.u32 [%rd512], %r339;
	// end inline asm
	// begin inline asm
	ld.volatile.global.u32 %r340, [%rd512];
	// end inline asm
	add.s32 	%r341, %r340, 1;
	// begin inline asm
	st.volatile.global.u32 [%rd512], %r341;
	// end inline asm
	// begin inline asm
	ld.volatile.global.u32 %r342, [%rd512];
	// end inline asm
	add.s32 	%r343, %r342, 1;
	// begin inline asm
	st.volatile.global.u32 [%rd512], %r343;
	// end inline asm
	// begin inline asm
	ld.volatile.global.u32 %r344, [%rd512];
	// end inline asm
	add.s32 	%r345, %r344, 1;
	// begin inline asm
	st.volatile.global.u32 [%rd512], %r345;
	// end inline asm
	// begin inline asm
	ld.volatile.global.u32 %r346, [%rd512];
	// end inline asm
	add.s32 	%r347, %r346, 1;
	// begin inline asm
	st.volatile.global.u32 [%rd512], %r347;
	// end inline asm
	// begin inline asm
	ld.volatile.global.u32 %r348, [%rd512];
	// end inline asm
	add.s32 	%r349, %r348, 1;
	// begin inline asm
	st.volatile.global.u32 [%rd512], %r349;
	// end inline asm
	// begin inline asm
	ld.volatile.global.u32 %r350, [%rd512];
	// end inline asm
	add.s32 	%r351, %r350, 1;
	// begin inline asm
	st.volatile.global.u32 [%rd512], %r351;
	// end inline asm
	// begin inline asm
	ld.volatile.global.u32 %r352, [%rd512];
	// end inline asm
	add.s32 	%r353, %r352, 1;
	// begin inline asm
	st.volatile.global.u32 [%rd512], %r353;
	// end inline asm
	// begin inline asm
	ld.volatile.global.u32 %r354, [%rd512];
	// end inline asm
	add.s32 	%r355, %r354, 1;
	// begin inline asm
	st.volatile.global.u32 [%rd512], %r355;
	// end inline asm
	// begin inline asm
	ld.volatile.global.u32 %r356, [%rd512];
	// end inline asm
	add.s32 	%r357, %r356, 1;
	// begin inline asm
	st.volatile.global.u32 [%rd512], %r357;
	// end inline asm
	// begin inline asm
	ld.volatile.global.u32 %r358, [%rd512];
	// end inline asm
	add.s32 	%r359, %r358, 1;
	// begin inline asm
	st.volatile.global.u32 [%rd512], %r359;
	// end inline asm
	// begin inline asm
	ld.volatile.global.u32 %r360, [%rd512];
	// end inline asm
	add.s32 	%r361, %r360, 1;
	// begin inline asm
	st.volatile.global.u32 [%rd512], %r361;
	// end inline asm
	// begin inline asm
	ld.volatile.global.u32 %r362, [%rd512];
	// end inline asm
	add.s32 	%r363, %r362, 1;
	// begin inline asm
	st.volatile.global.u32 [%rd512], %r363;
	// end inline asm
	// begin inline asm
	ld.volatile.global.u32 %r364, [%rd512];
	// end inline asm
	add.s32 	%r365, %r364, 1;
	// begin inline asm
	st.volatile.global.u32 [%rd512], %r365;
	// end inline asm
	// begin inline asm
	ld.volatile.global.u32 %r366, [%rd512];
	// end inline asm
	add.s32 	%r367, %r366, 1;
	// begin inline asm
	st.volatile.global.u32 [%rd512], %r367;
	// end inline asm
	// begin inline asm
	ld.volatile.global.u32 %r368, [%rd512];
	// end inline asm
	add.s32 	%r369, %r368, 1;
	// begin inline asm
	st.volatile.global.u32 [%rd512], %r369;
	// end inline asm
	// begin inline asm
	ld.volatile.global.u32 %r370, [%rd512];
	// end inline asm
	add.s32 	%r371, %r370, 1;
	// begin inline asm
	st.volatile.global.u32 [%rd512], %r371;
	// end inline asm
	// begin inline asm
	ld.volatile.global.u32 %r372, [%rd512];
	// end inline asm
	add.s32 	%r373, %r372, 1;
	// begin inline asm
	st.volatile.global.u32 [%rd512], %r373;
	// end inline asm
	// begin inline asm
	ld.volatile.global.u32 %r374, [%rd512];
	// end inline asm
	add.s32 	%r375, %r374, 1;
	// begin inline asm
	st.volatile.global.u32 [%rd512], %r375;
	// end inline asm
	// begin inline asm
	ld.volatile.global.u32 %r376, [%rd512];
	// end inline asm
	add.s32 	%r377, %r376, 1;
	// begin inline asm
	st.volatile.global.u32 [%rd512], %r377;
	// end inline asm
	// begin inline asm
	ld.volatile.global.u32 %r378, [%rd512];
	// end inline asm
	add.s32 	%r379, %r378, 1;
	// begin inline asm
	st.volatile.global.u32 [%rd512], %r379;
	// end inline asm
	// begin inline asm
	ld.volatile.global.u32 %r380, [%rd512];
	// end inline asm
	add.s32 	%r381, %r380, 1;
	// begin inline asm
	st.volatile.global.u32 [%rd512], %r381;
	// end inline asm
	// begin inline asm
	ld.volatile.global.u32 %r382, [%rd512];
	// end inline asm
	add.s32 	%r383, %r382, 1;
	// begin inline asm
	st.volatile.global.u32 [%rd512], %r383;
	// end inline asm
	// begin inline asm
	ld.volatile.global.u32 %r384, [%rd512];
	// end inline asm
	add.s32 	%r385, %r384, 1;
	// begin inline asm
	st.volatile.global.u32 [%rd512], %r385;
	// end inline asm
	// begin inline asm
	ld.volatile.global.u32 %r386, [%rd512];
	// end inline asm
	add.s32 	%r387, %r386, 1;
	// begin inline asm
	st.volatile.global.u32 [%rd512], %r387;
	// end inline asm
	// begin inline asm
	ld.volatile.global.u32 %r388, [%rd512];
	// end inline asm
	add.s32 	%r389, %r388, 1;
	// begin inline asm
	st.volatile.global.u32 [%rd512], %r389;
	// end inline asm
	// begin inline asm
	ld.volatile.global.u32 %r390, [%rd512];
	// end inline asm
	add.s32 	%r391, %r390, 1;
	// begin inline asm
	st.volatile.global.u32 [%rd512], %r391;
	// end inline asm
	// begin inline asm
	ld.volatile.global.u32 %r392, [%rd512];
	// end inline asm
	add.s32 	%r393, %r392, 1;
	// begin inline asm
	st.volatile.global.u32 [%rd512], %r393;
	// end inline asm
	// begin inline asm
	ld.volatile.global.u32 %r394, [%rd512];
	// end inline asm
	add.s32 	%r395, %r394, 1;
	// begin inline asm
	st.volatile.global.u32 [%rd512], %r395;
	// end inline asm
	// begin inline asm
	ld.volatile.global.u32 %r396, [%rd512];
	// end inline asm
	add.s32 	%r397, %r396, 1;
	// begin inline asm
	st.volatile.global.u32 [%rd512], %r397;
	// end inline asm
	// begin inline asm
	ld.volatile.global.u32 %r398, [%rd512];
	// end inline asm
	add.s32 	%r399, %r398, 1;
	// begin inline asm
	st.volatile.global.u32 [%rd512], %r399;
	// end inline asm
	// begin inline asm
	ld.volatile.global.u32 %r400, [%rd512];
	// end inline asm
	add.s32 	%r401, %r400, 1;
	// begin inline asm
	st.volatile.global.u32 [%rd512], %r401;
	// end inline asm
	// begin inline asm
	ld.volatile.global.u32 %r402, [%rd512];
	// end inline asm
	add.s32 	%r403, %r402, 1;
	// begin inline asm
	st.volatile.global.u32 [%rd512], %r403;
	// end inline asm
	// begin inline asm
	ld.volatile.global.u32 %r404, [%rd512];
	// end inline asm
	add.s32 	%r405, %r404, 1;
	// begin inline asm
	st.volatile.global.u32 [%rd512], %r405;
	// end inline asm
	// begin inline asm
	ld.volatile.global.u32 %r406, [%rd512];
	// end inline asm
	add.s32 	%r407, %r406, 1;
	// begin inline asm
	st.volatile.global.u32 [%rd512], %r407;
	// end inline asm
	// begin inline asm
	ld.volatile.global.u32 %r408, [%rd512];
	// end inline asm
	add.s32 	%r409, %r408, 1;
	// begin inline asm
	st.volatile.global.u32 [%rd512], %r409;
	// end inline asm
	// begin inline asm
	ld.volatile.global.u32 %r410, [%rd512];
	// end inline asm
	add.s32 	%r411, %r410, 1;
	// begin inline asm
	st.volatile.global.u32 [%rd512], %r411;
	// end inline asm
	// begin inline asm
	ld.volatile.global.u32 %r412, [%rd512];
	// end inline asm
	add.s32 	%r413, %r412, 1;
	// begin inline asm
	st.volatile.global.u32 [%rd512], %r413;
	// end inline asm
	// begin inline asm
	ld.volatile.global.u32 %r414, [%rd512];
	// end inline asm
	add.s32 	%r415, %r414, 1;
	// begin inline asm
	st.volatile.global.u32 [%rd512], %r415;
	// end inline asm
	// begin inline asm
	ld.volatile.global.u32 %r416, [%rd512];
	// end inline asm
	add.s32 	%r417, %r416, 1;
	// begin inline asm
	st.volatile.global.u32 [%rd512], %r417;
	// end inline asm
	// begin inline asm
	ld.volatile.global.u32 %r418, [%rd512];
	// end inline asm
	add.s32 	%r419, %r418, 1;
	// begin inline asm
	st.volatile.global.u32 [%rd512], %r419;
	// end inline asm
	// begin inline asm
	ld.volatile.global.u32 %r420, [%rd512];
	// end inline asm
	add.s32 	%r421, %r420, 1;
	// begin inline asm
	st.volatile.global.u32 [%rd512], %r421;
	// end inline asm
	// begin inline asm
	ld.volatile.global.u32 %r422, [%rd512];
	// end inline asm
	add.s32 	%r423, %r422, 1;
	// begin inline asm
	st.volatile.global.u32 [%rd512], %r423;
	// end inline asm
	// begin inline asm
	ld.volatile.global.u32 %r424, [%rd512];
	// end inline asm
	add.s32 	%r425, %r424, 1;
	// begin inline asm
	st.volatile.global.u32 [%rd512], %r425;
	// end inline asm
	// begin inline asm
	ld.volatile.global.u32 %r426, [%rd512];
	// end inline asm
	add.s32 	%r427, %r426, 1;
	// begin inline asm
	st.volatile.global.u32 [%rd512], %r427;
	// end inline asm
	// begin inline asm
	ld.volatile.global.u32 %r428, [%rd512];
	// end inline asm
	add.s32 	%r429, %r428, 1;
	// begin inline asm
	st.volatile.global.u32 [%rd512], %r429;
	// end inline asm
	// begin inline asm
	ld.volatile.global.u32 %r430, [%rd512];
	// end inline asm
	add.s32 	%r431, %r430, 1;
	// begin inline asm
	st.volatile.global.u32 [%rd512], %r431;
	// end inline asm
	// begin inline asm
	ld.volatile.global.u32 %r432, [%rd512];
	// end inline asm
	add.s32 	%r433, %r432, 1;
	// begin inline asm
	st.volatile.global.u32 [%rd512], %r433;
	// end inline asm
	// begin inline asm
	ld.volatile.global.u32 %r434, [%rd512];
	// end inline asm
	add.s32 	%r435, %r434, 1;
	// begin inline asm
	st.volatile.global.u32 [%rd512], %r435;
	// end inline asm
	// begin inline asm
	ld.volatile.global.u32 %r436, [%rd512];
	// end inline asm
	add.s32 	%r437, %r436, 1;
	// begin inline asm
	st.volatile.global.u32 [%rd512], %r437;
	// end inline asm
	// begin inline asm
	ld.volatile.global.u32 %r438, [%rd512];
	// end inline asm
	add.s32 	%r439, %r438, 1;
	// begin inline asm
	st.volatile.global.u32 [%rd512], %r439;
	// end inline asm
	// begin inline asm
	ld.volatile.global.u32 %r440, [%rd512];
	// end inline asm
	add.s32 	%r441, %r440, 1;
	// begin inline asm
	st.volatile.global.u32 [%rd512], %r441;
	// end inline asm
	// begin inline asm
	ld.volatile.global.u32 %r442, [%rd512];
	// end inline asm
	add.s32 	%r443, %r442, 1;
	// begin inline asm
	st.volatile.global.u32 [%rd512], %r443;
	// end inline asm
	// begin inline asm
	ld.volatile.global.u32 %r444, [%rd512];
	// end inline asm
	add.s32 	%r445, %r444, 1;
	// begin inline asm
	st.volatile.global.u32 [%rd512], %r445;
	// end inline asm
	// begin inline asm
	ld.volatile.global.u32 %r446, [%rd512];
	// end inline asm
	add.s32 	%r447, %r446, 1;
	// begin inline asm
	st.volatile.global.u32 [%rd512], %r447;
	// end inline asm
	// begin inline asm
	ld.volatile.global.u32 %r448, [%rd512];
	// end inline asm
	add.s32 	%r449, %r448, 1;
	// begin inline asm
	st.volatile.global.u32 [%rd512], %r449;
	// end inline asm
	// begin inline asm
	ld.volatile.global.u32 %r450, [%rd512];
	// end inline asm
	add.s32 	%r451, %r450, 1;
	// begin inline asm
	st.volatile.global.u32 [%rd512], %r451;
	// end inline asm
	// begin inline asm
	ld.volatile.global.u32 %r452, [%rd512];
	// end inline asm
	add.s32 	%r453, %r452, 1;
	// begin inline asm
	st.volatile.global.u32 [%rd512], %r453;
	// end inline asm
	// begin inline asm
	ld.volatile.global.u32 %r454, [%rd512];
	// end inline asm
	add.s32 	%r455, %r454, 1;
	// begin inline asm
	st.volatile.global.u32 [%rd512], %r455;
	// end inline asm
	// begin inline asm
	ld.volatile.global.u32 %r456, [%rd512];
	// end inline asm
	add.s32 	%r457, %r456, 1;
	// begin inline asm
	st.volatile.global.u32 [%rd512], %r457;
	// end inline asm
	// begin inline asm
	ld.volatile.global.u32 %r458, [%rd512];
	// end inline asm
	add.s32 	%r459, %r458, 1;
	// begin inline asm
	st.volatile.global.u32 [%rd512], %r459;
	// end inline asm
	// begin inline asm
	ld.volatile.global.u32 %r460, [%rd512];
	// end inline asm
	add.s32 	%r461, %r460, 1;
	// begin inline asm
	st.volatile.global.u32 [%rd512], %r461;
	// end inline asm
	// begin inline asm
	ld.volatile.global.u32 %r462, [%rd512];
	// end inline asm
	add.s32 	%r463, %r462, 1;
	// begin inline asm
	st.volatile.global.u32 [%rd512], %r463;
	// end inline asm
	// begin inline asm
	ld.volatile.global.u32 %r464, [%rd512];
	// end inline asm
	add.s32 	%r465, %r464, 1;
	// begin inline asm
	st.volatile.global.u32 [%rd512], %r465;
	// end inline asm
	// begin inline asm
	ld.volatile.global.u32 %r466, [%rd512];
	// end inline asm
	add.s32 	%r467, %r466, 1;
	// begin inline asm
	st.volatile.global.u32 [%rd512], %r467;
	// end inline asm
	// begin inline asm
	ld.volatile.global.u32 %r468, [%rd512];
	// end inline asm
	add.s32 	%r469, %r468, 1;
	// begin inline asm
	st.volatile.global.u32 [%rd512], %r469;
	// end inline asm
	// begin inline asm
	ld.volatile.global.u32 %r470, [%rd512];
	// end inline asm
	add.s32 	%r471, %r470, 1;
	// begin inline asm
	st.volatile.global.u32 [%rd512], %r471;
	// end inline asm
	// begin inline asm
	ld.volatile.global.u32 %r472, [%rd512];
	// end inline asm
	add.s32 	%r473, %r472, 1;
	// begin inline asm
	st.volatile.global.u32 [%rd512], %r473;
	// end inline asm
	// begin inline asm
	ld.volatile.global.u32 %r474, [%rd512];
	// end inline asm
	add.s32 	%r475, %r474, 1;
	// begin inline asm
	st.volatile.global.u32 [%rd512], %r475;
	// end inline asm
	// begin inline asm
	ld.volatile.global.u32 %r476, [%rd512];
	// end inline asm
	add.s32 	%r477, %r476, 1;
	// begin inline asm
	st.volatile.global.u32 [%rd512], %r477;
	// end inline asm
	// begin inline asm
	ld.volatile.global.u32 %r478, [%rd512];
	// end inline asm
	add.s32 	%r479, %r478, 1;
	// begin inline asm
	st.volatile.global.u32 [%rd512], %r479;
	// end inline asm
	// begin inline asm
	ld.volatile.global.u32 %r480, [%rd512];
	// end inline asm
	add.s32 	%r481, %r480, 1;
	// begin inline asm
	st.volatile.global.u32 [%rd512], %r481;
	// end inline asm
	// begin inline asm
	ld.volatile.global.u32 %r482, [%rd512];
	// end inline asm
	add.s32 	%r483, %r482, 1;
	// begin inline asm
	st.volatile.global.u32 [%rd512], %r483;
	// end inline asm
	// begin inline asm
	ld.volatile.global.u32 %r484, [%rd512];
	// end inline asm
	add.s32 	%r485, %r484, 1;
	// begin inline asm
	st.volatile.global.u32 [%rd512], %r485;
	// end inline asm
	// begin inline asm
	ld.volatile.global.u32 %r486, [%rd512];
	// end inline asm
	add.s32 	%r487, %r486, 1;
	// begin inline asm
	st.volatile.global.u32 [%rd512], %r487;
	// end inline asm
	// begin inline asm
	ld.volatile.global.u32 %r488, [%rd512];
	// end inline asm
	add.s32 	%r489, %r488, 1;
	// begin inline asm
	st.volatile.global.u32 [%rd512], %r489;
	// end inline asm
	// begin inline asm
	ld.volatile.global.u32 %r490, [%rd512];
	// end inline asm
	add.s32 	%r491, %r490, 1;
	// begin inline asm
	st.volatile.global.u32 [%rd512], %r491;
	// end inline asm
	// begin inline asm
	ld.volatile.global.u32 %r492, [%rd512];
	// end inline asm
	add.s32 	%r493, %r492, 1;
	// begin inline asm
	st.volatile.global.u32 [%rd512], %r493;
	// end inline asm
	// begin inline asm
	ld.volatile.global.u32 %r494, [%rd512];
	// end inline asm
	add.s32 	%r495, %r494, 1;
	// begin inline asm
	st.volatile.global.u32 [%rd512], %r495;
	// end inline asm
	// begin inline asm
	ld.volatile.global.u32 %r496, [%rd512];
	// end inline asm
	add.s32 	%r497, %r496, 1;
	// begin inline asm
	st.volatile.global.u32 [%rd512], %r497;
	// end inline asm
	// begin inline asm
	ld.volatile.global.u32 %r498, [%rd512];
	// end inline asm
	add.s32 	%r499, %r498, 1;
	// begin inline asm
	st.volatile.global.u32 [%rd512], %r499;
	// end inline asm
	// begin inline asm
	ld.volatile.global.u32 %r500, [%rd512];
	// end inline asm
	add.s32 	%r501, %r500, 1;
	// begin inline asm
	st.volatile.global.u32 [%rd512], %r501;
	// end inline asm
	// begin inline asm
	ld.volatile.global.u32 %r502, [%rd512];
	// end inline asm
	add.s32 	%r503, %r502, 1;
	// begin inline asm
	st.volatile.global.u32 [%rd512], %r503;
	// end inline asm
	// begin inline asm
	ld.volatile.global.u32 %r504, [%rd512];
	// end inline asm
	add.s32 	%r505, %r504, 1;
	// begin inline asm
	st.volatile.global.u32 [%rd512], %r505;
	// end inline asm
	// begin inline asm
	ld.volatile.global.u32 %r506, [%rd512];
	// end inline asm
	add.s32 	%r507, %r506, 1;
	// begin inline asm
	st.volatile.global.u32 [%rd512], %r507;
	// end inline asm
	// begin inline asm
	ld.volatile.global.u32 %r508, [%rd512];
	// end inline asm
	add.s32 	%r509, %r508, 1;
	// begin inline asm
	st.volatile.global.u32 [%rd512], %r509;
	// end inline asm
	// begin inline asm
	ld.volatile.global.u32 %r510, [%rd512];
	// end inline asm
	add.s32 	%r511, %r510, 1;
	// begin inline asm
	st.volatile.global.u32 [%rd512], %r511;
	// end inline asm
	// begin inline asm
	ld.volatile.global.u32 %r512, [%rd512];
	// end inline asm
	add.s32 	%r513, %r512, 1;
	// begin inline asm
	st.volatile.global.u32 [%rd512], %r513;
	// end inline asm
$L__BB85_2:
	ret;

}
	// .globl	_Z4testIL_Z13load_volatilePKjEL_Z17store_atomic_exchPjjELi256E14strided_accessILj1024ELj16EE11lower_lanesILj16EEEvv
.visible .entry _Z4testIL_Z13load_volatilePKjEL_Z17store_atomic_exchPjjELi256E14strided_accessILj1024ELj16EE11lower_lanesILj16EEEvv()
{
	.reg .pred 	%p<2>;
	.reg .b32 	%r<775>;
	.reg .b64 	%rd<517>;

	// begin inline asm
	mov.u32 %r1, %laneid;
	// end inline asm
	setp.gt.u32 	%p1, %r1, 15;
	@%p1 bra 	$L__BB86_2;
	mov.u32 	%r770, %ctaid.x;
	mov.u32 	%r771, %ntid.x;
	mov.u32 	%r772, %tid.x;
	mad.lo.s32 	%r773, %r770, %r771, %r772;
	shl.b32 	%r774, %r773, 6;
	cvt.u64.u32 	%rd513, %r774;
	and.b64  	%rd514, %rd513, 4032;
	mov.u64 	%rd515, buffer;
	cvta.global.u64 	%rd516, %rd515;
	add.s64 	%rd512, %rd516, %rd514;
	// begin inline asm
	ld.volatile.global.u32 %r2, [%rd512];
	// end inline asm
	add.s32 	%r4, %r2, 1;
	// begin inline asm
	atom.global.exch.b32 %r3, [%rd512], %r4;
	// end inline asm
	// begin inline asm
	ld.volatile.global.u32 %r5, [%rd512];
	// end inline asm
	add.s32 	%r7, %r5, 1;
	// begin inline asm
	atom.global.exch.b32 %r6, [%rd512], %r7;
	// end inline asm
	// begin inline asm
	ld.volatile.global.u32 %r8, [%rd512];
	// end inline asm
	add.s32 	%r10, %r8, 1;
	// begin inline asm
	atom.global.exch.b32 %r9, [%rd512], %r10;
	// end inline asm
	// begin inline asm
	ld.volatile.global.u32 %r11, [%rd512];
	// end inline asm
	add.s32 	%r13, %r11, 1;
	// begin inline asm
	atom.global.exch.b32 %r12, [%rd512], %r13;
	// end inline asm
	// begin inline asm
	ld.volatile.global.u32 %r14, [%rd512];
	// end inline asm
	add.s32 	%r16, %r14, 1;
	// begin inline asm
	atom.global.exch.b32 %r15, [%rd512], %r16;
	// end inline asm
	// begin inline asm
	ld.volatile.global.u32 %r17, [%rd512];
	// end inline asm
	add.s32 	%r19, %r17, 1;
	// begin inline asm
	atom.global.exch.b32 %r18, [%rd512], %r19;
	// end inline asm
	// begin inline asm
	ld.volatile.global.u32 %r20, [%rd512];
	// end inline asm
	add.s32 	%r22, %r20, 1;
	// begin inline asm
	atom.global.exch.b32 %r21, [%rd512], %r22;
	// end inline asm
	// begin inline asm
	ld.volatile.global.u32 %r23, [%rd512];
	// end inline asm
	add.s32 	%r25, %r23, 1;
	// begin inline asm
	atom.global.exch.b32 %r24, [%rd512], %r25;
	// end inline asm
	// begin inline asm
	ld.volatile.global.u32 %r26, [%rd512];
	// end inline asm
	add.s32 	%r28, %r26, 1;
	// begin inline asm
	atom.global.exch.b32 %r27, [%rd512], %r28;
	// end inline asm
	// begin inline asm
	ld.volatile.global.u32 %r29, [%rd512];
	// end inline asm
	add.s32 	%r31, %r29, 1;
	// begin inline asm
	atom.global.exch.b32 %r30, [%rd512], %r31;
	// end inline asm
	// begin inline asm
	ld.volatile.global.u32 %r32, [%rd512];
	// end inline asm
	add.s32 	%r34, %r32, 1;
	// begin inline asm
	atom.global.exch.b32 %r33, [%rd512], %r34;
	// end inline asm
	// begin inline asm
	ld.volatile.global.u32 %r35, [%rd512];
	// end inline asm
	add.s32 	%r37, %r35, 1;
	// begin inline asm
	atom.global.exch.b32 %r36, [%rd512], %r37;
	// end inline asm
	// begin inline asm
	ld.volatile.global.u32 %r38, [%rd512];
	// end inline asm
	add.s32 	%r40, %r38, 1;
	// begin inline asm
	atom.global.exch.b32 %r39, [%rd512], %r40;
	// end inline asm
	// begin inline asm
	ld.volatile.global.u32 %r41, [%rd512];
	// end inline asm
	add.s32 	%r43, %r41, 1;
	// begin inline asm
	atom.global.exch.b32 %r42, [%rd512], %r43;
	// end inline asm
	// begin inline asm
	ld.volatile.global.u32 %r44, [%rd512];
	// end inline asm
	add.s32 	%r46, %r44, 1;
	// begin inline asm
	atom.global.exch.b32 %r45, [%rd512], %r46;
	// end inline asm
	// begin inline asm
	ld.volatile.global.u32 %r47, [%rd512];
	// end inline asm
	add.s32 	%r49, %r47, 1;
	// begin inline asm
	atom.global.exch.b32 %r48, [%rd512], %r49;
	// end inline asm
	// begin inline asm
	ld.volatile.global.u32 %r50, [%rd512];
	// end inline asm
	add.s32 	%r52, %r50, 1;
	// begin inline asm
	atom.global.exch.b32 %r51, [%rd512], %r52;
	// end inline asm
	// begin inline asm
	ld.volatile.global.u32 %r53, [%rd512];
	// end inline asm
	add.s32 	%r55, %r53, 1;
	// begin inline asm
	atom.global.exch.b32 %r54, [%rd512], %r55;
	// end inline asm
	// begin inline asm
	ld.volatile.global.u32 %r56, [%rd512];
	// end inline asm
	add.s32 	%r58, %r56, 1;
	// begin inline asm
	atom.global.exch.b32 %r57, [%rd512], %r58;
	// end inline asm
	// begin inline asm
	ld.volatile.global.u32 %r59, [%rd512];
	// end inline asm
	add.s32 	%r61, %r59, 1;
	// begin inline asm
	atom.global.exch.b32 %r60, [%rd512], %r61;
	// end inline asm
	// begin inline asm
	ld.volatile.global.u32 %r62, [%rd512];
	// end inline asm
	add.s32 	%r64, %r62, 1;
	// begin inline asm
	atom.global.exch.b32 %r63, [%rd512], %r64;
	// end inline asm
	// begin inline asm
	ld.volatile.global.u32 %r65, [%rd512];
	// end inline asm
	add.s32 	%r67, %r65, 1;
	// begin inline asm
	atom.global.exch.b32 %r66, [%rd512], %r67;
	// end inline asm
	// begin inline asm
	ld.volatile.global.u32 %r68, [%rd512];
	// end inline asm
	add.s32 	%r70, %r68, 1;
	// begin inline asm
	atom.global.exch.b32 %r69, [%rd512], %r70;
	// end inline asm
	// begin inline asm
	ld.volatile.global.u32 %r71, [%rd512];
	// end inline asm
	add.s32 	%r73, %r71, 1;
	// begin inline asm
	atom.global.exch.b32 %r72, [%rd512], %r73;
	// end inline asm
	// begin inline asm
	ld.volatile.global.u32 %r74, [%rd512];
	// end inline asm
	add.s32 	%r76, %r74, 1;
	// begin inline asm
	atom.global.exch.b32 %r75, [%rd512], %r76;
	// end inline asm
	// begin inline asm
	ld.volatile.global.u32 %r77, [%rd512];
	// end inline asm
	add.s32 	%r79, %r77, 1;
	// begin inline asm
	atom.global.exch.b32 %r78, [%rd512], %r79;
	// end inline asm
	// begin inline asm
	ld.volatile.global.u32 %r80, [%rd512];
	// end inline asm
	add.s32 	%r82, %r80, 1;
	// begin inline asm
	atom.global.exch.b32 %r81, [%rd512], %r82;
	// end inline asm
	// begin inline asm
	ld.volatile.global.u32 %r83, [%rd512];
	// end inline asm
	add.s32 	%r85, %r83, 1;
	// begin inline asm
	atom.global.exch.b32 %r84, [%rd512], %r85;
	// end inline asm
	// begin inline asm
	ld.volatile.global.u32 %r86, [%rd512];
	// end inline asm
	add.s32 	%r88, %r86, 1;
	// begin inline asm
	atom.global.exch.b32 %r87, [%rd512], %r88;
	// end inline asm
	// begin inline asm
	ld.volatile.global.u32 %r89, [%rd512];
	// end inline asm
	add.s32 	%r91, %r89, 1;
	// begin inline asm
	atom.global.exch.b32 %r90, [%rd512], %r91;
	// end inline asm
	// begin inline asm
	ld.volatile.global.u32 %r92, [%rd512];
	// end inline asm
	add.s32 	%r94, %r92, 1;
	// begin inline asm
	atom.global.exch.b32 %r93, [%rd512], %r94;
	// end inline asm
	// begin inline asm
	ld.volatile.global.u32 %r95, [%rd512];
	// end inline asm
	add.s32 	%r97, %r95, 1;
	// begin inline asm
	atom.global.exch.b32 %r96, [%rd512], %r97;
	// end inline asm
	// begin inline asm
	ld.volatile.global.u32 %r98, [%rd512];
	// end inline asm
	add.s32 	%r100, %r98, 1;
	// begin inline asm
	atom.global.exch.b32 %r99, [%rd512], %r100;
	// end inline asm
	// begin inline asm
	ld.volatile.global.u32 %r101, [%rd512];
	// end inline asm
	add.s32 	%r103, %r101, 1;
	// begin inline asm
	atom.global.exch.b32 %r102, [%rd512], %r103;
	// end inline asm
	// begin inline asm
	ld.volatile.global.u32 %r104, [%rd512];
	// end inline asm
	add.s32 	%r106, %r104, 1;
	// begin inline asm
	atom.global.exch.b32 %r105, [%rd512], %r106;
	// end inline asm
	// begin inline asm
	ld.volatile.global.u32 %r107, [%rd512];
	// end inline asm
	add.s32 	%r109, %r107, 1;
	// begin inline asm
	atom.global.exch.b32 %r108, [%rd512], %r109;
	// end inline asm
	// begin inline asm
	ld.volatile.global.u32 %r110, [%rd512];
	// end inline asm
	add.s32 	%r112, %r110, 1;
	// begin inline asm
	atom.global.exch.b32 %r111, [%rd512], %r112;
	// end inline asm
	// begin inline asm
	ld.volatile.global.u32 %r113, [%rd512];
	// end inline asm
	add.s32 	%r115, %r113, 1;
	// begin inline asm
	atom.global.exch.b32 %r114, [%rd512], %r115;
	// end inline asm
	// begin inline asm
	ld.volatile.global.u32 %r116, [%rd512];
	// end inline asm
	add.s32 	%r118, %r116, 1;
	// begin inline asm
	atom.global.exch.b32 %r117, [%rd512], %r118;
	// end inline asm
	// begin inline asm
	ld.volatile.global.u32 %r119, [%rd512];
	// end inline asm
	add.s32 	%r121, %r119, 1;
	// begin inline asm
	atom.global.exch.b32 %r120, [%rd512], %r121;
	// end inline asm
	// begin inline asm
	ld.volatile.global.u32 %r122, [%rd512];
	// end inline asm
	add.s32 	%r124, %r122, 1;
	// begin inline asm
	atom.global.exch.b32 %r123, [%rd512], %r124;
	// end inline asm
	// begin inline asm
	ld.volatile.global.u32 %r125, [%rd512];
	// end inline asm
	add.s32 	%r127, %r125, 1;
	// begin inline asm
	atom.global.exch.b32 %r126, [%rd512], %r127;
	// end inline asm
	// begin inline asm
	ld.volatile.global.u32 %r128, [%rd512];
	// end inline asm
	add.s32 	%r130, %r128, 1;
	// begin inline asm
	atom.global.exch.b32 %r129, [%rd512], %r130;
	// end inline asm
	// begin inline asm
	ld.volatile.global.u32 %r131, [%rd512];
	// end inline asm
	add.s32 	%r133, %r131, 1;
	// begin inline asm
	atom.global.exch.b32 %r132, [%rd512], %r133;
	// end inline asm
	// begin inline asm
	ld.volatile.global.u32 %r134, [%rd512];
	// end inline asm
	add.s32 	%r136, %r134, 1;
	// begin inline asm
	atom.global.exch.b32 %r135, [%rd512], %r136;
	// end inline asm
	// begin inline asm
	ld.volatile.global.u32 %r137, [%rd512];
	// end inline asm
	add.s32 	%r139, %r137, 1;
	// begin inline asm
	atom.global.exch.b32 %r138, [%rd512], %r139;
	// end inline asm
	// begin inline asm
	ld.volatile.global.u32 %r140, [%rd512];
	// end inline asm
	add.s32 	%r142, %r140, 1;
	// begin inline asm
	atom.global.exch.b32 %r141, [%rd512], %r142;
	// end inline asm
	// begin inline asm
	ld.volatile.global.u32 %r143, [%rd512];
	// end inline asm
	add.s32 	%r145, %r143, 1;
	// begin inline asm
	atom.global.exch.b32 %r144, [%rd512], %r145;
	// end inline asm
	// begin inline asm
	ld.volatile.global.u32 %r146, [%rd512];
	// end inline asm
	add.s32 	%r148, %r146, 1;
	// begin inline asm
	atom.global.exch.b32 %r147, [%rd512], %r148;
	// end inline asm
	// begin inline asm
	ld.volatile.global.u32 %r149, [%rd512];
	// end inline asm
	add.s32 	%r151, %r149, 1;
	// begin inline asm
	atom.global.exch.b32 %r150, [%rd512], %r151;
	// end inline asm
	// begin inline asm
	ld.volatile.global.u32 %r152, [%rd512];
	// end inline asm
	add.s32 	%r154, %r152, 1;
	// begin inline asm
	atom.global.exch.b32 %r153, [%rd512], %r154;
	// end inline asm
	// begin inline asm
	ld.volatile.global.u32 %r155, [%rd512];
	// end inline asm
	add.s32 	%r157, %r155, 1;
	// begin inline asm
	atom.global.exch.b32 %r156, [%rd512], %r157;
	// end inline asm
	// begin inline asm
	ld.volatile.global.u32 %r158, [%rd512];
	// end inline asm
	add.s32 	%r160, %r158, 1;
	// begin inline asm
	atom.global.exch.b32 %r159, [%rd512], %r160;
	// end inline asm
	// begin inline asm
	ld.volatile.global.u32 %r161, [%rd512];
	// end inline asm
	add.s32 	%r163, %r161, 1;
	// begin inline asm
	atom.global.exch.b32 %r162, [%rd512], %r163;
	// end inline asm
	// begin inline asm
	ld.volatile.global.u32 %r164, [%rd512];
	// end inline asm
	add.s32 	%r166, %r164, 1;
	// begin inline asm
	atom.global.exch.b32 %r165, [%rd512], %r166;
	// end inline asm
	// begin inline asm
	ld.volatile.global.u32 %r167, [%rd512];
	// end inline asm
	add.s32 	%r169, %r167, 1;
	// begin inline asm
	atom.global.exch.b32 %r168, [%rd512], %r169;
	// end inline asm
	// begin inline asm
	ld.volatile.global.u32 %r170, [%rd512];
	// end inline asm
	add.s32 	%r172, %r170, 1;
	// begin inline asm
	atom.global.exch.b32 %r171, [%rd512], %r172;
	// end inline asm
	// begin inline asm
	ld.volatile.global.u32 %r173, [%rd512];
	// end inline asm
	add.s32 	%r175, %r173, 1;
	// begin inline asm
	atom.global.exch.b32 %r174, [%rd512], %r175;
	// end inline asm
	// begin inline asm
	ld.volatile.global.u32 %r176, [%rd512];
	// end inline asm
	add.s32 	%r178, %r176, 1;
	// begin inline asm
	atom.global.exch.b32 %r177, [%rd512], %r178;
	// end inline asm
	// begin inline asm
	ld.volatile.global.u32 %r179, [%rd512];
	// end inline asm
	add.s32 	%r181, %r179, 1;
	// begin inline asm
	atom.global.exch.b32 %r180, [%rd512], %r181;
	// end inline asm
	// begin inline asm
	ld.volatile.global.u32 %r182, [%rd512];
	// end inline asm
	add.s32 	%r184, %r182, 1;
	// begin inline asm
	atom.global.exch.b32 %r183, [%rd512], %r184;
	// end inline asm
	// begin inline asm
	ld.volatile.global.u32 %r185, [%rd512];
	// end inline asm
	add.s32 	%r187, %r185, 1;
	// begin inline asm
	atom.global.exch.b32 %r186, [%rd512], %r187;
	// end inline asm
	// begin inline asm
	ld.volatile.global.u32 %r188, [%rd512];
	// end inline asm
	add.s32 	%r190, %r188, 1;
	// begin inline asm
	atom.global.exch.b32 %r189, [%rd512], %r190;
	// end inline asm
	// begin inline asm
	ld.volatile.global.u32 %r191, [%rd512];
	// end inline asm
	add.s32 	%r193, %r191, 1;
	// begin inline asm
	atom.global.exch.b32 %r192, [%rd512], %r193;
	// end inline asm
	// begin inline asm
	ld.volatile.global.u32 %r194, [%rd512];
	// end inline asm
	add.s32 	%r196, %r194, 1;
	// begin inline asm
	atom.global.exch.b32 %r195, [%rd512], %r196;
	// end inline asm
	// begin inline asm
	ld.volatile.global.u32 %r197, [%rd512];
	// end inline asm
	add.s32 	%r199, %r197, 1;
	// begin inline asm
	atom.global.exch.b32 %r198, [%rd512], %r199;
	// end inline asm
	// begin inline asm
	ld.volatile.global.u32 %r200, [%rd512];
	// end inline asm
	add.s32 	%r202, %r200, 1;
	// begin inline asm
	atom.global.exch.b32 %r201, [%rd512], %r202;
	// end inline asm
	// begin inline asm
	ld.volatile.global.u32 %r203, [%rd512];
	// end inline asm
	add.s32 	%r205, %r203, 1;
	// begin inline asm
	atom.global.exch.b32 %r204, [%rd512], %r205;
	// end inline asm
	// begin inline asm
	ld.volatile.global.u32 %r206, [%rd512];
	// end inline asm
	add.s32 	%r208, %r206, 1;
	// begin inline asm
	atom.global.exch.b32 %r207, [%rd512], %r208;
	// end inline asm
	// begin inline asm
	ld.volatile.global.u32 %r209, [%rd512];
	// end inline asm
	add.s32 	%r211, %r209, 1;
	// begin inline asm
	atom.global.exch.b32 %r210, [%rd512], %r211;
	// end inline asm
	// begin inline asm
	ld.volatile.global.u32 %r212, [%rd512];
	// end inline asm
	add.s32 	%r214, %r212, 1;
	// begin inline asm
	atom.global.exch.b32 %r213, [%rd512], %r214;
	// end inline asm
	// begin inline asm
	ld.volatile.global.u32 %r215, [%rd512];
	// end inline asm
	add.s32 	%r217, %r215, 1;
	// begin inline asm
	atom.global.exch.b32 %r216, [%rd512], %r217;
	// end inline asm
	// begin inline asm
	ld.volatile.global.u32 %r218, [%rd512];
	// end inline asm
	add.s32 	%r220, %r218, 1;
	// begin inline asm
	atom.global.exch.b32 %r219, [%rd512], %r220;
	// end inline asm
	// begin inline asm
	ld.volatile.global.u32 %r221, [%rd512];
	// end inline asm
	add.s32 	%r223, %r221, 1;
	// begin inline asm
	atom.global.exch.b32 %r222, [%rd512], %r223;
	// end inline asm
	// begin inline asm
	ld.volatile.global.u32 %r224, [%rd512];
	// end inline asm
	add.s32 	%r226, %r224, 1;
	// begin inline asm
	atom.global.exch.b32 %r225, [%rd512], %r226;
	// end inline asm
	// begin inline asm
	ld.volatile.global.u32 %r227, [%rd512];
	// end inline asm
	add.s32 	%r229, %r227, 1;
	// begin inline asm
	atom.global.exch.b32 %r228, [%rd512], %r229;
	// end inline asm
	// begin inline asm
	ld.volatile.global.u32 %r230, [%rd512];
	// end inline asm
	add.s32 	%r232, %r230, 1;
	// begin inline asm
	atom.global.exch.b32 %r231, [%rd512], %r232;
	// end inline asm
	// begin inline asm
	ld.volatile.global.u32 %r233, [%rd512];
	// end inline asm
	add.s32 	%r235, %r233, 1;
	// begin inline asm
	atom.global.exch.b32 %r234, [%rd512], %r235;
	// end inline asm
	// begin inline asm
	ld.volatile.global.u32 %r236, [%rd512];
	// end inline asm
	add.s32 	%r238, %r236, 1;
	// begin inline asm
	atom.global.exch.b32 %r237, [%rd512], %r238;
	// end inline asm
	// begin inline asm
	ld.volatile.global.u32 %r239, [%rd512];
	// end inline asm
	add.s32 	%r241, %r239, 1;
	// begin inline asm
	atom.global.exch.b32 %r240, [%rd512], %r241;
	// end inline asm
	// begin inline asm
	ld.volatile.global.u32 %r242, [%rd512];
	// end inline asm
	add.s32 	%r244, %r242, 1;
	// begin inline asm
	atom.global.exch.b32 %r243, [%rd512], %r244;
	// end inline asm
	// begin inline asm
	ld.volatile.global.u32 %r245, [%rd512];
	// end inline asm
	add.s32 	%r247, %r245, 1;
	// begin inline asm
	atom.global.exch.b32 %r246, [%rd512], %r247;
	// end inline asm
	// begin inline asm
	ld.volatile.global.u32 %r248, [%rd512];
	// end inline asm
	add.s32 	%r250, %r248, 1;
	// begin inline asm
	atom.global.exch.b32 %r249, [%rd512], %r250;
	// end inline asm
	// begin inline asm
	ld.volatile.global.u32 %r251, [%rd512];
	// end inline asm
	add.s32 	%r253, %r251, 1;
	// begin inline asm
	atom.global.exch.b32 %r252, [%rd512], %r253;
	// end inline asm
	// begin inline asm
	ld.volatile.global.u32 %r254, [%rd512];
	// end inline asm
	add.s32 	%r256, %r254, 1;
	// begin inline asm
	atom.global.exch.b32 %r255, [%rd512], %r256;
	// end inline asm
	// begin inline asm
	ld.volatile.global.u32 %r257, [%rd512];
	// end inline asm
	add.s32 	%r259, %r257, 1;
	// begin inline asm
	atom.global.exch.b32 %r258, [%rd512], %r259;
	// end inline asm
	// begin inline asm
	ld.volatile.global.u32 %r260, [%rd512];
	// end inline asm
	add.s32 	%r262, %r260, 1;
	// begin inline asm
	atom.global.exch.b32 %r261, [%rd512], %r262;
	// end inline asm
	// begin inline asm
	ld.volatile.global.u32 %r263, [%rd512];
	// end inline asm
	add.s32 	%r265, %r263, 1;
	// begin inline asm
	atom.global.exch.b32 %r264, [%rd512], %r265;
	// end inline asm
	// begin inline asm
	ld.volatile.global.u32 %r266, [%rd512];
	// end inline asm
	add.s32 	%r268, %r266, 1;
	// begin inline asm
	atom.global.exch.b32 %r267, [%rd512], %r268;
	// end inline asm
	// begin inline asm
	ld.volatile.global.u32 %r269, [%rd512];
	// end inline asm
	add.s32 	%r271, %r269, 1;
	// begin inline asm
	atom.global.exch.b32 %r270, [%rd512], %r271;
	// end inline asm
	// begin inline asm
	ld.volatile.global.u32 %r272, [%rd512];
	// end inline asm
	add.s32 	%r274, %r272, 1;
	// begin inline asm
	atom.global.exch.b32 %r273, [%rd512], %r274;
	// end inline asm
	// begin inline asm
	ld.volatile.global.u32 %r275, [%rd512];
	// end inline asm
	add.s32 	%r277, %r275, 1;
	// begin inline asm
	atom.global.exch.b32 %r276, [%rd512], %r277;
	// end inline asm
	// begin inline asm
	ld.volatile.global.u32 %r278, [%rd512];
	// end inline asm
	add.s32 	%r280, %r278, 1;
	// begin inline asm
	atom.global.exch.b32 %r279, [%rd512], %r280;
	// end inline asm
	// begin inline asm
	ld.volatile.global.u32 %r281, [%rd512];
	// end inline asm
	add.s32 	%r283, %r281, 1;
	// begin inline asm
	atom.global.exch.b32 %r282, [%rd512], %r283;
	// end inline asm
	// begin inline asm
	ld.volatile.global.u32 %r284, [%rd512];
	// end inline asm
	add.s32 	%r286, %r284, 1;
	// begin inline asm
	atom.global.exch.b32 %r285, [%rd512], %r286;
	// end inline asm
	// begin inline asm
	ld.volatile.global.u32 %r287, [%rd512];
	// end inline asm
	add.s32 	%r289, %r287, 1;
	// begin inline asm
	atom.global.exch.b32 %r288, [%rd512], %r289;
	// end inline asm
	// begin inline asm
	ld.volatile.global.u32 %r290, [%rd512];
	// end inline asm
	add.s32 	%r292, %r290, 1;
	// begin inline asm
	atom.global.exch.b32 %r291, [%rd512], %r292;
	// end inline asm
	// begin inline asm
	ld.volatile.global.u32 %r293, [%rd512];
	// end inline asm
	add.s32 	%r295, %r293, 1;
	// begin inline asm
	atom.global.exch.b32 %r294, [%rd512], %r295;
	// end inline asm
	// begin inline asm
	ld.volatile.global.u32 %r296, [%rd512];
	// end inline asm
	add.s32 	%r298, %r296, 1;
	// begin inline asm
	atom.global.exch.b32 %r297, [%rd512], %r298;
	// end inline asm
	// begin inline asm
	ld.volatile.global.u32 %r299, [%rd512];
	// end inline asm
	add.s32 	%r301, %r299, 1;
	// begin inline asm
	atom.global.exch.b32 %r300, [%rd512], %r301;
	// end inline asm
	// begin inline asm
	ld.volatile.global.u32 %r302, [%rd512];
	// end inline asm
	add.s32 	%r304, %r302, 1;
	// begin inline asm
	atom.global.exch.b32 %r303, [%rd512], %r304;
	// end inline asm
	// begin inline asm
	ld.volatile.global.u32 %r305, [%rd512];
	// end inline asm
	add.s32 	%r307, %r305, 1;
	// begin inline asm
	atom.global.exch.b32 %r306, [%rd512], %r307;
	// end inline asm
	// begin inline asm
	ld.volatile.global.u32 %r308, [%rd512];
	// end inline asm
	add.s32 	%r310, %r308, 1;
	// begin inline asm
	atom.global.exch.b32 %r309, [%rd512], %r310;
	// end inline asm
	// begin inline asm
	ld.volatile.global.u32 %r311, [%rd512];
	// end inline asm
	add.s32 	%r313, %r311, 1;
	// begin inline asm
	atom.global.exch.b32 %r312, [%rd512], %r313;
	// end inline asm
	// begin inline asm
	ld.volatile.global.u32 %r314, [%rd512];
	// end inline asm
	add.s32 	%r316, %r314, 1;
	// begin inline asm
	atom.global.exch.b32 %r315, [%rd512], %r316;
	// end inline asm
	// begin inline asm
	ld.volatile.global.u32 %r317, [%rd512];
	// end inline asm
	add.s32 	%r319, %r317, 1;
	// begin inline asm
	atom.global.exch.b32 %r318, [%rd512], %r319;
	// end inline asm
	// begin inline asm
	ld.volatile.global.u32 %r320, [%rd512];
	// end inline asm
	add.s32 	%r322, %r320, 1;
	// begin inline asm
	atom.global.exch.b32 %r321, [%rd512], %r322;
	// end inline asm
	// begin inline asm
	ld.volatile.global.u32 %r323, [%rd512];
	// end inline asm
	add.s32 	%r325, %r323, 1;
	// begin inline asm
	atom.global.exch.b32 %r324, [%rd512], %r325;
	// end inline asm
	// begin inline asm
	ld.volatile.global.u32 %r326, [%rd512];
	// end inline asm
	add.s32 	%r328, %r326, 1;
	// begin inline asm
	atom.global.exch.b32 %r327, [%rd512], %r328;
	// end inline asm
	// begin inline asm
	ld.volatile.global.u32 %r329, [%rd512];
	// end inline asm
	add.s32 	%r331, %r329, 1;
	// begin inline asm
	atom.global.exch.b32 %r330, [%rd512], %r331;
	// end inline asm
	// begin inline asm
	ld.volatile.global.u32 %r332, [%rd512];
	// end inline asm
	add.s32 	%r334, %r332, 1;
	// begin inline asm
	atom.global.exch.b32 %r333, [%rd512], %r334;
	// end inline asm
	// begin inline asm
	ld.volatile.global.u32 %r335, [%rd512];
	// end inline asm
	add.s32 	%r337, %r335, 1;
	// begin inline asm
	atom.global.exch.b32 %r336, [%rd512], %r337;
	// end inline asm
	// begin inline asm
	ld.volatile.global.u32 %r338, [%rd512];
	// end inline asm
	add.s32 	%r340, %r338, 1;
	// begin inline asm
	atom.global.exch.b32 %r339, [%rd512], %r340;
	// end inline asm
	// begin inline asm
	ld.volatile.global.u32 %r341, [%rd512];
	// end inline asm
	add.s32 	%r343, %r341, 1;
	// begin inline asm
	atom.global.exch.b32 %r342, [%rd512], %r343;
	// end inline asm
	// begin inline asm
	ld.volatile.global.u32 %r344, [%rd512];
	// end inline asm
	add.s32 	%r346, %r344, 1;
	// begin inline asm
	atom.global.exch.b32 %r345, [%rd512], %r346;
	// end inline asm
	// begin inline asm
	ld.volatile.global.u32 %r347, [%rd512];
	// end inline asm
	add.s32 	%r349, %r347, 1;
	// begin inline asm
	atom.global.exch.b32 %r348, [%rd512], %r349;
	// end inline asm
	// begin inline asm
	ld.volatile.global.u32 %r350, [%rd512];
	// end inline asm
	add.s32 	%r352, %r350, 1;
	// begin inline asm
	atom.global.exch.b32 %r351, [%rd512], %r352;
	// end inline asm
	// begin inline asm
	ld.volatile.global.u32 %r353, [%rd512];
	// end inline asm
	add.s32 	%r355, %r353, 1;
	// begin inline asm
	atom.global.exch.b32 %r354, [%rd512], %r355;
	// end inline asm
	// begin inline asm
	ld.volatile.global.u32 %r356, [%rd512];
	// end inline asm
	add.s32 	%r358, %r356, 1;
	// begin inline asm
	atom.global.exch.b32 %r357, [%rd512], %r358;
	// end inline asm
	// begin inline asm
	ld.volatile.global.u32 %r359, [%rd512];
	// end inline asm
	add.s32 	%r361, %r359, 1;
	// begin inline asm
	atom.global.exch.b32 %r360, [%rd512], %r361;
	// end inline asm
	// begin inline asm
	ld.volatile.global.u32 %r362, [%rd512];
	// end inline asm
	add.s32 	%r364, %r362, 1;
	// begin inline asm
	atom.global.exch.b32 %r363, [%rd512], %r364;
	// end inline asm
	// begin inline asm
	ld.volatile.global.u32 %r365, [%rd512];
	// end inline asm
	add.s32 	%r367, %r365, 1;
	// begin inline asm
	atom.global.exch.b32 %r366, [%rd512], %r367;
	// end inline asm
	// begin inline asm
	ld.volatile.global.u32 %r368, [%rd512];
	// end inline asm
	add.s32 	%r370, %r368, 1;
	// begin inline asm
	atom.global.exch.b32 %r369, [%rd512], %r370;
	// end inline asm
	// begin inline asm
	ld.volatile.global.u32 %r371, [%rd512];
	// end inline asm
	add.s32 	%r373, %r371, 1;
	// begin inline asm
	atom.global.exch.b32 %r372, [%rd512], %r373;
	// end inline asm
	// begin inline asm
	ld.volatile.global.u32 %r374, [%rd512];
	// end inline asm
	add.s32 	%r376, %r374, 1;
	// begin inline asm
	atom.global.exch.b32 %r375, [%rd512], %r376;
	// end inline asm
	// begin inline asm
	ld.volatile.global.u32 %r377, [%rd512];
	// end inline asm
	add.s32 	%r379, %r377, 1;
	// begin inline asm
	atom.global.exch.b32 %r378, [%rd512], %r379;
	// end inline asm
	// begin inline asm
	ld.volatile.global.u32 %r380, [%rd512];
	// end inline asm
	add.s32 	%r382, %r380, 1;
	// begin inline asm
	atom.global.exch.b32 %r381, [%rd512], %r382;
	// end inline asm
	// begin inline asm
	ld.volatile.global.u32 %r383, [%rd512];
	// end inline asm
	add.s32 	%r385, %r383, 1;
	// begin inline asm
	atom.global.exch.b32 %r384, [%rd512], %r385;
	// end inline asm
	// begin inline asm
	ld.volatile.global.u32 %r386, [%rd512];
	// end inline asm
	add.s32 	%r388, %r386, 1;
	// begin inline asm
	atom.global.exch.b32 %r387, [%rd512], %r388;
	// end inline asm
	// begin inline asm
	ld.volatile.global.u32 %r389, [%rd512];
	// end inline asm
	add.s32 	%r391, %r389, 1;
	// begin inline asm
	atom.global.exch.b32 %r390, [%rd512], %r391;
	// end inline asm
	// begin inline asm
	ld.volatile.global.u32 %r392, [%rd512];
	// end inline asm
	add.s32 	%r394, %r392, 1;
	// begin inline asm
	atom.global.exch.b32 %r393, [%rd512], %r394;
	// end inline asm
	// begin inline asm
	ld.volatile.global.u32 %r395, [%rd512];
	// end inline asm
	add.s32 	%r397, %r395, 1;
	// begin inline asm
	atom.global.exch.b32 %r396, [%rd512], %r397;
	// end inline asm
	// begin inline asm
	ld.volatile.global.u32 %r398, [%rd512];
	// end inline asm
	add.s32 	%r400, %r398, 1;
	// begin inline asm
	atom.global.exch.b32 %r399, [%rd512], %r400;
	// end inline asm
	// begin inline asm
	ld.volatile.global.u32 %r401, [%rd512];
	// end inline asm
	add.s32 	%r403, %r401, 1;
	// begin inline asm
	atom.global.exch.b32 %r402, [%rd512], %r403;
	// end inline asm
	// begin inline asm
	ld.volatile.global.u32 %r404, [%rd512];
	// end inline asm
	add.s32 	%r406, %r404, 1;
	// begin inline asm
	atom.global.exch.b32 %r405, [%rd512], %r406;
	// end inline asm
	// begin inline asm
	ld.volatile.global.u32 %r407, [%rd512];
	// end inline asm
	add.s32 	%r409, %r407, 1;
	// begin inline asm
	atom.global.exch.b32 %r408, [%rd512], %r409;
	// end inline asm
	// begin inline asm
	ld.volatile.global.u32 %r410, [%rd512];
	// end inline asm
	add.s32 	%r412, %r410, 1;
	// begin inline asm
	atom.global.exch.b32 %r411, [%rd512], %r412;
	// end inline asm
	// begin inline asm
	ld.volatile.global.u32 %r413, [%rd512];
	// end inline asm
	add.s32 	%r415, %r413, 1;
	// begin inline asm
	atom.global.exch.b32 %r414, [%rd512], %r415;
	// end inline asm
	// begin inline asm
	ld.volatile.global.u32 %r416, [%rd512];
	// end inline asm
	add.s32 	%r418, %r416, 1;
	// begin inline asm
	atom.global.exch.b32 %r417, [%rd512], %r418;
	// end inline asm
	// begin inline asm
	ld.volatile.global.u32 %r419, [%rd512];
	// end inline asm
	add.s32 	%r421, %r419, 1;
	// begin inline asm
	atom.global.exch.b32 %r420, [%rd512], %r421;
	// end inline asm
	// begin inline asm
	ld.volatile.global.u32 %r422, [%rd512];
	// end inline asm
	add.s32 	%r424, %r422, 1;
	// begin inline asm
	atom.global.exch.b32 %r423, [%rd512], %r424;
	// end inline asm
	// begin inline asm
	ld.volatile.global.u32 %r425, [%rd512];
	// end inline asm
	add.s32 	%r427, %r425, 1;
	// begin inline asm
	atom.global.exch.b32 %r426, [%rd512], %r427;
	// end inline asm
	// begin inline asm
	ld.volatile.global.u32 %r428, [%rd512];
	// end inline asm
	add.s32 	%r430, %r428, 1;
	// begin inline asm
	atom.global.exch.b32 %r429, [%rd512], %r430;
	// end inline asm
	// begin inline asm
	ld.volatile.global.u32 %r431, [%rd512];
	// end inline asm
	add.s32 	%r433, %r431, 1;
	// begin inline asm
	atom.global.exch.b32 %r432, [%rd512], %r433;
	// end inline asm
	// begin inline asm
	ld.volatile.global.u32 %r434, [%rd512];
	// end inline asm
	add.s32 	%r436, %r434, 1;
	// begin inline asm
	atom.global.exch.b32 %r435, [%rd512], %r436;
	// end inline asm
	// begin inline asm
	ld.volatile.global.u32 %r437, [%rd512];
	// end inline asm
	add.s32 	%r439, %r437, 1;
	// begin inline asm
	atom.global.exch.b32 %r438, [%rd512], %r439;
	// end inline asm
	// begin inline asm
	ld.volatile.global.u32 %r440, [%rd512];
	// end inline asm
	add.s32 	%r442, %r440, 1;
	// begin inline asm
	atom.global.exch.b32 %r441, [%rd512], %r442;
	// end inline asm
	// begin inline asm
	ld.volatile.global.u32 %r443, [%rd512];
	// end inline asm
	add.s32 	%r445, %r443, 1;
	// begin inline asm
	atom.global.exch.b32 %r444, [%rd512], %r445;
	// end inline asm
	// begin inline asm
	ld.volatile.global.u32 %r446, [%rd512];
	// end inline asm
	add.s32 	%r448, %r446, 1;
	// begin inline asm
	atom.global.exch.b32 %r447, [%rd512], %r448;
	// end inline asm
	// begin inline asm
	ld.volatile.global.u32 %r449, [%rd512];
	// end inline asm
	add.s32 	%r451, %r449, 1;
	// begin inline asm
	atom.global.exch.b32 %r450, [%rd512], %r451;
	// end inline asm
	// begin inline asm
	ld.volatile.global.u32 %r452, [%rd512];
	// end inline asm
	add.s32 	%r454, %r452, 1;
	// begin inline asm
	atom.global.exch.b32 %r453, [%rd512], %r454;
	// end inline asm
	// begin inline asm
	ld.volatile.global.u32 %r455, [%rd512];
	// end inline asm
	add.s32 	%r457, %r455, 1;
	// begin inline asm
	atom.global.exch.b32 %r456, [%rd512], %r457;
	// end inline asm
	// begin inline asm
	ld.volatile.global.u32 %r458, [%rd512];
	// end inline asm
	add.s32 	%r460, %r458, 1;
	// begin inline asm
	atom.global.exch.b32 %r459, [%rd512], %r460;
	// end inline asm
	// begin inline asm
	ld.volatile.global.u32 %r461, [%rd512];
	// end inline asm
	add.s32 	%r463, %r461, 1;
	// begin inline asm
	atom.global.exch.b32 %r462, [%rd512], %r463;
	// end inline asm
	// begin inline asm
	ld.volatile.global.u32 %r464, [%rd512];
	// end inline asm
	add.s32 	%r466, %r464, 1;
	// begin inline asm
	atom.global.exch.b32 %r465, [%rd512], %r466;
	// end inline asm
	// begin inline asm
	ld.volatile.global.u32 %r467, [%rd512];
	// end inline asm
	add.s32 	%r469, %r467, 1;
	// begin inline asm
	atom.global.exch.b32 %r468, [%rd512], %r469;
	// end inline asm
	// begin inline asm
	ld.volatile.global.u32 %r470, [%rd512];
	// end inline asm
	add.s32 	%r472, %r470, 1;
	// begin inline asm
	atom.global.exch.b32 %r471, [%rd512], %r472;
	// end inline asm
	// begin inline asm
	ld.volatile.global.u32 %r473, [%rd512];
	// end inline asm
	add.s32 	%r475, %r473, 1;
	// begin inline asm
	atom.global.exch.b32 %r474, [%rd512], %r475;
	// end inline asm
	// begin inline asm
	ld.volatile.global.u32 %r476, [%rd512];
	// end inline asm
	add.s32 	%r478, %r476, 1;
	// begin inline asm
	atom.global.exch.b32 %r477, [%rd512], %r478;
	// end inline asm
	// begin inline asm
	ld.volatile.global.u32 %r479, [%rd512];
	// end inline asm
	add.s32 	%r481, %r479, 1;
	// begin inline asm
	atom.global.exch.b32 %r480, [%rd512], %r481;
	// end inline asm
	// begin inline asm
	ld.volatile.global.u32 %r482, [%rd512];
	// end inline asm
	add.s32 	%r484, %r482, 1;
	// begin inline asm
	atom.global.exch.b32 %r483, [%rd512], %r484;
	// end inline asm
	// begin inline asm
	ld.volatile.global.u32 %r485, [%rd512];
	// end inline asm
	add.s32 	%r487, %r485, 1;
	// begin inline asm
	atom.global.exch.b32 %r486, [%rd512], %r487;
	// end inline asm
	// begin inline asm
	ld.volatile.global.u32 %r488, [%rd512];
	// end inline asm
	add.s32 	%r490, %r488, 1;
	// begin inline asm
	atom.global.exch.b32 %r489, [%rd512], %r490;
	// end inline asm
	// begin inline asm
	ld.volatile.global.u32 %r491, [%rd512];
	// end inline asm
	add.s32 	%r493, %r491, 1;
	// begin inline asm
	atom.global.exch.b32 %r492, [%rd512], %r493;
	// end inline asm
	// begin inline asm
	ld.volatile.global.u32 %r494, [%rd512];
	// end inline asm
	add.s32 	%r496, %r494, 1;
	// begin inline asm
	atom.global.exch.b32 %r495, [%rd512], %r496;
	// end inline asm
	// begin inline asm
	ld.volatile.global.u32 %r497, [%rd512];
	// end inline asm
	add.s32 	%r499, %r497, 1;
	// begin inline asm
	atom.global.exch.b32 %r498, [%rd512], %r499;
	// end inline asm
	// begin inline asm
	ld.volatile.global.u32 %r500, [%rd512];
	// end inline asm
	add.s32 	%r502, %r500, 1;
	// begin inline asm
	atom.global.exch.b32 %r501, [%rd512], %r502;
	// end inline asm
	// begin inline asm
	ld.volatile.global.u32 %r503, [%rd512];
	// end inline asm
	add.s32 	%r505, %r503, 1;
	// begin inline asm
	atom.global.exch.b32 %r504, [%rd512], %r505;
	// end inline asm
	// begin inline asm
	ld.volatile.global.u32 %r506, [%rd512];
	// end inline asm
	add.s32 	%r508, %r506, 1;
	// begin inline asm
	atom.global.exch.b32 %r507, [%rd512], %r508;
	// end inline asm
	// begin inline asm
	ld.volatile.global.u32 %r509, [%rd512];
	// end inline asm
	add.s32 	%r511, %r509, 1;
	// begin inline asm
	atom.global.exch.b32 %r510, [%rd512], %r511;
	// end inline asm
	// begin inline asm
	ld.volatile.global.u32 %r512, [%rd512];
	// end inline asm
	add.s32 	%r514, %r512, 1;
	// begin inline asm
	atom.global.exch.b32 %r513, [%rd512], %r514;
	// end inline asm
	// begin inline asm
	ld.volatile.global.u32 %r515, [%rd512];
	// end inline asm
	add.s32 	%r517, %r515, 1;
	// begin inline asm
	atom.global.exch.b32 %r516, [%rd512], %r517;
	// end inline asm
	// begin inline asm
	ld.volatile.global.u32 %r518, [%rd512];
	// end inline asm
	add.s32 	%r520, %r518, 1;
	// begin inline asm
	atom.global.exch.b32 %r519, [%rd512], %r520;
	// end inline asm
	// begin inline asm
	ld.volatile.global.u32 %r521, [%rd512];
	// end inline asm
	add.s32 	%r523, %r521, 1;
	// begin inline asm
	atom.global.exch.b32 %r522, [%rd512], %r523;
	// end inline asm
	// begin inline asm
	ld.volatile.global.u32 %r524, [%rd512];
	// end inline asm
	add.s32 	%r526, %r524, 1;
	// begin inline asm
	atom.global.exch.b32 %r525, [%rd512], %r526;
	// end inline asm
	// begin inline asm
	ld.volatile.global.u32 %r527, [%rd512];
	// end inline asm
	add.s32 	%r529, %r527, 1;
	// begin inline asm
	atom.global.exch.b32 %r528, [%rd512], %r529;
	// end inline asm
	// begin inline asm
	ld.volatile.global.u32 %r530, [%rd512];
	// end inline asm
	add.s32 	%r532, %r530, 1;
	// begin inline asm
	atom.global.exch.b32 %r531, [%rd512], %r532;
	// end inline asm
	// begin inline asm
	ld.volatile.global.u32 %r533, [%rd512];
	// end inline asm
	add.s32 	%r535, %r533, 1;
	// begin inline asm
	atom.global.exch.b32 %r534, [%rd512], %r535;
	// end inline asm
	// begin inline asm
	ld.volatile.global.u32 %r536, [%rd512];
	// end inline asm
	add.s32 	%r538, %r536, 1;
	// begin inline asm
	atom.global.exch.b32 %r537, [%rd512], %r538;
	// end inline asm
	// begin inline asm
	ld.volatile.global.u32 %r539, [%rd512];
	// end inline asm
	add.s32 	%r541, %r539, 1;
	// begin inline asm
	atom.global.exch.b32 %r540, [%rd512], %r541;
	// end inline asm
	// begin inline asm
	ld.volatile.global.u32 %r542, [%rd512];
	// end inline asm
	add.s32 	%r544, %r542, 1;
	// begin inline asm
	atom.global.exch.b32 %r543, [%rd512], %r544;
	// end inline asm
	// begin inline asm
	ld.volatile.global.u32 %r545, [%rd512];
	// end inline asm
	add.s32 	%r547, %r545, 1;
	// begin inline asm
	atom.global.exch.b32 %r546, [%rd512], %r547;
	// end inline asm
	// begin inline asm
	ld.volatile.global.u32 %r548, [%rd512];
	// end inline asm
	add.s32 	%r550, %r548, 1;
	// begin inline asm
	atom.global.exch.b32 %r549, [%rd512], %r550;
	// end inline asm
	// begin inline asm
	ld.volatile.global.u32 %r551, [%rd512];
	// end inline asm
	add.s32 	%r553, %r551, 1;
	// begin inline asm
	atom.global.exch.b32 %r552, [%rd512], %r553;
	// end inline asm
	// begin inline asm
	ld.volatile.global.u32 %r554, [%rd512];
	// end inline asm
	add.s32 	%r556, %r554, 1;
	// begin inline asm
	atom.global.exch.b32 %r555, [%rd512], %r556;
	// end inline asm
	// begin inline asm
	ld.volatile.global.u32 %r557, [%rd512];
	// end inline asm
	add.s32 	%r559, %r557, 1;
	// begin inline asm
	atom.global.exch.b32 %r558, [%rd512], %r559;
	// end inline asm
	// begin inline asm
	ld.volatile.global.u32 %r560, [%rd512];
	// end inline asm
	add.s32 	%r562, %r560, 1;
	// begin inline asm
	atom.global.exch.b32 %r561, [%rd512], %r562;
	// end inline asm
	// begin inline asm
	ld.volatile.global.u32 %r563, [%rd512];
	// end inline asm
	add.s32 	%r565, %r563, 1;
	// begin inline asm
	atom.global.exch.b32 %r564, [%rd512], %r565;
	// end inline asm
	// begin inline asm
	ld.volatile.global.u32 %r566, [%rd512];
	// end inline asm
	add.s32 	%r568, %r566, 1;
	// begin inline asm
	atom.global.exch.b32 %r567, [%rd512], %r568;
	// end inline asm
	// begin inline asm
	ld.volatile.global.u32 %r569, [%rd512];
	// end inline asm
	add.s32 	%r571, %r569, 1;
	// begin inline asm
	atom.global.exch.b32 %r570, [%rd512], %r571;
	// end inline asm
	// begin inline asm
	ld.volatile.global.u32 %r572, [%rd512];
	// end inline asm
	add.s32 	%r574, %r572, 1;
	// begin inline asm
	atom.global.exch.b32 %r573, [%rd512], %r574;
	// end inline asm
	// begin inline asm
	ld.volatile.global.u32 %r575, [%rd512];
	// end inline asm
	add.s32 	%r577, %r575, 1;
	// begin inline asm
	atom.global.exch.b32 %r576, [%rd512], %r577;
	// end inline asm
	// begin inline asm
	ld.volatile.global.u32 %r578, [%rd512];
	// end inline asm
	add.s32 	%r580, %r578, 1;
	// begin inline asm
	atom.global.exch.b32 %r579, [%rd512], %r580;
	// end inline asm
	// begin inline asm
	ld.volatile.global.u32 %r581, [%rd512];
	// end inline asm
	add.s32 	%r583, %r581, 1;
	// begin inline asm
	atom.global.exch.b32 %r582, [%rd512], %r583;
	// end inline asm
	// begin inline asm
	ld.volatile.global.u32 %r584, [%rd512];
	// end inline asm
	add.s32 	%r586, %r584, 1;
	// begin inline asm
	atom.global.exch.b32 %r585, [%rd512], %r586;
	// end inline asm
	// begin inline asm
	ld.volatile.global.u32 %r587, [%rd512];
	// end inline asm
	add.s32 	%r589, %r587, 1;
	// begin inline asm
	atom.global.exch.b32 %r588, [%rd512], %r589;
	// end inline asm
	// begin inline asm
	ld.volatile.global.u32 %r590, [%rd512];
	// end inline asm
	add.s32 	%r592, %r590, 1;
	// begin inline asm
	atom.global.exch.b32 %r591, [%rd512], %r592;
	// end inline asm
	// begin inline asm
	ld.volatile.global.u32 %r593, [%rd512];
	// end inline asm
	add.s32 	%r595, %r593, 1;
	// begin inline asm
	atom.global.exch.b32 %r594, [%rd512], %r595;
	// end inline asm
	// begin inline asm
	ld.volatile.global.u32 %r596, [%rd512];
	// end inline asm
	add.s32 	%r598, %r596, 1;
	// begin inline asm
	atom.global.exch.b32 %r597, [%rd512], %r598;
	// end inline asm
	// begin inline asm
	ld.volatile.global.u32 %r599, [%rd512];
	// end inline asm
	add.s32 	%r601, %r599, 1;
	// begin inline asm
	atom.global.exch.b32 %r600, [%rd512], %r601;
	// end inline asm
	// begin inline asm
	ld.volatile.global.u32 %r602, [%rd512];
	// end inline asm
	add.s32 	%r604, %r602, 1;
	// begin inline asm
	atom.global.exch.b32 %r603, [%rd512], %r604;
	// end inline asm
	// begin inline asm
	ld.volatile.global.u32 %r605, [%rd512];
	// end inline asm
	add.s32 	%r607, %r605, 1;
	// begin inline asm
	atom.global.exch.b32 %r606, [%rd512], %r607;
	// end inline asm
	// begin inline asm
	ld.volatile.global.u32 %r608, [%rd512];
	// end inline asm
	add.s32 	%r610, %r608, 1;
	// begin inline asm
	atom.global.exch.b32 %r609, [%rd512], %r610;
	// end inline asm
	// begin inline asm
	ld.volatile.global.u32 %r611, [%rd512];
	// end inline asm
	add.s32 	%r613, %r611, 1;
	// begin inline asm
	atom.global.exch.b32 %r612, [%rd512], %r613;
	// end inline asm
	// begin inline asm
	ld.volatile.global.u32 %r614, [%rd512];
	// end inline asm
	add.s32 	%r616, %r614, 1;
	// begin inline asm
	atom.global.exch.b32 %r615, [%rd512], %r616;
	// end inline asm
	// begin inline asm
	ld.volatile.global.u32 %r617, [%rd512];
	// end inline asm
	add.s32 	%r619, %r617, 1;
	// begin inline asm
	atom.global.exch.b32 %r618, [%rd512], %r619;
	// end inline asm
	// begin inline asm
	ld.volatile.global.u32 %r620, [%rd512];
	// end inline asm
	add.s32 	%r622, %r620, 1;
	// begin inline asm
	atom.global.exch.b32 %r621, [%rd512], %r622;
	// end inline asm
	// begin inline asm
	ld.volatile.global.u32 %r623, [%rd512];
	// end inline asm
	add.s32 	%r625, %r623, 1;
	// begin inline asm
	atom.global.exch.b32 %r624, [%rd512], %r625;
	// end inline asm
	// begin inline asm
	ld.volatile.global.u32 %r626, [%rd512];
	// end inline asm
	add.s32 	%r628, %r626, 1;
	// begin inline asm
	atom.global.exch.b32 %r627, [%rd512], %r628;
	// end inline asm
	// begin inline asm
	ld.volatile.global.u32 %r629, [%rd512];
	// end inline asm
	add.s32 	%r631, %r629, 1;
	// begin inline asm
	atom.global.exch.b32 %r630, [%rd512], %r631;
	// end inline asm
	// begin inline asm
	ld.volatile.global.u32 %r632, [%rd512];
	// end inline asm
	add.s32 	%r634, %r632, 1;
	// begin inline asm
	atom.global.exch.b32 %r633, [%rd512], %r634;
	// end inline asm
	// begin inline asm
	ld.volatile.global.u32 %r635, [%rd512];
	// end inline asm
	add.s32 	%r637, %r635, 1;
	// begin inline asm
	atom.global.exch.b32 %r636, [%rd512], %r637;
	// end inline asm
	// begin inline asm
	ld.volatile.global.u32 %r638, [%rd512];
	// end inline asm
	add.s32 	%r640, %r638, 1;
	// begin inline asm
	atom.global.exch.b32 %r639, [%rd512], %r640;
	// end inline asm
	// begin inline asm
	ld.volatile.global.u32 %r641, [%rd512];
	// end inline asm
	add.s32 	%r643, %r641, 1;
	// begin inline asm
	atom.global.exch.b32 %r642, [%rd512], %r643;
	// end inline asm
	// begin inline asm
	ld.volatile.global.u32 %r644, [%rd512];
	// end inline asm
	add.s32 	%r646, %r644, 1;
	// begin inline asm
	atom.global.exch.b32 %r645, [%rd512], %r646;
	// end inline asm
	// begin inline asm
	ld.volatile.global.u32 %r647, [%rd512];
	// end inline asm
	add.s32 	%r649, %r647, 1;
	// begin inline asm
	atom.global.exch.b32 %r648, [%rd512], %r649;
	// end inline asm
	// begin inline asm
	ld.volatile.global.u32 %r650, [%rd512];
	// end inline asm
	add.s32 	%r652, %r650, 1;
	// begin inline asm
	atom.global.exch.b32 %r651, [%rd512], %r652;
	// end inline asm
	// begin inline asm
	ld.volatile.global.u32 %r653, [%rd512];
	// end inline asm
	add.s32 	%r655, %r653, 1;
	// begin inline asm
	atom.global.exch.b32 %r654, [%rd512], %r655;
	// end inline asm
	// begin inline asm
	ld.volatile.global.u32 %r656, [%rd512];
	// end inline asm
	add.s32 	%r658, %r656, 1;
	// begin inline asm
	atom.global.exch.b32 %r657, [%rd512], %r658;
	// end inline asm
	// begin inline asm
	ld.volatile.global.u32 %r659, [%rd512];
	// end inline asm
	add.s32 	%r661, %r659, 1;
	// begin inline asm
	atom.global.exch.b32 %r660, [%rd512], %r661;
	// end inline asm
	// begin inline asm
	ld.volatile.global.u32 %r662, [%rd512];
	// end inline asm
	add.s32 	%r664, %r662, 1;
	// begin inline asm
	atom.global.exch.b32 %r663, [%rd512], %r664;
	// end inline asm
	// begin inline asm
	ld.volatile.global.u32 %r665, [%rd512];
	// end inline asm
	add.s32 	%r667, %r665, 1;
	// begin inline asm
	atom.global.exch.b32 %r666, [%rd512], %r667;
	// end inline asm
	// begin inline asm
	ld.volatile.global.u32 %r668, [%rd512];
	// end inline asm
	add.s32 	%r670, %r668, 1;
	// begin inline asm
	atom.global.exch.b32 %r669, [%rd512], %r670;
	// end inline asm
	// begin inline asm
	ld.volatile.global.u32 %r671, [%rd512];
	// end inline asm
	add.s32 	%r673, %r671, 1;
	// begin inline asm
	atom.global.exch.b32 %r672, [%rd512], %r673;
	// end inline asm
	// begin inline asm
	ld.volatile.global.u32 %r674, [%rd512];
	// end inline asm
	add.s32 	%r676, %r674, 1;
	// begin inline asm
	atom.global.exch.b32 %r675, [%rd512], %r676;
	// end inline asm
	// begin inline asm
	ld.volatile.global.u32 %r677, [%rd512];
	// end inline asm
	add.s32 	%r679, %r677, 1;
	// begin inline asm
	atom.global.exch.b32 %r678, [%rd512], %r679;
	// end inline asm
	// begin inline asm
	ld.volatile.global.u32 %r680, [%rd512];
	// end inline asm
	add.s32 	%r682, %r680, 1;
	// begin inline asm
	atom.global.exch.b32 %r681, [%rd512], %r682;
	// end inline asm
	// begin inline asm
	ld.volatile.global.u32 %r683, [%rd512];
	// end inline asm
	add.s32 	%r685, %r683, 1;
	// begin inline asm
	atom.global.exch.b32 %r684, [%rd512], %r685;
	// end inline asm
	// begin inline asm
	ld.volatile.global.u32 %r686, [%rd512];
	// end inline asm
	add.s32 	%r688, %r686, 1;
	// begin inline asm
	atom.global.exch.b32 %r687, [%rd512], %r688;
	// end inline asm
	// begin inline asm
	ld.volatile.global.u32 %r689, [%rd512];
	// end inline asm
	add.s32 	%r691, %r689, 1;
	// begin inline asm
	atom.global.exch.b32 %r690, [%rd512], %r691;
	// end inline asm
	// begin inline asm
	ld.volatile.global.u32 %r692, [%rd512];
	// end inline asm
	add.s32 	%r694, %r692, 1;
	// begin inline asm
	atom.global.exch.b32 %r693, [%rd512], %r694;
	// end inline asm
	// begin inline asm
	ld.volatile.global.u32 %r695, [%rd512];
	// end inline asm
	add.s32 	%r697, %r695, 1;
	// begin inline asm
	atom.global.exch.b32 %r696, [%rd512], %r697;
	// end inline asm
	// begin inline asm
	ld.volatile.global.u32 %r698, [%rd512];
	// end inline asm
	add.s32 	%r700, %r698, 1;
	// begin inline asm
	atom.global.exch.b32 %r699, [%rd512], %r700;
	// end inline asm
	// begin inline asm
	ld.volatile.global.u32 %r701, [%rd512];
	// end inline asm
	add.s32 	%r703, %r701, 1;
	// begin inline asm
	atom.global.exch.b32 %r702, [%rd512], %r703;
	// end inline asm
	// begin inline asm
	ld.volatile.global.u32 %r704, [%rd512];
	// end inline asm
	add.s32 	%r706, %r704, 1;
	// begin inline asm
	atom.global.exch.b32 %r705, [%rd512], %r706;
	// end inline asm
	// begin inline asm
	ld.volatile.global.u32 %r707, [%rd512];
	// end inline asm
	add.s32 	%r709, %r707, 1;
	// begin inline asm
	atom.global.exch.b32 %r708, [%rd512], %r709;
	// end inline asm
	// begin inline asm
	ld.volatile.global.u32 %r710, [%rd512];
	// end inline asm
	add.s32 	%r712, %r710, 1;
	// begin inline asm
	atom.global.exch.b32 %r711, [%rd512], %r712;
	// end inline asm
	// begin inline asm
	ld.volatile.global.u32 %r713, [%rd512];
	// end inline asm
	add.s32 	%r715, %r713, 1;
	// begin inline asm
	atom.global.exch.b32 %r714, [%rd512], %r715;
	// end inline asm
	// begin inline asm
	ld.volatile.global.u32 %r716, [%rd512];
	// end inline asm
	add.s32 	%r718, %r716, 1;
	// begin inline asm
	atom.global.exch.b32 %r717, [%rd512], %r718;
	// end inline asm
	// begin inline asm
	ld.volatile.global.u32 %r719, [%rd512];
	// end inline asm
	add.s32 	%r721, %r719, 1;
	// begin inline asm
	atom.global.exch.b32 %r720, [%rd512], %r721;
	// end inline asm
	// begin inline asm
	ld.volatile.global.u32 %r722, [%rd512];
	// end inline asm
	add.s32 	%r724, %r722, 1;
	// begin inline asm
	atom.global.exch.b32 %r723, [%rd512], %r724;
	// end inline asm
	// begin inline asm
	ld.volatile.global.u32 %r725, [%rd512];
	// end inline asm
	add.s32 	%r727, %r725, 1;
	// begin inline asm
	atom.global.exch.b32 %r726, [%rd512], %r727;
	// end inline asm
	// begin inline asm
	ld.volatile.global.u32 %r728, [%rd512];
	// end inline asm
	add.s32 	%r730, %r728, 1;
	// begin inline asm
	atom.global.exch.b32 %r729, [%rd512], %r730;
	// end inline asm
	// begin inline asm
	ld.volatile.global.u32 %r731, [%rd512];
	// end inline asm
	add.s32 	%r733, %r731, 1;
	// begin inline asm
	atom.global.exch.b32 %r732, [%rd512], %r733;
	// end inline asm
	// begin inline asm
	ld.volatile.global.u32 %r734, [%rd512];
	// end inline asm
	add.s32 	%r736, %r734, 1;
	// begin inline asm
	atom.global.exch.b32 %r735, [%rd512], %r736;
	// end inline asm
	// begin inline asm
	ld.volatile.global.u32 %r737, [%rd512];
	// end inline asm
	add.s32 	%r739, %r737, 1;
	// begin inline asm
	atom.global.exch.b32 %r738, [%rd512], %r739;
	// end inline asm
	// begin inline asm
	ld.volatile.global.u32 %r740, [%rd512];
	// end inline asm
	add.s32 	%r742, %r740, 1;
	// begin inline asm
	atom.global.exch.b32 %r741, [%rd512], %r742;
	// end inline asm
	// begin inline asm
	ld.volatile.global.u32 %r743, [%rd512];
	// end inline asm
	add.s32 	%r745, %r743, 1;
	// begin inline asm
	atom.global.exch.b32 %r744, [%rd512], %r745;
	// end inline asm
	// begin inline asm
	ld.volatile.global.u32 %r746, [%rd512];
	// end inline asm
	add.s32 	%r748, %r746, 1;
	// begin inline asm
	atom.global.exch.b32 %r747, [%rd512], %r748;
	// end inline asm
	// begin inline asm
	ld.volatile.global.u32 %r749, [%rd512];
	// end inline asm
	add.s32 	%r751, %r749, 1;
	// begin inline asm
	atom.global.exch.b32 %r750, [%rd512], %r751;
	// end inline asm
	// begin inline asm
	ld.volatile.global.u32 %r752, [%rd512];
	// end inline asm
	add.s32 	%r754, %r752, 1;
	// begin inline asm
	atom.global.exch.b32 %r753, [%rd512], %r754;
	// end inline asm
	// begin inline asm
	ld.volatile.global.u32 %r755, [%rd512];
	// end inline asm
	add.s32 	%r757, %r755, 1;
	// begin inline asm
	atom.global.exch.b32 %r756, [%rd512], %r757;
	// end inline asm
	// begin inline asm
	ld.volatile.global.u32 %r758, [%rd512];
	// end inline asm
	add.s32 	%r760, %r758, 1;
	// begin inline asm
	atom.global.exch.b32 %r759, [%rd512], %r760;
	// end inline asm
	// begin inline asm
	ld.volatile.global.u32 %r761, [%rd512];
	// end inline asm
	add.s32 	%r763, %r761, 1;
	// begin inline asm
	atom.global.exch.b32 %r762, [%rd512], %r763;
	// end inline asm
	// begin inline asm
	ld.volatile.global.u32 %r764, [%rd512];
	// end inline asm
	add.s32 	%r766, %r764, 1;
	// begin inline asm
	atom.global.exch.b32 %r765, [%rd512], %r766;
	// end inline asm
	// begin inline asm
	ld.volatile.global.u32 %r767, [%rd512];
	// end inline asm
	add.s32 	%r769, %r767, 1;
	// begin inline asm
	atom.global.exch.b32 %r768, [%rd512], %r769;
	// end inline asm
$L__BB86_2:
	ret;

}
	// .globl	_Z4testIL_Z15load_atomic_addPKjEL_Z14store_volatilePjjELi256E14strided_accessILj1024ELj16EE11lower_lanesILj16EEEvv
.visible .entry _Z4testIL_Z15load_atomic_addPKjEL_Z14store_volatilePjjELi256E14strided_accessILj1024ELj16EE11lower_lanesILj16EEEvv()
{
	.reg .pred 	%p<2>;
	.reg .b32 	%r<519>;
	.reg .b64 	%rd<517>;

	// begin inline asm
	mov.u32 %r1, %laneid;
	// end inline asm
	setp.gt.u32 	%p1, %r1, 15;
	@%p1 bra 	$L__BB87_2;
	mov.u32 	%r514, %ctaid.x;
	mov.u32 	%r515, %ntid.x;
	mov.u32 	%r516, %tid.x;
	mad.lo.s32 	%r517, %r514, %r515, %r516;
	shl.b32 	%r518, %r517, 6;
	cvt.u64.u32 	%rd513, %r518;
	and.b64  	%rd514, %rd513, 4032;
	mov.u64 	%rd515, buffer;
	cvta.global.u64 	%rd516, %rd515;
	add.s64 	%rd512, %rd516, %rd514;
	// begin inline asm
	atom.global.add.u32 %r2, [%rd512], 0;
	// end inline asm
	add.s32 	%r3, %r2, 1;
	// begin inline asm
	st.volatile.global.u32 [%rd512], %r3;
	// end inline asm
	// begin inline asm
	atom.global.add.u32 %r4, [%rd512], 0;
	// end inline asm
	add.s32 	%r5, %r4, 1;
	// begin inline asm
	st.volatile.global.u32 [%rd512], %r5;
	// end inline asm
	// begin inline asm
	atom.global.add.u32 %r6, [%rd512], 0;
	// end inline asm
	add.s32 	%r7, %r6, 1;
	// begin inline asm
	st.volatile.global.u32 [%rd512], %r7;
	// end inline asm
	// begin inline asm
	atom.global.add.u32 %r8, [%rd512], 0;
	// end inline asm
	add.s32 	%r9, %r8, 1;
	// begin inline asm
	st.volatile.global.u32 [%rd512], %r9;
	// end inline asm
	// begin inline asm
	atom.global.add.u32 %r10, [%rd512], 0;
	// end inline asm
	add.s32 	%r11, %r10, 1;
	// begin inline asm
	st.volatile.global.u32 [%rd512], %r11;
	// end inline asm
	// begin inline asm
	atom.global.add.u32 %r12, [%rd512], 0;
	// end inline asm
	add.s32 	%r13, %r12, 1;
	// begin inline asm
	st.volatile.global.u32 [%rd512], %r13;
	// end inline asm
	// begin inline asm
	atom.global.add.u32 %r14, [%rd512], 0;
	// end inline asm
	add.s32 	%r15, %r14, 1;
	// begin inline asm
	st.volatile.global.u32 [%rd512], %r15;
	// end inline asm
	// begin inline asm
	atom.global.add.u32 %r16, [%rd512], 0;
	// end inline asm
	add.s32 	%r17, %r16, 1;
	// begin inline asm
	st.volatile.global.u32 [%rd512], %r17;
	// end inline asm
	// begin inline asm
	atom.global.add.u32 %r18, [%rd512], 0;
	// end inline asm
	add.s32 	%r19, %r18, 1;
	// begin inline asm
	st.volatile.global.u32 [%rd512], %r19;
	// end inline asm
	// begin inline asm
	atom.global.add.u32 %r20, [%rd512], 0;
	// end inline asm
	add.s32 	%r21, %r20, 1;
	// begin inline asm
	st.volatile.global.u32 [%rd512], %r21;
	// end inline asm
	// begin inline asm
	atom.global.add.u32 %r22, [%rd512], 0;
	// end inline asm
	add.s32 	%r23, %r22, 1;
	// begin inline asm
	st.volatile.global.u32 [%rd512], %r23;
	// end inline asm
	// begin inline asm
	atom.global.add.u32 %r24, [%rd512], 0;
	// end inline asm
	add.s32 	%r25, %r24, 1;
	// begin inline asm
	st.volatile.global.u32 [%rd512], %r25;
	// end inline asm
	// begin inline asm
	atom.global.add.u32 %r26, [%rd512], 0;
	// end inline asm
	add.s32 	%r27, %r26, 1;
	// begin inline asm
	st.volatile.global.u32 [%rd512], %r27;
	// end inline asm
	// begin inline asm
	atom.global.add.u32 %r28, [%rd512], 0;
	// end inline asm
	add.s32 	%r29, %r28, 1;
	// begin inline asm
	st.volatile.global.u32 [%rd512], %r29;
	// end inline asm
	// begin inline asm
	atom.global.add.u32 %r30, [%rd512], 0;
	// end inline asm
	add.s32 	%r31, %r30, 1;
	// begin inline asm
	st.volatile.global.u32 [%rd512], %r31;
	// end inline asm
	// begin inline asm
	atom.global.add.u32 %r32, [%rd512], 0;
	// end inline asm
	add.s32 	%r33, %r32, 1;
	// begin inline asm
	st.volatile.global.u32 [%rd512], %r33;
	// end inline asm
	// begin inline asm
	atom.global.add.u32 %r34, [%rd512], 0;
	// end inline asm
	add.s32 	%r35, %r34, 1;
	// begin inline asm
	st.volatile.global.u32 [%rd512], %r35;
	// end inline asm
	// begin inline asm
	atom.global.add.u32 %r36, [%rd512], 0;
	// end inline asm
	add.s32 	%r37, %r36, 1;
	// begin inline asm
	st.volatile.global.u32 [%rd512], %r37;
	// end inline asm
	// begin inline asm
	atom.global.add.u32 %r38, [%rd512], 0;
	// end inline asm
	add.s32 	%r39, %r38, 1;
	// begin inline asm
	st.volatile.global.u32 [%rd512], %r39;
	// end inline asm
	// begin inline asm
	atom.global.add.u32 %r40, [%rd512], 0;
	// end inline asm
	add.s32 	%r41, %r40, 1;
	// begin inline asm
	st.volatile.global.u32 [%rd512], %r41;
	// end inline asm
	// begin inline asm
	atom.global.add.u32 %r42, [%rd512], 0;
	// end inline asm
	add.s32 	%r43, %r42, 1;
	// begin inline asm
	st.volatile.global.u32 [%rd512], %r43;
	// end inline asm
	// begin inline asm
	atom.global.add.u32 %r44, [%rd512], 0;
	// end inline asm
	add.s32 	%r45, %r44, 1;
	// begin inline asm
	st.volatile.global.u32 [%rd512], %r45;
	// end inline asm
	// begin inline asm
	atom.global.add.u32 %r46, [%rd512], 0;
	// end inline asm
	add.s32 	%r47, %r46, 1;
	// begin inline asm
	st.volatile.global.u32 [%rd512], %r47;
	// end inline asm
	// begin inline asm
	atom.global.add.u32 %r48, [%rd512], 0;
	// end inline asm
	add.s32 	%r49, %r48, 1;
	// begin inline asm
	st.volatile.global.u32 [%rd512], %r49;
	// end inline asm
	// begin inline asm
	atom.global.add.u32 %r50, [%rd512], 0;
	// end inline asm
	add.s32 	%r51, %r50, 1;
	// begin inline asm
	st.volatile.global.u32 [%rd512], %r51;
	// end inline asm
	// begin inline asm
	atom.global.add.u32 %r52, [%rd512], 0;
	// end inline asm
	add.s32 	%r53, %r52, 1;
	// begin inline asm
	st.volatile.global.u32 [%rd512], %r53;
	// end inline asm
	// begin inline asm
	atom.global.add.u32 %r54, [%rd512], 0;
	// end inline asm
	add.s32 	%r55, %r54, 1;
	// begin inline asm
	st.volatile.global.u32 [%rd512], %r55;
	// end inline asm
	// begin inline asm
	atom.global.add.u32 %r56, [%rd512], 0;
	// end inline asm
	add.s32 	%r57, %r56, 1;
	// begin inline asm
	st.volatile.global.u32 [%rd512], %r57;
	// end inline asm
	// begin inline asm
	atom.global.add.u32 %r58, [%rd512], 0;
	// end inline asm
	add.s32 	%r59, %r58, 1;
	// begin inline asm
	st.volatile.global.u32 [%rd512], %r59;
	// end inline asm
	// begin inline asm
	atom.global.add.u32 %r60, [%rd512], 0;
	// end inline asm
	add.s32 	%r61, %r60, 1;
	// begin inline asm
	st.volatile.global.u32 [%rd512], %r61;
	// end inline asm
	// begin inline asm
	atom.global.add.u32 %r62, [%rd512], 0;
	// end inline asm
	add.s32 	%r63, %r62, 1;
	// begin inline asm
	st.volatile.global.u32 [%rd512], %r63;
	// end inline asm
	// begin inline asm
	atom.global.add.u32 %r64, [%rd512], 0;
	// end inline asm
	add.s32 	%r65, %r64, 1;
	// begin inline asm
	st.volatile.global.u32 [%rd512], %r65;
	// end inline asm
	// begin inline asm
	atom.global.add.u32 %r66, [%rd512], 0;
	// end inline asm
	add.s32 	%r67, %r66, 1;
	// begin inline asm
	st.volatile.global.u32 [%rd512], %r67;
	// end inline asm
	// begin inline asm
	atom.global.add.u32 %r68, [%rd512], 0;
	// end inline asm
	add.s32 	%r69, %r68, 1;
	// begin inline asm
	st.volatile.global.u32 [%rd512], %r69;
	// end inline asm
	// begin inline asm
	atom.global.add.u32 %r70, [%rd512], 0;
	// end inline asm
	add.s32 	%r71, %r70, 1;
	// begin inline asm
	st.volatile.global.u32 [%rd512], %r71;
	// end inline asm
	// begin inline asm
	atom.global.add.u32 %r72, [%rd512], 0;
	// end inline asm
	add.s32 	%r73, %r72, 1;
	// begin inline asm
	st.volatile.global.u32 [%rd512], %r73;
	// end inline asm
	// begin inline asm
	atom.global.add.u32 %r74, [%rd512], 0;
	// end inline asm
	add.s32 	%r75, %r74, 1;
	// begin inline asm
	st.volatile.global.u32 [%rd512], %r75;
	// end inline asm
	// begin inline asm
	atom.global.add.u32 %r76, [%rd512], 0;
	// end inline asm
	add.s32 	%r77, %r76, 1;
	// begin inline asm
	st.volatile.global.u32 [%rd512], %r77;
	// end inline asm
	// begin inline asm
	atom.global.add.u32 %r78, [%rd512], 0;
	// end inline asm
	add.s32 	%r79, %r78, 1;
	// begin inline asm
	st.volatile.global.u32 [%rd512], %r79;
	// end inline asm
	// begin inline asm
	atom.global.add.u32 %r80, [%rd512], 0;
	// end inline asm
	add.s32 	%r81, %r80, 1;
	// begin inline asm
	st.volatile.global.u32 [%rd512], %r81;
	// end inline asm
	// begin inline asm
	atom.global.add.u32 %r82, [%rd512], 0;
	// end inline asm
	add.s32 	%r83, %r82, 1;
	// begin inline asm
	st.volatile.global.u32 [%rd512], %r83;
	// end inline asm
	// begin inline asm
	atom.global.add.u32 %r84, [%rd512], 0;
	// end inline asm
	add.s32 	%r85, %r84, 1;
	// begin inline asm
	st.volatile.global.u32 [%rd512], %r85;
	// end inline asm
	// begin inline asm
	atom.global.add.u32 %r86, [%rd512], 0;
	// end inline asm
	add.s32 	%r87, %r86, 1;
	// begin inline asm
	st.volatile.global.u32 [%rd512], %r87;
	// end inline asm
	// begin inline asm
	atom.global.add.u32 %r88, [%rd512], 0;
	// end inline asm
	add.s32 	%r89, %r88, 1;
	// begin inline asm
	st.volatile.global.u32 [%rd512], %r89;
	// end inline asm
	// begin inline asm
	atom.global.add.u32 %r90, [%rd512], 0;
	// end inline asm
	add.s32 	%r91, %r90, 1;
	// begin inline asm
	st.volatile.global.u32 [%rd512], %r91;
	// end inline asm
	// begin inline asm
	atom.global.add.u32 %r92, [%rd512], 0;
	// end inline asm
	add.s32 	%r93, %r92, 1;
	// begin inline asm
	st.volatile.global.u32 [%rd512], %r93;
	// end inline asm
	// begin inline asm
	atom.global.add.u32 %r94, [%rd512], 0;
	// end inline asm
	add.s32 	%r95, %r94, 1;
	// begin inline asm
	st.volatile.global.u32 [%rd512], %r95;
	// end inline asm
	// begin inline asm
	atom.global.add.u32 %r96, [%rd512], 0;
	// end inline asm
	add.s32 	%r97, %r96, 1;
	// begin inline asm
	st.volatile.global.u32 [%rd512], %r97;
	// end inline asm
	// begin inline asm
	atom.global.add.u32 %r98, [%rd512], 0;
	// end inline asm
	add.s32 	%r99, %r98, 1;
	// begin inline asm
	st.volatile.global.u32 [%rd512], %r99;
	// end inline asm
	// begin inline asm
	atom.global.add.u32 %r100, [%rd512], 0;
	// end inline asm
	add.s32 	%r101, %r100, 1;
	// begin inline asm
	st.volatile.global.u32 [%rd512], %r101;
	// end inline asm
	// begin inline asm
	atom.global.add.u32 %r102, [%rd512], 0;
	// end inline asm
	add.s32 	%r103, %r102, 1;
	// begin inline asm
	st.volatile.global.u32 [%rd512], %r103;
	// end inline asm
	// begin inline asm
	atom.global.add.u32 %r104, [%rd512], 0;
	// end inline asm
	add.s32 	%r105, %r104, 1;
	// begin inline asm
	st.volatile.global.u32 [%rd512], %r105;
	// end inline asm
	// begin inline asm
	atom.global.add.u32 %r106, [%rd512], 0;
	// end inline asm
	add.s32 	%r107, %r106, 1;
	// begin inline asm
	st.volatile.global.u32 [%rd512], %r107;
	// end inline asm
	// begin inline asm
	atom.global.add.u32 %r108, [%rd512], 0;
	// end inline asm
	add.s32 	%r109, %r108, 1;
	// begin inline asm
	st.volatile.global.u32 [%rd512], %r109;
	// end inline asm
	// begin inline asm
	atom.global.add.u32 %r110, [%rd512], 0;
	// end inline asm
	add.s32 	%r111, %r110, 1;
	// begin inline asm
	st.volatile.global.u32 [%rd512], %r111;
	// end inline asm
	// begin inline asm
	atom.global.add.u32 %r112, [%rd512], 0;
	// end inline asm
	add.s32 	%r113, %r112, 1;
	// begin inline asm
	st.volatile.global.u32 [%rd512], %r113;
	// end inline asm
	// begin inline asm
	atom.global.add.u32 %r114, [%rd512], 0;
	// end inline asm
	add.s32 	%r115, %r114, 1;
	// begin inline asm
	st.volatile.global.u32 [%rd512], %r115;
	// end inline asm
	// begin inline asm
	atom.global.add.u32 %r116, [%rd512], 0;
	// end inline asm
	add.s32 	%r117, %r116, 1;
	// begin inline asm
	st.volatile.global.u32 [%rd512], %r117;
	// end inline asm
	// begin inline asm
	atom.global.add.u32 %r118, [%rd512], 0;
	// end inline asm
	add.s32 	%r119, %r118, 1;
	// begin inline asm
	st.volatile.global.u32 [%rd512], %r119;
	// end inline asm
	// begin inline asm
	atom.global.add.u32 %r120, [%rd512], 0;
	// end inline asm
	add.s32 	%r121, %r120, 1;
	// begin inline asm
	st.volatile.global.u32 [%rd512], %r121;
	// end inline asm
	// begin inline asm
	atom.global.add.u32 %r122, [%rd512], 0;
	// end inline asm
	add.s32 	%r123, %r122, 1;
	// begin inline asm
	st.volatile.global.u32 [%rd512], %r123;
	// end inline asm
	// begin inline asm
	atom.global.add.u32 %r124, [%rd512], 0;
	// end inline asm
	add.s32 	%r125, %r124, 1;
	// begin inline asm
	st.volatile.global.u32 [%rd512], %r125;
	// end inline asm
	// begin inline asm
	atom.global.add.u32 %r126, [%rd512], 0;
	// end inline asm
	add.s32 	%r127, %r126, 1;
	// begin inline asm
	st.volatile.global.u32 [%rd512], %r127;
	// end inline asm
	// begin inline asm
	atom.global.add.u32 %r128, [%rd512], 0;
	// end inline asm
	add.s32 	%r129, %r128, 1;
	// begin inline asm
	st.volatile.global.u32 [%rd512], %r129;
	// end inline asm
	// begin inline asm
	atom.global.add.u32 %r130, [%rd512], 0;
	// end inline asm
	add.s32 	%r131, %r130, 1;
	// begin inline asm
	st.volatile.global.u32 [%rd512], %r131;
	// end inline asm
	// begin inline asm
	atom.global.add.u32 %r132, [%rd512], 0;
	// end inline asm
	add.s32 	%r133, %r132, 1;
	// begin inline asm
	st.volatile.global.u32 [%rd512], %r133;
	// end inline asm
	// begin inline asm
	atom.global.add.u32 %r134, [%rd512], 0;
	// end inline asm
	add.s32 	%r135, %r134, 1;
	// begin inline asm
	st.volatile.global.u32 [%rd512], %r135;
	// end inline asm
	// begin inline asm
	atom.global.add.u32 %r136, [%rd512], 0;
	// end inline asm
	add.s32 	%r137, %r136, 1;
	// begin inline asm
	st.volatile.global.u32 [%rd512], %r137;
	// end inline asm
	// begin inline asm
	atom.global.add.u32 %r138, [%rd512], 0;
	// end inline asm
	add.s32 	%r139, %r138, 1;
	// begin inline asm
	st.volatile.global.u32 [%rd512], %r139;
	// end inline asm
	// begin inline asm
	atom.global.add.u32 %r140, [%rd512], 0;
	// end inline asm
	add.s32 	%r141, %r140, 1;
	// begin inline asm
	st.volatile.global.u32 [%rd512], %r141;
	// end inline asm
	// begin inline asm
	atom.global.add.u32 %r142, [%rd512], 0;
	// end inline asm
	add.s32 	%r143, %r142, 1;
	// begin inline asm
	st.volatile.global.u32 [%rd512], %r143;
	// end inline asm
	// begin inline asm
	atom.global.add.u32 %r144, [%rd512], 0;
	// end inline asm
	add.s32 	%r145, %r144, 1;
	// begin inline asm
	st.volatile.global.u32 [%rd512], %r145;
	// end inline asm
	// begin inline asm
	atom.global.add.u32 %r146, [%rd512], 0;
	// end inline asm
	add.s32 	%r147, %r146, 1;
	// begin inline asm
	st.volatile.global.u32 [%rd512], %r147;
	// end inline asm
	// begin inline asm
	atom.global.add.u32 %r148, [%rd512], 0;
	// end inline asm
	add.s32 	%r149, %r148, 1;
	// begin inline asm
	st.volatile.global.u32 [%rd512], %r149;
	// end inline asm
	// begin inline asm
	atom.global.add.u32 %r150, [%rd512], 0;
	// end inline asm
	add.s32 	%r151, %r150, 1;
	// begin inline asm
	st.volatile.global.u32 [%rd512], %r151;
	// end inline asm
	// begin inline asm
	atom.global.add.u32 %r152, [%rd512], 0;
	// end inline asm
	add.s32 	%r153, %r152, 1;
	// begin inline asm
	st.volatile.global.u32 [%rd512], %r153;
	// end inline asm
	// begin inline asm
	atom.global.add.u32 %r154, [%rd512], 0;
	// end inline asm
	add.s32 	%r155, %r154, 1;
	// begin inline asm
	st.volatile.global.u32 [%rd512], %r155;
	// end inline asm
	// begin inline asm
	atom.global.add.u32 %r156, [%rd512], 0;
	// end inline asm
	add.s32 	%r157, %r156, 1;
	// begin inline asm
	st.volatile.global.u32 [%rd512], %r157;
	// end inline asm
	// begin inline asm
	atom.global.add.u32 %r158, [%rd512], 0;
	// end inline asm
	add.s32 	%r159, %r158, 1;
	// begin inline asm
	st.volatile.global.u32 [%rd512], %r159;
	// end inline asm
	// begin inline asm
	atom.global.add.u32 %r160, [%rd512], 0;
	// end inline asm
	add.s32 	%r161, %r160, 1;
	// begin inline asm
	st.volatile.global.u32 [%rd512], %r161;
	// end inline asm
	// begin inline asm
	atom.global.add.u32 %r162, [%rd512], 0;
	// end inline asm
	add.s32 	%r163, %r162, 1;
	// begin inline asm
	st.volatile.global.u32 [%rd512], %r163;
	// end inline asm
	// begin inline asm
	atom.global.add.u32 %r164, [%rd512], 0;
	// end inline asm
	add.s32 	%r165, %r164, 1;
	// begin inline asm
	st.volatile.global.u32 [%rd512], %r165;
	// end inline asm
	// begin inline asm
	atom.global.add.u32 %r166, [%rd512], 0;
	// end inline asm
	add.s32 	%r167, %r166, 1;
	// begin inline asm
	st.volatile.global.u32 [%rd512], %r167;
	// end inline asm
	// begin inline asm
	atom.global.add.u32 %r168, [%rd512], 0;
	// end inline asm
	add.s32 	%r169, %r168, 1;
	// begin inline asm
	st.volatile.global.u32 [%rd512], %r169;
	// end inline asm
	// begin inline asm
	atom.global.add.u32 %r170, [%rd512], 0;
	// end inline asm
	add.s32 	%r171, %r170, 1;
	// begin inline asm
	st.volatile.global.u32 [%rd512], %r171;
	// end inline asm
	// begin inline asm
	atom.global.add.u32 %r172, [%rd512], 0;
	// end inline asm
	add.s32 	%r173, %r172, 1;
	// begin inline asm
	st.volatile.global.u32 [%rd512], %r173;
	// end inline asm
	// begin inline asm
	atom.global.add.u32 %r174, [%rd512], 0;
	// end inline asm
	add.s32 	%r175, %r174, 1;
	// begin inline asm
	st.volatile.global.u32 [%rd512], %r175;
	// end inline asm
	// begin inline asm
	atom.global.add.u32 %r176, [%rd512], 0;
	// end inline asm
	add.s32 	%r177, %r176, 1;
	// begin inline asm
	st.volatile.global.u32 [%rd512], %r177;
	// end inline asm
	// begin inline asm
	atom.global.add.u32 %r178, [%rd512], 0;
	// end inline asm
	add.s32 	%r179, %r178, 1;
	// begin inline asm
	st.volatile.global.u32 [%rd512], %r179;
	// end inline asm
	// begin inline asm
	atom.global.add.u32 %r180, [%rd512], 0;
	// end inline asm
	add.s32 	%r181, %r180, 1;
	// begin inline asm
	st.volatile.global.u32 [%rd512], %r181;
	// end inline asm
	// begin inline asm
	atom.global.add.u32 %r182, [%rd512], 0;
	// end inline asm
	add.s32 	%r183, %r182, 1;
	// begin inline asm
	st.volatile.global.u32 [%rd512], %r183;
	// end inline asm
	// begin inline asm
	atom.global.add.u32 %r184, [%rd512], 0;
	// end inline asm
	add.s32 	%r185, %r184, 1;
	// begin inline asm
	st.volatile.global.u32 [%rd512], %r185;
	// end inline asm
	// begin inline asm
	atom.global.add.u32 %r186, [%rd512], 0;
	// end inline asm
	add.s32 	%r187, %r186, 1;
	// begin inline asm
	st.volatile.global.u32 [%rd512], %r187;
	// end inline asm
	// begin inline asm
	atom.global.add.u32 %r188, [%rd512], 0;
	// end inline asm
	add.s32 	%r189, %r188, 1;
	// begin inline asm
	st.volatile.global.u32 [%rd512], %r189;
	// end inline asm
	// begin inline asm
	atom.global.add.u32 %r190, [%rd512], 0;
	// end inline asm
	add.s32 	%r191, %r190, 1;
	// begin inline asm
	st.volatile.global.u32 [%rd512], %r191;
	// end inline asm
	// begin inline asm
	atom.global.add.u32 %r192, [%rd512], 0;
	// end inline asm
	add.s32 	%r193, %r192, 1;
	// begin inline asm
	st.volatile.global.u32 [%rd512], %r193;
	// end inline asm
	// begin inline asm
	atom.global.add.u32 %r194, [%rd512], 0;
	// end inline asm
	add.s32 	%r195, %r194, 1;
	// begin inline asm
	st.volatile.global.u32 [%rd512], %r195;
	// end inline asm
	// begin inline asm
	atom.global.add.u32 %r196, [%rd512], 0;
	// end inline asm
	add.s32 	%r197, %r196, 1;
	// begin inline asm
	st.volatile.global.u32 [%rd512], %r197;
	// end inline asm
	// begin inline asm
	atom.global.add.u32 %r198, [%rd512], 0;
	// end inline asm
	add.s32 	%r199, %r198, 1;
	// begin inline asm
	st.volatile.global.u32 [%rd512], %r199;
	// end inline asm
	// begin inline asm
	atom.global.add.u32 %r200, [%rd512], 0;
	// end inline asm
	add.s32 	%r201, %r200, 1;
	// begin inline asm
	st.volatile.global.u32 [%rd512], %r201;
	// end inline asm
	// begin inline asm
	atom.global.add.u32 %r202, [%rd512], 0;
	// end inline asm
	add.s32 	%r203, %r202, 1;
	// begin inline asm
	st.volatile.global.u32 [%rd512], %r203;
	// end inline asm
	// begin inline asm
	atom.global.add.u32 %r204, [%rd512], 0;
	// end inline asm
	add.s32 	%r205, %r204, 1;
	// begin inline asm
	st.volatile.global.u32 [%rd512], %r205;
	// end inline asm
	// begin inline asm
	atom.global.add.u32 %r206, [%rd512], 0;
	// end inline asm
	add.s32 	%r207, %r206, 1;
	// begin inline asm
	st.volatile.global.u32 [%rd512], %r207;
	// end inline asm
	// begin inline asm
	atom.global.add.u32 %r208, [%rd512], 0;
	// end inline asm
	add.s32 	%r209, %r208, 1;
	// begin inline asm
	st.volatile.global.u32 [%rd512], %r209;
	// end inline asm
	// begin inline asm
	atom.global.add.u32 %r210, [%rd512], 0;
	// end inline asm
	add.s32 	%r211, %r210, 1;
	// begin inline asm
	st.volatile.global.u32 [%rd512], %r211;
	// end inline asm
	// begin inline asm
	atom.global.add.u32 %r212, [%rd512], 0;
	// end inline asm
	add.s32 	%r213, %r212, 1;
	// begin inline asm
	st.volatile.global.u32 [%rd512], %r213;
	// end inline asm
	// begin inline asm
	atom.global.add.u32 %r214, [%rd512], 0;
	// end inline asm
	add.s32 	%r215, %r214, 1;
	// begin inline asm
	st.volatile.global.u32 [%rd512], %r215;
	// end inline asm
	// begin inline asm
	atom.global.add.u32 %r216, [%rd512], 0;
	// end inline asm
	add.s32 	%r217, %r216, 1;
	// begin inline asm
	st.volatile.global.u32 [%rd512], %r217;
	// end inline asm
	// begin inline asm
	atom.global.add.u32 %r218, [%rd512], 0;
	// end inline asm
	add.s32 	%r219, %r218, 1;
	// begin inline asm
	st.volatile.global.u32 [%rd512], %r219;
	// end inline asm
	// begin inline asm
	atom.global.add.u32 %r220, [%rd512], 0;
	// end inline asm
	add.s32 	%r221, %r220, 1;
	// begin inline asm
	st.volatile.global.u32 [%rd512], %r221;
	// end inline asm
	// begin inline asm
	atom.global.add.u32 %r222, [%rd512], 0;
	// end inline asm
	add.s32 	%r223, %r222, 1;
	// begin inline asm
	st.volatile.global.u32 [%rd512], %r223;
	// end inline asm
	// begin inline asm
	atom.global.add.u32 %r224, [%rd512], 0;
	// end inline asm
	add.s32 	%r225, %r224, 1;
	// begin inline asm
	st.volatile.global.u32 [%rd512], %r225;
	// end inline asm
	// begin inline asm
	atom.global.add.u32 %r226, [%rd512], 0;
	// end inline asm
	add.s32 	%r227, %r226, 1;
	// begin inline asm
	st.volatile.global.u32 [%rd512], %r227;
	// end inline asm
	// begin inline asm
	atom.global.add.u32 %r228, [%rd512], 0;
	// end inline asm
	add.s32 	%r229, %r228, 1;
	// begin inline asm
	st.volatile.global.u32 [%rd512], %r229;
	// end inline asm
	// begin inline asm
	atom.global.add.u32 %r230, [%rd512], 0;
	// end inline asm
	add.s32 	%r231, %r230, 1;
	// begin inline asm
	st.volatile.global.u32 [%rd512], %r231;
	// end inline asm
	// begin inline asm
	atom.global.add.u32 %r232, [%rd512], 0;
	// end inline asm
	add.s32 	%r233, %r232, 1;
	// begin inline asm
	st.volatile.global.u32 [%rd512], %r233;
	// end inline asm
	// begin inline asm
	atom.global.add.u32 %r234, [%rd512], 0;
	// end inline asm
	add.s32 	%r235, %r234, 1;
	// begin inline asm
	st.volatile.global.u32 [%rd512], %r235;
	// end inline asm
	// begin inline asm
	atom.global.add.u32 %r236, [%rd512], 0;
	// end inline asm
	add.s32 	%r237, %r236, 1;
	// begin inline asm
	st.volatile.global.u32 [%rd512], %r237;
	// end inline asm
	// begin inline asm
	atom.global.add.u32 %r238, [%rd512], 0;
	// end inline asm
	add.s32 	%r239, %r238, 1;
	// begin inline asm
	st.volatile.global.u32 [%rd512], %r239;
	// end inline asm
	// begin inline asm
	atom.global.add.u32 %r240, [%rd512], 0;
	// end inline asm
	add.s32 	%r241, %r240, 1;
	// begin inline asm
	st.volatile.global.u32 [%rd512], %r241;
	// end inline asm
	// begin inline asm
	atom.global.add.u32 %r242, [%rd512], 0;
	// end inline asm
	add.s32 	%r243, %r242, 1;
	// begin inline asm
	st.volatile.global.u32 [%rd512], %r243;
	// end inline asm
	// begin inline asm
	atom.global.add.u32 %r244, [%rd512], 0;
	// end inline asm
	add.s32 	%r245, %r244, 1;
	// begin inline asm
	st.volatile.global.u32 [%rd512], %r245;
	// end inline asm
	// begin inline asm
	atom.global.add.u32 %r246, [%rd512], 0;
	// end inline asm
	add.s32 	%r247, %r246, 1;
	// begin inline asm
	st.volatile.global.u32 [%rd512], %r247;
	// end inline asm
	// begin inline asm
	atom.global.add.u32 %r248, [%rd512], 0;
	// end inline asm
	add.s32 	%r249, %r248, 1;
	// begin inline asm
	st.volatile.global.u32 [%rd512], %r249;
	// end inline asm
	// begin inline asm
	atom.global.add.u32 %r250, [%rd512], 0;
	// end inline asm
	add.s32 	%r251, %r250, 1;
	// begin inline asm
	st.volatile.global.u32 [%rd512], %r251;
	// end inline asm
	// begin inline asm
	atom.global.add.u32 %r252, [%rd512], 0;
	// end inline asm
	add.s32 	%r253, %r252, 1;
	// begin inline asm
	st.volatile.global.u32 [%rd512], %r253;
	// end inline asm
	// begin inline asm
	atom.global.add.u32 %r254, [%rd512], 0;
	// end inline asm
	add.s32 	%r255, %r254, 1;
	// begin inline asm
	st.volatile.global.u32 [%rd512], %r255;
	// end inline asm
	// begin inline asm
	atom.global.add.u32 %r256, [%rd512], 0;
	// end inline asm
	add.s32 	%r257, %r256, 1;
	// begin inline asm
	st.volatile.global.u32 [%rd512], %r257;
	// end inline asm
	// begin inline asm
	atom.global.add.u32 %r258, [%rd512], 0;
	// end inline asm
	add.s32 	%r259, %r258, 1;
	// begin inline asm
	st.volatile.global.u32 [%rd512], %r259;
	// end inline asm
	// begin inline asm
	atom.global.add.u32 %r260, [%rd512], 0;
	// end inline asm
	add.s32 	%r261, %r260, 1;
	// begin inline asm
	st.volatile.global.u32 [%rd512], %r261;
	// end inline asm
	// begin inline asm
	atom.global.add.u32 %r262, [%rd512], 0;
	// end inline asm
	add.s32 	%r263, %r262, 1;
	// begin inline asm
	st.volatile.global.u32 [%rd512], %r263;
	// end inline asm
	// begin inline asm
	atom.global.add.u32 %r264, [%rd512], 0;
	// end inline asm
	add.s32 	%r265, %r264, 1;
	// begin inline asm
	st.volatile.global.u32 [%rd512], %r265;
	// end inline asm
	// begin inline asm
	atom.global.add.u32 %r266, [%rd512], 0;
	// end inline asm
	add.s32 	%r267, %r266, 1;
	// begin inline asm
	st.volatile.global.u32 [%rd512], %r267;
	// end inline asm
	// begin inline asm
	atom.global.add.u32 %r268, [%rd512], 0;
	// end inline asm
	add.s32 	%r269, %r268, 1;
	// begin inline asm
	st.volatile.global.u32 [%rd512], %r269;
	// end inline asm
	// begin inline asm
	atom.global.add.u32 %r270, [%rd512], 0;
	// end inline asm
	add.s32 	%r271, %r270, 1;
	// begin inline asm
	st.volatile.global.u32 [%rd512], %r271;
	// end inline asm
	// begin inline asm
	atom.global.add.u32 %r272, [%rd512], 0;
	// end inline asm
	add.s32 	%r273, %r272, 1;
	// begin inline asm
	st.volatile.global.u32 [%rd512], %r273;
	// end inline asm
	// begin inline asm
	atom.global.add.u32 %r274, [%rd512], 0;
	// end inline asm
	add.s32 	%r275, %r274, 1;
	// begin inline asm
	st.volatile.global.u32 [%rd512], %r275;
	// end inline asm
	// begin inline asm
	atom.global.add.u32 %r276, [%rd512], 0;
	// end inline asm
	add.s32 	%r277, %r276, 1;
	// begin inline asm
	st.volatile.global.u32 [%rd512], %r277;
	// end inline asm
	// begin inline asm
	atom.global.add.u32 %r278, [%rd512], 0;
	// end inline asm
	add.s32 	%r279, %r278, 1;
	// begin inline asm
	st.volatile.global.u32 [%rd512], %r279;
	// end inline asm
	// begin inline asm
	atom.global.add.u32 %r280, [%rd512], 0;
	// end inline asm
	add.s32 	%r281, %r280, 1;
	// begin inline asm
	st.volatile.global.u32 [%rd512], %r281;
	// end inline asm
	// begin inline asm
	atom.global.add.u32 %r282, [%rd512], 0;
	// end inline asm
	add.s32 	%r283, %r282, 1;
	// begin inline asm
	st.volatile.global.u32 [%rd512], %r283;
	// end inline asm
	// begin inline asm
	atom.global.add.u32 %r284, [%rd512], 0;
	// end inline asm
	add.s32 	%r285, %r284, 1;
	// begin inline asm
	st.volatile.global.u32 [%rd512], %r285;
	// end inline asm
	// begin inline asm
	atom.global.add.u32 %r286, [%rd512], 0;
	// end inline asm
	add.s32 	%r287, %r286, 1;
	// begin inline asm
	st.volatile.global.u32 [%rd512], %r287;
	// end inline asm
	// begin inline asm
	atom.global.add.u32 %r288, [%rd512], 0;
	// end inline asm
	add.s32 	%r289, %r288, 1;
	// begin inline asm
	st.volatile.global.u32 [%rd512], %r289;
	// end inline asm
	// begin inline asm
	atom.global.add.u32 %r290, [%rd512], 0;
	// end inline asm
	add.s32 	%r291, %r290, 1;
	// begin inline asm
	st.volatile.global.u32 [%rd512], %r291;
	// end inline asm
	// begin inline asm
	atom.global.add.u32 %r292, [%rd512], 0;
	// end inline asm
	add.s32 	%r293, %r292, 1;
	// begin inline asm
	st.volatile.global.u32 [%rd512], %r293;
	// end inline asm
	// begin inline asm
	atom.global.add.u32 %r294, [%rd512], 0;
	// end inline asm
	add.s32 	%r295, %r294, 1;
	// begin inline asm
	st.volatile.global.u32 [%rd512], %r295;
	// end inline asm
	// begin inline asm
	atom.global.add.u32 %r296, [%rd512], 0;
	// end inline asm
	add.s32 	%r297, %r296, 1;
	// begin inline asm
	st.volatile.global.u32 [%rd512], %r297;
	// end inline asm
	// begin inline asm
	atom.global.add.u32 %r298, [%rd512], 0;
	// end inline asm
	add.s32 	%r299, %r298, 1;
	// begin inline asm
	st.volatile.global.u32 [%rd512], %r299;
	// end inline asm
	// begin inline asm
	atom.global.add.u32 %r300, [%rd512], 0;
	// end inline asm
	add.s32 	%r301, %r300, 1;
	// begin inline asm
	st.volatile.global.u32 [%rd512], %r301;
	// end inline asm
	// begin inline asm
	atom.global.add.u32 %r302, [%rd512], 0;
	// end inline asm
	add.s32 	%r303, %r302, 1;
	// begin inline asm
	st.volatile.global.u32 [%rd512], %r303;
	// end inline asm
	// begin inline asm
	atom.global.add.u32 %r304, [%rd512], 0;
	// end inline asm
	add.s32 	%r305, %r304, 1;
	// begin inline asm
	st.volatile.global.u32 [%rd512], %r305;
	// end inline asm
	// begin inline asm
	atom.global.add.u32 %r306, [%rd512], 0;
	// end inline asm
	add.s32 	%r307, %r306, 1;
	// begin inline asm
	st.volatile.global.u32 [%rd512], %r307;
	// end inline asm
	// begin inline asm
	atom.global.add.u32 %r308, [%rd512], 0;
	// end inline asm
	add.s32 	%r309, %r308, 1;
	// begin inline asm
	st.volatile.global.u32 [%rd512], %r309;
	// end inline asm
	// begin inline asm
	atom.global.add.u32 %r310, [%rd512], 0;
	// end inline asm
	add.s32 	%r311, %r310, 1;
	// begin inline asm
	st.volatile.global.u32 [%rd512], %r311;
	// end inline asm
	// begin inline asm
	atom.global.add.u32 %r312, [%rd512], 0;
	// end inline asm
	add.s32 	%r313, %r312, 1;
	// begin inline asm
	st.volatile.global.u32 [%rd512], %r313;
	// end inline asm
	// begin inline asm
	atom.global.add.u32 %r314, [%rd512], 0;
	// end inline asm
	add.s32 	%r315, %r314, 1;
	// begin inline asm
	st.volatile.global.u32 [%rd512], %r315;
	// end inline asm
	// begin inline asm
	atom.global.add.u32 %r316, [%rd512], 0;
	// end inline asm
	add.s32 	%r317, %r316, 1;
	// begin inline asm
	st.volatile.global.u32 [%rd512], %r317;
	// end inline asm
	// begin inline asm
	atom.global.add.u32 %r318, [%rd512], 0;
	// end inline asm
	add.s32 	%r319, %r318, 1;
	// begin inline asm
	st.volatile.global.u32 [%rd512], %r319;
	// end inline asm
	// begin inline asm
	atom.global.add.u32 %r320, [%rd512], 0;
	// end inline asm
	add.s32 	%r321, %r320, 1;
	// begin inline asm
	st.volatile.global.u32 [%rd512], %r321;
	// end inline asm
	// begin inline asm
	atom.global.add.u32 %r322, [%rd512], 0;
	// end inline asm
	add.s32 	%r323, %r322, 1;
	// begin inline asm
	st.volatile.global.u32 [%rd512], %r323;
	// end inline asm
	// begin inline asm
	atom.global.add.u32 %r324, [%rd512], 0;
	// end inline asm
	add.s32 	%r325, %r324, 1;
	// begin inline asm
	st.volatile.global.u32 [%rd512], %r325;
	// end inline asm
	// begin inline asm
	atom.global.add.u32 %r326, [%rd512], 0;
	// end inline asm
	add.s32 	%r327, %r326, 1;
	// begin inline asm
	st.volatile.global.u32 [%rd512], %r327;
	// end inline asm
	// begin inline asm
	atom.global.add.u32 %r328, [%rd512], 0;
	// end inline asm
	add.s32 	%r329, %r328, 1;
	// begin inline asm
	st.volatile.global.u32 [%rd512], %r329;
	// end inline asm
	// begin inline asm
	atom.global.add.u32 %r330, [%rd512], 0;
	// end inline asm
	add.s32 	%r331, %r330, 1;
	// begin inline asm
	st.volatile.global.u32 [%rd512], %r331;
	// end inline asm
	// begin inline asm
	atom.global.add.u32 %r332, [%rd512], 0;
	// end inline asm
	add.s32 	%r333, %r332, 1;
	// begin inline asm
	st.volatile.global.u32 [%rd512], %r333;
	// end inline asm
	// begin inline asm
	atom.global.add.u32 %r334, [%rd512], 0;
	// end inline asm
	add.s32 	%r335, %r334, 1;
	// begin inline asm
	st.volatile.global.u32 [%rd512], %r335;
	// end inline asm
	// begin inline asm
	atom.global.add.u32 %r336, [%rd512], 0;
	// end inline asm
	add.s32 	%r337, %r336, 1;
	// begin inline asm
	st.volatile.global.u32 [%rd512], %r337;
	// end inline asm
	// begin inline asm
	atom.global.add.u32 %r338, [%rd512], 0;
	// end inline asm
	add.s32 	%r339, %r338, 1;
	// begin inline asm
	st.volatile.global.u32 [%rd512], %r339;
	// end inline asm
	// begin inline asm
	atom.global.add.u32 %r340, [%rd512], 0;
	// end inline asm
	add.s32 	%r341, %r340, 1;
	// begin inline asm
	st.volatile.global.u32 [%rd512], %r341;
	// end inline asm
	// begin inline asm
	atom.global.add.u32 %r342, [%rd512], 0;
	// end inline asm
	add.s32 	%r343, %r342, 1;
	// begin inline asm
	st.volatile.global.u32 [%rd512], %r343;
	// end inline asm
	// begin inline asm
	atom.global.add.u32 %r344, [%rd512], 0;
	// end inline asm
	add.s32 	%r345, %r344, 1;
	// begin inline asm
	st.volatile.global.u32 [%rd512], %r345;
	// end inline asm
	// begin inline asm
	atom.global.add.u32 %r346, [%rd512], 0;
	// end inline asm
	add.s32 	%r347, %r346, 1;
	// begin inline asm
	st.volatile.global.u32 [%rd512], %r347;
	// end inline asm
	// begin inline asm
	atom.global.add.u32 %r348, [%rd512], 0;
	// end inline asm
	add.s32 	%r349, %r348, 1;
	// begin inline asm
	st.volatile.global.u32 [%rd512], %r349;
	// end inline asm
	// begin inline asm
	atom.global.add.u32 %r350, [%rd512], 0;
	// end inline asm
	add.s32 	%r351, %r350, 1;
	// begin inline asm
	st.volatile.global.u32 [%rd512], %r351;
	// end inline asm
	// begin inline asm
	atom.global.add.u32 %r352, [%rd512], 0;
	// end inline asm
	add.s32 	%r353, %r352, 1;
	// begin inline asm
	st.volatile.global.u32 [%rd512], %r353;
	// end inline asm
	// begin inline asm
	atom.global.add.u32 %r354, [%rd512], 0;
	// end inline asm
	add.s32 	%r355, %r354, 1;
	// begin inline asm
	st.volatile.global.u32 [%rd512], %r355;
	// end inline asm
	// begin inline asm
	atom.global.add.u32 %r356, [%rd512], 0;
	// end inline asm
	add.s32 	%r357, %r356, 1;
	// begin inline asm
	st.volatile.global.u32 [%rd512], %r357;
	// end inline asm
	// begin inline asm
	atom.global.add.u32 %r358, [%rd512], 0;
	// end inline asm
	add.s32 	%r359, %r358, 1;
	// begin inline asm
	st.volatile.global.u32 [%rd512], %r359;
	// end inline asm
	// begin inline asm
	atom.global.add.u32 %r360, [%rd512], 0;
	// end inline asm
	add.s32 	%r361, %r360, 1;
	// begin inline asm
	st.volatile.global.u32 [%rd512], %r361;
	// end inline asm
	// begin inline asm
	atom.global.add.u32 %r362, [%rd512], 0;
	// end inline asm
	add.s32 	%r363, %r362, 1;
	// begin inline asm
	st.volatile.global.u32 [%rd512], %r363;
	// end inline asm
	// begin inline asm
	atom.global.add.u32 %r364, [%rd512], 0;
	// end inline asm
	add.s32 	%r365, %r364, 1;
	// begin inline asm
	st.volatile.global.u32 [%rd512], %r365;
	// end inline asm
	// begin inline asm
	atom.global.add.u32 %r366, [%rd512], 0;
	// end inline asm
	add.s32 	%r367, %r366, 1;
	// begin inline asm
	st.volatile.global.u32 [%rd512], %r367;
	// end inline asm
	// begin inline asm
	atom.global.add.u32 %r368, [%rd512], 0;
	// end inline asm
	add.s32 	%r369, %r368, 1;
	// begin inline asm
	st.volatile.global.u32 [%rd512], %r369;
	// end inline asm
	// begin inline asm
	atom.global.add.u32 %r370, [%rd512], 0;
	// end inline asm
	add.s32 	%r371, %r370, 1;
	// begin inline asm
	st.volatile.global.u32 [%rd512], %r371;
	// end inline asm
	// begin inline asm
	atom.global.add.u32 %r372, [%rd512], 0;
	// end inline asm
	add.s32 	%r373, %r372, 1;
	// begin inline asm
	st.volatile.global.u32 [%rd512], %r373;
	// end inline asm
	// begin inline asm
	atom.global.add.u32 %r374, [%rd512], 0;
	// end inline asm
	add.s32 	%r375, %r374, 1;
	// begin inline asm
	st.volatile.global.u32 [%rd512], %r375;
	// end inline asm
	// begin inline asm
	atom.global.add.u32 %r376, [%rd512], 0;
	// end inline asm
	add.s32 	%r377, %r376, 1;
	// begin inline asm
	st.volatile.global.u32 [%rd512], %r377;
	// end inline asm
	// begin inline asm
	atom.global.add.u32 %r378, [%rd512], 0;
	// end inline asm
	add.s32 	%r379, %r378, 1;
	// begin inline asm
	st.volatile.global.u32 [%rd512], %r379;
	// end inline asm
	// begin inline asm
	atom.global.add.u32 %r380, [%rd512], 0;
	// end inline asm
	add.s32 	%r381, %r380, 1;
	// begin inline asm
	st.volatile.global.u32 [%rd512], %r381;
	// end inline asm
	// begin inline asm
	atom.global.add.u32 %r382, [%rd512], 0;
	// end inline asm
	add.s32 	%r383, %r382, 1;
	// begin inline asm
	st.volatile.global.u32 [%rd512], %r383;
	// end inline asm
	// begin inline asm
	atom.global.add.u32 %r384, [%rd512], 0;
	// end inline asm
	add.s32 	%r385, %r384, 1;
	// begin inline asm
	st.volatile.global.u32 [%rd512], %r385;
	// end inline asm
	// begin inline asm
	atom.global.add.u32 %r386, [%rd512], 0;
	// end inline asm
	add.s32 	%r387, %r386, 1;
	// begin inline asm
	st.volatile.global.u32 [%rd512], %r387;
	// end inline asm
	// begin inline asm
	atom.global.add.u32 %r388, [%rd512], 0;
	// end inline asm
	add.s32 	%r389, %r388, 1;
	// begin inline asm
	st.volatile.global.u32 [%rd512], %r389;
	// end inline asm
	// begin inline asm
	atom.global.add.u32 %r390, [%rd512], 0;
	// end inline asm
	add.s32 	%r391, %r390, 1;
	// begin inline asm
	st.volatile.global.u32 [%rd512], %r391;
	// end inline asm
	// begin inline asm
	atom.global.add.u32 %r392, [%rd512], 0;
	// end inline asm
	add.s32 	%r393, %r392, 1;
	// begin inline asm
	st.volatile.global.u32 [%rd512], %r393;
	// end inline asm
	// begin inline asm
	atom.global.add.u32 %r394, [%rd512], 0;
	// end inline asm
	add.s32 	%r395, %r394, 1;
	// begin inline asm
	st.volatile.global.u32 [%rd512], %r395;
	// end inline asm
	// begin inline asm
	atom.global.add.u32 %r396, [%rd512], 0;
	// end inline asm
	add.s32 	%r397, %r396, 1;
	// begin inline asm
	st.volatile.global.u32 [%rd512], %r397;
	// end inline asm
	// begin inline asm
	atom.global.add.u32 %r398, [%rd512], 0;
	// end inline asm
	add.s32 	%r399, %r398, 1;
	// begin inline asm
	st.volatile.global.u32 [%rd512], %r399;
	// end inline asm
	// begin inline asm
	atom.global.add.u32 %r400, [%rd512], 0;
	// end inline asm
	add.s32 	%r401, %r400, 1;
	// begin inline asm
	st.volatile.global.u32 [%rd512], %r401;
	// end inline asm
	// begin inline asm
	atom.global.add.u32 %r402, [%rd512], 0;
	// end inline asm
	add.s32 	%r403, %r402, 1;
	// begin inline asm
	st.volatile.global.u32 [%rd512], %r403;
	// end inline asm
	// begin inline asm
	atom.global.add.u32 %r404, [%rd512], 0;
	// end inline asm
	add.s32 	%r405, %r404, 1;
	// begin inline asm
	st.volatile.global.u32 [%rd512], %r405;
	// end inline asm
	// begin inline asm
	atom.global.add.u32 %r406, [%rd512], 0;
	// end inline asm
	add.s32 	%r407, %r406, 1;
	// begin inline asm
	st.volatile.global.u32 [%rd512], %r407;
	// end inline asm
	// begin inline asm
	atom.global.add.u32 %r408, [%rd512], 0;
	// end inline asm
	add.s32 	%r409, %r408, 1;
	// begin inline asm
	st.volatile.global.u32 [%rd512], %r409;
	// end inline asm
	// begin inline asm
	atom.global.add.u32 %r410, [%rd512], 0;
	// end inline asm
	add.s32 	%r411, %r410, 1;
	// begin inline asm
	st.volatile.global.u32 [%rd512], %r411;
	// end inline asm
	// begin inline asm
	atom.global.add.u32 %r412, [%rd512], 0;
	// end inline asm
	add.s32 	%r413, %r412, 1;
	// begin inline asm
	st.volatile.global.u32 [%rd512], %r413;
	// end inline asm
	// begin inline asm
	atom.global.add.u32 %r414, [%rd512], 0;
	// end inline asm
	add.s32 	%r415, %r414, 1;
	// begin inline asm
	st.volatile.global.u32 [%rd512], %r415;
	// end inline asm
	// begin inline asm
	atom.global.add.u32 %r416, [%rd512], 0;
	// end inline asm
	add.s32 	%r417, %r416, 1;
	// begin inline asm
	st.volatile.global.u32 [%rd512], %r417;
	// end inline asm
	// begin inline asm
	atom.global.add.u32 %r418, [%rd512], 0;
	// end inline asm
	add.s32 	%r419, %r418, 1;
	// begin inline asm
	st.volatile.global.u32 [%rd512], %r419;
	// end inline asm
	// begin inline asm
	atom.global.add.u32 %r420, [%rd512], 0;
	// end inline asm
	add.s32 	%r421, %r420, 1;
	// begin inline asm
	st.volatile.global.u32 [%rd512], %r421;
	// end inline asm
	// begin inline asm
	atom.global.add.u32 %r422, [%rd512], 0;
	// end inline asm
	add.s32 	%r423, %r422, 1;
	// begin inline asm
	st.volatile.global.u32 [%rd512], %r423;
	// end inline asm
	// begin inline asm
	atom.global.add.u32 %r424, [%rd512], 0;
	// end inline asm
	add.s32 	%r425, %r424, 1;
	// begin inline asm
	st.volatile.global.u32 [%rd512], %r425;
	// end inline asm
	// begin inline asm
	atom.global.add.u32 %r426, [%rd512], 0;
	// end inline asm
	add.s32 	%r427, %r426, 1;
	// begin inline asm
	st.volatile.global.u32 [%rd512], %r427;
	// end inline asm
	// begin inline asm
	atom.global.add.u32 %r428, [%rd512], 0;
	// end inline asm
	add.s32 	%r429, %r428, 1;
	// begin inline asm
	st.volatile.global.u32 [%rd512], %r429;
	// end inline asm
	// begin inline asm
	atom.global.add.u32 %r430, [%rd512], 0;
	// end inline asm
	add.s32 	%r431, %r430, 1;
	// begin inline asm
	st.volatile.global.u32 [%rd512], %r431;
	// end inline asm
	// begin inline asm
	atom.global.add.u32 %r432, [%rd512], 0;
	// end inline asm
	add.s32 	%r433, %r432, 1;
	// begin inline asm
	st.volatile.global.u32 [%rd512], %r433;
	// end inline asm
	// begin inline asm
	atom.global.add.u32 %r434, [%rd512], 0;
	// end inline asm
	add.s32 	%r435, %r434, 1;
	// begin inline asm
	st.volatile.global.u32 [%rd512], %r435;
	// end inline asm
	// begin inline asm
	atom.global.add.u32 %r436, [%rd512], 0;
	// end inline asm
	add.s32 	%r437, %r436, 1;
	// begin inline asm
	st.volatile.global.u32 [%rd512], %r437;
	// end inline asm
	// begin inline asm
	atom.global.add.u32 %r438, [%rd512], 0;
	// end inline asm
	add.s32 	%r439, %r438, 1;
	// begin inline asm
	st.volatile.global.u32 [%rd512], %r439;
	// end inline asm
	// begin inline asm
	atom.global.add.u32 %r440, [%rd512], 0;
	// end inline asm
	add.s32 	%r441, %r440, 1;
	// begin inline asm
	st.volatile.global.u32 [%rd512], %r441;
	// end inline asm
	// begin inline asm
	atom.global.add.u32 %r442, [%rd512], 0;
	// end inline asm
	add.s32 	%r443, %r442, 1;
	// begin inline asm
	st.volatile.global.u32 [%rd512], %r443;
	// end inline asm
	// begin inline asm
	atom.global.add.u32 %r444, [%rd512], 0;
	// end inline asm
	add.s32 	%r445, %r444, 1;
	// begin inline asm
	st.volatile.global.u32 [%rd512], %r445;
	// end inline asm
	// begin inline asm
	atom.global.add.u32 %r446, [%rd512], 0;
	// end inline asm
	add.s32 	%r447, %r446, 1;
	// begin inline asm
	st.volatile.global.u32 [%rd512], %r447;
	// end inline asm
	// begin inline asm
	atom.global.add.u32 %r448, [%rd512], 0;
	// end inline asm
	add.s32 	%r449, %r448, 1;
	// begin inline asm
	st.volatile.global.u32 [%rd512], %r449;
	// end inline asm
	// begin inline asm
	atom.global.add.u32 %r450, [%rd512], 0;
	// end inline asm
	add.s32 	%r451, %r450, 1;
	// begin inline asm
	st.volatile.global.u32 [%rd512], %r451;
	// end inline asm
	// begin inline asm
	atom.global.add.u32 %r452, [%rd512], 0;
	// end inline asm
	add.s32 	%r453, %r452, 1;
	// begin inline asm
	st.volatile.global.u32 [%rd512], %r453;
	// end inline asm
	// begin inline asm
	atom.global.add.u32 %r454, [%rd512], 0;
	// end inline asm
	add.s32 	%r455, %r454, 1;
	// begin inline asm
	st.volatile.global.u32 [%rd512], %r455;
	// end inline asm
	// begin inline asm
	atom.global.add.u32 %r456, [%rd512], 0;
	// end inline asm
	add.s32 	%r457, %r456, 1;
	// begin inline asm
	st.volatile.global.u32 [%rd512], %r457;
	// end inline asm
	// begin inline asm
	atom.global.add.u32 %r458, [%rd512], 0;
	// end inline asm
	add.s32 	%r459, %r458, 1;
	// begin inline asm
	st.volatile.global.u32 [%rd512], %r459;
	// end inline asm
	// begin inline asm
	atom.global.add.u32 %r460, [%rd512], 0;
	// end inline asm
	add.s32 	%r461, %r460, 1;
	// begin inline asm
	st.volatile.global.u32 [%rd512], %r461;
	// end inline asm
	// begin inline asm
	atom.global.add.u32 %r462, [%rd512], 0;
	// end inline asm
	add.s32 	%r463, %r462, 1;
	// begin inline asm
	st.volatile.global.u32 [%rd512], %r463;
	// end inline asm
	// begin inline asm
	atom.global.add.u32 %r464, [%rd512], 0;
	// end inline asm
	add.s32 	%r465, %r464, 1;
	// begin inline asm
	st.volatile.global.u32 [%rd512], %r465;
	// end inline asm
	// begin inline asm
	atom.global.add.u32 %r466, [%rd512], 0;
	// end inline asm
	add.s32 	%r467, %r466, 1;
	// begin inline asm
	st.volatile.global.u32 [%rd512], %r467;
	// end inline asm
	// begin inline asm
	atom.global.add.u32 %r468, [%rd512], 0;
	// end inline asm
	add.s32 	%r469, %r468, 1;
	// begin inline asm
	st.volatile.global.u32 [%rd512], %r469;
	// end inline asm
	// begin inline asm
	atom.global.add.u32 %r470, [%rd512], 0;
	// end inline asm
	add.s32 	%r471, %r470, 1;
	// begin inline asm
	st.volatile.global.u32 [%rd512], %r471;
	// end inline asm
	// begin inline asm
	atom.global.add.u32 %r472, [%rd512], 0;
	// end inline asm
	add.s32 	%r473, %r472, 1;
	// begin inline asm
	st.volatile.global.u32 [%rd512], %r473;
	// end inline asm
	// begin inline asm
	atom.global.add.u32 %r474, [%rd512], 0;
	// end inline asm
	add.s32 	%r475, %r474, 1;
	// begin inline asm
	st.volatile.global.u32 [%rd512], %r475;
	// end inline asm
	// begin inline asm
	atom.global.add.u32 %r476, [%rd512], 0;
	// end inline asm
	add.s32 	%r477, %r476, 1;
	// begin inline asm
	st.volatile.global.u32 [%rd512], %r477;
	// end inline asm
	// begin inline asm
	atom.global.add.u32 %r478, [%rd512], 0;
	// end inline asm
	add.s32 	%r479, %r478, 1;
	// begin inline asm
	st.volatile.global.u32 [%rd512], %r479;
	// end inline asm
	// begin inline asm
	atom.global.add.u32 %r480, [%rd512], 0;
	// end inline asm
	add.s32 	%r481, %r480, 1;
	// begin inline asm
	st.volatile.global.u32 [%rd512], %r481;
	// end inline asm
	// begin inline asm
	atom.global.add.u32 %r482, [%rd512], 0;
	// end inline asm
	add.s32 	%r483, %r482, 1;
	// begin inline asm
	st.volatile.global.u32 [%rd512], %r483;
	// end inline asm
	// begin inline asm
	atom.global.add.u32 %r484, [%rd512], 0;
	// end inline asm
	add.s32 	%r485, %r484, 1;
	// begin inline asm
	st.volatile.global.u32 [%rd512], %r485;
	// end inline asm
	// begin inline asm
	atom.global.add.u32 %r486, [%rd512], 0;
	// end inline asm
	add.s32 	%r487, %r486, 1;
	// begin inline asm
	st.volatile.global.u32 [%rd512], %r487;
	// end inline asm
	// begin inline asm
	atom.global.add.u32 %r488, [%rd512], 0;
	// end inline asm
	add.s32 	%r489, %r488, 1;
	// begin inline asm
	st.volatile.global.u32 [%rd512], %r489;
	// end inline asm
	// begin inline asm
	atom.global.add.u32 %r490, [%rd512], 0;
	// end inline asm
	add.s32 	%r491, %r490, 1;
	// begin inline asm
	st.volatile.global.u32 [%rd512], %r491;
	// end inline asm
	// begin inline asm
	atom.global.add.u32 %r492, [%rd512], 0;
	// end inline asm
	add.s32 	%r493, %r492, 1;
	// begin inline asm
	st.volatile.global.u32 [%rd512], %r493;
	// end inline asm
	// begin inline asm
	atom.global.add.u32 %r494, [%rd512], 0;
	// end inline asm
	add.s32 	%r495, %r494, 1;
	// begin inline asm
	st.volatile.global.u32 [%rd512], %r495;
	// end inline asm
	// begin inline asm
	atom.global.add.u32 %r496, [%rd512], 0;
	// end inline asm
	add.s32 	%r497, %r496, 1;
	// begin inline asm
	st.volatile.global.u32 [%rd512], %r497;
	// end inline asm
	// begin inline asm
	atom.global.add.u32 %r498, [%rd512], 0;
	// end inline asm
	add.s32 	%r499, %r498, 1;
	// begin inline asm
	st.volatile.global.u32 [%rd512], %r499;
	// end inline asm
	// begin inline asm
	atom.global.add.u32 %r500, [%rd512], 0;
	// end inline asm
	add.s32 	%r501, %r500, 1;
	// begin inline asm
	st.volatile.global.u32 [%rd512], %r501;
	// end inline asm
	// begin inline asm
	atom.global.add.u32 %r502, [%rd512], 0;
	// end inline asm
	add.s32 	%r503, %r502, 1;
	// begin inline asm
	st.volatile.global.u32 [%rd512], %r503;
	// end inline asm
	// begin inline asm
	atom.global.add.u32 %r504, [%rd512], 0;
	// end inline asm
	add.s32 	%r505, %r504, 1;
	// begin inline asm
	st.volatile.global.u32 [%rd512], %r505;
	// end inline asm
	// begin inline asm
	atom.global.add.u32 %r506, [%rd512], 0;
	// end inline asm
	add.s32 	%r507, %r506, 1;
	// begin inline asm
	st.volatile.global.u32 [%rd512], %r507;
	// end inline asm
	// begin inline asm
	atom.global.add.u32 %r508, [%rd512], 0;
	// end inline asm
	add.s32 	%r509, %r508, 1;
	// begin inline asm
	st.volatile.global.u32 [%rd512], %r509;
	// end inline asm
	// begin inline asm
	atom.global.add.u32 %r510, [%rd512], 0;
	// end inline asm
	add.s32 	%r511, %r510, 1;
	// begin inline asm
	st.volatile.global.u32 [%rd512], %r511;
	// end inline asm
	// begin inline asm
	atom.global.add.u32 %r512, [%rd512], 0;
	// end inline asm
	add.s32 	%r513, %r512, 1;
	// begin inline asm
	st.volatile.global.u32 [%rd512], %r513;
	// end inline asm
$L__BB87_2:
	ret;

}
	// .globl	_Z4testIL_Z15load_atomic_addPKjEL_Z17store_atomic_exchPjjELi256E14strided_accessILj1024ELj16EE11lower_lanesILj16EEEvv
.visible .entry _Z4testIL_Z15load_atomic_addPKjEL_Z17store_atomic_exchPjjELi256E14strided_accessILj1024ELj16EE11lower_lanesILj16EEEvv()
{
	.reg .pred 	%p<2>;
	.reg .b32 	%r<775>;
	.reg .b64 	%rd<517>;

	// begin inline asm
	mov.u32 %r1, %laneid;
	// end inline asm
	setp.gt.u32 	%p1, %r1, 15;
	@%p1 bra 	$L__BB88_2;
	mov.u32 	%r770, %ctaid.x;
	mov.u32 	%r771, %ntid.x;
	mov.u32 	%r772, %tid.x;
	mad.lo.s32 	%r773, %r770, %r771, %r772;
	shl.b32 	%r774, %r773, 6;
	cvt.u64.u32 	%rd513, %r774;
	and.b64  	%rd514, %rd513, 4032;
	mov.u64 	%rd515, buffer;
	cvta.global.u64 	%rd516, %rd515;
	add.s64 	%rd512, %rd516, %rd514;
	// begin inline asm
	atom.global.add.u32 %r2, [%rd512], 0;
	// end inline asm
	add.s32 	%r4, %r2, 1;
	// begin inline asm
	atom.global.exch.b32 %r3, [%rd512], %r4;
	// end inline asm
	// begin inline asm
	atom.global.add.u32 %r5, [%rd512], 0;
	// end inline asm
	add.s32 	%r7, %r5, 1;
	// begin inline asm
	atom.global.exch.b32 %r6, [%rd512], %r7;
	// end inline asm
	// begin inline asm
	atom.global.add.u32 %r8, [%rd512], 0;
	// end inline asm
	add.s32 	%r10, %r8, 1;
	// begin inline asm
	atom.global.exch.b32 %r9, [%rd512], %r10;
	// end inline asm
	// begin inline asm
	atom.global.add.u32 %r11, [%rd512], 0;
	// end inline asm
	add.s32 	%r13, %r11, 1;
	// begin inline asm
	atom.global.exch.b32 %r12, [%rd512], %r13;
	// end inline asm
	// begin inline asm
	atom.global.add.u32 %r14, [%rd512], 0;
	// end inline asm
	add.s32 	%r16, %r14, 1;
	// begin inline asm
	atom.global.exch.b32 %r15, [%rd512], %r16;
	// end inline asm
	// begin inline asm
	atom.global.add.u32 %r17, [%rd512], 0;
	// end inline asm
	add.s32 	%r19, %r17, 1;
	// begin inline asm
	atom.global.exch.b32 %r18, [%rd512], %r19;
	// end inline asm
	// begin inline asm
	atom.global.add.u32 %r20, [%rd512], 0;
	// end inline asm
	add.s32 	%r22, %r20, 1;
	// begin inline asm
	atom.global.exch.b32 %r21, [%rd512], %r22;
	// end inline asm
	// begin inline asm
	atom.global.add.u32 %r23, [%rd512], 0;
	// end inline asm
	add.s32 	%r25, %r23, 1;
	// begin inline asm
	atom.global.exch.b32 %r24, [%rd512], %r25;
	// end inline asm
	// begin inline asm
	atom.global.add.u32 %r26, [%rd512], 0;
	// end inline asm
	add.s32 	%r28, %r26, 1;
	// begin inline asm
	atom.global.exch.b32 %r27, [%rd512], %r28;
	// end inline asm
	// begin inline asm
	atom.global.add.u32 %r29, [%rd512], 0;
	// end inline asm
	add.s32 	%r31, %r29, 1;
	// begin inline asm
	atom.global.exch.b32 %r30, [%rd512], %r31;
	// end inline asm
	// begin inline asm
	atom.global.add.u32 %r32, [%rd512], 0;
	// end inline asm
	add.s32 	%r34, %r32, 1;
	// begin inline asm
	atom.global.exch.b32 %r33, [%rd512], %r34;
	// end inline asm
	// begin inline asm
	atom.global.add.u32 %r35, [%rd512], 0;
	// end inline asm
	add.s32 	%r37, %r35, 1;
	// begin inline asm
	atom.global.exch.b32 %r36, [%rd512], %r37;
	// end inline asm
	// begin inline asm
	atom.global.add.u32 %r38, [%rd512], 0;
	// end inline asm
	add.s32 	%r40, %r38, 1;
	// begin inline asm
	atom.global.exch.b32 %r39, [%rd512], %r40;
	// end inline asm
	// begin inline asm
	atom.global.add.u32 %r41, [%rd512], 0;
	// end inline asm
	add.s32 	%r43, %r41, 1;
	// begin inline asm
	atom.global.exch.b32 %r42, [%rd512], %r43;
	// end inline asm
	// begin inline asm
	atom.global.add.u32 %r44, [%rd512], 0;
	// end inline asm
	add.s32 	%r46, %r44, 1;
	// begin inline asm
	atom.global.exch.b32 %r45, [%rd512], %r46;
	// end inline asm
	// begin inline asm
	atom.global.add.u32 %r47, [%rd512], 0;
	// end inline asm
	add.s32 	%r49, %r47, 1;
	// begin inline asm
	atom.global.exch.b32 %r48, [%rd512], %r49;
	// end inline asm
	// begin inline asm
	atom.global.add.u32 %r50, [%rd512], 0;
	// end inline asm
	add.s32 	%r52, %r50, 1;
	// begin inline asm
	atom.global.exch.b32 %r51, [%rd512], %r52;
	// end inline asm
	// begin inline asm
	atom.global.add.u32 %r53, [%rd512], 0;
	// end inline asm
	add.s32 	%r55, %r53, 1;
	// begin inline asm
	atom.global.exch.b32 %r54, [%rd512], %r55;
	// end inline asm
	// begin inline asm
	atom.global.add.u32 %r56, [%rd512], 0;
	// end inline asm
	add.s32 	%r58, %r56, 1;
	// begin inline asm
	atom.global.exch.b32 %r57, [%rd512], %r58;
	// end inline asm
	// begin inline asm
	atom.global.add.u32 %r59, [%rd512], 0;
	// end inline asm
	add.s32 	%r61, %r59, 1;
	// begin inline asm
	atom.global.exch.b32 %r60, [%rd512], %r61;
	// end inline asm
	// begin inline asm
	atom.global.add.u32 %r62, [%rd512], 0;
	// end inline asm
	add.s32 	%r64, %r62, 1;
	// begin inline asm
	atom.global.exch.b32 %r63, [%rd512], %r64;
	// end inline asm
	// begin inline asm
	atom.global.add.u32 %r65, [%rd512], 0;
	// end inline asm
	add.s32 	%r67, %r65, 1;
	// begin inline asm
	atom.global.exch.b32 %r66, [%rd512], %r67;
	// end inline asm
	// begin inline asm
	atom.global.add.u32 %r68, [%rd512], 0;
	// end inline asm
	add.s32 	%r70, %r68, 1;
	// begin inline asm
	atom.global.exch.b32 %r69, [%rd512], %r70;
	// end inline asm
	// begin inline asm
	atom.global.add.u32 %r71, [%rd512], 0;
	// end inline asm
	add.s32 	%r73, %r71, 1;
	// begin inline asm
	atom.global.exch.b32 %r72, [%rd512], %r73;
	// end inline asm
	// begin inline asm
	atom.global.add.u32 %r74, [%rd512], 0;
	// end inline asm
	add.s32 	%r76, %r74, 1;
	// begin inline asm
	atom.global.exch.b32 %r75, [%rd512], %r76;
	// end inline asm
	// begin inline asm
	atom.global.add.u32 %r77, [%rd512], 0;
	// end inline asm
	add.s32 	%r79, %r77, 1;
	// begin inline asm
	atom.global.exch.b32 %r78, [%rd512], %r79;
	// end inline asm
	// begin inline asm
	atom.global.add.u32 %r80, [%rd512], 0;
	// end inline asm
	add.s32 	%r82, %r80, 1;
	// begin inline asm
	atom.global.exch.b32 %r81, [%rd512], %r82;
	// end inline asm
	// begin inline asm
	atom.global.add.u32 %r83, [%rd512], 0;
	// end inline asm
	add.s32 	%r85, %r83, 1;
	// begin inline asm
	atom.global.exch.b32 %r84, [%rd512], %r85;
	// end inline asm
	// begin inline asm
	atom.global.add.u32 %r86, [%rd512], 0;
	// end inline asm
	add.s32 	%r88, %r86, 1;
	// begin inline asm
	atom.global.exch.b32 %r87, [%rd512], %r88;
	// end inline asm
	// begin inline asm
	atom.global.add.u32 %r89, [%rd512], 0;
	// end inline asm
	add.s32 	%r91, %r89, 1;
	// begin inline asm
	atom.global.exch.b32 %r90, [%rd512], %r91;
	// end inline asm
	// begin inline asm
	atom.global.add.u32 %r92, [%rd512], 0;
	// end inline asm
	add.s32 	%r94, %r92, 1;
	// begin inline asm
	atom.global.exch.b32 %r93, [%rd512], %r94;
	// end inline asm
	// begin inline asm
	atom.global.add.u32 %r95, [%rd512], 0;
	// end inline asm
	add.s32 	%r97, %r95, 1;
	// begin inline asm
	atom.global.exch.b32 %r96, [%rd512], %r97;
	// end inline asm
	// begin inline asm
	atom.global.add.u32 %r98, [%rd512], 0;
	// end inline asm
	add.s32 	%r100, %r98, 1;
	// begin inline asm
	atom.global.exch.b32 %r99, [%rd512], %r100;
	// end inline asm
	// begin inline asm
	atom.global.add.u32 %r101, [%rd512], 0;
	// end inline asm
	add.s32 	%r103, %r101, 1;
	// begin inline asm
	atom.global.exch.b32 %r102, [%rd512], %r103;
	// end inline asm
	// begin inline asm
	atom.global.add.u32 %r104, [%rd512], 0;
	// end inline asm
	add.s32 	%r106, %r104, 1;
	// begin inline asm
	atom.global.exch.b32 %r105, [%rd512], %r106;
	// end inline asm
	// begin inline asm
	atom.global.add.u32 %r107, [%rd512], 0;
	// end inline asm
	add.s32 	%r109, %r107, 1;
	// begin inline asm
	atom.global.exch.b32 %r108, [%rd512], %r109;
	// end inline asm
	// begin inline asm
	atom.global.add.u32 %r110, [%rd512], 0;
	// end inline asm
	add.s32 	%r112, %r110, 1;
	// begin inline asm
	atom.global.exch.b32 %r111, [%rd512], %r112;
	// end inline asm
	// begin inline asm
	atom.global.add.u32 %r113, [%rd512], 0;
	// end inline asm
	add.s32 	%r115, %r113, 1;
	// begin inline asm
	atom.global.exch.b32 %r114, [%rd512], %r115;
	// end inline asm
	// begin inline asm
	atom.global.add.u32 %r116, [%rd512], 0;
	// end inline asm
	add.s32 	%r118, %r116, 1;
	// begin inline asm
	atom.global.exch.b32 %r117, [%rd512], %r118;
	// end inline asm
	// begin inline asm
	atom.global.add.u32 %r119, [%rd512], 0;
	// end inline asm
	add.s32 	%r121, %r119, 1;
	// begin inline asm
	atom.global.exch.b32 %r120, [%rd512], %r121;
	// end inline asm
	// begin inline asm
	atom.global.add.u32 %r122, [%rd512], 0;
	// end inline asm
	add.s32 	%r124, %r122, 1;
	// begin inline asm
	atom.global.exch.b32 %r123, [%rd512], %r124;
	// end inline asm
	// begin inline asm
	atom.global.add.u32 %r125, [%rd512], 0;
	// end inline asm
	add.s32 	%r127, %r125, 1;
	// begin inline asm
	atom.global.exch.b32 %r126, [%rd512], %r127;
	// end inline asm
	// begin inline asm
	atom.global.add.u32 %r128, [%rd512], 0;
	// end inline asm
	add.s32 	%r130, %r128, 1;
	// begin inline asm
	atom.global.exch.b32 %r129, [%rd512], %r130;
	// end inline asm
	// begin inline asm
	atom.global.add.u32 %r131, [%rd512], 0;
	// end inline asm
	add.s32 	%r133, %r131, 1;
	// begin inline asm
	atom.global.exch.b32 %r132, [%rd512], %r133;
	// end inline asm
	// begin inline asm
	atom.global.add.u32 %r134, [%rd512], 0;
	// end inline asm
	add.s32 	%r136, %r134, 1;
	// begin inline asm
	atom.global.exch.b32 %r135, [%rd512], %r136;
	// end inline asm
	// begin inline asm
	atom.global.add.u32 %r137, [%rd512], 0;
	// end inline asm
	add.s32 	%r139, %r137, 1;
	// begin inline asm
	atom.global.exch.b32 %r138, [%rd512], %r139;
	// end inline asm
	// begin inline asm
	atom.global.add.u32 %r140, [%rd512], 0;
	// end inline asm
	add.s32 	%r142, %r140, 1;
	// begin inline asm
	atom.global.exch.b32 %r141, [%rd512], %r142;
	// end inline asm
	// begin inline asm
	atom.global.add.u32 %r143, [%rd512], 0;
	// end inline asm
	add.s32 	%r145, %r143, 1;
	// begin inline asm
	atom.global.exch.b32 %r144, [%rd512], %r145;
	// end inline asm
	// begin inline asm
	atom.global.add.u32 %r146, [%rd512], 0;
	// end inline asm
	add.s32 	%r148, %r146, 1;
	// begin inline asm
	atom.global.exch.b32 %r147, [%rd512], %r148;
	// end inline asm
	// begin inline asm
	atom.global.add.u32 %r149, [%rd512], 0;
	// end inline asm
	add.s32 	%r151, %r149, 1;
	// begin inline asm
	atom.global.exch.b32 %r150, [%rd512], %r151;
	// end inline asm
	// begin inline asm
	atom.global.add.u32 %r152, [%rd512], 0;
	// end inline asm
	add.s32 	%r154, %r152, 1;
	// begin inline asm
	atom.global.exch.b32 %r153, [%rd512], %r154;
	// end inline asm
	// begin inline asm
	atom.global.add.u32 %r155, [%rd512], 0;
	// end inline asm
	add.s32 	%r157, %r155, 1;
	// begin inline asm
	atom.global.exch.b32 %r156, [%rd512], %r157;
	// end inline asm
	// begin inline asm
	atom.global.add.u32 %r158, [%rd512], 0;
	// end inline asm
	add.s32 	%r160, %r158, 1;
	// begin inline asm
	atom.global.exch.b32 %r159, [%rd512], %r160;
	// end inline asm
	// begin inline asm
	atom.global.add.u32 %r161, [%rd512], 0;
	// end inline asm
	add.s32 	%r163, %r161, 1;
	// begin inline asm
	atom.global.exch.b32 %r162, [%rd512], %r163;
	// end inline asm
	// begin inline asm
	atom.global.add.u32 %r164, [%rd512], 0;
	// end inline asm
	add.s32 	%r166, %r164, 1;
	// begin inline asm
	atom.global.exch.b32 %r165, [%rd512], %r166;
	// end inline asm
	// begin inline asm
	atom.global.add.u32 %r167, [%rd512], 0;
	// end inline asm
	add.s32 	%r169, %r167, 1;
	// begin inline asm
	atom.global.exch.b32 %r168, [%rd512], %r169;
	// end inline asm
	// begin inline asm
	atom.global.add.u32 %r170, [%rd512], 0;
	// end inline asm
	add.s32 	%r172, %r170, 1;
	// begin inline asm
	atom.global.exch.b32 %r171, [%rd512], %r172;
	// end inline asm
	// begin inline asm
	atom.global.add.u32 %r173, [%rd512], 0;
	// end inline asm
	add.s32 	%r175, %r173, 1;
	// begin inline asm
	atom.global.exch.b32 %r174, [%rd512], %r175;
	// end inline asm
	// begin inline asm
	atom.global.add.u32 %r176, [%rd512], 0;
	// end inline asm
	add.s32 	%r178, %r176, 1;
	// begin inline asm
	atom.global.exch.b32 %r177, [%rd512], %r178;
	// end inline asm
	// begin inline asm
	atom.global.add.u32 %r179, [%rd512], 0;
	// end inline asm
	add.s32 	%r181, %r179, 1;
	// begin inline asm
	atom.global.exch.b32 %r180, [%rd512], %r181;
	// end inline asm
	// begin inline asm
	atom.global.add.u32 %r182, [%rd512], 0;
	// end inline asm
	add.s32 	%r184, %r182, 1;
	// begin inline asm
	atom.global.exch.b32 %r183, [%rd512], %r184;
	// end inline asm
	// begin inline asm
	atom.global.add.u32 %r185, [%rd512], 0;
	// end inline asm
	add.s32 	%r187, %r185, 1;
	// begin inline asm
	atom.global.exch.b32 %r186, [%rd512], %r187;
	// end inline asm
	// begin inline asm
	atom.global.add.u32 %r188, [%rd512], 0;
	// end inline asm
	add.s32 	%r190, %r188, 1;
	// begin inline asm
	atom.global.exch.b32 %r189, [%rd512], %r190;
	// end inline asm
	// begin inline asm
	atom.global.add.u32 %r191, [%rd512], 0;
	// end inline asm
	add.s32 	%r193, %r191, 1;
	// begin inline asm
	atom.global.exch.b32 %r192, [%rd512], %r193;
	// end inline asm
	// begin inline asm
	atom.global.add.u32 %r194, [%rd512], 0;
	// end inline asm
	add.s32 	%r196, %r194, 1;
	// begin inline asm
	atom.global.exch.b32 %r195, [%rd512], %r196;
	// end inline asm
	// begin inline asm
	atom.global.add.u32 %r197, [%rd512], 0;
	// end inline asm
	add.s32 	%r199, %r197, 1;
	// begin inline asm
	atom.global.exch.b32 %r198, [%rd512], %r199;
	// end inline asm
	// begin inline asm
	atom.global.add.u32 %r200, [%rd512], 0;
	// end inline asm
	add.s32 	%r202, %r200, 1;
	// begin inline asm
	atom.global.exch.b32 %r201, [%rd512], %r202;
	// end inline asm
	// begin inline asm
	atom.global.add.u32 %r203, [%rd512], 0;
	// end inline asm
	add.s32 	%r205, %r203, 1;
	// begin inline asm
	atom.global.exch.b32 %r204, [%rd512], %r205;
	// end inline asm
	// begin inline asm
	atom.global.add.u32 %r206, [%rd512], 0;
	// end inline asm
	add.s32 	%r208, %r206, 1;
	// begin inline asm
	atom.global.exch.b32 %r207, [%rd512], %r208;
	// end inline asm
	// begin inline asm
	atom.global.add.u32 %r209, [%rd512], 0;
	// end inline asm
	add.s32 	%r211, %r209, 1;
	// begin inline asm
	atom.global.exch.b32 %r210, [%rd512], %r211;
	// end inline asm
	// begin inline asm
	atom.global.add.u32 %r212, [%rd512], 0;
	// end inline asm
	add.s32 	%r214, %r212, 1;
	// begin inline asm
	atom.global.exch.b32 %r213, [%rd512], %r214;
	// end inline asm
	// begin inline asm
	atom.global.add.u32 %r215, [%rd512], 0;
	// end inline asm
	add.s32 	%r217, %r215, 1;
	// begin inline asm
	atom.global.exch.b32 %r216, [%rd512], %r217;
	// end inline asm
	// begin inline asm
	atom.global.add.u32 %r218, [%rd512], 0;
	// end inline asm
	add.s32 	%r220, %r218, 1;
	// begin inline asm
	atom.global.exch.b32 %r219, [%rd512], %r220;
	// end inline asm
	// begin inline asm
	atom.global.add.u32 %r221, [%rd512], 0;
	// end inline asm
	add.s32 	%r223, %r221, 1;
	// begin inline asm
	atom.global.exch.b32 %r222, [%rd512], %r223;
	// end inline asm
	// begin inline asm
	atom.global.add.u32 %r224, [%rd512], 0;
	// end inline asm
	add.s32 	%r226, %r224, 1;
	// begin inline asm
	atom.global.exch.b32 %r225, [%rd512], %r226;
	// end inline asm
	// begin inline asm
	atom.global.add.u32 %r227, [%rd512], 0;
	// end inline asm
	add.s32 	%r229, %r227, 1;
	// begin inline asm
	atom.global.exch.b32 %r228, [%rd512], %r229;
	// end inline asm
	// begin inline asm
	atom.global.add.u32 %r230, [%rd512], 0;
	// end inline asm
	add.s32 	%r232, %r230, 1;
	// begin inline asm
	atom.global.exch.b32 %r231, [%rd512], %r232;
	// end inline asm
	// begin inline asm
	atom.global.add.u32 %r233, [%rd512], 0;
	// end inline asm
	add.s32 	%r235, %r233, 1;
	// begin inline asm
	atom.global.exch.b32 %r234, [%rd512], %r235;
	// end inline asm
	// begin inline asm
	atom.global.add.u32 %r236, [%rd512], 0;
	// end inline asm
	add.s32 	%r238, %r236, 1;
	// begin inline asm
	atom.global.exch.b32 %r237, [%rd512], %r238;
	// end inline asm
	// begin inline asm
	atom.global.add.u32 %r239, [%rd512], 0;
	// end inline asm
	add.s32 	%r241, %r239, 1;
	// begin inline asm
	atom.global.exch.b32 %r240, [%rd512], %r241;
	// end inline asm
	// begin inline asm
	atom.global.add.u32 %r242, [%rd512], 0;
	// end inline asm
	add.s32 	%r244, %r242, 1;
	// begin inline asm
	atom.global.exch.b32 %r243, [%rd512], %r244;
	// end inline asm
	// begin inline asm
	atom.global.add.u32 %r245, [%rd512], 0;
	// end inline asm
	add.s32 	%r247, %r245, 1;
	// begin inline asm
	atom.global.exch.b32 %r246, [%rd512], %r247;
	// end inline asm
	// begin inline asm
	atom.global.add.u32 %r248, [%rd512], 0;
	// end inline asm
	add.s32 	%r250, %r248, 1;
	// begin inline asm
	atom.global.exch.b32 %r249, [%rd512], %r250;
	// end inline asm
	// begin inline asm
	atom.global.add.u32 %r251, [%rd512], 0;
	// end inline asm
	add.s32 	%r253, %r251, 1;
	// begin inline asm
	atom.global.exch.b32 %r252, [%rd512], %r253;
	// end inline asm
	// begin inline asm
	atom.global.add.u32 %r254, [%rd512], 0;
	// end inline asm
	add.s32 	%r256, %r254, 1;
	// begin inline asm
	atom.global.exch.b32 %r255, [%rd512], %r256;
	// end inline asm
	// begin inline asm
	atom.global.add.u32 %r257, [%rd512], 0;
	// end inline asm
	add.s32 	%r259, %r257, 1;
	// begin inline asm
	atom.global.exch.b32 %r258, [%rd512], %r259;
	// end inline asm
	// begin inline asm
	atom.global.add.u32 %r260, [%rd512], 0;
	// end inline asm
	add.s32 	%r262, %r260, 1;
	// begin inline asm
	atom.global.exch.b32 %r261, [%rd512], %r262;
	// end inline asm
	// begin inline asm
	atom.global.add.u32 %r263, [%rd512], 0;
	// end inline asm
	add.s32 	%r265, %r263, 1;
	// begin inline asm
	atom.global.exch.b32 %r264, [%rd512], %r265;
	// end inline asm
	// begin inline asm
	atom.global.add.u32 %r266, [%rd512], 0;
	// end inline asm
	add.s32 	%r268, %r266, 1;
	// begin inline asm
	atom.global.exch.b32 %r267, [%rd512], %r268;
	// end inline asm
	// begin inline asm
	atom.global.add.u32 %r269, [%rd512], 0;
	// end inline asm
	add.s32 	%r271, %r269, 1;
	// begin inline asm
	atom.global.exch.b32 %r270, [%rd512], %r271;
	// end inline asm
	// begin inline asm
	atom.global.add.u32 %r272, [%rd512], 0;
	// end inline asm
	add.s32 	%r274, %r272, 1;
	// begin inline asm
	atom.global.exch.b32 %r273, [%rd512], %r274;
	// end inline asm
	// begin inline asm
	atom.global.add.u32 %r275, [%rd512], 0;
	// end inline asm
	add.s32 	%r277, %r275, 1;
	// begin inline asm
	atom.global.exch.b32 %r276, [%rd512], %r277;
	// end inline asm
	// begin inline asm
	atom.global.add.u32 %r278, [%rd512], 0;
	// end inline asm
	add.s32 	%r280, %r278, 1;
	// begin inline asm
	atom.global.exch.b32 %r279, [%rd512], %r280;
	// end inline asm
	// begin inline asm
	atom.global.add.u32 %r281, [%rd512], 0;
	// end inline asm
	add.s32 	%r283, %r281, 1;
	// begin inline asm
	atom.global.exch.b32 %r282, [%rd512], %r283;
	// end inline asm
	// begin inline asm
	atom.global.add.u32 %r284, [%rd512], 0;
	// end inline asm
	add.s32 	%r286, %r284, 1;
	// begin inline asm
	atom.global.exch.b32 %r285, [%rd512], %r286;
	// end inline asm
	// begin inline asm
	atom.global.add.u32 %r287, [%rd512], 0;
	// end inline asm
	add.s32 	%r289, %r287, 1;
	// begin inline asm
	atom.global.exch.b32 %r288, [%rd512], %r289;
	// end inline asm
	// begin inline asm
	atom.global.add.u32 %r290, [%rd512], 0;
	// end inline asm
	add.s32 	%r292, %r290, 1;
	// begin inline asm
	atom.global.exch.b32 %r291, [%rd512], %r292;
	// end inline asm
	// begin inline asm
	atom.global.add.u32 %r293, [%rd512], 0;
	// end inline asm
	add.s32 	%r295, %r293, 1;
	// begin inline asm
	atom.global.exch.b32 %r294, [%rd512], %r295;
	// end inline asm
	// begin inline asm
	atom.global.add.u32 %r296, [%rd512], 0;
	// end inline asm
	add.s32 	%r298, %r296, 1;
	// begin inline asm
	atom.global.exch.b32 %r297, [%rd512], %r298;
	// end inline asm
	// begin inline asm
	atom.global.add.u32 %r299, [%rd512], 0;
	// end inline asm
	add.s32 	%r301, %r299, 1;
	// begin inline asm
	atom.global.exch.b32 %r300, [%rd512], %r301;
	// end inline asm
	// begin inline asm
	atom.global.add.u32 %r302, [%rd512], 0;
	// end inline asm
	add.s32 	%r304, %r302, 1;
	// begin inline asm
	atom.global.exch.b32 %r303, [%rd512], %r304;
	// end inline asm
	// begin inline asm
	atom.global.add.u32 %r305, [%rd512], 0;
	// end inline asm
	add.s32 	%r307, %r305, 1;
	// begin inline asm
	atom.global.exch.b32 %r306, [%rd512], %r307;
	// end inline asm
	// begin inline asm
	atom.global.add.u32 %r308, [%rd512], 0;
	// end inline asm
	add.s32 	%r310, %r308, 1;
	// begin inline asm
	atom.global.exch.b32 %r309, [%rd512], %r310;
	// end inline asm
	// begin inline asm
	atom.global.add.u32 %r311, [%rd512], 0;
	// end inline asm
	add.s32 	%r313, %r311, 1;
	// begin inline asm
	atom.global.exch.b32 %r312, [%rd512], %r313;
	// end inline asm
	// begin inline asm
	atom.global.add.u32 %r314, [%rd512], 0;
	// end inline asm
	add.s32 	%r316, %r314, 1;
	// begin inline asm
	atom.global.exch.b32 %r315, [%rd512], %r316;
	// end inline asm
	// begin inline asm
	atom.global.add.u32 %r317, [%rd512], 0;
	// end inline asm
	add.s32 	%r319, %r317, 1;
	// begin inline asm
	atom.global.exch.b32 %r318, [%rd512], %r319;
	// end inline asm
	// begin inline asm
	atom.global.add.u32 %r320, [%rd512], 0;
	// end inline asm
	add.s32 	%r322, %r320, 1;
	// begin inline asm
	atom.global.exch.b32 %r321, [%rd512], %r322;
	// end inline asm
	// begin inline asm
	atom.global.add.u32 %r323, [%rd512], 0;
	// end inline asm
	add.s32 	%r325, %r323, 1;
	// begin inline asm
	atom.global.exch.b32 %r324, [%rd512], %r325;
	// end inline asm
	// begin inline asm
	atom.global.add.u32 %r326, [%rd512], 0;
	// end inline asm
	add.s32 	%r328, %r326, 1;
	// begin inline asm
	atom.global.exch.b32 %r327, [%rd512], %r328;
	// end inline asm
	// begin inline asm
	atom.global.add.u32 %r329, [%rd512], 0;
	// end inline asm
	add.s32 	%r331, %r329, 1;
	// begin inline asm
	atom.global.exch.b32 %r330, [%rd512], %r331;
	// end inline asm
	// begin inline asm
	atom.global.add.u32 %r332, [%rd512], 0;
	// end inline asm
	add.s32 	%r334, %r332, 1;
	// begin inline asm
	atom.global.exch.b32 %r333, [%rd512], %r334;
	// end inline asm
	// begin inline asm
	atom.global.add.u32 %r335, [%rd512], 0;
	// end inline asm
	add.s32 	%r337, %r335, 1;
	// begin inline asm
	atom.global.exch.b32 %r336, [%rd512], %r337;
	// end inline asm
	// begin inline asm
	atom.global.add.u32 %r338, [%rd512], 0;
	// end inline asm
	add.s32 	%r340, %r338, 1;
	// begin inline asm
	atom.global.exch.b32 %r339, [%rd512], %r340;
	// end inline asm
	// begin inline asm
	atom.global.add.u32 %r341, [%rd512], 0;
	// end inline asm
	add.s32 	%r343, %r341, 1;
	// begin inline asm
	atom.global.exch.b32 %r342, [%rd512], %r343;
	// end inline asm
	// begin inline asm
	atom.global.add.u32 %r344, [%rd512], 0;
	// end inline asm
	add.s32 	%r346, %r344, 1;
	// begin inline asm
	atom.global.exch.b32 %r345, [%rd512], %r346;
	// end inline asm
	// begin inline asm
	atom.global.add.u32 %r347, [%rd512], 0;
	// end inline asm
	add.s32 	%r349, %r347, 1;
	// begin inline asm
	atom.global.exch.b32 %r348, [%rd512], %r349;
	// end inline asm
	// begin inline asm
	atom.global.add.u32 %r350, [%rd512], 0;
	// end inline asm
	add.s32 	%r352, %r350, 1;
	// begin inline asm
	atom.global.exch.b32 %r351, [%rd512], %r352;
	// end inline asm
	// begin inline asm
	atom.global.add.u32 %r353, [%rd512], 0;
	// end inline asm
	add.s32 	%r355, %r353, 1;
	// begin inline asm
	atom.global.exch.b32 %r354, [%rd512], %r355;
	// end inline asm
	// begin inline asm
	atom.global.add.u32 %r356, [%rd512], 0;
	// end inline asm
	add.s32 	%r358, %r356, 1;
	// begin inline asm
	atom.global.exch.b32 %r357, [%rd512], %r358;
	// end inline asm
	// begin inline asm
	atom.global.add.u32 %r359, [%rd512], 0;
	// end inline asm
	add.s32 	%r361, %r359, 1;
	// begin inline asm
	atom.global.exch.b32 %r360, [%rd512], %r361;
	// end inline asm
	// begin inline asm
	atom.global.add.u32 %r362, [%rd512], 0;
	// end inline asm
	add.s32 	%r364, %r362, 1;
	// begin inline asm
	atom.global.exch.b32 %r363, [%rd512], %r364;
	// end inline asm
	// begin inline asm
	atom.global.add.u32 %r365, [%rd512], 0;
	// end inline asm
	add.s32 	%r367, %r365, 1;
	// begin inline asm
	atom.global.exch.b32 %r366, [%rd512], %r367;
	// end inline asm
	// begin inline asm
	atom.global.add.u32 %r368, [%rd512], 0;
	// end inline asm
	add.s32 	%r370, %r368, 1;
	// begin inline asm
	atom.global.exch.b32 %r369, [%rd512], %r370;
	// end inline asm
	// begin inline asm
	atom.global.add.u32 %r371, [%rd512], 0;
	// end inline asm
	add.s32 	%r373, %r371, 1;
	// begin inline asm
	atom.global.exch.b32 %r372, [%rd512], %r373;
	// end inline asm
	// begin inline asm
	atom.global.add.u32 %r374, [%rd512], 0;
	// end inline asm
	add.s32 	%r376, %r374, 1;
	// begin inline asm
	atom.global.exch.b32 %r375, [%rd512], %r376;
	// end inline asm
	// begin inline asm
	atom.global.add.u32 %r377, [%rd512], 0;
	// end inline asm
	add.s32 	%r379, %r377, 1;
	// begin inline asm
	atom.global.exch.b32 %r378, [%rd512], %r379;
	// end inline asm
	// begin inline asm
	atom.global.add.u32 %r380, [%rd512], 0;
	// end inline asm
	add.s32 	%r382, %r380, 1;
	// begin inline asm
	atom.global.exch.b32 %r381, [%rd512], %r382;
	// end inline asm
	// begin inline asm
	atom.global.add.u32 %r383, [%rd512], 0;
	// end inline asm
	add.s32 	%r385, %r383, 1;
	// begin inline asm
	atom.global.exch.b32 %r384, [%rd512], %r385;
	// end inline asm
	// begin inline asm
	atom.global.add.u32 %r386, [%rd512], 0;
	// end inline asm
	add.s32 	%r388, %r386, 1;
	// begin inline asm
	atom.global.exch.b32 %r387, [%rd512], %r388;
	// end inline asm
	// begin inline asm
	atom.global.add.u32 %r389, [%rd512], 0;
	// end inline asm
	add.s32 	%r391, %r389, 1;
	// begin inline asm
	atom.global.exch.b32 %r390, [%rd512], %r391;
	// end inline asm
	// begin inline asm
	atom.global.add.u32 %r392, [%rd512], 0;
	// end inline asm
	add.s32 	%r394, %r392, 1;
	// begin inline asm
	atom.global.exch.b32 %r393, [%rd512], %r394;
	// end inline asm
	// begin inline asm
	atom.global.add.u32 %r395, [%rd512], 0;
	// end inline asm
	add.s32 	%r397, %r395, 1;
	// begin inline asm
	atom.global.exch.b32 %r396, [%rd512], %r397;
	// end inline asm
	// begin inline asm
	atom.global.add.u32 %r398, [%rd512], 0;
	// end inline asm
	add.s32 	%r400, %r398, 1;
	// begin inline asm
	atom.global.exch.b32 %r399, [%rd512], %r400;
	// end inline asm
	// begin inline asm
	atom.global.add.u32 %r401, [%rd512], 0;
	// end inline asm
	add.s32 	%r403, %r401, 1;
	// begin inline asm
	atom.global.exch.b32 %r402, [%rd512], %r403;
	// end inline asm
	// begin inline asm
	atom.global.add.u32 %r404, [%rd512], 0;
	// end inline asm
	add.s32 	%r406, %r404, 1;
	// begin inline asm
	atom.global.exch.b32 %r405, [%rd512], %r406;
	// end inline asm
	// begin inline asm
	atom.global.add.u32 %r407, [%rd512], 0;
	// end inline asm
	add.s32 	%r409, %r407, 1;
	// begin inline asm
	atom.global.exch.b32 %r408, [%rd512], %r409;
	// end inline asm
	// begin inline asm
	atom.global.add.u32 %r410, [%rd512], 0;
	// end inline asm
	add.s32 	%r412, %r410, 1;
	// begin inline asm
	atom.global.exch.b32 %r411, [%rd512], %r412;
	// end inline asm
	// begin inline asm
	atom.global.add.u32 %r413, [%rd512], 0;
	// end inline asm
	add.s32 	%r415, %r413, 1;
	// begin inline asm
	atom.global.exch.b32 %r414, [%rd512], %r415;
	// end inline asm
	// begin inline asm
	atom.global.add.u32 %r416, [%rd512], 0;
	// end inline asm
	add.s32 	%r418, %r416, 1;
	// begin inline asm
	atom.global.exch.b32 %r417, [%rd512], %r418;
	// end inline asm
	// begin inline asm
	atom.global.add.u32 %r419, [%rd512], 0;
	// end inline asm
	add.s32 	%r421, %r419, 1;
	// begin inline asm
	atom.global.exch.b32 %r420, [%rd512], %r421;
	// end inline asm
	// begin inline asm
	atom.global.add.u32 %r422, [%rd512], 0;
	// end inline asm
	add.s32 	%r424, %r422, 1;
	// begin inline asm
	atom.global.exch.b32 %r423, [%rd512], %r424;
	// end inline asm
	// begin inline asm
	atom.global.add.u32 %r425, [%rd512], 0;
	// end inline asm
	add.s32 	%r427, %r425, 1;
	// begin inline asm
	atom.global.exch.b32 %r426, [%rd512], %r427;
	// end inline asm
	// begin inline asm
	atom.global.add.u32 %r428, [%rd512], 0;
	// end inline asm
	add.s32 	%r430, %r428, 1;
	// begin inline asm
	atom.global.exch.b32 %r429, [%rd512], %r430;
	// end inline asm
	// begin inline asm
	atom.global.add.u32 %r431, [%rd512], 0;
	// end inline asm
	add.s32 	%r433, %r431, 1;
	// begin inline asm
	atom.global.exch.b32 %r432, [%rd512], %r433;
	// end inline asm
	// begin inline asm
	atom.global.add.u32 %r434, [%rd512], 0;
	// end inline asm
	add.s32 	%r436, %r434, 1;
	// begin inline asm
	atom.global.exch.b32 %r435, [%rd512], %r436;
	// end inline asm
	// begin inline asm
	atom.global.add.u32 %r437, [%rd512], 0;
	// end inline asm
	add.s32 	%r439, %r437, 1;
	// begin inline asm
	atom.global.exch.b32 %r438, [%rd512], %r439;
	// end inline asm
	// begin inline asm
	atom.global.add.u32 %r440, [%rd512], 0;
	// end inline asm
	add.s32 	%r442, %r440, 1;
	// begin inline asm
	atom.global.exch.b32 %r441, [%rd512], %r442;
	// end inline asm
	// begin inline asm
	atom.global.add.u32 %r443, [%rd512], 0;
	// end inline asm
	add.s32 	%r445, %r443, 1;
	// begin inline asm
	atom.global.exch.b32 %r444, [%rd512], %r445;
	// end inline asm
	// begin inline asm
	atom.global.add.u32 %r446, [%rd512], 0;
	// end inline asm
	add.s32 	%r448, %r446, 1;
	// begin inline asm
	atom.global.exch.b32 %r447, [%rd512], %r448;
	// end inline asm
	// begin inline asm
	atom.global.add.u32 %r449, [%rd512], 0;
	// end inline asm
	add.s32 	%r451, %r449, 1;
	// begin inline asm
	atom.global.exch.b32 %r450, [%rd512], %r451;
	// end inline asm
	// begin inline asm
	atom.global.add.u32 %r452, [%rd512], 0;
	// end inline asm
	add.s32 	%r454, %r452, 1;
	// begin inline asm
	atom.global.exch.b32 %r453, [%rd512], %r454;
	// end inline asm
	// begin inline asm
	atom.global.add.u32 %r455, [%rd512], 0;
	// end inline asm
	add.s32 	%r457, %r455, 1;
	// begin inline asm
	atom.global.exch.b32 %r456, [%rd512], %r457;
	// end inline asm
	// begin inline asm
	atom.global.add.u32 %r458, [%rd512], 0;
	// end inline asm
	add.s32 	%r460, %r458, 1;
	// begin inline asm
	atom.global.exch.b32 %r459, [%rd512], %r460;
	// end inline asm
	// begin inline asm
	atom.global.add.u32 %r461, [%rd512], 0;
	// end inline asm
	add.s32 	%r463, %r461, 1;
	// begin inline asm
	atom.global.exch.b32 %r462, [%rd512], %r463;
	// end inline asm
	// begin inline asm
	atom.global.add.u32 %r464, [%rd512], 0;
	// end inline asm
	add.s32 	%r466, %r464, 1;
	// begin inline asm
	atom.global.exch.b32 %r465, [%rd512], %r466;
	// end inline asm
	// begin inline asm
	atom.global.add.u32 %r467, [%rd512], 0;
	// end inline asm
	add.s32 	%r469, %r467, 1;
	// begin inline asm
	atom.global.exch.b32 %r468, [%rd512], %r469;
	// end inline asm
	// begin inline asm
	atom.global.add.u32 %r470, [%rd512], 0;
	// end inline asm
	add.s32 	%r472, %r470, 1;
	// begin inline asm
	atom.global.exch.b32 %r471, [%rd512], %r472;
	// end inline asm
	// begin inline asm
	atom.global.add.u32 %r473, [%rd512], 0;
	// end inline asm
	add.s32 	%r475, %r473, 1;
	// begin inline asm
	atom.global.exch.b32 %r474, [%rd512], %r475;
	// end inline asm
	// begin inline asm
	atom.global.add.u32 %r476, [%rd512], 0;
	// end inline asm
	add.s32 	%r478, %r476, 1;
	// begin inline asm
	atom.global.exch.b32 %r477, [%rd512], %r478;
	// end inline asm
	// begin inline asm
	atom.global.add.u32 %r479, [%rd512], 0;
	// end inline asm
	add.s32 	%r481, %r479, 1;
	// begin inline asm
	atom.global.exch.b32 %r480, [%rd512], %r481;
	// end inline asm
	// begin inline asm
	atom.global.add.u32 %r482, [%rd512], 0;
	// end inline asm
	add.s32 	%r484, %r482, 1;
	// begin inline asm
	atom.global.exch.b32 %r483, [%rd512], %r484;
	// end inline asm
	// begin inline asm
	atom.global.add.u32 %r485, [%rd512], 0;
	// end inline asm
	add.s32 	%r487, %r485, 1;
	// begin inline asm
	atom.global.exch.b32 %r486, [%rd512], %r487;
	// end inline asm
	// begin inline asm
	atom.global.add.u32 %r488, [%rd512], 0;
	// end inline asm
	add.s32 	%r490, %r488, 1;
	// begin inline asm
	atom.global.exch.b32 %r489, [%rd512], %r490;
	// end inline asm
	// begin inline asm
	atom.global.add.u32 %r491, [%rd512], 0;
	// end inline asm
	add.s32 	%r493, %r491, 1;
	// begin inline asm
	atom.global.exch.b32 %r492, [%rd512], %r493;
	// end inline asm
	// begin inline asm
	atom.global.add.u32 %r494, [%rd512], 0;
	// end inline asm
	add.s32 	%r496, %r494, 1;
	// begin inline asm
	atom.global.exch.b32 %r495, [%rd512], %r496;
	// end inline asm
	// begin inline asm
	atom.global.add.u32 %r497, [%rd512], 0;
	// end inline asm
	add.s32 	%r499, %r497, 1;
	// begin inline asm
	atom.global.exch.b32 %r498, [%rd512], %r499;
	// end inline asm
	// begin inline asm
	atom.global.add.u32 %r500, [%rd512], 0;
	// end inline asm
	add.s32 	%r502, %r500, 1;
	// begin inline asm
	atom.global.exch.b32 %r501, [%rd512], %r502;
	// end inline asm
	// begin inline asm
	atom.global.add.u32 %r503, [%rd512], 0;
	// end inline asm
	add.s32 	%r505, %r503, 1;
	// begin inline asm
	atom.global.exch.b32 %r504, [%rd512], %r505;
	// end inline asm
	// begin inline asm
	atom.global.add.u32 %r506, [%rd512], 0;
	// end inline asm
	add.s32 	%r508, %r506, 1;
	// begin inline asm
	atom.global.exch.b32 %r507, [%rd512], %r508;
	// end inline asm
	// begin inline asm
	atom.global.add.u32 %r509, [%rd512], 0;
	// end inline asm
	add.s32 	%r511, %r509, 1;
	// begin inline asm
	atom.global.exch.b32 %r510, [%rd512], %r511;
	// end inline asm
	// begin inline asm
	atom.global.add.u32 %r512, [%rd512], 0;
	// end inline asm
	add.s32 	%r514, %r512, 1;
	// begin inline asm
	atom.global.exch.b32 %r513, [%rd512], %r514;
	// end inline asm
	// begin inline asm
	atom.global.add.u32 %r515, [%rd512], 0;
	// end inline asm
	add.s32 	%r517, %r515, 1;
	// begin inline asm
	atom.global.exch.b32 %r516, [%rd512], %r517;
	// end inline asm
	// begin inline asm
	atom.global.add.u32 %r518, [%rd512], 0;
	// end inline asm
	add.s32 	%r520, %r518, 1;
	// begin inline asm
	atom.global.exch.b32 %r519, [%rd512], %r520;
	// end inline asm
	// begin inline asm
	atom.global.add.u32 %r521, [%rd512], 0;
	// end inline asm
	add.s32 	%r523, %r521, 1;
	// begin inline asm
	atom.global.exch.b32 %r522, [%rd512], %r523;
	// end inline asm
	// begin inline asm
	atom.global.add.u32 %r524, [%rd512], 0;
	// end inline asm
	add.s32 	%r526, %r524, 1;
	// begin inline asm
	atom.global.exch.b32 %r525, [%rd512], %r526;
	// end inline asm
	// begin inline asm
	atom.global.add.u32 %r527, [%rd512], 0;
	// end inline asm
	add.s32 	%r529, %r527, 1;
	// begin inline asm
	atom.global.exch.b32 %r528, [%rd512], %r529;
	// end inline asm
	// begin inline asm
	atom.global.add.u32 %r530, [%rd512], 0;
	// end inline asm
	add.s32 	%r532, %r530, 1;
	// begin inline asm
	atom.global.exch.b32 %r531, [%rd512], %r532;
	// end inline asm
	// begin inline asm
	atom.global.add.u32 %r533, [%rd512], 0;
	// end inline asm
	add.s32 	%r535, %r533, 1;
	// begin inline asm
	atom.global.exch.b32 %r534, [%rd512], %r535;
	// end inline asm
	// begin inline asm
	atom.global.add.u32 %r536, [%rd512], 0;
	// end inline asm
	add.s32 	%r538, %r536, 1;
	// begin inline asm
	atom.global.exch.b32 %r537, [%rd512], %r538;
	// end inline asm
	// begin inline asm
	atom.global.add.u32 %r539, [%rd512], 0;
	// end inline asm
	add.s32 	%r541, %r539, 1;
	// begin inline asm
	atom.global.exch.b32 %r540, [%rd512], %r541;
	// end inline asm
	// begin inline asm
	atom.global.add.u32 %r542, [%rd512], 0;
	// end inline asm
	add.s32 	%r544, %r542, 1;
	// begin inline asm
	atom.global.exch.b32 %r543, [%rd512], %r544;
	// end inline asm
	// begin inline asm
	atom.global.add.u32 %r545, [%rd512], 0;
	// end inline asm
	add.s32 	%r547, %r545, 1;
	// begin inline asm
	atom.global.exch.b32 %r546, [%rd512], %r547;
	// end inline asm
	// begin inline asm
	atom.global.add.u32 %r548, [%rd512], 0;
	// end inline asm
	add.s32 	%r550, %r548, 1;
	// begin inline asm
	atom.global.exch.b32 %r549, [%rd512], %r550;
	// end inline asm
	// begin inline asm
	atom.global.add.u32 %r551, [%rd512], 0;
	// end inline asm
	add.s32 	%r553, %r551, 1;
	// begin inline asm
	atom.global.exch.b32 %r552, [%rd512], %r553;
	// end inline asm
	// begin inline asm
	atom.global.add.u32 %r554, [%rd512], 0;
	// end inline asm
	add.s32 	%r556, %r554, 1;
	// begin inline asm
	atom.global.exch.b32 %r555, [%rd512], %r556;
	// end inline asm
	// begin inline asm
	atom.global.add.u32 %r557, [%rd512], 0;
	// end inline asm
	add.s32 	%r559, %r557, 1;
	// begin inline asm
	atom.global.exch.b32 %r558, [%rd512], %r559;
	// end inline asm
	// begin inline asm
	atom.global.add.u32 %r560, [%rd512], 0;
	// end inline asm
	add.s32 	%r562, %r560, 1;
	// begin inline asm
	atom.global.exch.b32 %r561, [%rd512], %r562;
	// end inline asm
	// begin inline asm
	atom.global.add.u32 %r563, [%rd512], 0;
	// end inline asm
	add.s32 	%r565, %r563, 1;
	// begin inline asm
	atom.global.exch.b32 %r564, [%rd512], %r565;
	// end inline asm
	// begin inline asm
	atom.global.add.u32 %r566, [%rd512], 0;
	// end inline asm
	add.s32 	%r568, %r566, 1;
	// begin inline asm
	atom.global.exch.b32 %r567, [%rd512], %r568;
	// end inline asm
	// begin inline asm
	atom.global.add.u32 %r569, [%rd512], 0;
	// end inline asm
	add.s32 	%r571, %r569, 1;
	// begin inline asm
	atom.global.exch.b32 %r570, [%rd512], %r571;
	// end inline asm
	// begin inline asm
	atom.global.add.u32 %r572, [%rd512], 0;
	// end inline asm
	add.s32 	%r574, %r572, 1;
	// begin inline asm
	atom.global.exch.b32 %r573, [%rd512], %r574;
	// end inline asm
	// begin inline asm
	atom.global.add.u32 %r575, [%rd512], 0;
	// end inline asm
	add.s32 	%r577, %r575, 1;
	// begin inline asm
	atom.global.exch.b32 %r576, [%rd512], %r577;
	// end inline asm
	// begin inline asm
	atom.global.add.u32 %r578, [%rd512], 0;
	// end inline asm
	add.s32 	%r580, %r578, 1;
	// begin inline asm
	atom.global.exch.b32 %r579, [%rd512], %r580;
	// end inline asm
	// begin inline asm
	atom.global.add.u32 %r581, [%rd512], 0;
	// end inline asm
	add.s32 	%r583, %r581, 1;
	// begin inline asm
	atom.global.exch.b32 %r582, [%rd512], %r583;
	// end inline asm
	// begin inline asm
	atom.global.add.u32 %r584, [%rd512], 0;
	// end inline asm
	add.s32 	%r586, %r584, 1;
	// begin inline asm
	atom.global.exch.b32 %r585, [%rd512], %r586;
	// end inline asm
	// begin inline asm
	atom.global.add.u32 %r587, [%rd512], 0;
	// end inline asm
	add.s32 	%r589, %r587, 1;
	// begin inline asm
	atom.global.exch.b32 %r588, [%rd512], %r589;
	// end inline asm
	// begin inline asm
	atom.global.add.u32 %r590, [%rd512], 0;
	// end inline asm
	add.s32 	%r592, %r590, 1;
	// begin inline asm
	atom.global.exch.b32 %r591, [%rd512], %r592;
	// end inline asm
	// begin inline asm
	atom.global.add.u32 %r593, [%rd512], 0;
	// end inline asm
	add.s32 	%r595, %r593, 1;
	// begin inline asm
	atom.global.exch.b32 %r594, [%rd512], %r595;
	// end inline asm
	// begin inline asm
	atom.global.add.u32 %r596, [%rd512], 0;
	// end inline asm
	add.s32 	%r598, %r596, 1;
	// begin inline asm
	atom.global.exch.b32 %r597, [%rd512], %r598;
	// end inline asm
	// begin inline asm
	atom.global.add.u32 %r599, [%rd512], 0;
	// end inline asm
	add.s32 	%r601, %r599, 1;
	// begin inline asm
	atom.global.exch.b32 %r600, [%rd512], %r601;
	// end inline asm
	// begin inline asm
	atom.global.add.u32 %r602, [%rd512], 0;
	// end inline asm
	add.s32 	%r604, %r602, 1;
	// begin inline asm
	atom.global.exch.b32 %r603, [%rd512], %r604;
	// end inline asm
	// begin inline asm
	atom.global.add.u32 %r605, [%rd512], 0;
	// end inline asm
	add.s32 	%r607, %r605, 1;
	// begin inline asm
	atom.global.exch.b32 %r606, [%rd512], %r607;
	// end inline asm
	// begin inline asm
	atom.global.add.u32 %r608, [%rd512], 0;
	// end inline asm
	add.s32 	%r610, %r608, 1;
	// begin inline asm
	atom.global.exch.b32 %r609, [%rd512], %r610;
	// end inline asm
	// begin inline asm
	atom.global.add.u32 %r611, [%rd512], 0;
	// end inline asm
	add.s32 	%r613, %r611, 1;
	// begin inline asm
	atom.global.exch.b32 %r612, [%rd512], %r613;
	// end inline asm
	// begin inline asm
	atom.global.add.u32 %r614, [%rd512], 0;
	// end inline asm
	add.s32 	%r616, %r614, 1;
	// begin inline asm
	atom.global.exch.b32 %r615, [%rd512], %r616;
	// end inline asm
	// begin inline asm
	atom.global.add.u32 %r617, [%rd512], 0;
	// end inline asm
	add.s32 	%r619, %r617, 1;
	// begin inline asm
	atom.global.exch.b32 %r618, [%rd512], %r619;
	// end inline asm
	// begin inline asm
	atom.global.add.u32 %r620, [%rd512], 0;
	// end inline asm
	add.s32 	%r622, %r620, 1;
	// begin inline asm
	atom.global.exch.b32 %r621, [%rd512], %r622;
	// end inline asm
	// begin inline asm
	atom.global.add.u32 %r623, [%rd512], 0;
	// end inline asm
	add.s32 	%r625, %r623, 1;
	// begin inline asm
	atom.global.exch.b32 %r624, [%rd512], %r625;
	// end inline asm
	// begin inline asm
	atom.global.add.u32 %r626, [%rd512], 0;
	// end inline asm
	add.s32 	%r628, %r626, 1;
	// begin inline asm
	atom.global.exch.b32 %r627, [%rd512], %r628;
	// end inline asm
	// begin inline asm
	atom.global.add.u32 %r629, [%rd512], 0;
	// end inline asm
	add.s32 	%r631, %r629, 1;
	// begin inline asm
	atom.global.exch.b32 %r630, [%rd512], %r631;
	// end inline asm
	// begin inline asm
	atom.global.add.u32 %r632, [%rd512], 0;
	// end inline asm
	add.s32 	%r634, %r632, 1;
	// begin inline asm
	atom.global.exch.b32 %r633, [%rd512], %r634;
	// end inline asm
	// begin inline asm
	atom.global.add.u32 %r635, [%rd512], 0;
	// end inline asm
	add.s32 	%r637, %r635, 1;
	// begin inline asm
	atom.global.exch.b32 %r636, [%rd512], %r637;
	// end inline asm
	// begin inline asm
	atom.global.add.u32 %r638, [%rd512], 0;
	// end inline asm
	add.s32 	%r640, %r638, 1;
	// begin inline asm
	atom.global.exch.b32 %r639, [%rd512], %r640;
	// end inline asm
	// begin inline asm
	atom.global.add.u32 %r641, [%rd512], 0;
	// end inline asm
	add.s32 	%r643, %r641, 1;
	// begin inline asm
	atom.global.exch.b32 %r642, [%rd512], %r643;
	// end inline asm
	// begin inline asm
	atom.global.add.u32 %r644, [%rd512], 0;
	// end inline asm
	add.s32 	%r646, %r644, 1;
	// begin inline asm
	atom.global.exch.b32 %r645, [%rd512], %r646;
	// end inline asm
	// begin inline asm
	atom.global.add.u32 %r647, [%rd512], 0;
	// end inline asm
	add.s32 	%r649, %r647, 1;
	// begin inline asm
	atom.global.exch.b32 %r648, [%rd512], %r649;
	// end inline asm
	// begin inline asm
	atom.global.add.u32 %r650, [%rd512], 0;
	// end inline asm
	add.s32 	%r652, %r650, 1;
	// begin inline asm
	atom.global.exch.b32 %r651, [%rd512], %r652;
	// end inline asm
	// begin inline asm
	atom.global.add.u32 %r653, [%rd512], 0;
	// end inline asm
	add.s32 	%r655, %r653, 1;
	// begin inline asm
	atom.global.exch.b32 %r654, [%rd512], %r655;
	// end inline asm
	// begin inline asm
	atom.global.add.u32 %r656, [%rd512], 0;
	// end inline asm
	add.s32 	%r658, %r656, 1;
	// begin inline asm
	atom.global.exch.b32 %r657, [%rd512], %r658;
	// end inline asm
	// begin inline asm
	atom.global.add.u32 %r659, [%rd512], 0;
	// end inline asm
	add.s32 	%r661, %r659, 1;
	// begin inline asm
	atom.global.exch.b32 %r660, [%rd512], %r661;
	// end inline asm
	// begin inline asm
	atom.global.add.u32 %r662, [%rd512], 0;
	// end inline asm
	add.s32 	%r664, %r662, 1;
	// begin inline asm
	atom.global.exch.b32 %r663, [%rd512], %r664;
	// end inline asm
	// begin inline asm
	atom.global.add.u32 %r665, [%rd512], 0;
	// end inline asm
	add.s32 	%r667, %r665, 1;
	// begin inline asm
	atom.global.exch.b32 %r666, [%rd512], %r667;
	// end inline asm
	// begin inline asm
	atom.global.add.u32 %r668, [%rd512], 0;
	// end inline asm
	add.s32 	%r670, %r668, 1;
	// begin inline asm
	atom.global.exch.b32 %r669, [%rd512], %r670;
	// end inline asm
	// begin inline asm
	atom.global.add.u32 %r671, [%rd512], 0;
	// end inline asm
	add.s32 	%r673, %r671, 1;
	// begin inline asm
	atom.global.exch.b32 %r672, [%rd512], %r673;
	// end inline asm
	// begin inline asm
	atom.global.add.u32 %r674, [%rd512], 0;
	// end inline asm
	add.s32 	%r676, %r674, 1;
	// begin inline asm
	atom.global.exch.b32 %r675, [%rd512], %r676;
	// end inline asm
	// begin inline asm
	atom.global.add.u32 %r677, [%rd512], 0;
	// end inline asm
	add.s32 	%r679, %r677, 1;
	// begin inline asm
	atom.global.exch.b32 %r678, [%rd512], %r679;
	// end inline asm
	// begin inline asm
	atom.global.add.u32 %r680, [%rd512], 0;
	// end inline asm
	add.s32 	%r682, %r680, 1;
	// begin inline asm
	atom.global.exch.b32 %r681, [%rd512], %r682;
	// end inline asm
	// begin inline asm
	atom.global.add.u32 %r683, [%rd512], 0;
	// end inline asm
	add.s32 	%r685, %r683, 1;
	// begin inline asm
	atom.global.exch.b32 %r684, [%rd512], %r685;
	// end inline asm
	// begin inline asm
	atom.global.add.u32 %r686, [%rd512], 0;
	// end inline asm
	add.s32 	%r688, %r686, 1;
	// begin inline asm
	atom.global.exch.b32 %r687, [%rd512], %r688;
	// end inline asm
	// begin inline asm
	atom.global.add.u32 %r689, [%rd512], 0;
	// end inline asm
	add.s32 	%r691, %r689, 1;
	// begin inline asm
	atom.global.exch.b32 %r690, [%rd512], %r691;
	// end inline asm
	// begin inline asm
	atom.global.add.u32 %r692, [%rd512], 0;
	// end inline asm
	add.s32 	%r694, %r692, 1;
	// begin inline asm
	atom.global.exch.b32 %r693, [%rd512], %r694;
	// end inline asm
	// begin inline asm
	atom.global.add.u32 %r695, [%rd512], 0;
	// end inline asm
	add.s32 	%r697, %r695, 1;
	// begin inline asm
	atom.global.exch.b32 %r696, [%rd512], %r697;
	// end inline asm
	// begin inline asm
	atom.global.add.u32 %r698, [%rd512], 0;
	// end inline asm
	add.s32 	%r700, %r698, 1;
	// begin inline asm
	atom.global.exch.b32 %r699, [%rd512], %r700;
	// end inline asm
	// begin inline asm
	atom.global.add.u32 %r701, [%rd512], 0;
	// end inline asm
	add.s32 	%r703, %r701, 1;
	// begin inline asm
	atom.global.exch.b32 %r702, [%rd512], %r703;
	// end inline asm
	// begin inline asm
	atom.global.add.u32 %r704, [%rd512], 0;
	// end inline asm
	add.s32 	%r706, %r704, 1;
	// begin inline asm
	atom.global.exch.b32 %r705, [%rd512], %r706;
	// end inline asm
	// begin inline asm
	atom.global.add.u32 %r707, [%rd512], 0;
	// end inline asm
	add.s32 	%r709, %r707, 1;
	// begin inline asm
	atom.global.exch.b32 %r708, [%rd512], %r709;
	// end inline asm
	// begin inline asm
	atom.global.add.u32 %r710, [%rd512], 0;
	// end inline asm
	add.s32 	%r712, %r710, 1;
	// begin inline asm
	atom.global.exch.b32 %r711, [%rd512], %r712;
	// end inline asm
	// begin inline asm
	atom.global.add.u32 %r713, [%rd512], 0;
	// end inline asm
	add.s32 	%r715, %r713, 1;
	// begin inline asm
	atom.global.exch.b32 %r714, [%rd512], %r715;
	// end inline asm
	// begin inline asm
	atom.global.add.u32 %r716, [%rd512], 0;
	// end inline asm
	add.s32 	%r718, %r716, 1;
	// begin inline asm
	atom.global.exch.b32 %r717, [%rd512], %r718;
	// end inline asm
	// begin inline asm
	atom.global.add.u32 %r719, [%rd512], 0;
	// end inline asm
	add.s32 	%r721, %r719, 1;
	// begin inline asm
	atom.global.exch.b32 %r720, [%rd512], %r721;
	// end inline asm
	// begin inline asm
	atom.global.add.u32 %r722, [%rd512], 0;
	// end inline asm
	add.s32 	%r724, %r722, 1;
	// begin inline asm
	atom.global.exch.b32 %r723, [%rd512], %r724;
	// end inline asm
	// begin inline asm
	atom.global.add.u32 %r725, [%rd512], 0;
	// end inline asm
	add.s32 	%r727, %r725, 1;
	// begin inline asm
	atom.global.exch.b32 %r726, [%rd512], %r727;
	// end inline asm
	// begin inline asm
	atom.global.add.u32 %r728, [%rd512], 0;
	// end inline asm
	add.s32 	%r730, %r728, 1;
	// begin inline asm
	atom.global.exch.b32 %r729, [%rd512], %r730;
	// end inline asm
	// begin inline asm
	atom.global.add.u32 %r731, [%rd512], 0;
	// end inline asm
	add.s32 	%r733, %r731, 1;
	// begin inline asm
	atom.global.exch.b32 %r732, [%rd512], %r733;
	// end inline asm
	// begin inline asm
	atom.global.add.u32 %r734, [%rd512], 0;
	// end inline asm
	add.s32 	%r736, %r734, 1;
	// begin inline asm
	atom.global.exch.b32 %r735, [%rd512], %r736;
	// end inline asm
	// begin inline asm
	atom.global.add.u32 %r737, [%rd512], 0;
	// end inline asm
	add.s32 	%r739, %r737, 1;
	// begin inline asm
	atom.global.exch.b32 %r738, [%rd512], %r739;
	// end inline asm
	// begin inline asm
	atom.global.add.u32 %r740, [%rd512], 0;
	// end inline asm
	add.s32 	%r742, %r740, 1;
	// begin inline asm
	atom.global.exch.b32 %r741, [%rd512], %r742;
	// end inline asm
	// begin inline asm
	atom.global.add.u32 %r743, [%rd512], 0;
	// end inline asm
	add.s32 	%r745, %r743, 1;
	// begin inline asm
	atom.global.exch.b32 %r744, [%rd512], %r745;
	// end inline asm
	// begin inline asm
	atom.global.add.u32 %r746, [%rd512], 0;
	// end inline asm
	add.s32 	%r748, %r746, 1;
	// begin inline asm
	atom.global.exch.b32 %r747, [%rd512], %r748;
	// end inline asm
	// begin inline asm
	atom.global.add.u32 %r749, [%rd512], 0;
	// end inline asm
	add.s32 	%r751, %r749, 1;
	// begin inline asm
	atom.global.exch.b32 %r750, [%rd512], %r751;
	// end inline asm
	// begin inline asm
	atom.global.add.u32 %r752, [%rd512], 0;
	// end inline asm
	add.s32 	%r754, %r752, 1;
	// begin inline asm
	atom.global.exch.b32 %r753, [%rd512], %r754;
	// end inline asm
	// begin inline asm
	atom.global.add.u32 %r755, [%rd512], 0;
	// end inline asm
	add.s32 	%r757, %r755, 1;
	// begin inline asm
	atom.global.exch.b32 %r756, [%rd512], %r757;
	// end inline asm
	// begin inline asm
	atom.global.add.u32 %r758, [%rd512], 0;
	// end inline asm
	add.s32 	%r760, %r758, 1;
	// begin inline asm
	atom.global.exch.b32 %r759, [%rd512], %r760;
	// end inline asm
	// begin inline asm
	atom.global.add.u32 %r761, [%rd512], 0;
	// end inline asm
	add.s32 	%r763, %r761, 1;
	// begin inline asm
	atom.global.exch.b32 %r762, [%rd512], %r763;
	// end inline asm
	// begin inline asm
	atom.global.add.u32 %r764, [%rd512], 0;
	// end inline asm
	add.s32 	%r766, %r764, 1;
	// begin inline asm
	atom.global.exch.b32 %r765, [%rd512], %r766;
	// end inline asm
	// begin inline asm
	atom.global.add.u32 %r767, [%rd512], 0;
	// end inline asm
	add.s32 	%r769, %r767, 1;
	// begin inline asm
	atom.global.exch.b32 %r768, [%rd512], %r769;
	// end inline asm
$L__BB88_2:
	ret;

}
	// .globl	_Z4testIL_Z12load_relaxedPKjEL_Z13store_relaxedPjjELi256E14strided_accessILj1024ELj16EE11lower_lanesILj16EEEvv
.visible .entry _Z4testIL_Z12load_relaxedPKjEL_Z13store_relaxedPjjELi256E14strided_accessILj1024ELj16EE11lower_lanesILj16EEEvv()
{
	.reg .pred 	%p<2>;
	.reg .b32 	%r<519>;
	.reg .b64 	%rd<517>;

	// begin inline asm
	mov.u32 %r1, %laneid;
	// end inline asm
	setp.gt.u32 	%p1, %r1, 15;
	@%p1 bra 	$L__BB89_2;
	mov.u32 	%r514, %ctaid.x;
	mov.u32 	%r515, %ntid.x;
	mov.u32 	%r516, %tid.x;
	mad.lo.s32 	%r517, %r514, %r515, %r516;
	shl.b32 	%r518, %r517, 6;
	cvt.u64.u32 	%rd513, %r518;
	and.b64  	%rd514, %rd513, 4032;
	mov.u64 	%rd515, buffer;
	cvta.global.u64 	%rd516, %rd515;
	add.s64 	%rd512, %rd516, %rd514;
	// begin inline asm
	ld.relaxed.gpu.u32 %r2, [%rd512];
	// end inline asm
	add.s32 	%r3, %r2, 1;
	// begin inline asm
	st.relaxed.gpu.u32 [%rd512], %r3;
	// end inline asm
	// begin inline asm
	ld.relaxed.gpu.u32 %r4, [%rd512];
	// end inline asm
	add.s32 	%r5, %r4, 1;
	// begin inline asm
	st.relaxed.gpu.u32 [%rd512], %r5;
	// end inline asm
	// begin inline asm
	ld.relaxed.gpu.u32 %r6, [%rd512];
	// end inline asm
	add.s32 	%r7, %r6, 1;
	// begin inline asm
	st.relaxed.gpu.u32 [%rd512], %r7;
	// end inline asm
	// begin inline asm
	ld.relaxed.gpu.u32 %r8, [%rd512];
	// end inline asm
	add.s32 	%r9, %r8, 1;
	// begin inline asm
	st.relaxed.gpu.u32 [%rd512], %r9;
	// end inline asm
	// begin inline asm
	ld.relaxed.gpu.u32 %r10, [%rd512];
	// end inline asm
	add.s32 	%r11, %r10, 1;
	// begin inline asm
	st.relaxed.gpu.u32 [%rd512], %r11;
	// end inline asm
	// begin inline asm
	ld.relaxed.gpu.u32 %r12, [%rd512];
	// end inline asm
	add.s32 	%r13, %r12, 1;
	// begin inline asm
	st.relaxed.gpu.u32 [%rd512], %r13;
	// end inline asm
	// begin inline asm
	ld.relaxed.gpu.u32 %r14, [%rd512];
	// end inline asm
	add.s32 	%r15, %r14, 1;
	// begin inline asm
	st.relaxed.gpu.u32 [%rd512], %r15;
	// end inline asm
	// begin inline asm
	ld.relaxed.gpu.u32 %r16, [%rd512];
	// end inline asm
	add.s32 	%r17, %r16, 1;
	// begin inline asm
	st.relaxed.gpu.u32 [%rd512], %r17;
	// end inline asm
	// begin inline asm
	ld.relaxed.gpu.u32 %r18, [%rd512];
	// end inline asm
	add.s32 	%r19, %r18, 1;
	// begin inline asm
	st.relaxed.gpu.u32 [%rd512], %r19;
	// end inline asm
	// begin inline asm
	ld.relaxed.gpu.u32 %r20, [%rd512];
	// end inline asm
	add.s32 	%r21, %r20, 1;
	// begin inline asm
	st.relaxed.gpu.u32 [%rd512], %r21;
	// end inline asm
	// begin inline asm
	ld.relaxed.gpu.u32 %r22, [%rd512];
	// end inline asm
	add.s32 	%r23, %r22, 1;
	// begin inline asm
	st.relaxed.gpu.u32 [%rd512], %r23;
	// end inline asm
	// begin inline asm
	ld.relaxed.gpu.u32 %r24, [%rd512];
	// end inline asm
	add.s32 	%r25, %r24, 1;
	// begin inline asm
	st.relaxed.gpu.u32 [%rd512], %r25;
	// end inline asm
	// begin inline asm
	ld.relaxed.gpu.u32 %r26, [%rd512];
	// end inline asm
	add.s32 	%r27, %r26, 1;
	// begin inline asm
	st.relaxed.gpu.u32 [%rd512], %r27;
	// end inline asm
	// begin inline asm
	ld.relaxed.gpu.u32 %r28, [%rd512];
	// end inline asm
	add.s32 	%r29, %r28, 1;
	// begin inline asm
	st.relaxed.gpu.u32 [%rd512], %r29;
	// end inline asm
	// begin inline asm
	ld.relaxed.gpu.u32 %r30, [%rd512];
	// end inline asm
	add.s32 	%r31, %r30, 1;
	// begin inline asm
	st.relaxed.gpu.u32 [%rd512], %r31;
	// end inline asm
	// begin inline asm
	ld.relaxed.gpu.u32 %r32, [%rd512];
	// end inline asm
	add.s32 	%r33, %r32, 1;
	// begin inline asm
	st.relaxed.gpu.u32 [%rd512], %r33;
	// end inline asm
	// begin inline asm
	ld.relaxed.gpu.u32 %r34, [%rd512];
	// end inline asm
	add.s32 	%r35, %r34, 1;
	// begin inline asm
	st.relaxed.gpu.u32 [%rd512], %r35;
	// end inline asm
	// begin inline asm
	ld.relaxed.gpu.u32 %r36, [%rd512];
	// end inline asm
	add.s32 	%r37, %r36, 1;
	// begin inline asm
	st.relaxed.gpu.u32 [%rd512], %r37;
	// end inline asm
	// begin inline asm
	ld.relaxed.gpu.u32 %r38, [%rd512];
	// end inline asm
	add.s32 	%r39, %r38, 1;
	// begin inline asm
	st.relaxed.gpu.u32 [%rd512], %r39;
	// end inline asm
	// begin inline asm
	ld.relaxed.gpu.u32 %r40, [%rd512];
	// end inline asm
	add.s32 	%r41, %r40, 1;
	// begin inline asm
	st.relaxed.gpu.u32 [%rd512], %r41;
	// end inline asm
	// begin inline asm
	ld.relaxed.gpu.u32 %r42, [%rd512];
	// end inline asm
	add.s32 	%r43, %r42, 1;
	// begin inline asm
	st.relaxed.gpu.u32 [%rd512], %r43;
	// end inline asm
	// begin inline asm
	ld.relaxed.gpu.u32 %r44, [%rd512];
	// end inline asm
	add.s32 	%r45, %r44, 1;
	// begin inline asm
	st.relaxed.gpu.u32 [%rd512], %r45;
	// end inline asm
	// begin inline asm
	ld.relaxed.gpu.u32 %r46, [%rd512];
	// end inline asm
	add.s32 	%r47, %r46, 1;
	// begin inline asm
	st.relaxed.gpu.u32 [%rd512], %r47;
	// end inline asm
	// begin inline asm
	ld.relaxed.gpu.u32 %r48, [%rd512];
	// end inline asm
	add.s32 	%r49, %r48, 1;
	// begin inline asm
	st.relaxed.gpu.u32 [%rd512], %r49;
	// end inline asm
	// begin inline asm
	ld.relaxed.gpu.u32 %r50, [%rd512];
	// end inline asm
	add.s32 	%r51, %r50, 1;
	// begin inline asm
	st.relaxed.gpu.u32 [%rd512], %r51;
	// end inline asm
	// begin inline asm
	ld.relaxed.gpu.u32 %r52, [%rd512];
	// end inline asm
	add.s32 	%r53, %r52, 1;
	// begin inline asm
	st.relaxed.gpu.u32 [%rd512], %r53;
	// end inline asm
	// begin inline asm
	ld.relaxed.gpu.u32 %r54, [%rd512];
	// end inline asm
	add.s32 	%r55, %r54, 1;
	// begin inline asm
	st.relaxed.gpu.u32 [%rd512], %r55;
	// end inline asm
	// begin inline asm
	ld.relaxed.gpu.u32 %r56, [%rd512];
	// end inline asm
	add.s32 	%r57, %r56, 1;
	// begin inline asm
	st.relaxed.gpu.u32 [%rd512], %r57;
	// end inline asm
	// begin inline asm
	ld.relaxed.gpu.u32 %r58, [%rd512];
	// end inline asm
	add.s32 	%r59, %r58, 1;
	// begin inline asm
	st.relaxed.gpu.u32 [%rd512], %r59;
	// end inline asm
	// begin inline asm
	ld.relaxed.gpu.u32 %r60, [%rd512];
	// end inline asm
	add.s32 	%r61, %r60, 1;
	// begin inline asm
	st.relaxed.gpu.u32 [%rd512], %r61;
	// end inline asm
	// begin inline asm
	ld.relaxed.gpu.u32 %r62, [%rd512];
	// end inline asm
	add.s32 	%r63, %r62, 1;
	// begin inline asm
	st.relaxed.gpu.u32 [%rd512], %r63;
	// end inline asm
	// begin inline asm
	ld.relaxed.gpu.u32 %r64, [%rd512];
	// end inline asm
	add.s32 	%r65, %r64, 1;
	// begin inline asm
	st.relaxed.gpu.u32 [%rd512], %r65;
	// end inline asm
	// begin inline asm
	ld.relaxed.gpu.u32 %r66, [%rd512];
	// end inline asm
	add.s32 	%r67, %r66, 1;
	// begin inline asm
	st.relaxed.gpu.u32 [%rd512], %r67;
	// end inline asm
	// begin inline asm
	ld.relaxed.gpu.u32 %r68, [%rd512];
	// end inline asm
	add.s32 	%r69, %r68, 1;
	// begin inline asm
	st.relaxed.gpu.u32 [%rd512], %r69;
	// end inline asm
	// begin inline asm
	ld.relaxed.gpu.u32 %r70, [%rd512];
	// end inline asm
	add.s32 	%r71, %r70, 1;
	// begin inline asm
	st.relaxed.gpu.u32 [%rd512], %r71;
	// end inline asm
	// begin inline asm
	ld.relaxed.gpu.u32 %r72, [%rd512];
	// end inline asm
	add.s32 	%r73, %r72, 1;
	// begin inline asm
	st.relaxed.gpu.u32 [%rd512], %r73;
	// end inline asm
	// begin inline asm
	ld.relaxed.gpu.u32 %r74, [%rd512];
	// end inline asm
	add.s32 	%r75, %r74, 1;
	// begin inline asm
	st.relaxed.gpu.u32 [%rd512], %r75;
	// end inline asm
	// begin inline asm
	ld.relaxed.gpu.u32 %r76, [%rd512];
	// end inline asm
	add.s32 	%r77, %r76, 1;
	// begin inline asm
	st.relaxed.gpu.u32 [%rd512], %r77;
	// end inline asm
	// begin inline asm
	ld.relaxed.gpu.u32 %r78, [%rd512];
	// end inline asm
	add.s32 	%r79, %r78, 1;
	// begin inline asm
	st.relaxed.gpu.u32 [%rd512], %r79;
	// end inline asm
	// begin inline asm
	ld.relaxed.gpu.u32 %r80, [%rd512];
	// end inline asm
	add.s32 	%r81, %r80, 1;
	// begin inline asm
	st.relaxed.gpu.u32 [%rd512], %r81;
	// end inline asm
	// begin inline asm
	ld.relaxed.gpu.u32 %r82, [%rd512];
	// end inline asm
	add.s32 	%r83, %r82, 1;
	// begin inline asm
	st.relaxed.gpu.u32 [%rd512], %r83;
	// end inline asm
	// begin inline asm
	ld.relaxed.gpu.u32 %r84, [%rd512];
	// end inline asm
	add.s32 	%r85, %r84, 1;
	// begin inline asm
	st.relaxed.gpu.u32 [%rd512], %r85;
	// end inline asm
	// begin inline asm
	ld.relaxed.gpu.u32 %r86, [%rd512];
	// end inline asm
	add.s32 	%r87, %r86, 1;
	// begin inline asm
	st.relaxed.gpu.u32 [%rd512], %r87;
	// end inline asm
	// begin inline asm
	ld.relaxed.gpu.u32 %r88, [%rd512];
	// end inline asm
	add.s32 	%r89, %r88, 1;
	// begin inline asm
	st.relaxed.gpu.u32 [%rd512], %r89;
	// end inline asm
	// begin inline asm
	ld.relaxed.gpu.u32 %r90, [%rd512];
	// end inline asm
	add.s32 	%r91, %r90, 1;
	// begin inline asm
	st.relaxed.gpu.u32 [%rd512], %r91;
	// end inline asm
	// begin inline asm
	ld.relaxed.gpu.u32 %r92, [%rd512];
	// end inline asm
	add.s32 	%r93, %r92, 1;
	// begin inline asm
	st.relaxed.gpu.u32 [%rd512], %r93;
	// end inline asm
	// begin inline asm
	ld.relaxed.gpu.u32 %r94, [%rd512];
	// end inline asm
	add.s32 	%r95, %r94, 1;
	// begin inline asm
	st.relaxed.gpu.u32 [%rd512], %r95;
	// end inline asm
	// begin inline asm
	ld.relaxed.gpu.u32 %r96, [%rd512];
	// end inline asm
	add.s32 	%r97, %r96, 1;
	// begin inline asm
	st.relaxed.gpu.u32 [%rd512], %r97;
	// end inline asm
	// begin inline asm
	ld.relaxed.gpu.u32 %r98, [%rd512];
	// end inline asm
	add.s32 	%r99, %r98, 1;
	// begin inline asm
	st.relaxed.gpu.u32 [%rd512], %r99;
	// end inline asm
	// begin inline asm
	ld.relaxed.gpu.u32 %r100, [%rd512];
	// end inline asm
	add.s32 	%r101, %r100, 1;
	// begin inline asm
	st.relaxed.gpu.u32 [%rd512], %r101;
	// end inline asm
	// begin inline asm
	ld.relaxed.gpu.u32 %r102, [%rd512];
	// end inline asm
	add.s32 	%r103, %r102, 1;
	// begin inline asm
	st.relaxed.gpu.u32 [%rd512], %r103;
	// end inline asm
	// begin inline asm
	ld.relaxed.gpu.u32 %r104, [%rd512];
	// end inline asm
	add.s32 	%r105, %r104, 1;
	// begin inline asm
	st.relaxed.gpu.u32 [%rd512], %r105;
	// end inline asm
	// begin inline asm
	ld.relaxed.gpu.u32 %r106, [%rd512];
	// end inline asm
	add.s32 	%r107, %r106, 1;
	// begin inline asm
	st.relaxed.gpu.u32 [%rd512], %r107;
	// end inline asm
	// begin inline asm
	ld.relaxed.gpu.u32 %r108, [%rd512];
	// end inline asm
	add.s32 	%r109, %r108, 1;
	// begin inline asm
	st.relaxed.gpu.u32 [%rd512], %r109;
	// end inline asm
	// begin inline asm
	ld.relaxed.gpu.u32 %r110, [%rd512];
	// end inline asm
	add.s32 	%r111, %r110, 1;
	// begin inline asm
	st.relaxed.gpu.u32 [%rd512], %r111;
	// end inline asm
	// begin inline asm
	ld.relaxed.gpu.u32 %r112, [%rd512];
	// end inline asm
	add.s32 	%r113, %r112, 1;
	// begin inline asm
	st.relaxed.gpu.u32 [%rd512], %r113;
	// end inline asm
	// begin inline asm
	ld.relaxed.gpu.u32 %r114, [%rd512];
	// end inline asm
	add.s32 	%r115, %r114, 1;
	// begin inline asm
	st.relaxed.gpu.u32 [%rd512], %r115;
	// end inline asm
	// begin inline asm
	ld.relaxed.gpu.u32 %r116, [%rd512];
	// end inline asm
	add.s32 	%r117, %r116, 1;
	// begin inline asm
	st.relaxed.gpu.u32 [%rd512], %r117;
	// end inline asm
	// begin inline asm
	ld.relaxed.gpu.u32 %r118, [%rd512];
	// end inline asm
	add.s32 	%r119, %r118, 1;
	// begin inline asm
	st.relaxed.gpu.u32 [%rd512], %r119;
	// end inline asm
	// begin inline asm
	ld.relaxed.gpu.u32 %r120, [%rd512];
	// end inline asm
	add.s32 	%r121, %r120, 1;
	// begin inline asm
	st.relaxed.gpu.u32 [%rd512], %r121;
	// end inline asm
	// begin inline asm
	ld.relaxed.gpu.u32 %r122, [%rd512];
	// end inline asm
	add.s32 	%r123, %r122, 1;
	// begin inline asm
	st.relaxed.gpu.u32 [%rd512], %r123;
	// end inline asm
	// begin inline asm
	ld.relaxed.gpu.u32 %r124, [%rd512];
	// end inline asm
	add.s32 	%r125, %r124, 1;
	// begin inline asm
	st.relaxed.gpu.u32 [%rd512], %r125;
	// end inline asm
	// begin inline asm
	ld.relaxed.gpu.u32 %r126, [%rd512];
	// end inline asm
	add.s32 	%r127, %r126, 1;
	// begin inline asm
	st.relaxed.gpu.u32 [%rd512], %r127;
	// end inline asm
	// begin inline asm
	ld.relaxed.gpu.u32 %r128, [%rd512];
	// end inline asm
	add.s32 	%r129, %r128, 1;
	// begin inline asm
	st.relaxed.gpu.u32 [%rd512], %r129;
	// end inline asm
	// begin inline asm
	ld.relaxed.gpu.u32 %r130, [%rd512];
	// end inline asm
	add.s32 	%r131, %r130, 1;
	// begin inline asm
	st.relaxed.gpu.u32 [%rd512], %r131;
	// end inline asm
	// begin inline asm
	ld.relaxed.gpu.u32 %r132, [%rd512];
	// end inline asm
	add.s32 	%r133, %r132, 1;
	// begin inline asm
	st.relaxed.gpu.u32 [%rd512], %r133;
	// end inline asm
	// begin inline asm
	ld.relaxed.gpu.u32 %r134, [%rd512];
	// end inline asm
	add.s32 	%r135, %r134, 1;
	// begin inline asm
	st.relaxed.gpu.u32 [%rd512], %r135;
	// end inline asm
	// begin inline asm
	ld.relaxed.gpu.u32 %r136, [%rd512];
	// end inline asm
	add.s32 	%r137, %r136, 1;
	// begin inline asm
	st.relaxed.gpu.u32 [%rd512], %r137;
	// end inline asm
	// begin inline asm
	ld.relaxed.gpu.u32 %r138, [%rd512];
	// end inline asm
	add.s32 	%r139, %r138, 1;
	// begin inline asm
	st.relaxed.gpu.u32 [%rd512], %r139;
	// end inline asm
	// begin inline asm
	ld.relaxed.gpu.u32 %r140, [%rd512];
	// end inline asm
	add.s32 	%r141, %r140, 1;
	// begin inline asm
	st.relaxed.gpu.u32 [%rd512], %r141;
	// end inline asm
	// begin inline asm
	ld.relaxed.gpu.u32 %r142, [%rd512];
	// end inline asm
	add.s32 	%r143, %r142, 1;
	// begin inline asm
	st.relaxed.gpu.u32 [%rd512], %r143;
	// end inline asm
	// begin inline asm
	ld.relaxed.gpu.u32 %r144, [%rd512];
	// end inline asm
	add.s32 	%r145, %r144, 1;
	// begin inline asm
	st.relaxed.gpu.u32 [%rd512], %r145;
	// end inline asm
	// begin inline asm
	ld.relaxed.gpu.u32 %r146, [%rd512];
	// end inline asm
	add.s32 	%r147, %r146, 1;
	// begin inline asm
	st.relaxed.gpu.u32 [%rd512], %r147;
	// end inline asm
	// begin inline asm
	ld.relaxed.gpu.u32 %r148, [%rd512];
	// end inline asm
	add.s32 	%r149, %r148, 1;
	// begin inline asm
	st.relaxed.gpu.u32 [%rd512], %r149;
	// end inline asm
	// begin inline asm
	ld.relaxed.gpu.u32 %r150, [%rd512];
	// end inline asm
	add.s32 	%r151, %r150, 1;
	// begin inline asm
	st.relaxed.gpu.u32 [%rd512], %r151;
	// end inline asm
	// begin inline asm
	ld.relaxed.gpu.u32 %r152, [%rd512];
	// end inline asm
	add.s32 	%r153, %r152, 1;
	// begin inline asm
	st.relaxed.gpu.u32 [%rd512], %r153;
	// end inline asm
	// begin inline asm
	ld.relaxed.gpu.u32 %r154, [%rd512];
	// end inline asm
	add.s32 	%r155, %r154, 1;
	// begin inline asm
	st.relaxed.gpu.u32 [%rd512], %r155;
	// end inline asm
	// begin inline asm
	ld.relaxed.gpu.u32 %r156, [%rd512];
	// end inline asm
	add.s32 	%r157, %r156, 1;
	// begin inline asm
	st.relaxed.gpu.u32 [%rd512], %r157;
	// end inline asm
	// begin inline asm
	ld.relaxed.gpu.u32 %r158, [%rd512];
	// end inline asm
	add.s32 	%r159, %r158, 1;
	// begin inline asm
	st.relaxed.gpu.u32 [%rd512], %r159;
	// end inline asm
	// begin inline asm
	ld.relaxed.gpu.u32 %r160, [%rd512];
	// end inline asm
	add.s32 	%r161, %r160, 1;
	// begin inline asm
	st.relaxed.gpu.u32 [%rd512], %r161;
	// end inline asm
	// begin inline asm
	ld.relaxed.gpu.u32 %r162, [%rd512];
	// end inline asm
	add.s32 	%r163, %r162, 1;
	// begin inline asm
	st.relaxed.gpu.u32 [%rd512], %r163;
	// end inline asm
	// begin inline asm
	ld.relaxed.gpu.u32 %r164, [%rd512];
	// end inline asm
	add.s32 	%r165, %r164, 1;
	// begin inline asm
	st.relaxed.gpu.u32 [%rd512], %r165;
	// end inline asm
	// begin inline asm
	ld.relaxed.gpu.u32 %r166, [%rd512];
	// end inline asm
	add.s32 	%r167, %r166, 1;
	// begin inline asm
	st.relaxed.gpu.u32 [%rd512], %r167;
	// end inline asm
	// begin inline asm
	ld.relaxed.gpu.u32 %r168, [%rd512];
	// end inline asm
	add.s32 	%r169, %r168, 1;
	// begin inline asm
	st.relaxed.gpu.u32 [%rd512], %r169;
	// end inline asm
	// begin inline asm
	ld.relaxed.gpu.u32 %r170, [%rd512];
	// end inline asm
	add.s32 	%r171, %r170, 1;
	// begin inline asm
	st.relaxed.gpu.u32 [%rd512], %r171;
	// end inline asm
	// begin inline asm
	ld.relaxed.gpu.u32 %r172, [%rd512];
	// end inline asm
	add.s32 	%r173, %r172, 1;
	// begin inline asm
	st.relaxed.gpu.u32 [%rd512], %r173;
	// end inline asm
	// begin inline asm
	ld.relaxed.gpu.u32 %r174, [%rd512];
	// end inline asm
	add.s32 	%r175, %r174, 1;
	// begin inline asm
	st.relaxed.gpu.u32 [%rd512], %r175;
	// end inline asm
	// begin inline asm
	ld.relaxed.gpu.u32 %r176, [%rd512];
	// end inline asm
	add.s32 	%r177, %r176, 1;
	// begin inline asm
	st.relaxed.gpu.u32 [%rd512], %r177;
	// end inline asm
	// begin inline asm
	ld.relaxed.gpu.u32 %r178, [%rd512];
	// end inline asm
	add.s32 	%r179, %r178, 1;
	// begin inline asm
	st.relaxed.gpu.u32 [%rd512], %r179;
	// end inline asm
	// begin inline asm
	ld.relaxed.gpu.u32 %r180, [%rd512];
	// end inline asm
	add.s32 	%r181, %r180, 1;
	// begin inline asm
	st.relaxed.gpu.u32 [%rd512], %r181;
	// end inline asm
	// begin inline asm
	ld.relaxed.gpu.u32 %r182, [%rd512];
	// end inline asm
	add.s32 	%r183, %r182, 1;
	// begin inline asm
	st.relaxed.gpu.u32 [%rd512], %r183;
	// end inline asm
	// begin inline asm
	ld.relaxed.gpu.u32 %r184, [%rd512];
	// end inline asm
	add.s32 	%r185, %r184, 1;
	// begin inline asm
	st.relaxed.gpu.u32 [%rd512], %r185;
	// end inline asm
	// begin inline asm
	ld.relaxed.gpu.u32 %r186, [%rd512];
	// end inline asm
	add.s32 	%r187, %r186, 1;
	// begin inline asm
	st.relaxed.gpu.u32 [%rd512], %r187;
	// end inline asm
	// begin inline asm
	ld.relaxed.gpu.u32 %r188, [%rd512];
	// end inline asm
	add.s32 	%r189, %r188, 1;
	// begin inline asm
	st.relaxed.gpu.u32 [%rd512], %r189;
	// end inline asm
	// begin inline asm
	ld.relaxed.gpu.u32 %r190, [%rd512];
	// end inline asm
	add.s32 	%r191, %r190, 1;
	// begin inline asm
	st.relaxed.gpu.u32 [%rd512], %r191;
	// end inline asm
	// begin inline asm
	ld.relaxed.gpu.u32 %r192, [%rd512];
	// end inline asm
	add.s32 	%r193, %r192, 1;
	// begin inline asm
	st.relaxed.gpu.u32 [%rd512], %r193;
	// end inline asm
	// begin inline asm
	ld.relaxed.gpu.u32 %r194, [%rd512];
	// end inline asm
	add.s32 	%r195, %r194, 1;
	// begin inline asm
	st.relaxed.gpu.u32 [%rd512], %r195;
	// end inline asm
	// begin inline asm
	ld.relaxed.gpu.u32 %r196, [%rd512];
	// end inline asm
	add.s32 	%r197, %r196, 1;
	// begin inline asm
	st.relaxed.gpu.u32 [%rd512], %r197;
	// end inline asm
	// begin inline asm
	ld.relaxed.gpu.u32 %r198, [%rd512];
	// end inline asm
	add.s32 	%r199, %r198, 1;
	// begin inline asm
	st.relaxed.gpu.u32 [%rd512], %r199;
	// end inline asm
	// begin inline asm
	ld.relaxed.gpu.u32 %r200, [%rd512];
	// end inline asm
	add.s32 	%r201, %r200, 1;
	// begin inline asm
	st.relaxed.gpu.u32 [%rd512], %r201;
	// end inline asm
	// begin inline asm
	ld.relaxed.gpu.u32 %r202, [%rd512];
	// end inline asm
	add.s32 	%r203, %r202, 1;
	// begin inline asm
	st.relaxed.gpu.u32 [%rd512], %r203;
	// end inline asm
	// begin inline asm
	ld.relaxed.gpu.u32 %r204, [%rd512];
	// end inline asm
	add.s32 	%r205, %r204, 1;
	// begin inline asm
	st.relaxed.gpu.u32 [%rd512], %r205;
	// end inline asm
	// begin inline asm
	ld.relaxed.gpu.u32 %r206, [%rd512];
	// end inline asm
	add.s32 	%r207, %r206, 1;
	// begin inline asm
	st.relaxed.gpu.u32 [%rd512], %r207;
	// end inline asm
	// begin inline asm
	ld.relaxed.gpu.u32 %r208, [%rd512];
	// end inline asm
	add.s32 	%r209, %r208, 1;
	// begin inline asm
	st.relaxed.gpu.u32 [%rd512], %r209;
	// end inline asm
	// begin inline asm
	ld.relaxed.gpu.u32 %r210, [%rd512];
	// end inline asm
	add.s32 	%r211, %r210, 1;
	// begin inline asm
	st.relaxed.gpu.u32 [%rd512], %r211;
	// end inline asm
	// begin inline asm
	ld.relaxed.gpu.u32 %r212, [%rd512];
	// end inline asm
	add.s32 	%r213, %r212, 1;
	// begin inline asm
	st.relaxed.gpu.u32 [%rd512], %r213;
	// end inline asm
	// begin inline asm
	ld.relaxed.gpu.u32 %r214, [%rd512];
	// end inline asm
	add.s32 	%r215, %r214, 1;
	// begin inline asm
	st.relaxed.gpu.u32 [%rd512], %r215;
	// end inline asm
	// begin inline asm
	ld.relaxed.gpu.u32 %r216, [%rd512];
	// end inline asm
	add.s32 	%r217, %r216, 1;
	// begin inline asm
	st.relaxed.gpu.u32 [%rd512], %r217;
	// end inline asm
	// begin inline asm
	ld.relaxed.gpu.u32 %r218, [%rd512];
	// end inline asm
	add.s32 	%r219, %r218, 1;
	// begin inline asm
	st.relaxed.gpu.u32 [%rd512], %r219;
	// end inline asm
	// begin inline asm
	ld.relaxed.gpu.u32 %r220, [%rd512];
	// end inline asm
	add.s32 	%r221, %r220, 1;
	// begin inline asm
	st.relaxed.gpu.u32 [%rd512], %r221;
	// end inline asm
	// begin inline asm
	ld.relaxed.gpu.u32 %r222, [%rd512];
	// end inline asm
	add.s32 	%r223, %r222, 1;
	// begin inline asm
	st.relaxed.gpu.u32 [%rd512], %r223;
	// end inline asm
	// begin inline asm
	ld.relaxed.gpu.u32 %r224, [%rd512];
	// end inline asm
	add.s32 	%r225, %r224, 1;
	// begin inline asm
	st.relaxed.gpu.u32 [%rd512], %r225;
	// end inline asm
	// begin inline asm
	ld.relaxed.gpu.u32 %r226, [%rd512];
	// end inline asm
	add.s32 	%r227, %r226, 1;
	// begin inline asm
	st.relaxed.gpu.u32 [%rd512], %r227;
	// end inline asm
	// begin inline asm
	ld.relaxed.gpu.u32 %r228, [%rd512];
	// end inline asm
	add.s32 	%r229, %r228, 1;
	// begin inline asm
	st.relaxed.gpu.u32 [%rd512], %r229;
	// end inline asm
	// begin inline asm
	ld.relaxed.gpu.u32 %r230, [%rd512];
	// end inline asm
	add.s32 	%r231, %r230, 1;
	// begin inline asm
	st.relaxed.gpu.u32 [%rd512], %r231;
	// end inline asm
	// begin inline asm
	ld.relaxed.gpu.u32 %r232, [%rd512];
	// end inline asm
	add.s32 	%r233, %r232, 1;
	// begin inline asm
	st.relaxed.gpu.u32 [%rd512], %r233;
	// end inline asm
	// begin inline asm
	ld.relaxed.gpu.u32 %r234, [%rd512];
	// end inline asm
	add.s32 	%r235, %r234, 1;
	// begin inline asm
	st.relaxed.gpu.u32 [%rd512], %r235;
	// end inline asm
	// begin inline asm
	ld.relaxed.gpu.u32 %r236, [%rd512];
	// end inline asm
	add.s32 	%r237, %r236, 1;
	// begin inline asm
	st.relaxed.gpu.u32 [%rd512], %r237;
	// end inline asm
	// begin inline asm
	ld.relaxed.gpu.u32 %r238, [%rd512];
	// end inline asm
	add.s32 	%r239, %r238, 1;
	// begin inline asm
	st.relaxed.gpu.u32 [%rd512], %r239;
	// end inline asm
	// begin inline asm
	ld.relaxed.gpu.u32 %r240, [%rd512];
	// end inline asm
	add.s32 	%r241, %r240, 1;
	// begin inline asm
	st.relaxed.gpu.u32 [%rd512], %r241;
	// end inline asm
	// begin inline asm
	ld.relaxed.gpu.u32 %r242, [%rd512];
	// end inline asm
	add.s32 	%r243, %r242, 1;
	// begin inline asm
	st.relaxed.gpu.u32 [%rd512], %r243;
	// end inline asm
	// begin inline asm
	ld.relaxed.gpu.u32 %r244, [%rd512];
	// end inline asm
	add.s32 	%r245, %r244, 1;
	// begin inline asm
	st.relaxed.gpu.u32 [%rd512], %r245;
	// end inline asm
	// begin inline asm
	ld.relaxed.gpu.u32 %r246, [%rd512];
	// end inline asm
	add.s32 	%r247, %r246, 1;
	// begin inline asm
	st.relaxed.gpu.u32 [%rd512], %r247;
	// end inline asm
	// begin inline asm
	ld.relaxed.gpu.u32 %r248, [%rd512];
	// end inline asm
	add.s32 	%r249, %r248, 1;
	// begin inline asm
	st.relaxed.gpu.u32 [%rd512], %r249;
	// end inline asm
	// begin inline asm
	ld.relaxed.gpu.u32 %r250, [%rd512];
	// end inline asm
	add.s32 	%r251, %r250, 1;
	// begin inline asm
	st.relaxed.gpu.u32 [%rd512], %r251;
	// end inline asm
	// begin inline asm
	ld.relaxed.gpu.u32 %r252, [%rd512];
	// end inline asm
	add.s32 	%r253, %r252, 1;
	// begin inline asm
	st.relaxed.gpu.u32 [%rd512], %r253;
	// end inline asm
	// begin inline asm
	ld.relaxed.gpu.u32 %r254, [%rd512];
	// end inline asm
	add.s32 	%r255, %r254, 1;
	// begin inline asm
	st.relaxed.gpu.u32 [%rd512], %r255;
	// end inline asm
	// begin inline asm
	ld.relaxed.gpu.u32 %r256, [%rd512];
	// end inline asm
	add.s32 	%r257, %r256, 1;
	// begin inline asm
	st.relaxed.gpu.u32 [%rd512], %r257;
	// end inline asm
	// begin inline asm
	ld.relaxed.gpu.u32 %r258, [%rd512];
	// end inline asm
	add.s32 	%r259, %r258, 1;
	// begin inline asm
	st.relaxed.gpu.u32 [%rd512], %r259;
	// end inline asm
	// begin inline asm
	ld.relaxed.gpu.u32 %r260, [%rd512];
	// end inline asm
	add.s32 	%r261, %r260, 1;
	// begin inline asm
	st.relaxed.gpu.u32 [%rd512], %r261;
	// end inline asm
	// begin inline asm
	ld.relaxed.gpu.u32 %r262, [%rd512];
	// end inline asm
	add.s32 	%r263, %r262, 1;
	// begin inline asm
	st.relaxed.gpu.u32 [%rd512], %r263;
	// end inline asm
	// begin inline asm
	ld.relaxed.gpu.u32 %r264, [%rd512];
	// end inline asm
	add.s32 	%r265, %r264, 1;
	// begin inline asm
	st.relaxed.gpu.u32 [%rd512], %r265;
	// end inline asm
	// begin inline asm
	ld.relaxed.gpu.u32 %r266, [%rd512];
	// end inline asm
	add.s32 	%r267, %r266, 1;
	// begin inline asm
	st.relaxed.gpu.u32 [%rd512], %r267;
	// end inline asm
	// begin inline asm
	ld.relaxed.gpu.u32 %r268, [%rd512];
	// end inline asm
	add.s32 	%r269, %r268, 1;
	// begin inline asm
	st.relaxed.gpu.u32 [%rd512], %r269;
	// end inline asm
	// begin inline asm
	ld.relaxed.gpu.u32 %r270, [%rd512];
	// end inline asm
	add.s32 	%r271, %r270, 1;
	// begin inline asm
	st.relaxed.gpu.u32 [%rd512], %r271;
	// end inline asm
	// begin inline asm
	ld.relaxed.gpu.u32 %r272, [%rd512];
	// end inline asm
	add.s32 	%r273, %r272, 1;
	// begin inline asm
	st.relaxed.gpu.u32 [%rd512], %r273;
	// end inline asm
	// begin inline asm
	ld.relaxed.gpu.u32 %r274, [%rd512];
	// end inline asm
	add.s32 	%r275, %r274, 1;
	// begin inline asm
	st.relaxed.gpu.u32 [%rd512], %r275;
	// end inline asm
	// begin inline asm
	ld.relaxed.gpu.u32 %r276, [%rd512];
	// end inline asm
	add.s32 	%r277, %r276, 1;
	// begin inline asm
	st.relaxed.gpu.u32 [%rd512], %r277;
	// end inline asm
	// begin inline asm
	ld.relaxed.gpu.u32 %r278, [%rd512];
	// end inline asm
	add.s32 	%r279, %r278, 1;
	// begin inline asm
	st.relaxed.gpu.u32 [%rd512], %r279;
	// end inline asm
	// begin inline asm
	ld.relaxed.gpu.u32 %r280, [%rd512];
	// end inline asm
	add.s32 	%r281, %r280, 1;
	// begin inline asm
	st.relaxed.gpu.u32 [%rd512], %r281;
	// end inline asm
	// begin inline asm
	ld.relaxed.gpu.u32 %r282, [%rd512];
	// end inline asm
	add.s32 	%r283, %r282, 1;
	// begin inline asm
	st.relaxed.gpu.u32 [%rd512], %r283;
	// end inline asm
	// begin inline asm
	ld.relaxed.gpu.u32 %r284, [%rd512];
	// end inline asm
	add.s32 	%r285, %r284, 1;
	// begin inline asm
	st.relaxed.gpu.u32 [%rd512], %r285;
	// end inline asm
	// begin inline asm
	ld.relaxed.gpu.u32 %r286, [%rd512];
	// end inline asm
	add.s32 	%r287, %r286, 1;
	// begin inline asm
	st.relaxed.gpu.u32 [%rd512], %r287;
	// end inline asm
	// begin inline asm
	ld.relaxed.gpu.u32 %r288, [%rd512];
	// end inline asm
	add.s32 	%r289, %r288, 1;
	// begin inline asm
	st.relaxed.gpu.u32 [%rd512], %r289;
	// end inline asm
	// begin inline asm
	ld.relaxed.gpu.u32 %r290, [%rd512];
	// end inline asm
	add.s32 	%r291, %r290, 1;
	// begin inline asm
	st.relaxed.gpu.u32 [%rd512], %r291;
	// end inline asm
	// begin inline asm
	ld.relaxed.gpu.u32 %r292, [%rd512];
	// end inline asm
	add.s32 	%r293, %r292, 1;
	// begin inline asm
	st.relaxed.gpu.u32 [%rd512], %r293;
	// end inline asm
	// begin inline asm
	ld.relaxed.gpu.u32 %r294, [%rd512];
	// end inline asm
	add.s32 	%r295, %r294, 1;
	// begin inline asm
	st.relaxed.gpu.u32 [%rd512], %r295;
	// end inline asm
	// begin inline asm
	ld.relaxed.gpu.u32 %r296, [%rd512];
	// end inline asm
	add.s32 	%r297, %r296, 1;
	// begin inline asm
	st.relaxed.gpu.u32 [%rd512], %r297;
	// end inline asm
	// begin inline asm
	ld.relaxed.gpu.u32 %r298, [%rd512];
	// end inline asm
	add.s32 	%r299, %r298, 1;
	// begin inline asm
	st.relaxed.gpu.u32 [%rd512], %r299;
	// end inline asm
	// begin inline asm
	ld.relaxed.gpu.u32 %r300, [%rd512];
	// end inline asm
	add.s32 	%r301, %r300, 1;
	// begin inline asm
	st.relaxed.gpu.u32 [%rd512], %r301;
	// end inline asm
	// begin inline asm
	ld.relaxed.gpu.u32 %r302, [%rd512];
	// end inline asm
	add.s32 	%r303, %r302, 1;
	// begin inline asm
	st.relaxed.gpu.u32 [%rd512], %r303;
	// end inline asm
	// begin inline asm
	ld.relaxed.gpu.u32 %r304, [%rd512];
	// end inline asm
	add.s32 	%r305, %r304, 1;
	// begin inline asm
	st.relaxed.gpu.u32 [%rd512], %r305;
	// end inline asm
	// begin inline asm
	ld.relaxed.gpu.u32 %r306, [%rd512];
	// end inline asm
	add.s32 	%r307, %r306, 1;
	// begin inline asm
	st.relaxed.gpu.u32 [%rd512], %r307;
	// end inline asm
	// begin inline asm
	ld.relaxed.gpu.u32 %r308, [%rd512];
	// end inline asm
	add.s32 	%r309, %r308, 1;
	// begin inline asm
	st.relaxed.gpu.u32 [%rd512], %r309;
	// end inline asm
	// begin inline asm
	ld.relaxed.gpu.u32 %r310, [%rd512];
	// end inline asm
	add.s32 	%r311, %r310, 1;
	// begin inline asm
	st.relaxed.gpu.u32 [%rd512], %r311;
	// end inline asm
	// begin inline asm
	ld.relaxed.gpu.u32 %r312, [%rd512];
	// end inline asm
	add.s32 	%r313, %r312, 1;
	// begin inline asm
	st.relaxed.gpu.u32 [%rd512], %r313;
	// end inline asm
	// begin inline asm
	ld.relaxed.gpu.u32 %r314, [%rd512];
	// end inline asm
	add.s32 	%r315, %r314, 1;
	// begin inline asm
	st.relaxed.gpu.u32 [%rd512], %r315;
	// end inline asm
	// begin inline asm
	ld.relaxed.gpu.u32 %r316, [%rd512];
	// end inline asm
	add.s32 	%r317, %r316, 1;
	// begin inline asm
	st.relaxed.gpu.u32 [%rd512], %r317;
	// end inline asm
	// begin inline asm
	ld.relaxed.gpu.u32 %r318, [%rd512];
	// end inline asm
	add.s32 	%r319, %r318, 1;
	// begin inline asm
	st.relaxed.gpu.u32 [%rd512], %r319;
	// end inline asm
	// begin inline asm
	ld.relaxed.gpu.u32 %r320, [%rd512];
	// end inline asm
	add.s32 	%r321, %r320, 1;
	// begin inline asm
	st.relaxed.gpu.u32 [%rd512], %r321;
	// end inline asm
	// begin inline asm
	ld.relaxed.gpu.u32 %r322, [%rd512];
	// end inline asm
	add.s32 	%r323, %r322, 1;
	// begin inline asm
	st.relaxed.gpu.u32 [%rd512], %r323;
	// end inline asm
	// begin inline asm
	ld.relaxed.gpu.u32 %r324, [%rd512];
	// end inline asm
	add.s32 	%r325, %r324, 1;
	// begin inline asm
	st.relaxed.gpu.u32 [%rd512], %r325;
	// end inline asm
	// begin inline asm
	ld.relaxed.gpu.u32 %r326, [%rd512];
	// end inline asm
	add.s32 	%r327, %r326, 1;
	// begin inline asm
	st.relaxed.gpu.u32 [%rd512], %r327;
	// end inline asm
	// begin inline asm
	ld.relaxed.gpu.u32 %r328, [%rd512];
	// end inline asm
	add.s32 	%r329, %r328, 1;
	// begin inline asm
	st.relaxed.gpu.u32 [%rd512], %r329;
	// end inline asm
	// begin inline asm
	ld.relaxed.gpu.u32 %r330, [%rd512];
	// end inline asm
	add.s32 	%r331, %r330, 1;
	// begin inline asm
	st.relaxed.gpu.u32 [%rd512], %r331;
	// end inline asm
	// begin inline asm
	ld.relaxed.gpu.u32 %r332, [%rd512];
	// end inline asm
	add.s32 	%r333, %r332, 1;
	// begin inline asm
	st.relaxed.gpu.u32 [%rd512], %r333;
	// end inline asm
	// begin inline asm
	ld.relaxed.gpu.u32 %r334, [%rd512];
	// end inline asm
	add.s32 	%r335, %r334, 1;
	// begin inline asm
	st.relaxed.gpu.u32 [%rd512], %r335;
	// end inline asm
	// begin inline asm
	ld.relaxed.gpu.u32 %r336, [%rd512];
	// end inline asm
	add.s32 	%r337, %r336, 1;
	// begin inline asm
	st.relaxed.gpu.u32 [%rd512], %r337;
	// end inline asm
	// begin inline asm
	ld.relaxed.gpu.u32 %r338, [%rd512];
	// end inline asm
	add.s32 	%r339, %r338, 1;
	// begin inline asm
	st.relaxed.gpu.u32 [%rd512], %r339;
	// end inline asm
	// begin inline asm
	ld.relaxed.gpu.u32 %r340, [%rd512];
	// end inline asm
	add.s32 	%r341, %r340, 1;
	// begin inline asm
	st.relaxed.gpu.u32 [%rd512], %r341;
	// end inline asm
	// begin inline asm
	ld.relaxed.gpu.u32 %r342, [%rd512];
	// end inline asm
	add.s32 	%r343, %r342, 1;
	// begin inline asm
	st.relaxed.gpu.u32 [%rd512], %r343;
	// end inline asm
	// begin inline asm
	ld.relaxed.gpu.u32 %r344, [%rd512];
	// end inline asm
	add.s32 	%r345, %r344, 1;
	// begin inline asm
	st.relaxed.gpu.u32 [%rd512], %r345;
	// end inline asm
	// begin inline asm
	ld.relaxed.gpu.u32 %r346, [%rd512];
	// end inline asm
	add.s32 	%r347, %r346, 1;
	// begin inline asm
	st.relaxed.gpu.u32 [%rd512], %r347;
	// end inline asm
	// begin inline asm
	ld.relaxed.gpu.u32 %r348, [%rd512];
	// end inline asm
	add.s32 	%r349, %r348, 1;
	// begin inline asm
	st.relaxed.gpu.u32 [%rd512], %r349;
	// end inline asm
	// begin inline asm
	ld.relaxed.gpu.u32 %r350, [%rd512];
	// end inline asm
	add.s32 	%r351, %r350, 1;
	// begin inline asm
	st.relaxed.gpu.u32 [%rd512], %r351;
	// end inline asm
	// begin inline asm
	ld.relaxed.gpu.u32 %r352, [%rd512];
	// end inline asm
	add.s32 	%r353, %r352, 1;
	// begin inline asm
	st.relaxed.gpu.u32 [%rd512], %r353;
	// end inline asm
	// begin inline asm
	ld.relaxed.gpu.u32 %r354, [%rd512];
	// end inline asm
	add.s32 	%r355, %r354, 1;
	// begin inline asm
	st.relaxed.gpu.u32 [%rd512], %r355;
	// end inline asm
	// begin inline asm
	ld.relaxed.gpu.u32 %r356, [%rd512];
	// end inline asm
	add.s32 	%r357, %r356, 1;
	// begin inline asm
	st.relaxed.gpu.u32 [%rd512], %r357;
	// end inline asm
	// begin inline asm
	ld.relaxed.gpu.u32 %r358, [%rd512];
	// end inline asm
	add.s32 	%r359, %r358, 1;
	// begin inline asm
	st.relaxed.gpu.u32 [%rd512], %r359;
	// end inline asm
	// begin inline asm
	ld.relaxed.gpu.u32 %r360, [%rd512];
	// end inline asm
	add.s32 	%r361, %r360, 1;
	// begin inline asm
	st.relaxed.gpu.u32 [%rd512], %r361;
	// end inline asm
	// begin inline asm
	ld.relaxed.gpu.u32 %r362, [%rd512];
	// end inline asm
	add.s32 	%r363, %r362, 1;
	// begin inline asm
	st.relaxed.gpu.u32 [%rd512], %r363;
	// end inline asm
	// begin inline asm
	ld.relaxed.gpu.u32 %r364, [%rd512];
	// end inline asm
	add.s32 	%r365, %r364, 1;
	// begin inline asm
	st.relaxed.gpu.u32 [%rd512], %r365;
	// end inline asm
	// begin inline asm
	ld.relaxed.gpu.u32 %r366, [%rd512];
	// end inline asm
	add.s32 	%r367, %r366, 1;
	// begin inline asm
	st.relaxed.gpu.u32 [%rd512], %r367;
	// end inline asm
	// begin inline asm
	ld.relaxed.gpu.u32 %r368, [%rd512];
	// end inline asm
	add.s32 	%r369, %r368, 1;
	// begin inline asm
	st.relaxed.gpu.u32 [%rd512], %r369;
	// end inline asm
	// begin inline asm
	ld.relaxed.gpu.u32 %r370, [%rd512];
	// end inline asm
	add.s32 	%r371, %r370, 1;
	// begin inline asm
	st.relaxed.gpu.u32 [%rd512], %r371;
	// end inline asm
	// begin inline asm
	ld.relaxed.gpu.u32 %r372, [%rd512];
	// end inline asm
	add.s32 	%r373, %r372, 1;
	// begin inline asm
	st.relaxed.gpu.u32 [%rd512], %r373;
	// end inline asm
	// begin inline asm
	ld.relaxed.gpu.u32 %r374, [%rd512];
	// end inline asm
	add.s32 	%r375, %r374, 1;
	// begin inline asm
	st.relaxed.gpu.u32 [%rd512], %r375;
	// end inline asm
	// begin inline asm
	ld.relaxed.gpu.u32 %r376, [%rd512];
	// end inline asm
	add.s32 	%r377, %r376, 1;
	// begin inline asm
	st.relaxed.gpu.u32 [%rd512], %r377;
	// end inline asm
	// begin inline asm
	ld.relaxed.gpu.u32 %r378, [%rd512];
	// end inline asm
	add.s32 	%r379, %r378, 1;
	// begin inline asm
	st.relaxed.gpu.u32 [%rd512], %r379;
	// end inline asm
	// begin inline asm
	ld.relaxed.gpu.u32 %r380, [%rd512];
	// end inline asm
	add.s32 	%r381, %r380, 1;
	// begin inline asm
	st.relaxed.gpu.u32 [%rd512], %r381;
	// end inline asm
	// begin inline asm
	ld.relaxed.gpu.u32 %r382, [%rd512];
	// end inline asm
	add.s32 	%r383, %r382, 1;
	// begin inline asm
	st.relaxed.gpu.u32 [%rd512], %r383;
	// end inline asm
	// begin inline asm
	ld.relaxed.gpu.u32 %r384, [%rd512];
	// end inline asm
	add.s32 	%r385, %r384, 1;
	// begin inline asm
	st.relaxed.gpu.u32 [%rd512], %r385;
	// end inline asm
	// begin inline asm
	ld.relaxed.gpu.u32 %r386, [%rd512];
	// end inline asm
	add.s32 	%r387, %r386, 1;
	// begin inline asm
	st.relaxed.gpu.u32 [%rd512], %r387;
	// end inline asm
	// begin inline asm
	ld.relaxed.gpu.u32 %r388, [%rd512];
	// end inline asm
	add.s32 	%r389, %r388, 1;
	// begin inline asm
	st.relaxed.gpu.u32 [%rd512], %r389;
	// end inline asm
	// begin inline asm
	ld.relaxed.gpu.u32 %r390, [%rd512];
	// end inline asm
	add.s32 	%r391, %r390, 1;
	// begin inline asm
	st.relaxed.gpu.u32 [%rd512], %r391;
	// end inline asm
	// begin inline asm
	ld.relaxed.gpu.u32 %r392, [%rd512];
	// end inline asm
	add.s32 	%r393, %r392, 1;
	// begin inline asm
	st.relaxed.gpu.u32 [%rd512], %r393;
	// end inline asm
	// begin inline asm
	ld.relaxed.gpu.u32 %r394, [%rd512];
	// end inline asm
	add.s32 	%r395, %r394, 1;
	// begin inline asm
	st.relaxed.gpu.u32 [%rd512], %r395;
	// end inline asm
	// begin inline asm
	ld.relaxed.gpu.u32 %r396, [%rd512];
	// end inline asm
	add.s32 	%r397, %r396, 1;
	// begin inline asm
	st.relaxed.gpu.u32 [%rd512], %r397;
	// end inline asm
	// begin inline asm
	ld.relaxed.gpu.u32 %r398, [%rd512];
	// end inline asm
	add.s32 	%r399, %r398, 1;
	// begin inline asm
	st.relaxed.gpu.u32 [%rd512], %r399;
	// end inline asm
	// begin inline asm
	ld.relaxed.gpu.u32 %r400, [%rd512];
	// end inline asm
	add.s32 	%r401, %r400, 1;
	// begin inline asm
	st.relaxed.gpu.u32 [%rd512], %r401;
	// end inline asm
	// begin inline asm
	ld.relaxed.gpu.u32 %r402, [%rd512];
	// end inline asm
	add.s32 	%r403, %r402, 1;
	// begin inline asm
	st.relaxed.gpu.u32 [%rd512], %r403;
	// end inline asm
	// begin inline asm
	ld.relaxed.gpu.u32 %r404, [%rd512];
	// end inline asm
	add.s32 	%r405, %r404, 1;
	// begin inline asm
	st.relaxed.gpu.u32 [%rd512], %r405;
	// end inline asm
	// begin inline asm
	ld.relaxed.gpu.u32 %r406, [%rd512];
	// end inline asm
	add.s32 	%r407, %r406, 1;
	// begin inline asm
	st.relaxed.gpu.u32 [%rd512], %r407;
	// end inline asm
	// begin inline asm
	ld.relaxed.gpu.u32 %r408, [%rd512];
	// end inline asm
	add.s32 	%r409, %r408, 1;
	// begin inline asm
	st.relaxed.gpu.u32 [%rd512], %r409;
	// end inline asm
	// begin inline asm
	ld.relaxed.gpu.u32 %r410, [%rd512];
	// end inline asm
	add.s32 	%r411, %r410, 1;
	// begin inline asm
	st.relaxed.gpu.u32 [%rd512], %r411;
	// end inline asm
	// begin inline asm
	ld.relaxed.gpu.u32 %r412, [%rd512];
	// end inline asm
	add.s32 	%r413, %r412, 1;
	// begin inline asm
	st.relaxed.gpu.u32 [%rd512], %r413;
	// end inline asm
	// begin inline asm
	ld.relaxed.gpu.u32 %r414, [%rd512];
	// end inline asm
	add.s32 	%r415, %r414, 1;
	// begin inline asm
	st.relaxed.gpu.u32 [%rd512], %r415;
	// end inline asm
	// begin inline asm
	ld.relaxed.gpu.u32 %r416, [%rd512];
	// end inline asm
	add.s32 	%r417, %r416, 1;
	// begin inline asm
	st.relaxed.gpu.u32 [%rd512], %r417;
	// end inline asm
	// begin inline asm
	ld.relaxed.gpu.u32 %r418, [%rd512];
	// end inline asm
	add.s32 	%r419, %r418, 1;
	// begin inline asm
	st.relaxed.gpu.u32 [%rd512], %r419;
	// end inline asm
	// begin inline asm
	ld.relaxed.gpu.u32 %r420, [%rd512];
	// end inline asm
	add.s32 	%r421, %r420, 1;
	// begin inline asm
	st.relaxed.gpu.u32 [%rd512], %r421;
	// end inline asm
	// begin inline asm
	ld.relaxed.gpu.u32 %r422, [%rd512];
	// end inline asm
	add.s32 	%r423, %r422, 1;
	// begin inline asm
	st.relaxed.gpu.u32 [%rd512], %r423;
	// end inline asm
	// begin inline asm
	ld.relaxed.gpu.u32 %r424, [%rd512];
	// end inline asm
	add.s32 	%r425, %r424, 1;
	// begin inline asm
	st.relaxed.gpu.u32 [%rd512], %r425;
	// end inline asm
	// begin inline asm
	ld.relaxed.gpu.u32 %r426, [%rd512];
	// end inline asm
	add.s32 	%r427, %r426, 1;
	// begin inline asm
	st.relaxed.gpu.u32 [%rd512], %r427;
	// end inline asm
	// begin inline asm
	ld.relaxed.gpu.u32 %r428, [%rd512];
	// end inline asm
	add.s32 	%r429, %r428, 1;
	// begin inline asm
	st.relaxed.gpu.u32 [%rd512], %r429;
	// end inline asm
	// begin inline asm
	ld.relaxed.gpu.u32 %r430, [%rd512];
	// end inline asm
	add.s32 	%r431, %r430, 1;
	// begin inline asm
	st.relaxed.gpu.u32 [%rd512], %r431;
	// end inline asm
	// begin inline asm
	ld.relaxed.gpu.u32 %r432, [%rd512];
	// end inline asm
	add.s32 	%r433, %r432, 1;
	// begin inline asm
	st.relaxed.gpu.u32 [%rd512], %r433;
	// end inline asm
	// begin inline asm
	ld.relaxed.gpu.u32 %r434, [%rd512];
	// end inline asm
	add.s32 	%r435, %r434, 1;
	// begin inline asm
	st.relaxed.gpu.u32 [%rd512], %r435;
	// end inline asm
	// begin inline asm
	ld.relaxed.gpu.u32 %r436, [%rd512];
	// end inline asm
	add.s32 	%r437, %r436, 1;
	// begin inline asm
	st.relaxed.gpu.u32 [%rd512], %r437;
	// end inline asm
	// begin inline asm
	ld.relaxed.gpu.u32 %r438, [%rd512];
	// end inline asm
	add.s32 	%r439, %r438, 1;
	// begin inline asm
	st.relaxed.gpu.u32 [%rd512], %r439;
	// end inline asm
	// begin inline asm
	ld.relaxed.gpu.u32 %r440, [%rd512];
	// end inline asm
	add.s32 	%r441, %r440, 1;
	// begin inline asm
	st.relaxed.gpu.u32 [%rd512], %r441;
	// end inline asm
	// begin inline asm
	ld.relaxed.gpu.u32 %r442, [%rd512];
	// end inline asm
	add.s32 	%r443, %r442, 1;
	// begin inline asm
	st.relaxed.gpu.u32 [%rd512], %r443;
	// end inline asm
	// begin inline asm
	ld.relaxed.gpu.u32 %r444, [%rd512];
	// end inline asm
	add.s32 	%r445, %r444, 1;
	// begin inline asm
	st.relaxed.gpu.u32 [%rd512], %r445;
	// end inline asm
	// begin inline asm
	ld.relaxed.gpu.u32 %r446, [%rd512];
	// end inline asm
	add.s32 	%r447, %r446, 1;
	// begin inline asm
	st.relaxed.gpu.u32 [%rd512], %r447;
	// end inline asm
	// begin inline asm
	ld.relaxed.gpu.u32 %r448, [%rd512];
	// end inline asm
	add.s32 	%r449, %r448, 1;
	// begin inline asm
	st.relaxed.gpu.u32 [%rd512], %r449;
	// end inline asm
	// begin inline asm
	ld.relaxed.gpu.u32 %r450, [%rd512];
	// end inline asm
	add.s32 	%r451, %r450, 1;
	// begin inline asm
	st.relaxed.gpu.u32 [%rd512], %r451;
	// end inline asm
	// begin inline asm
	ld.relaxed.gpu.u32 %r452, [%rd512];
	// end inline asm
	add.s32 	%r453, %r452, 1;
	// begin inline asm
	st.relaxed.gpu.u32 [%rd512], %r453;
	// end inline asm
	// begin inline asm
	ld.relaxed.gpu.u32 %r454, [%rd512];
	// end inline asm
	add.s32 	%r455, %r454, 1;
	// begin inline asm
	st.relaxed.gpu.u32 [%rd512], %r455;
	// end inline asm
	// begin inline asm
	ld.relaxed.gpu.u32 %r456, [%rd512];
	// end inline asm
	add.s32 	%r457, %r456, 1;
	// begin inline asm
	st.relaxed.gpu.u32 [%rd512], %r457;
	// end inline asm
	// begin inline asm
	ld.relaxed.gpu.u32 %r458, [%rd512];
	// end inline asm
	add.s32 	%r459, %r458, 1;
	// begin inline asm
	st.relaxed.gpu.u32 [%rd512], %r459;
	// end inline asm
	// begin inline asm
	ld.relaxed.gpu.u32 %r460, [%rd512];
	// end inline asm
	add.s32 	%r461, %r460, 1;
	// begin inline asm
	st.relaxed.gpu.u32 [%rd512], %r461;
	// end inline asm
	// begin inline asm
	ld.relaxed.gpu.u32 %r462, [%rd512];
	// end inline asm
	add.s32 	%r463, %r462, 1;
	// begin inline asm
	st.relaxed.gpu.u32 [%rd512], %r463;
	// end inline asm
	// begin inline asm
	ld.relaxed.gpu.u32 %r464, [%rd512];
	// end inline asm
	add.s32 	%r465, %r464, 1;
	// begin inline asm
	st.relaxed.gpu.u32 [%rd512], %r465;
	// end inline asm
	// begin inline asm
	ld.relaxed.gpu.u32 %r466, [%rd512];
	// end inline asm
	add.s32 	%r467, %r466, 1;
	// begin inline asm
	st.relaxed.gpu.u32 [%rd512], %r467;
	// end inline asm
	// begin inline asm
	ld.relaxed.gpu.u32 %r468, [%rd512];
	// end inline asm
	add.s32 	%r469, %r468, 1;
	// begin inline asm
	st.relaxed.gpu.u32 [%rd512], %r469;
	// end inline asm
	// begin inline asm
	ld.relaxed.gpu.u32 %r470, [%rd512];
	// end inline asm
	add.s32 	%r471, %r470, 1;
	// begin inline asm
	st.relaxed.gpu.u32 [%rd512], %r471;
	// end inline asm
	// begin inline asm
	ld.relaxed.gpu.u32 %r472, [%rd512];
	// end inline asm
	add.s32 	%r473, %r472, 1;
	// begin inline asm
	st.relaxed.gpu.u32 [%rd512], %r473;
	// end inline asm
	// begin inline asm
	ld.relaxed.gpu.u32 %r474, [%rd512];
	// end inline asm
	add.s32 	%r475, %r474, 1;
	// begin inline asm
	st.relaxed.gpu.u32 [%rd512], %r475;
	// end inline asm
	// begin inline asm
	ld.relaxed.gpu.u32 %r476, [%rd512];
	// end inline asm
	add.s32 	%r477, %r476, 1;
	// begin inline asm
	st.relaxed.gpu.u32 [%rd512], %r477;
	// end inline asm
	// begin inline asm
	ld.relaxed.gpu.u32 %r478, [%rd512];
	// end inline asm
	add.s32 	%r479, %r478, 1;
	// begin inline asm
	st.relaxed.gpu.u32 [%rd512], %r479;
	// end inline asm
	// begin inline asm
	ld.relaxed.gpu.u32 %r480, [%rd512];
	// end inline asm
	add.s32 	%r481, %r480, 1;
	// begin inline asm
	st.relaxed.gpu.u32 [%rd512], %r481;
	// end inline asm
	// begin inline asm
	ld.relaxed.gpu.u32 %r482, [%rd512];
	// end inline asm
	add.s32 	%r483, %r482, 1;
	// begin inline asm
	st.relaxed.gpu.u32 [%rd512], %r483;
	// end inline asm
	// begin inline asm
	ld.relaxed.gpu.u32 %r484, [%rd512];
	// end inline asm
	add.s32 	%r485, %r484, 1;
	// begin inline asm
	st.relaxed.gpu.u32 [%rd512], %r485;
	// end inline asm
	// begin inline asm
	ld.relaxed.gpu.u32 %r486, [%rd512];
	// end inline asm
	add.s32 	%r487, %r486, 1;
	// begin inline asm
	st.relaxed.gpu.u32 [%rd512], %r487;
	// end inline asm
	// begin inline asm
	ld.relaxed.gpu.u32 %r488, [%rd512];
	// end inline asm
	add.s32 	%r489, %r488, 1;
	// begin inline asm
	st.relaxed.gpu.u32 [%rd512], %r489;
	// end inline asm
	// begin inline asm
	ld.relaxed.gpu.u32 %r490, [%rd512];
	// end inline asm
	add.s32 	%r491, %r490, 1;
	// begin inline asm
	st.relaxed.gpu.u32 [%rd512], %r491;
	// end inline asm
	// begin inline asm
	ld.relaxed.gpu.u32 %r492, [%rd512];
	// end inline asm
	add.s32 	%r493, %r492, 1;
	// begin inline asm
	st.relaxed.gpu.u32 [%rd512], %r493;
	// end inline asm
	// begin inline asm
	ld.relaxed.gpu.u32 %r494, [%rd512];
	// end inline asm
	add.s32 	%r495, %r494, 1;
	// begin inline asm
	st.relaxed.gpu.u32 [%rd512], %r495;
	// end inline asm
	// begin inline asm
	ld.relaxed.gpu.u32 %r496, [%rd512];
	// end inline asm
	add.s32 	%r497, %r496, 1;
	// begin inline asm
	st.relaxed.gpu.u32 [%rd512], %r497;
	// end inline asm
	// begin inline asm
	ld.relaxed.gpu.u32 %r498, [%rd512];
	// end inline asm
	add.s32 	%r499, %r498, 1;
	// begin inline asm
	st.relaxed.gpu.u32 [%rd512], %r499;
	// end inline asm
	// begin inline asm
	ld.relaxed.gpu.u32 %r500, [%rd512];
	// end inline asm
	add.s32 	%r501, %r500, 1;
	// begin inline asm
	st.relaxed.gpu.u32 [%rd512], %r501;
	// end inline asm
	// begin inline asm
	ld.relaxed.gpu.u32 %r502, [%rd512];
	// end inline asm
	add.s32 	%r503, %r502, 1;
	// begin inline asm
	st.relaxed.gpu.u32 [%rd512], %r503;
	// end inline asm
	// begin inline asm
	ld.relaxed.gpu.u32 %r504, [%rd512];
	// end inline asm
	add.s32 	%r505, %r504, 1;
	// begin inline asm
	st.relaxed.gpu.u32 [%rd512], %r505;
	// end inline asm
	// begin inline asm
	ld.relaxed.gpu.u32 %r506, [%rd512];
	// end inline asm
	add.s32 	%r507, %r506, 1;
	// begin inline asm
	st.relaxed.gpu.u32 [%rd512], %r507;
	// end inline asm
	// begin inline asm
	ld.relaxed.gpu.u32 %r508, [%rd512];
	// end inline asm
	add.s32 	%r509, %r508, 1;
	// begin inline asm
	st.relaxed.gpu.u32 [%rd512], %r509;
	// end inline asm
	// begin inline asm
	ld.relaxed.gpu.u32 %r510, [%rd512];
	// end inline asm
	add.s32 	%r511, %r510, 1;
	// begin inline asm
	st.relaxed.gpu.u32 [%rd512], %r511;
	// end inline asm
	// begin inline asm
	ld.relaxed.gpu.u32 %r512, [%rd512];
	// end inline asm
	add.s32 	%r513, %r512, 1;
	// begin inline asm
	st.relaxed.gpu.u32 [%rd512], %r513;
	// end inline asm
$L__BB89_2:
	ret;

}
	// .globl	_Z4testIL_Z13load_volatilePKjEL_Z14store_volatilePjjELi256E14strided_accessILj1024ELj32EE11lower_lanesILj32EEEvv
.visible .entry _Z4testIL_Z13load_volatilePKjEL_Z14store_volatilePjjELi256E14strided_accessILj1024ELj32EE11lower_lanesILj32EEEvv()
{
	.reg .pred 	%p<2>;
	.reg .b32 	%r<519>;
	.reg .b64 	%rd<517>;

	// begin inline asm
	mov.u32 %r1, %laneid;
	// end inline asm
	setp.gt.u32 	%p1, %r1, 31;
	@%p1 bra 	$L__BB90_2;
	mov.u32 	%r514, %ctaid.x;
	mov.u32 	%r515, %ntid.x;
	mov.u32 	%r516, %tid.x;
	mad.lo.s32 	%r517, %r514, %r515, %r516;
	shl.b32 	%r518, %r517, 7;
	cvt.u64.u32 	%rd513, %r518;
	and.b64  	%rd514, %rd513, 3968;
	mov.u64 	%rd515, buffer;
	cvta.global.u64 	%rd516, %rd515;
	add.s64 	%rd512, %rd516, %rd514;
	// begin inline asm
	ld.volatile.global.u32 %r2, [%rd512];
	// end inline asm
	add.s32 	%r3, %r2, 1;
	// begin inline asm
	st.volatile.global.u32 [%rd512], %r3;
	// end inline asm
	// begin inline asm
	ld.volatile.global.u32 %r4, [%rd512];
	// end inline asm
	add.s32 	%r5, %r4, 1;
	// begin inline asm
	st.volatile.global.u32 [%rd512], %r5;
	// end inline asm
	// begin inline asm
	ld.volatile.global.u32 %r6, [%rd512];
	// end inline asm
	add.s32 	%r7, %r6, 1;
	// begin inline asm
	st.volatile.global.u32 [%rd512], %r7;
	// end inline asm
	// begin inline asm
	ld.volatile.global.u32 %r8, [%rd512];
	// end inline asm
	add.s32 	%r9, %r8, 1;
	// begin inline asm
	st.volatile.global.u32 [%rd512], %r9;
	// end inline asm
	// begin inline asm
	ld.volatile.global.u32 %r10, [%rd512];
	// end inline asm
	add.s32 	%r11, %r10, 1;
	// begin inline asm
	st.volatile.global.u32 [%rd512], %r11;
	// end inline asm
	// begin inline asm
	ld.volatile.global.u32 %r12, [%rd512];
	// end inline asm
	add.s32 	%r13, %r12, 1;
	// begin inline asm
	st.volatile.global.u32 [%rd512], %r13;
	// end inline asm
	// begin inline asm
	ld.volatile.global.u32 %r14, [%rd512];
	// end inline asm
	add.s32 	%r15, %r14, 1;
	// begin inline asm
	st.volatile.global.u32 [%rd512], %r15;
	// end inline asm
	// begin inline asm
	ld.volatile.global.u32 %r16, [%rd512];
	// end inline asm
	add.s32 	%r17, %r16, 1;
	// begin inline asm
	st.volatile.global.u32 [%rd512], %r17;
	// end inline asm
	// begin inline asm
	ld.volatile.global.u32 %r18, [%rd512];
	// end inline asm
	add.s32 	%r19, %r18, 1;
	// begin inline asm
	st.volatile.global.u32 [%rd512], %r19;
	// end inline asm
	// begin inline asm
	ld.volatile.global.u32 %r20, [%rd512];
	// end inline asm
	add.s32 	%r21, %r20, 1;
	// begin inline asm
	st.volatile.global.u32 [%rd512], %r21;
	// end inline asm
	// begin inline asm
	ld.volatile.global.u32 %r22, [%rd512];
	// end inline asm
	add.s32 	%r23, %r22, 1;
	// begin inline asm
	st.volatile.global.u32 [%rd512], %r23;
	// end inline asm
	// begin inline asm
	ld.volatile.global.u32 %r24, [%rd512];
	// end inline asm
	add.s32 	%r25, %r24, 1;
	// begin inline asm
	st.volatile.global.u32 [%rd512], %r25;
	// end inline asm
	// begin inline asm
	ld.volatile.global.u32 %r26, [%rd512];
	// end inline asm
	add.s32 	%r27, %r26, 1;
	// begin inline asm
	st.volatile.global.u32 [%rd512], %r27;
	// end inline asm
	// begin inline asm
	ld.volatile.global.u32 %r28, [%rd512];
	// end inline asm
	add.s32 	%r29, %r28, 1;
	// begin inline asm
	st.volatile.global.u32 [%rd512], %r29;
	// end inline asm
	// begin inline asm
	ld.volatile.global.u32 %r30, [%rd512];
	// end inline asm
	add.s32 	%r31, %r30, 1;
	// begin inline asm
	st.volatile.global.u32 [%rd512], %r31;
	// end inline asm
	// begin inline asm
	ld.volatile.global.u32 %r32, [%rd512];
	// end inline asm
	add.s32 	%r33, %r32, 1;
	// begin inline asm
	st.volatile.global.u32 [%rd512], %r33;
	// end inline asm
	// begin inline asm
	ld.volatile.global.u32 %r34, [%rd512];
	// end inline asm
	add.s32 	%r35, %r34, 1;
	// begin inline asm
	st.volatile.global.u32 [%rd512], %r35;
	// end inline asm
	// begin inline asm
	ld.volatile.global.u32 %r36, [%rd512];
	// end inline asm
	add.s32 	%r37, %r36, 1;
	// begin inline asm
	st.volatile.global.u32 [%rd512], %r37;
	// end inline asm
	// begin inline asm
	ld.volatile.global.u32 %r38, [%rd512];
	// end inline asm
	add.s32 	%r39, %r38, 1;
	// begin inline asm
	st.volatile.global.u32 [%rd512], %r39;
	// end inline asm
	// begin inline asm
	ld.volatile.global.u32 %r40, [%rd512];
	// end inline asm
	add.s32 	%r41, %r40, 1;
	// begin inline asm
	st.volatile.global.u32 [%rd512], %r41;
	// end inline asm
	// begin inline asm
	ld.volatile.global.u32 %r42, [%rd512];
	// end inline asm
	add.s32 	%r43, %r42, 1;
	// begin inline asm
	st.volatile.global.u32 [%rd512], %r43;
	// end inline asm
	// begin inline asm
	ld.volatile.global.u32 %r44, [%rd512];
	// end inline asm
	add.s32 	%r45, %r44, 1;
	// begin inline asm
	st.volatile.global.u32 [%rd512], %r45;
	// end inline asm
	// begin inline asm
	ld.volatile.global.u32 %r46, [%rd512];
	// end inline asm
	add.s32 	%r47, %r46, 1;
	// begin inline asm
	st.volatile.global.u32 [%rd512], %r47;
	// end inline asm
	// begin inline asm
	ld.volatile.global.u32 %r48, [%rd512];
	// end inline asm
	add.s32 	%r49, %r48, 1;
	// begin inline asm
	st.volatile.global.u32 [%rd512], %r49;
	// end inline asm
	// begin inline asm
	ld.volatile.global.u32 %r50, [%rd512];
	// end inline asm
	add.s32 	%r51, %r50, 1;
	// begin inline asm
	st.volatile.global.u32 [%rd512], %r51;
	// end inline asm
	// begin inline asm
	ld.volatile.global.u32 %r52, [%rd512];
	// end inline asm
	add.s32 	%r53, %r52, 1;
	// begin inline asm
	st.volatile.global.u32 [%rd512], %r53;
	// end inline asm
	// begin inline asm
	ld.volatile.global.u32 %r54, [%rd512];
	// end inline asm
	add.s32 	%r55, %r54, 1;
	// begin inline asm
	st.volatile.global.u32 [%rd512], %r55;
	// end inline asm
	// begin inline asm
	ld.volatile.global.u32 %r56, [%rd512];
	// end inline asm
	add.s32 	%r57, %r56, 1;
	// begin inline asm
	st.volatile.global.u32 [%rd512], %r57;
	// end inline asm
	// begin inline asm
	ld.volatile.global.u32 %r58, [%rd512];
	// end inline asm
	add.s32 	%r59, %r58, 1;
	// begin inline asm
	st.volatile.global.u32 [%rd512], %r59;
	// end inline asm
	// begin inline asm
	ld.volatile.global.u32 %r60, [%rd512];
	// end inline asm
	add.s32 	%r61, %r60, 1;
	// begin inline asm
	st.volatile.global.u32 [%rd512], %r61;
	// end inline asm
	// begin inline asm
	ld.volatile.global.u32 %r62, [%rd512];
	// end inline asm
	add.s32 	%r63, %r62, 1;
	// begin inline asm
	st.volatile.global.u32 [%rd512], %r63;
	// end inline asm
	// begin inline asm
	ld.volatile.global.u32 %r64, [%rd512];
	// end inline asm
	add.s32 	%r65, %r64, 1;
	// begin inline asm
	st.volatile.global.u32 [%rd512], %r65;
	// end inline asm
	// begin inline asm
	ld.volatile.global.u32 %r66, [%rd512];
	// end inline asm
	add.s32 	%r67, %r66, 1;
	// begin inline asm
	st.volatile.global.u32 [%rd512], %r67;
	// end inline asm
	// begin inline asm
	ld.volatile.global.u32 %r68, [%rd512];
	// end inline asm
	add.s32 	%r69, %r68, 1;
	// begin inline asm
	st.volatile.global.u32 [%rd512], %r69;
	// end inline asm
	// begin inline asm
	ld.volatile.global.u32 %r70, [%rd512];
	// end inline asm
	add.s32 	%r71, %r70, 1;
	// begin inline asm
	st.volatile.global.u32 [%rd512], %r71;
	// end inline asm
	// begin inline asm
	ld.volatile.global.u32 %r72, [%rd512];
	// end inline asm
	add.s32 	%r73, %r72, 1;
	// begin inline asm
	st.volatile.global.u32 [%rd512], %r73;
	// end inline asm
	// begin inline asm
	ld.volatile.global.u32 %r74, [%rd512];
	// end inline asm
	add.s32 	%r75, %r74, 1;
	// begin inline asm
	st.volatile.global.u32 [%rd512], %r75;
	// end inline asm
	// begin inline asm
	ld.volatile.global.u32 %r76, [%rd512];
	// end inline asm
	add.s32 	%r77, %r76, 1;
	// begin inline asm
	st.volatile.global.u32 [%rd512], %r77;
	// end inline asm
	// begin inline asm
	ld.volatile.global.u32 %r78, [%rd512];
	// end inline asm
	add.s32 	%r79, %r78, 1;
	// begin inline asm
	st.volatile.global.u32 [%rd512], %r79;
	// end inline asm
	// begin inline asm
	ld.volatile.global.u32 %r80, [%rd512];
	// end inline asm
	add.s32 	%r81, %r80, 1;
	// begin inline asm
	st.volatile.global.u32 [%rd512], %r81;
	// end inline asm
	// begin inline asm
	ld.volatile.global.u32 %r82, [%rd512];
	// end inline asm
	add.s32 	%r83, %r82, 1;
	// begin inline asm
	st.volatile.global.u32 [%rd512], %r83;
	// end inline asm
	// begin inline asm
	ld.volatile.global.u32 %r84, [%rd512];
	// end inline asm
	add.s32 	%r85, %r84, 1;
	// begin inline asm
	st.volatile.global.u32 [%rd512], %r85;
	// end inline asm
	// begin inline asm
	ld.volatile.global.u32 %r86, [%rd512];
	// end inline asm
	add.s32 	%r87, %r86, 1;
	// begin inline asm
	st.volatile.global.u32 [%rd512], %r87;
	// end inline asm
	// begin inline asm
	ld.volatile.global.u32 %r88, [%rd512];
	// end inline asm
	add.s32 	%r89, %r88, 1;
	// begin inline asm
	st.volatile.global.u32 [%rd512], %r89;
	// end inline asm
	// begin inline asm
	ld.volatile.global.u32 %r90, [%rd512];
	// end inline asm
	add.s32 	%r91, %r90, 1;
	// begin inline asm
	st.volatile.global.u32 [%rd512], %r91;
	// end inline asm
	// begin inline asm
	ld.volatile.global.u32 %r92, [%rd512];
	// end inline asm
	add.s32 	%r93, %r92, 1;
	// begin inline asm
	st.volatile.global.u32 [%rd512], %r93;
	// end inline asm
	// begin inline asm
	ld.volatile.global.u32 %r94, [%rd512];
	// end inline asm
	add.s32 	%r95, %r94, 1;
	// begin inline asm
	st.volatile.global.u32 [%rd512], %r95;
	// end inline asm
	// begin inline asm
	ld.volatile.global.u32 %r96, [%rd512];
	// end inline asm
	add.s32 	%r97, %r96, 1;
	// begin inline asm
	st.volatile.global.u32 [%rd512], %r97;
	// end inline asm
	// begin inline asm
	ld.volatile.global.u32 %r98, [%rd512];
	// end inline asm
	add.s32 	%r99, %r98, 1;
	// begin inline asm
	st.volatile.global.u32 [%rd512], %r99;
	// end inline asm
	// begin inline asm
	ld.volatile.global.u32 %r100, [%rd512];
	// end inline asm
	add.s32 	%r101, %r100, 1;
	// begin inline asm
	st.volatile.global.u32 [%rd512], %r101;
	// end inline asm
	// begin inline asm
	ld.volatile.global.u32 %r102, [%rd512];
	// end inline asm
	add.s32 	%r103, %r102, 1;
	// begin inline asm
	st.volatile.global.u32 [%rd512], %r103;
	// end inline asm
	// begin inline asm
	ld.volatile.global.u32 %r104, [%rd512];
	// end inline asm
	add.s32 	%r105, %r104, 1;
	// begin inline asm
	st.volatile.global.u32 [%rd512], %r105;
	// end inline asm
	// begin inline asm
	ld.volatile.global.u32 %r106, [%rd512];
	// end inline asm
	add.s32 	%r107, %r106, 1;
	// begin inline asm
	st.volatile.global.u32 [%rd512], %r107;
	// end inline asm
	// begin inline asm
	ld.volatile.global.u32 %r108, [%rd512];
	// end inline asm
	add.s32 	%r109, %r108, 1;
	// begin inline asm
	st.volatile.global.u32 [%rd512], %r109;
	// end inline asm
	// begin inline asm
	ld.volatile.global.u32 %r110, [%rd512];
	// end inline asm
	add.s32 	%r111, %r110, 1;
	// begin inline asm
	st.volatile.global.u32 [%rd512], %r111;
	// end inline asm
	// begin inline asm
	ld.volatile.global.u32 %r112, [%rd512];
	// end inline asm
	add.s32 	%r113, %r112, 1;
	// begin inline asm
	st.volatile.global.u32 [%rd512], %r113;
	// end inline asm
	// begin inline asm
	ld.volatile.global.u32 %r114, [%rd512];
	// end inline asm
	add.s32 	%r115, %r114, 1;
	// begin inline asm
	st.volatile.global.u32 [%rd512], %r115;
	// end inline asm
	// begin inline asm
	ld.volatile.global.u32 %r116, [%rd512];
	// end inline asm
	add.s32 	%r117, %r116, 1;
	// begin inline asm
	st.volatile.global.u32 [%rd512], %r117;
	// end inline asm
	// begin inline asm
	ld.volatile.global.u32 %r118, [%rd512];
	// end inline asm
	add.s32 	%r119, %r118, 1;
	// begin inline asm
	st.volatile.global.u32 [%rd512], %r119;
	// end inline asm
	// begin inline asm
	ld.volatile.global.u32 %r120, [%rd512];
	// end inline asm
	add.s32 	%r121, %r120, 1;
	// begin inline asm
	st.volatile.global.u32 [%rd512], %r121;
	// end inline asm
	// begin inline asm
	ld.volatile.global.u32 %r122, [%rd512];
	// end inline asm
	add.s32 	%r123, %r122, 1;
	// begin inline asm
	st.volatile.global.u32 [%rd512], %r123;
	// end inline asm
	// begin inline asm
	ld.volatile.global.u32 %r124, [%rd512];
	// end inline asm
	add.s32 	%r125, %r124, 1;
	// begin inline asm
	st.volatile.global.u32 [%rd512], %r125;
	// end inline asm
	// begin inline asm
	ld.volatile.global.u32 %r126, [%rd512];
	// end inline asm
	add.s32 	%r127, %r126, 1;
	// begin inline asm
	st.volatile.global.u32 [%rd512], %r127;
	// end inline asm
	// begin inline asm
	ld.volatile.global.u32 %r128, [%rd512];
	// end inline asm
	add.s32 	%r129, %r128, 1;
	// begin inline asm
	st.volatile.global.u32 [%rd512], %r129;
	// end inline asm
	// begin inline asm
	ld.volatile.global.u32 %r130, [%rd512];
	// end inline asm
	add.s32 	%r131, %r130, 1;
	// begin inline asm
	st.volatile.global.u32 [%rd512], %r131;
	// end inline asm
	// begin inline asm
	ld.volatile.global.u32 %r132, [%rd512];
	// end inline asm
	add.s32 	%r133, %r132, 1;
	// begin inline asm
	st.volatile.global.u32 [%rd512], %r133;
	// end inline asm
	// begin inline asm
	ld.volatile.global.u32 %r134, [%rd512];
	// end inline asm
	add.s32 	%r135, %r134, 1;
	// begin inline asm
	st.volatile.global.u32 [%rd512], %r135;
	// end inline asm
	// begin inline asm
	ld.volatile.global.u32 %r136, [%rd512];
	// end inline asm
	add.s32 	%r137, %r136, 1;
	// begin inline asm
	st.volatile.global.u32 [%rd512], %r137;
	// end inline asm
	// begin inline asm
	ld.volatile.global.u32 %r138, [%rd512];
	// end inline asm
	add.s32 	%r139, %r138, 1;
	// begin inline asm
	st.volatile.global.u32 [%rd512], %r139;
	// end inline asm
	// begin inline asm
	ld.volatile.global.u32 %r140, [%rd512];
	// end inline asm
	add.s32 	%r141, %r140, 1;
	// begin inline asm
	st.volatile.global.u32 [%rd512], %r141;
	// end inline asm
	// begin inline asm
	ld.volatile.global.u32 %r142, [%rd512];
	// end inline asm
	add.s32 	%r143, %r142, 1;
	// begin inline asm
	st.volatile.global.u32 [%rd512], %r143;
	// end inline asm
	// begin inline asm
	ld.volatile.global.u32 %r144, [%rd512];
	// end inline asm
	add.s32 	%r145, %r144, 1;
	// begin inline asm
	st.volatile.global.u32 [%rd512], %r145;
	// end inline asm
	// begin inline asm
	ld.volatile.global.u32 %r146, [%rd512];
	// end inline asm
	add.s32 	%r147, %r146, 1;
	// begin inline asm
	st.volatile.global.u32 [%rd512], %r147;
	// end inline asm
	// begin inline asm
	ld.volatile.global.u32 %r148, [%rd512];
	// end inline asm
	add.s32 	%r149, %r148, 1;
	// begin inline asm
	st.volatile.global.u32 [%rd512], %r149;
	// end inline asm
	// begin inline asm
	ld.volatile.global.u32 %r150, [%rd512];
	// end inline asm
	add.s32 	%r151, %r150, 1;
	// begin inline asm
	st.volatile.global.u32 [%rd512], %r151;
	// end inline asm
	// begin inline asm
	ld.volatile.global.u32 %r152, [%rd512];
	// end inline asm
	add.s32 	%r153, %r152, 1;
	// begin inline asm
	st.volatile.global.u32 [%rd512], %r153;
	// end inline asm
	// begin inline asm
	ld.volatile.global.u32 %r154, [%rd512];
	// end inline asm
	add.s32 	%r155, %r154, 1;
	// begin inline asm
	st.volatile.global.u32 [%rd512], %r155;
	// end inline asm
	// begin inline asm
	ld.volatile.global.u32 %r156, [%rd512];
	// end inline asm
	add.s32 	%r157, %r156, 1;
	// begin inline asm
	st.volatile.global.u32 [%rd512], %r157;
	// end inline asm
	// begin inline asm
	ld.volatile.global.u32 %r158, [%rd512];
	// end inline asm
	add.s32 	%r159, %r158, 1;
	// begin inline asm
	st.volatile.global.u32 [%rd512], %r159;
	// end inline asm
	// begin inline asm
	ld.volatile.global.u32 %r160, [%rd512];
	// end inline asm
	add.s32 	%r161, %r160, 1;
	// begin inline asm
	st.volatile.global.u32 [%rd512], %r161;
	// end inline asm
	// begin inline asm
	ld.volatile.global.u32 %r162, [%rd512];
	// end inline asm
	add.s32 	%r163, %r162, 1;
	// begin inline asm
	st.volatile.global.u32 [%rd512], %r163;
	// end inline asm
	// begin inline asm
	ld.volatile.global.u32 %r164, [%rd512];
	// end inline asm
	add.s32 	%r165, %r164, 1;
	// begin inline asm
	st.volatile.global.u32 [%rd512], %r165;
	// end inline asm
	// begin inline asm
	ld.volatile.global.u32 %r166, [%rd512];
	// end inline asm
	add.s32 	%r167, %r166, 1;
	// begin inline asm
	st.volatile.global.u32 [%rd512], %r167;
	// end inline asm
	// begin inline asm
	ld.volatile.global.u32 %r168, [%rd512];
	// end inline asm
	add.s32 	%r169, %r168, 1;
	// begin inline asm
	st.volatile.global.u32 [%rd512], %r169;
	// end inline asm
	// begin inline asm
	ld.volatile.global.u32 %r170, [%rd512];
	// end inline asm
	add.s32 	%r171, %r170, 1;
	// begin inline asm
	st.volatile.global.u32 [%rd512], %r171;
	// end inline asm
	// begin inline asm
	ld.volatile.global.u32 %r172, [%rd512];
	// end inline asm
	add.s32 	%r173, %r172, 1;
	// begin inline asm
	st.volatile.global.u32 [%rd512], %r173;
	// end inline asm
	// begin inline asm
	ld.volatile.global.u32 %r174, [%rd512];
	// end inline asm
	add.s32 	%r175, %r174, 1;
	// begin inline asm
	st.volatile.global.u32 [%rd512], %r175;
	// end inline asm
	// begin inline asm
	ld.volatile.global.u32 %r176, [%rd512];
	// end inline asm
	add.s32 	%r177, %r176, 1;
	// begin inline asm
	st.volatile.global.u32 [%rd512], %r177;
	// end inline asm
	// begin inline asm
	ld.volatile.global.u32 %r178, [%rd512];
	// end inline asm
	add.s32 	%r179, %r178, 1;
	// begin inline asm
	st.volatile.global.u32 [%rd512], %r179;
	// end inline asm
	// begin inline asm
	ld.volatile.global.u32 %r180, [%rd512];
	// end inline asm
	add.s32 	%r181, %r180, 1;
	// begin inline asm
	st.volatile.global.u32 [%rd512], %r181;
	// end inline asm
	// begin inline asm
	ld.volatile.global.u32 %r182, [%rd512];
	// end inline asm
	add.s32 	%r183, %r182, 1;
	// begin inline asm
	st.volatile.global.u32 [%rd512], %r183;
	// end inline asm
	// begin inline asm
	ld.volatile.global.u32 %r184, [%rd512];
	// end inline asm
	add.s32 	%r185, %r184, 1;
	// begin inline asm
	st.volatile.global.u32 [%rd512], %r185;
	// end inline asm
	// begin inline asm
	ld.volatile.global.u32 %r186, [%rd512];
	// end inline asm
	add.s32 	%r187, %r186, 1;
	// begin inline asm
	st.volatile.global.u32 [%rd512], %r187;
	// end inline asm
	// begin inline asm
	ld.volatile.global.u32 %r188, [%rd512];
	// end inline asm
	add.s32 	%r189, %r188, 1;
	// begin inline asm
	st.volatile.global.u32 [%rd512], %r189;
	// end inline asm
	// begin inline asm
	ld.volatile.global.u32 %r190, [%rd512];
	// end inline asm
	add.s32 	%r191, %r190, 1;
	// begin inline asm
	st.volatile.global.u32 [%rd512], %r191;
	// end inline asm
	// begin inline asm
	ld.volatile.global.u32 %r192, [%rd512];
	// end inline asm
	add.s32 	%r193, %r192, 1;
	// begin inline asm
	st.volatile.global.u32 [%rd512], %r193;
	// end inline asm
	// begin inline asm
	ld.volatile.global.u32 %r194, [%rd512];
	// end inline asm
	add.s32 	%r195, %r194, 1;
	// begin inline asm
	st.volatile.global.u32 [%rd512], %r195;
	// end inline asm
	// begin inline asm
	ld.volatile.global.u32 %r196, [%rd512];
	// end inline asm
	add.s32 	%r197, %r196, 1;
	// begin inline asm
	st.volatile.global.u32 [%rd512], %r197;
	// end inline asm
	// begin inline asm
	ld.volatile.global.u32 %r198, [%rd512];
	// end inline asm
	add.s32 	%r199, %r198, 1;
	// begin inline asm
	st.volatile.global.u32 [%rd512], %r199;
	// end inline asm
	// begin inline asm
	ld.volatile.global.u32 %r200, [%rd512];
	// end inline asm
	add.s32 	%r201, %r200, 1;
	// begin inline asm
	st.volatile.global.u32 [%rd512], %r201;
	// end inline asm
	// begin inline asm
	ld.volatile.global.u32 %r202, [%rd512];
	// end inline asm
	add.s32 	%r203, %r202, 1;
	// begin inline asm
	st.volatile.global.u32 [%rd512], %r203;
	// end inline asm
	// begin inline asm
	ld.volatile.global.u32 %r204, [%rd512];
	// end inline asm
	add.s32 	%r205, %r204, 1;
	// begin inline asm
	st.volatile.global.u32 [%rd512], %r205;
	// end inline asm
	// begin inline asm
	ld.volatile.global.u32 %r206, [%rd512];
	// end inline asm
	add.s32 	%r207, %r206, 1;
	// begin inline asm
	st.volatile.global.u32 [%rd512], %r207;
	// end inline asm
	// begin inline asm
	ld.volatile.global.u32 %r208, [%rd512];
	// end inline asm
	add.s32 	%r209, %r208, 1;
	// begin inline asm
	st.volatile.global.u32 [%rd512], %r209;
	// end inline asm
	// begin inline asm
	ld.volatile.global.u32 %r210, [%rd512];
	// end inline asm
	add.s32 	%r211, %r210, 1;
	// begin inline asm
	st.volatile.global.u32 [%rd512], %r211;
	// end inline asm
	// begin inline asm
	ld.volatile.global.u32 %r212, [%rd512];
	// end inline asm
	add.s32 	%r213, %r212, 1;
	// begin inline asm
	st.volatile.global.u32 [%rd512], %r213;
	// end inline asm
	// begin inline asm
	ld.volatile.global.u32 %r214, [%rd512];
	// end inline asm
	add.s32 	%r215, %r214, 1;
	// begin inline asm
	st.volatile.global.u32 [%rd512], %r215;
	// end inline asm
	// begin inline asm
	ld.volatile.global.u32 %r216, [%rd512];
	// end inline asm
	add.s32 	%r217, %r216, 1;
	// begin inline asm
	st.volatile.global.u32 [%rd512], %r217;
	// end inline asm
	// begin inline asm
	ld.volatile.global.u32 %r218, [%rd512];
	// end inline asm
	add.s32 	%r219, %r218, 1;
	// begin inline asm
	st.volatile.global.u32 [%rd512], %r219;
	// end inline asm
	// begin inline asm
	ld.volatile.global.u32 %r220, [%rd512];
	// end inline asm
	add.s32 	%r221, %r220, 1;
	// begin inline asm
	st.volatile.global.u32 [%rd512], %r221;
	// end inline asm
	// begin inline asm
	ld.volatile.global.u32 %r222, [%rd512];
	// end inline asm
	add.s32 	%r223, %r222, 1;
	// begin inline asm
	st.volatile.global.u32 [%rd512], %r223;
	// end inline asm
	// begin inline asm
	ld.volatile.global.u32 %r224, [%rd512];
	// end inline asm
	add.s32 	%r225, %r224, 1;
	// begin inline asm
	st.volatile.global.u32 [%rd512], %r225;
	// end inline asm
	// begin inline asm
	ld.volatile.global.u32 %r226, [%rd512];
	// end inline asm
	add.s32 	%r227, %r226, 1;
	// begin inline asm
	st.volatile.global.u32 [%rd512], %r227;
	// end inline asm
	// begin inline asm
	ld.volatile.global.u32 %r228, [%rd512];
	// end inline asm
	add.s32 	%r229, %r228, 1;
	// begin inline asm
	st.volatile.global.u32 [%rd512], %r229;
	// end inline asm
	// begin inline asm
	ld.volatile.global.u32 %r230, [%rd512];
	// end inline asm
	add.s32 	%r231, %r230, 1;
	// begin inline asm
	st.volatile.global.u32 [%rd512], %r231;
	// end inline asm
	// begin inline asm
	ld.volatile.global.u32 %r232, [%rd512];
	// end inline asm
	add.s32 	%r233, %r232, 1;
	// begin inline asm
	st.volatile.global.u32 [%rd512], %r233;
	// end inline asm
	// begin inline asm
	ld.volatile.global.u32 %r234, [%rd512];
	// end inline asm
	add.s32 	%r235, %r234, 1;
	// begin inline asm
	st.volatile.global.u32 [%rd512], %r235;
	// end inline asm
	// begin inline asm
	ld.volatile.global.u32 %r236, [%rd512];
	// end inline asm
	add.s32 	%r237, %r236, 1;
	// begin inline asm
	st.volatile.global.u32 [%rd512], %r237;
	// end inline asm
	// begin inline asm
	ld.volatile.global.u32 %r238, [%rd512];
	// end inline asm
	add.s32 	%r239, %r238, 1;
	// begin inline asm
	st.volatile.global.u32 [%rd512], %r239;
	// end inline asm
	// begin inline asm
	ld.volatile.global.u32 %r240, [%rd512];
	// end inline asm
	add.s32 	%r241, %r240, 1;
	// begin inline asm
	st.volatile.global.u32 [%rd512], %r241;
	// end inline asm
	// begin inline asm
	ld.volatile.global.u32 %r242, [%rd512];
	// end inline asm
	add.s32 	%r243, %r242, 1;
	// begin inline asm
	st.volatile.global.u32 [%rd512], %r243;
	// end inline asm
	// begin inline asm
	ld.volatile.global.u32 %r244, [%rd512];
	// end inline asm
	add.s32 	%r245, %r244, 1;
	// begin inline asm
	st.volatile.global.u32 [%rd512], %r245;
	// end inline asm
	// begin inline asm
	ld.volatile.global.u32 %r246, [%rd512];
	// end inline asm
	add.s32 	%r247, %r246, 1;
	// begin inline asm
	st.volatile.global.u32 [%rd512], %r247;
	// end inline asm
	// begin inline asm
	ld.volatile.global.u32 %r248, [%rd512];
	// end inline asm
	add.s32 	%r249, %r248, 1;
	// begin inline asm
	st.volatile.global.u32 [%rd512], %r249;
	// end inline asm
	// begin inline asm
	ld.volatile.global.u32 %r250, [%rd512];
	// end inline asm
	add.s32 	%r251, %r250, 1;
	// begin inline asm
	st.volatile.global.u32 [%rd512], %r251;
	// end inline asm
	// begin inline asm
	ld.volatile.global.u32 %r252, [%rd512];
	// end inline asm
	add.s32 	%r253, %r252, 1;
	// begin inline asm
	st.volatile.global.u32 [%rd512], %r253;
	// end inline asm
	// begin inline asm
	ld.volatile.global.u32 %r254, [%rd512];
	// end inline asm
	add.s32 	%r255, %r254, 1;
	// begin inline asm
	st.volatile.global.u32 [%rd512], %r255;
	// end inline asm
	// begin inline asm
	ld.volatile.global.u32 %r256, [%rd512];
	// end inline asm
	add.s32 	%r257, %r256, 1;
	// begin inline asm
	st.volatile.global.u32 [%rd512], %r257;
	// end inline asm
	// begin inline asm
	ld.volatile.global.u32 %r258, [%rd512];
	// end inline asm
	add.s32 	%r259, %r258, 1;
	// begin inline asm
	st.volatile.global.u32 [%rd512], %r259;
	// end inline asm
	// begin inline asm
	ld.volatile.global.u32 %r260, [%rd512];
	// end inline asm
	add.s32 	%r261, %r260, 1;
	// begin inline asm
	st.volatile.global.u32 [%rd512], %r261;
	// end inline asm
	// begin inline asm
	ld.volatile.global.u32 %r262, [%rd512];
	// end inline asm
	add.s32 	%r263, %r262, 1;
	// begin inline asm
	st.volatile.global.u32 [%rd512], %r263;
	// end inline asm
	// begin inline asm
	ld.volatile.global.u32 %r264, [%rd512];
	// end inline asm
	add.s32 	%r265, %r264, 1;
	// begin inline asm
	st.volatile.global.u32 [%rd512], %r265;
	// end inline asm
	// begin inline asm
	ld.volatile.global.u32 %r266, [%rd512];
	// end inline asm
	add.s32 	%r267, %r266, 1;
	// begin inline asm
	st.volatile.global.u32 [%rd512], %r267;
	// end inline asm
	// begin inline asm
	ld.volatile.global.u32 %r268, [%rd512];
	// end inline asm
	add.s32 	%r269, %r268, 1;
	// begin inline asm
	st.volatile.global.u32 [%rd512], %r269;
	// end inline asm
	// begin inline asm
	ld.volatile.global.u32 %r270, [%rd512];
	// end inline asm
	add.s32 	%r271, %r270, 1;
	// begin inline asm
	st.volatile.global.u32 [%rd512], %r271;
	// end inline asm
	// begin inline asm
	ld.volatile.global.u32 %r272, [%rd512];
	// end inline asm
	add.s32 	%r273, %r272, 1;
	// begin inline asm
	st.volatile.global.u32 [%rd512], %r273;
	// end inline asm
	// begin inline asm
	ld.volatile.global.u32 %r274, [%rd512];
	// end inline asm
	add.s32 	%r275, %r274, 1;
	// begin inline asm
	st.volatile.global.u32 [%rd512], %r275;
	// end inline asm
	// begin inline asm
	ld.volatile.global.u32 %r276, [%rd512];
	// end inline asm
	add.s32 	%r277, %r276, 1;
	// begin inline asm
	st.volatile.global.u32 [%rd512], %r277;
	// end inline asm
	// begin inline asm
	ld.volatile.global.u32 %r278, [%rd512];
	// end inline asm
	add.s32 	%r279, %r278, 1;
	// begin inline asm
	st.volatile.global.u32 [%rd512], %r279;
	// end inline asm
	// begin inline asm
	ld.volatile.global.u32 %r280, [%rd512];
	// end inline asm
	add.s32 	%r281, %r280, 1;
	// begin inline asm
	st.volatile.global.u32 [%rd512], %r281;
	// end inline asm
	// begin inline asm
	ld.volatile.global.u32 %r282, [%rd512];
	// end inline asm
	add.s32 	%r283, %r282, 1;
	// begin inline asm
	st.volatile.global.u32 [%rd512], %r283;
	// end inline asm
	// begin inline asm
	ld.volatile.global.u32 %r284, [%rd512];
	// end inline asm
	add.s32 	%r285, %r284, 1;
	// begin inline asm
	st.volatile.global.u32 [%rd512], %r285;
	// end inline asm
	// begin inline asm
	ld.volatile.global.u32 %r286, [%rd512];
	// end inline asm
	add.s32 	%r287, %r286, 1;
	// begin inline asm
	st.volatile.global.u32 [%rd512], %r287;
	// end inline asm
	// begin inline asm
	ld.volatile.global.u32 %r288, [%rd512];
	// end inline asm
	add.s32 	%r289, %r288, 1;
	// begin inline asm
	st.volatile.global.u32 [%rd512], %r289;
	// end inline asm
	// begin inline asm
	ld.volatile.global.u32 %r290, [%rd512];
	// end inline asm
	add.s32 	%r291, %r290, 1;
	// begin inline asm
	st.volatile.global.u32 [%rd512], %r291;
	// end inline asm
	// begin inline asm
	ld.volatile.global.u32 %r292, [%rd512];
	// end inline asm
	add.s32 	%r293, %r292, 1;
	// begin inline asm
	st.volatile.global.u32 [%rd512], %r293;
	// end inline asm
	// begin inline asm
	ld.volatile.global.u32 %r294, [%rd512];
	// end inline asm
	add.s32 	%r295, %r294, 1;
	// begin inline asm
	st.volatile.global.u32 [%rd512], %r295;
	// end inline asm
	// begin inline asm
	ld.volatile.global.u32 %r296, [%rd512];
	// end inline asm
	add.s32 	%r297, %r296, 1;
	// begin inline asm
	st.volatile.global.u32 [%rd512], %r297;
	// end inline asm
	// begin inline asm
	ld.volatile.global.u32 %r298, [%rd512];
	// end inline asm
	add.s32 	%r299, %r298, 1;
	// begin inline asm
	st.volatile.global.u32 [%rd512], %r299;
	// end inline asm
	// begin inline asm
	ld.volatile.global.u32 %r300, [%rd512];
	// end inline asm
	add.s32 	%r301, %r300, 1;
	// begin inline asm
	st.volatile.global.u32 [%rd512], %r301;
	// end inline asm
	// begin inline asm
	ld.volatile.global.u32 %r302, [%rd512];
	// end inline asm
	add.s32 	%r303, %r302, 1;
	// begin inline asm
	st.volatile.global.u32 [%rd512], %r303;
	// end inline asm
	// begin inline asm
	ld.volatile.global.u32 %r304, [%rd512];
	// end inline asm
	add.s32 	%r305, %r304, 1;
	// begin inline asm
	st.volatile.global.u32 [%rd512], %r305;
	// end inline asm
	// begin inline asm
	ld.volatile.global.u32 %r306, [%rd512];
	// end inline asm
	add.s32 	%r307, %r306, 1;
	// begin inline asm
	st.volatile.global.u32 [%rd512], %r307;
	// end inline asm
	// begin inline asm
	ld.volatile.global.u32 %r308, [%rd512];
	// end inline asm
	add.s32 	%r309, %r308, 1;
	// begin inline asm
	st.volatile.global.u32 [%rd512], %r309;
	// end inline asm
	// begin inline asm
	ld.volatile.global.u32 %r310, [%rd512];
	// end inline asm
	add.s32 	%r311, %r310, 1;
	// begin inline asm
	st.volatile.global.u32 [%rd512], %r311;
	// end inline asm
	// begin inline asm
	ld.volatile.global.u32 %r312, [%rd512];
	// end inline asm
	add.s32 	%r313, %r312, 1;
	// begin inline asm
	st.volatile.global.u32 [%rd512], %r313;
	// end inline asm
	// begin inline asm
	ld.volatile.global.u32 %r314, [%rd512];
	// end inline asm
	add.s32 	%r315, %r314, 1;
	// begin inline asm
	st.volatile.global.u32 [%rd512], %r315;
	// end inline asm
	// begin inline asm
	ld.volatile.global.u32 %r316, [%rd512];
	// end inline asm
	add.s32 	%r317, %r316, 1;
	// begin inline asm
	st.volatile.global.u32 [%rd512], %r317;
	// end inline asm
	// begin inline asm
	ld.volatile.global.u32 %r318, [%rd512];
	// end inline asm
	add.s32 	%r319, %r318, 1;
	// begin inline asm
	st.volatile.global.u32 [%rd512], %r319;
	// end inline asm
	// begin inline asm
	ld.volatile.global.u32 %r320, [%rd512];
	// end inline asm
	add.s32 	%r321, %r320, 1;
	// begin inline asm
	st.volatile.global.u32 [%rd512], %r321;
	// end inline asm
	// begin inline asm
	ld.volatile.global.u32 %r322, [%rd512];
	// end inline asm
	add.s32 	%r323, %r322, 1;
	// begin inline asm
	st.volatile.global.u32 [%rd512], %r323;
	// end inline asm
	// begin inline asm
	ld.volatile.global.u32 %r324, [%rd512];
	// end inline asm
	add.s32 	%r325, %r324, 1;
	// begin inline asm
	st.volatile.global.u32 [%rd512], %r325;
	// end inline asm
	// begin inline asm
	ld.volatile.global.u32 %r326, [%rd512];
	// end inline asm
	add.s32 	%r327, %r326, 1;
	// begin inline asm
	st.volatile.global.u32 [%rd512], %r327;
	// end inline asm
	// begin inline asm
	ld.volatile.global.u32 %r328, [%rd512];
	// end inline asm
	add.s32 	%r329, %r328, 1;
	// begin inline asm
	st.volatile.global.u32 [%rd512], %r329;
	// end inline asm
	// begin inline asm
	ld.volatile.global.u32 %r330, [%rd512];
	// end inline asm
	add.s32 	%r331, %r330, 1;
	// begin inline asm
	st.volatile.global.u32 [%rd512], %r331;
	// end inline asm
	// begin inline asm
	ld.volatile.global.u32 %r332, [%rd512];
	// end inline asm
	add.s32 	%r333, %r332, 1;
	// begin inline asm
	st.volatile.global.u32 [%rd512], %r333;
	// end inline asm
	// begin inline asm
	ld.volatile.global.u32 %r334, [%rd512];
	// end inline asm
	add.s32 	%r335, %r334, 1;
	// begin inline asm
	st.volatile.global.u32 [%rd512], %r335;
	// end inline asm
	// begin inline asm
	ld.volatile.global.u32 %r336, [%rd512];
	// end inline asm
	add.s32 	%r337, %r336, 1;
	// begin inline asm
	st.volatile.global.u32 [%rd512], %r337;
	// end inline asm
	// begin inline asm
	ld.volatile.global.u32 %r338, [%rd512];
	// end inline asm
	add.s32 	%r339, %r338, 1;
	// begin inline asm
	st.volatile.global.u32 [%rd512], %r339;
	// end inline asm
	// begin inline asm
	ld.volatile.global.u32 %r340, [%rd512];
	// end inline asm
	add.s32 	%r341, %r340, 1;
	// begin inline asm
	st.volatile.global.u32 [%rd512], %r341;
	// end inline asm
	// begin inline asm
	ld.volatile.global.u32 %r342, [%rd512];
	// end inline asm
	add.s32 	%r343, %r342, 1;
	// begin inline asm
	st.volatile.global.u32 [%rd512], %r343;
	// end inline asm
	// begin inline asm
	ld.volatile.global.u32 %r344, [%rd512];
	// end inline asm
	add.s32 	%r345, %r344, 1;
	// begin inline asm
	st.volatile.global.u32 [%rd512], %r345;
	// end inline asm
	// begin inline asm
	ld.volatile.global.u32 %r346, [%rd512];
	// end inline asm
	add.s32 	%r347, %r346, 1;
	// begin inline asm
	st.volatile.global.u32 [%rd512], %r347;
	// end inline asm
	// begin inline asm
	ld.volatile.global.u32 %r348, [%rd512];
	// end inline asm
	add.s32 	%r349, %r348, 1;
	// begin inline asm
	st.volatile.global.u32 [%rd512], %r349;
	// end inline asm
	// begin inline asm
	ld.volatile.global.u32 %r350, [%rd512];
	// end inline asm
	add.s32 	%r351, %r350, 1;
	// begin inline asm
	st.volatile.global.u32 [%rd512], %r351;
	// end inline asm
	// begin inline asm
	ld.volatile.global.u32 %r352, [%rd512];
	// end inline asm
	add.s32 	%r353, %r352, 1;
	// begin inline asm
	st.volatile.global.u32 [%rd512], %r353;
	// end inline asm
	// begin inline asm
	ld.volatile.global.u32 %r354, [%rd512];
	// end inline asm
	add.s32 	%r355, %r354, 1;
	// begin inline asm
	st.volatile.global.u32 [%rd512], %r355;
	// end inline asm
	// begin inline asm
	ld.volatile.global.u32 %r356, [%rd512];
	// end inline asm
	add.s32 	%r357, %r356, 1;
	// begin inline asm
	st.volatile.global.u32 [%rd512], %r357;
	// end inline asm
	// begin inline asm
	ld.volatile.global.u32 %r358, [%rd512];
	// end inline asm
	add.s32 	%r359, %r358, 1;
	// begin inline asm
	st.volatile.global.u32 [%rd512], %r359;
	// end inline asm
	// begin inline asm
	ld.volatile.global.u32 %r360, [%rd512];
	// end inline asm
	add.s32 	%r361, %r360, 1;
	// begin inline asm
	st.volatile.global.u32 [%rd512], %r361;
	// end inline asm
	// begin inline asm
	ld.volatile.global.u32 %r362, [%rd512];
	// end inline asm
	add.s32 	%r363, %r362, 1;
	// begin inline asm
	st.volatile.global.u32 [%rd512], %r363;
	// end inline asm
	// begin inline asm
	ld.volatile.global.u32 %r364, [%rd512];
	// end inline asm
	add.s32 	%r365, %r364, 1;
	// begin inline asm
	st.volatile.global.u32 [%rd512], %r365;
	// end inline asm
	// begin inline asm
	ld.volatile.global.u32 %r366, [%rd512];
	// end inline asm
	add.s32 	%r367, %r366, 1;
	// begin inline asm
	st.volatile.global.u32 [%rd512], %r367;
	// end inline asm
	// begin inline asm
	ld.volatile.global.u32 %r368, [%rd512];
	// end inline asm
	add.s32 	%r369, %r368, 1;
	// begin inline asm
	st.volatile.global.u32 [%rd512], %r369;
	// end inline asm
	// begin inline asm
	ld.volatile.global.u32 %r370, [%rd512];
	// end inline asm
	add.s32 	%r371, %r370, 1;
	// begin inline asm
	st.volatile.global.u32 [%rd512], %r371;
	// end inline asm
	// begin inline asm
	ld.volatile.global.u32 %r372, [%rd512];
	// end inline asm
	add.s32 	%r373, %r372, 1;
	// begin inline asm
	st.volatile.global.u32 [%rd512], %r373;
	// end inline asm
	// begin inline asm
	ld.volatile.global.u32 %r374, [%rd512];
	// end inline asm
	add.s32 	%r375, %r374, 1;
	// begin inline asm
	st.volatile.global.u32 [%rd512], %r375;
	// end inline asm
	// begin inline asm
	ld.volatile.global.u32 %r376, [%rd512];
	// end inline asm
	add.s32 	%r377, %r376, 1;
	// begin inline asm
	st.volatile.global.u32 [%rd512], %r377;
	// end inline asm
	// begin inline asm
	ld.volatile.global.u32 %r378, [%rd512];
	// end inline asm
	add.s32 	%r379, %r378, 1;
	// begin inline asm
	st.volatile.global.u32 [%rd512], %r379;
	// end inline asm
	// begin inline asm
	ld.volatile.global.u32 %r380, [%rd512];
	// end inline asm
	add.s32 	%r381, %r380, 1;
	// begin inline asm
	st.volatile.global.u32 [%rd512], %r381;
	// end inline asm
	// begin inline asm
	ld.volatile.global.u32 %r382, [%rd512];
	// end inline asm
	add.s32 	%r383, %r382, 1;
	// begin inline asm
	st.volatile.global.u32 [%rd512], %r383;
	// end inline asm
	// begin inline asm
	ld.volatile.global.u32 %r384, [%rd512];
	// end inline asm
	add.s32 	%r385, %r384, 1;
	// begin inline asm
	st.volatile.global.u32 [%rd512], %r385;
	// end inline asm
	// begin inline asm
	ld.volatile.global.u32 %r386, [%rd512];
	// end inline asm
	add.s32 	%r387, %r386, 1;
	// begin inline asm
	st.volatile.global.u32 [%rd512], %r387;
	// end inline asm
	// begin inline asm
	ld.volatile.global.u32 %r388, [%rd512];
	// end inline asm
	add.s32 	%r389, %r388, 1;
	// begin inline asm
	st.volatile.global.u32 [%rd512], %r389;
	// end inline asm
	// begin inline asm
	ld.volatile.global.u32 %r390, [%rd512];
	// end inline asm
	add.s32 	%r391, %r390, 1;
	// begin inline asm
	st.volatile.global.u32 [%rd512], %r391;
	// end inline asm
	// begin inline asm
	ld.volatile.global.u32 %r392, [%rd512];
	// end inline asm
	add.s32 	%r393, %r392, 1;
	// begin inline asm
	st.volatile.global.u32 [%rd512], %r393;
	// end inline asm
	// begin inline asm
	ld.volatile.global.u32 %r394, [%rd512];
	// end inline asm
	add.s32 	%r395, %r394, 1;
	// begin inline asm
	st.volatile.global.u32 [%rd512], %r395;
	// end inline asm
	// begin inline asm
	ld.volatile.global.u32 %r396, [%rd512];
	// end inline asm
	add.s32 	%r397, %r396, 1;
	// begin inline asm
	st.volatile.global.u32 [%rd512], %r397;
	// end inline asm
	// begin inline asm
	ld.volatile.global.u32 %r398, [%rd512];
	// end inline asm
	add.s32 	%r399, %r398, 1;
	// begin inline asm
	st.volatile.global.u32 [%rd512], %r399;
	// end inline asm
	// begin inline asm
	ld.volatile.global.u32 %r400, [%rd512];
	// end inline asm
	add.s32 	%r401, %r400, 1;
	// begin inline asm
	st.volatile.global.u32 [%rd512], %r401;
	// end inline asm
	// begin inline asm
	ld.volatile.global.u32 %r402, [%rd512];
	// end inline asm
	add.s32 	%r403, %r402, 1;
	// begin inline asm
	st.volatile.global.u32 [%rd512], %r403;
	// end inline asm
	// begin inline asm
	ld.volatile.global.u32 %r404, [%rd512];
	// end inline asm
	add.s32 	%r405, %r404, 1;
	// begin inline asm
	st.volatile.global.u32 [%rd512], %r405;
	// end inline asm
	// begin inline asm
	ld.volatile.global.u32 %r406, [%rd512];
	// end inline asm
	add.s32 	%r407, %r406, 1;
	// begin inline asm
	st.volatile.global.u32 [%rd512], %r407;
	// end inline asm
	// begin inline asm
	ld.volatile.global.u32 %r408, [%rd512];
	// end inline asm
	add.s32 	%r409, %r408, 1;
	// begin inline asm
	st.volatile.global.u32 [%rd512], %r409;
	// end inline asm
	// begin inline asm
	ld.volatile.global.u32 %r410, [%rd512];
	// end inline asm
	add.s32 	%r411, %r410, 1;
	// begin inline asm
	st.volatile.global.u32 [%rd512], %r411;
	// end inline asm
	// begin inline asm
	ld.volatile.global.u32 %r412, [%rd512];
	// end inline asm
	add.s32 	%r413, %r412, 1;
	// begin inline asm
	st.volatile.global.u32 [%rd512], %r413;
	// end inline asm
	// begin inline asm
	ld.volatile.global.u32 %r414, [%rd512];
	// end inline asm
	add.s32 	%r415, %r414, 1;
	// begin inline asm
	st.volatile.global.u32 [%rd512], %r415;
	// end inline asm
	// begin inline asm
	ld.volatile.global.u32 %r416, [%rd512];
	// end inline asm
	add.s32 	%r417, %r416, 1;
	// begin inline asm
	st.volatile.global.u32 [%rd512], %r417;
	// end inline asm
	// begin inline asm
	ld.volatile.global.u32 %r418, [%rd512];
	// end inline asm
	add.s32 	%r419, %r418, 1;
	// begin inline asm
	st.volatile.global.u32 [%rd512], %r419;
	// end inline asm
	// begin inline asm
	ld.volatile.global.u32 %r420, [%rd512];
	// end inline asm
	add.s32 	%r421, %r420, 1;
	// begin inline asm
	st.volatile.global.u32 [%rd512], %r421;
	// end inline asm
	// begin inline asm
	ld.volatile.global.u32 %r422, [%rd512];
	// end inline asm
	add.s32 	%r423, %r422, 1;
	// begin inline asm
	st.volatile.global.u32 [%rd512], %r423;
	// end inline asm
	// begin inline asm
	ld.volatile.global.u32 %r424, [%rd512];
	// end inline asm
	add.s32 	%r425, %r424, 1;
	// begin inline asm
	st.volatile.global.u32 [%rd512], %r425;
	// end inline asm
	// begin inline asm
	ld.volatile.global.u32 %r426, [%rd512];
	// end inline asm
	add.s32 	%r427, %r426, 1;
	// begin inline asm
	st.volatile.global.u32 [%rd512], %r427;
	// end inline asm
	// begin inline asm
	ld.volatile.global.u32 %r428, [%rd512];
	// end inline asm
	add.s32 	%r429, %r428, 1;
	// begin inline asm
	st.volatile.global.u32 [%rd512], %r429;
	// end inline asm
	// begin inline asm
	ld.volatile.global.u32 %r430, [%rd512];
	// end inline asm
	add.s32 	%r431, %r430, 1;
	// begin inline asm
	st.volatile.global.u32 [%rd512], %r431;
	// end inline asm
	// begin inline asm
	ld.volatile.global.u32 %r432, [%rd512];
	// end inline asm
	add.s32 	%r433, %r432, 1;
	// begin inline asm
	st.volatile.global.u32 [%rd512], %r433;
	// end inline asm
	// begin inline asm
	ld.volatile.global.u32 %r434, [%rd512];
	// end inline asm
	add.s32 	%r435, %r434, 1;
	// begin inline asm
	st.volatile.global.u32 [%rd512], %r435;
	// end inline asm
	// begin inline asm
	ld.volatile.global.u32 %r436, [%rd512];
	// end inline asm
	add.s32 	%r437, %r436, 1;
	// begin inline asm
	st.volatile.global.u32 [%rd512], %r437;
	// end inline asm
	// begin inline asm
	ld.volatile.global.u32 %r438, [%rd512];
	// end inline asm
	add.s32 	%r439, %r438, 1;
	// begin inline asm
	st.volatile.global.u32 [%rd512], %r439;
	// end inline asm
	// begin inline asm
	ld.volatile.global.u32 %r440, [%rd512];
	// end inline asm
	add.s32 	%r441, %r440, 1;
	// begin inline asm
	st.volatile.global.u32 [%rd512], %r441;
	// end inline asm
	// begin inline asm
	ld.volatile.global.u32 %r442, [%rd512];
	// end inline asm
	add.s32 	%r443, %r442, 1;
	// begin inline asm
	st.volatile.global.u32 [%rd512], %r443;
	// end inline asm
	// begin inline asm
	ld.volatile.global.u32 %r444, [%rd512];
	// end inline asm
	add.s32 	%r445, %r444, 1;
	// begin inline asm
	st.volatile.global.u32 [%rd512], %r445;
	// end inline asm
	// begin inline asm
	ld.volatile.global.u32 %r446, [%rd512];
	// end inline asm
	add.s32 	%r447, %r446, 1;
	// begin inline asm
	st.volatile.global.u32 [%rd512], %r447;
	// end inline asm
	// begin inline asm
	ld.volatile.global.u32 %r448, [%rd512];
	// end inline asm
	add.s32 	%r449, %r448, 1;
	// begin inline asm
	st.volatile.global.u32 [%rd512], %r449;
	// end inline asm
	// begin inline asm
	ld.volatile.global.u32 %r450, [%rd512];
	// end inline asm
	add.s32 	%r451, %r450, 1;
	// begin inline asm
	st.volatile.global.u32 [%rd512], %r451;
	// end inline asm
	// begin inline asm
	ld.volatile.global.u32 %r452, [%rd512];
	// end inline asm
	add.s32 	%r453, %r452, 1;
	// begin inline asm
	st.volatile.global.u32 [%rd512], %r453;
	// end inline asm
	// begin inline asm
	ld.volatile.global.u32 %r454, [%rd512];
	// end inline asm
	add.s32 	%r455, %r454, 1;
	// begin inline asm
	st.volatile.global.u32 [%rd512], %r455;
	// end inline asm
	// begin inline asm
	ld.volatile.global.u32 %r456, [%rd512];
	// end inline asm
	add.s32 	%r457, %r456, 1;
	// begin inline asm
	st.volatile.global.u32 [%rd512], %r457;
	// end inline asm
	// begin inline asm
	ld.volatile.global.u32 %r458, [%rd512];
	// end inline asm
	add.s32 	%r459, %r458, 1;
	// begin inline asm
	st.volatile.global.u32 [%rd512], %r459;
	// end inline asm
	// begin inline asm
	ld.volatile.global.u32 %r460, [%rd512];
	// end inline asm
	add.s32 	%r461, %r460, 1;
	// begin inline asm
	st.volatile.global.u32 [%rd512], %r461;
	// end inline asm
	// begin inline asm
	ld.volatile.global.u32 %r462, [%rd512];
	// end inline asm
	add.s32 	%r463, %r462, 1;
	// begin inline asm
	st.volatile.global.u32 [%rd512], %r463;
	// end inline asm
	// begin inline asm
	ld.volatile.global.u32 %r464, [%rd512];
	// end inline asm
	add.s32 	%r465, %r464, 1;
	// begin inline asm
	st.volatile.global.u32 [%rd512], %r465;
	// end inline asm
	// begin inline asm
	ld.volatile.global.u32 %r466, [%rd512];
	// end inline asm
	add.s32 	%r467, %r466, 1;
	// begin inline asm
	st.volatile.global.u32 [%rd512], %r467;
	// end inline asm
	// begin inline asm
	ld.volatile.global.u32 %r468, [%rd512];
	// end inline asm
	add.s32 	%r469, %r468, 1;
	// begin inline asm
	st.volatile.global.u32 [%rd512], %r469;
	// end inline asm
	// begin inline asm
	ld.volatile.global.u32 %r470, [%rd512];
	// end inline asm
	add.s32 	%r471, %r470, 1;
	// begin inline asm
	st.volatile.global.u32 [%rd512], %r471;
	// end inline asm
	// begin inline asm
	ld.volatile.global.u32 %r472, [%rd512];
	// end inline asm
	add.s32 	%r473, %r472, 1;
	// begin inline asm
	st.volatile.global.u32 [%rd512], %r473;
	// end inline asm
	// begin inline asm
	ld.volatile.global.u32 %r474, [%rd512];
	// end inline asm
	add.s32 	%r475, %r474, 1;
	// begin inline asm
	st.volatile.global.u32 [%rd512], %r475;
	// end inline asm
	// begin inline asm
	ld.volatile.global.u32 %r476, [%rd512];
	// end inline asm
	add.s32 	%r477, %r476, 1;
	// begin inline asm
	st.volatile.global.u32 [%rd512], %r477;
	// end inline asm
	// begin inline asm
	ld.volatile.global.u32 %r478, [%rd512];
	// end inline asm
	add.s32 	%r479, %r478, 1;
	// begin inline asm
	st.volatile.global.u32 [%rd512], %r479;
	// end inline asm
	// begin inline asm
	ld.volatile.global.u32 %r480, [%rd512];
	// end inline asm
	add.s32 	%r481, %r480, 1;
	// begin inline asm
	st.volatile.global.u32 [%rd512], %r481;
	// end inline asm
	// begin inline asm
	ld.volatile.global.u32 %r482, [%rd512];
	// end inline asm
	add.s32 	%r483, %r482, 1;
	// begin inline asm
	st.volatile.global.u32 [%rd512], %r483;
	// end inline asm
	// begin inline asm
	ld.volatile.global.u32 %r484, [%rd512];
	// end inline asm
	add.s32 	%r485, %r484, 1;
	// begin inline asm
	st.volatile.global.u32 [%rd512], %r485;
	// end inline asm
	// begin inline asm
	ld.volatile.global.u32 %r486, [%rd512];
	// end inline asm
	add.s32 	%r487, %r486, 1;
	// begin inline asm
	st.volatile.global.u32 [%rd512], %r487;
	// end inline asm
	// begin inline asm
	ld.volatile.global.u32 %r488, [%rd512];
	// end inline asm
	add.s32 	%r489, %r488, 1;
	// begin inline asm
	st.volatile.global.u32 [%rd512], %r489;
	// end inline asm
	// begin inline asm
	ld.volatile.global.u32 %r490, [%rd512];
	// end inline asm
	add.s32 	%r491, %r490, 1;
	// begin inline asm
	st.volatile.global.u32 [%rd512], %r491;
	// end inline asm
	// begin inline asm
	ld.volatile.global.u32 %r492, [%rd512];
	// end inline asm
	add.s32 	%r493, %r492, 1;
	// begin inline asm
	st.volatile.global.u32 [%rd512], %r493;
	// end inline asm
	// begin inline asm
	ld.volatile.global.u32 %r494, [%rd512];
	// end inline asm
	add.s32 	%r495, %r494, 1;
	// begin inline asm
	st.volatile.global.u32 [%rd512], %r495;
	// end inline asm
	// begin inline asm
	ld.volatile.global.u32 %r496, [%rd512];
	// end inline asm
	add.s32 	%r497, %r496, 1;
	// begin inline asm
	st.volatile.global.u32 [%rd512], %r497;
	// end inline asm
	// begin inline asm
	ld.volatile.global.u32 %r498, [%rd512];
	// end inline asm
	add.s32 	%r499, %r498, 1;
	// begin inline asm
	st.volatile.global.u32 [%rd512], %r499;
	// end inline asm
	// begin inline asm
	ld.volatile.global.u32 %r500, [%rd512];
	// end inline asm
	add.s32 	%r501, %r500, 1;
	// begin inline asm
	st.volatile.global.u32 [%rd512], %r501;
	// end inline asm
	// begin inline asm
	ld.volatile.global.u32 %r502, [%rd512];
	// end inline asm
	add.s32 	%r503, %r502, 1;
	// begin inline asm
	st.volatile.global.u32 [%rd512], %r503;
	// end inline asm
	// begin inline asm
	ld.volatile.global.u32 %r504, [%rd512];
	// end inline asm
	add.s32 	%r505, %r504, 1;
	// begin inline asm
	st.volatile.global.u32 [%rd512], %r505;
	// end inline asm
	// begin inline asm
	ld.volatile.global.u32 %r506, [%rd512];
	// end inline asm
	add.s32 	%r507, %r506, 1;
	// begin inline asm
	st.volatile.global.u32 [%rd512], %r507;
	// end inline asm
	// begin inline asm
	ld.volatile.global.u32 %r508, [%rd512];
	// end inline asm
	add.s32 	%r509, %r508, 1;
	// begin inline asm
	st.volatile.global.u32 [%rd512], %r509;
	// end inline asm
	// begin inline asm
	ld.volatile.global.u32 %r510, [%rd512];
	// end inline asm
	add.s32 	%r511, %r510, 1;
	// begin inline asm
	st.volatile.global.u32 [%rd512], %r511;
	// end inline asm
	// begin inline asm
	ld.volatile.global.u32 %r512, [%rd512];
	// end inline asm
	add.s32 	%r513, %r512, 1;
	// begin inline asm
	st.volatile.global.u32 [%rd512], %r513;
	// end inline asm
$L__BB90_2:
	ret;

}
	// .globl	_Z4testIL_Z13load_volatilePKjEL_Z17store_atomic_exchPjjELi256E14strided_accessILj1024ELj32EE11lower_lanesILj32EEEvv
.visible .entry _Z4testIL_Z13load_volatilePKjEL_Z17store_atomic_exchPjjELi256E14strided_accessILj1024ELj32EE11lower_lanesILj32EEEvv()
{
	.reg .pred 	%p<2>;
	.reg .b32 	%r<775>;
	.reg .b64 	%rd<517>;

	// begin inline asm
	mov.u32 %r1, %laneid;
	// end inline asm
	setp.gt.u32 	%p1, %r1, 31;
	@%p1 bra 	$L__BB91_2;
	mov.u32 	%r770, %ctaid.x;
	mov.u32 	%r771, %ntid.x;
	mov.u32 	%r772, %tid.x;
	mad.lo.s32 	%r773, %r770, %r771, %r772;
	shl.b32 	%r774, %r773, 7;
	cvt.u64.u32 	%rd513, %r774;
	and.b64  	%rd514, %rd513, 3968;
	mov.u64 	%rd515, buffer;
	cvta.global.u64 	%rd516, %rd515;
	add.s64 	%rd512, %rd516, %rd514;
	// begin inline asm
	ld.volatile.global.u32 %r2, [%rd512];
	// end inline asm
	add.s32 	%r4, %r2, 1;
	// begin inline asm
	atom.global.exch.b32 %r3, [%rd512], %r4;
	// end inline asm
	// begin inline asm
	ld.volatile.global.u32 %r5, [%rd512];
	// end inline asm
	add.s32 	%r7, %r5, 1;
	// begin inline asm
	atom.global.exch.b32 %r6, [%rd512], %r7;
	// end inline asm
	// begin inline asm
	ld.volatile.global.u32 %r8, [%rd512];
	// end inline asm
	add.s32 	%r10, %r8, 1;
	// begin inline asm
	atom.global.exch.b32 %r9, [%rd512], %r10;
	// end inline asm
	// begin inline asm
	ld.volatile.global.u32 %r11, [%rd512];
	// end inline asm
	add.s32 	%r13, %r11, 1;
	// begin inline asm
	atom.global.exch.b32 %r12, [%rd512], %r13;
	// end inline asm
	// begin inline asm
	ld.volatile.global.u32 %r14, [%rd512];
	// end inline asm
	add.s32 	%r16, %r14, 1;
	// begin inline asm
	atom.global.exch.b32 %r15, [%rd512], %r16;
	// end inline asm
	// begin inline asm
	ld.volatile.global.u32 %r17, [%rd512];
	// end inline asm
	add.s32 	%r19, %r17, 1;
	// begin inline asm
	atom.global.exch.b32 %r18, [%rd512], %r19;
	// end inline asm
	// begin inline asm
	ld.volatile.global.u32 %r20, [%rd512];
	// end inline asm
	add.s32 	%r22, %r20, 1;
	// begin inline asm
	atom.global.exch.b32 %r21, [%rd512], %r22;
	// end inline asm
	// begin inline asm
	ld.volatile.global.u32 %r23, [%rd512];
	// end inline asm
	add.s32 	%r25, %r23, 1;
	// begin inline asm
	atom.global.exch.b32 %r24, [%rd512], %r25;
	// end inline asm
	// begin inline asm
	ld.volatile.global.u32 %r26, [%rd512];
	// end inline asm
	add.s32 	%r28, %r26, 1;
	// begin inline asm
	atom.global.exch.b32 %r27, [%rd512], %r28;
	// end inline asm
	// begin inline asm
	ld.volatile.global.u32 %r29, [%rd512];
	// end inline asm
	add.s32 	%r31, %r29, 1;
	// begin inline asm
	atom.global.exch.b32 %r30, [%rd512], %r31;
	// end inline asm
	// begin inline asm
	ld.volatile.global.u32 %r32, [%rd512];
	// end inline asm
	add.s32 	%r34, %r32, 1;
	// begin inline asm
	atom.global.exch.b32 %r33, [%rd512], %r34;
	// end inline asm
	// begin inline asm
	ld.volatile.global.u32 %r35, [%rd512];
	// end inline asm
	add.s32 	%r37, %r35, 1;
	// begin inline asm
	atom.global.exch.b32 %r36, [%rd512], %r37;
	// end inline asm
	// begin inline asm
	ld.volatile.global.u32 %r38, [%rd512];
	// end inline asm
	add.s32 	%r40, %r38, 1;
	// begin inline asm
	atom.global.exch.b32 %r39, [%rd512], %r40;
	// end inline asm
	// begin inline asm
	ld.volatile.global.u32 %r41, [%rd512];
	// end inline asm
	add.s32 	%r43, %r41, 1;
	// begin inline asm
	atom.global.exch.b32 %r42, [%rd512], %r43;
	// end inline asm
	// begin inline asm
	ld.volatile.global.u32 %r44, [%rd512];
	// end inline asm
	add.s32 	%r46, %r44, 1;
	// begin inline asm
	atom.global.exch.b32 %r45, [%rd512], %r46;
	// end inline asm
	// begin inline asm
	ld.volatile.global.u32 %r47, [%rd512];
	// end inline asm
	add.s32 	%r49, %r47, 1;
	// begin inline asm
	atom.global.exch.b32 %r48, [%rd512], %r49;
	// end inline asm
	// begin inline asm
	ld.volatile.global.u32 %r50, [%rd512];
	// end inline asm
	add.s32 	%r52, %r50, 1;
	// begin inline asm
	atom.global.exch.b32 %r51, [%rd512], %r52;
	// end inline asm
	// begin inline asm
	ld.volatile.global.u32 %r53, [%rd512];
	// end inline asm
	add.s32 	%r55, %r53, 1;
	// begin inline asm
	atom.global.exch.b32 %r54, [%rd512], %r55;
	// end inline asm
	// begin inline asm
	ld.volatile.global.u32 %r56, [%rd512];
	// end inline asm
	add.s32 	%r58, %r56, 1;
	// begin inline asm
	atom.global.exch.b32 %r57, [%rd512], %r58;
	// end inline asm
	// begin inline asm
	ld.volatile.global.u32 %r59, [%rd512];
	// end inline asm
	add.s32 	%r61, %r59, 1;
	// begin inline asm
	atom.global.exch.b32 %r60, [%rd512], %r61;
	// end inline asm
	// begin inline asm
	ld.volatile.global.u32 %r62, [%rd512];
	// end inline asm
	add.s32 	%r64, %r62, 1;
	// begin inline asm
	atom.global.exch.b32 %r63, [%rd512], %r64;
	// end inline asm
	// begin inline asm
	ld.volatile.global.u32 %r65, [%rd512];
	// end inline asm
	add.s32 	%r67, %r65, 1;
	// begin inline asm
	atom.global.exch.b32 %r66, [%rd512], %r67;
	// end inline asm
	// begin inline asm
	ld.volatile.global.u32 %r68, [%rd512];
	// end inline asm
	add.s32 	%r70, %r68, 1;
	// begin inline asm
	atom.global.exch.b32 %r69, [%rd512], %r70;
	// end inline asm
	// begin inline asm
	ld.volatile.global.u32 %r71, [%rd512];
	// end inline asm
	add.s32 	%r73, %r71, 1;
	// begin inline asm
	atom.global.exch.b32 %r72, [%rd512], %r73;
	// end inline asm
	// begin inline asm
	ld.volatile.global.u32 %r74, [%rd512];
	// end inline asm
	add.s32 	%r76, %r74, 1;
	// begin inline asm
	atom.global.exch.b32 %r75, [%rd512], %r76;
	// end inline asm
	// begin inline asm
	ld.volatile.global.u32 %r77, [%rd512];
	// end inline asm
	add.s32 	%r79, %r77, 1;
	// begin inline asm
	atom.global.exch.b32 %r78, [%rd512], %r79;
	// end inline asm
	// begin inline asm
	ld.volatile.global.u32 %r80, [%rd512];
	// end inline asm
	add.s32 	%r82, %r80, 1;
	// begin inline asm
	atom.global.exch.b32 %r81, [%rd512], %r82;
	// end inline asm
	// begin inline asm
	ld.volatile.global.u32 %r83, [%rd512];
	// end inline asm
	add.s32 	%r85, %r83, 1;
	// begin inline asm
	atom.global.exch.b32 %r84, [%rd512], %r85;
	// end inline asm
	// begin inline asm
	ld.volatile.global.u32 %r86, [%rd512];
	// end inline asm
	add.s32 	%r88, %r86, 1;
	// begin inline asm
	atom.global.exch.b32 %r87, [%rd512], %r88;
	// end inline asm
	// begin inline asm
	ld.volatile.global.u32 %r89, [%rd512];
	// end inline asm
	add.s32 	%r91, %r89, 1;
	// begin inline asm
	atom.global.exch.b32 %r90, [%rd512], %r91;
	// end inline asm
	// begin inline asm
	ld.volatile.global.u32 %r92, [%rd512];
	// end inline asm
	add.s32 	%r94, %r92, 1;
	// begin inline asm
	atom.global.exch.b32 %r93, [%rd512], %r94;
	// end inline asm
	// begin inline asm
	ld.volatile.global.u32 %r95, [%rd512];
	// end inline asm
	add.s32 	%r97, %r95, 1;
	// begin inline asm
	atom.global.exch.b32 %r96, [%rd512], %r97;
	// end inline asm
	// begin inline asm
	ld.volatile.global.u32 %r98, [%rd512];
	// end inline asm
	add.s32 	%r100, %r98, 1;
	// begin inline asm
	atom.global.exch.b32 %r99, [%rd512], %r100;
	// end inline asm
	// begin inline asm
	ld.volatile.global.u32 %r101, [%rd512];
	// end inline asm
	add.s32 	%r103, %r101, 1;
	// begin inline asm
	atom.global.exch.b32 %r102, [%rd512], %r103;
	// end inline asm
	// begin inline asm
	ld.volatile.global.u32 %r104, [%rd512];
	// end inline asm
	add.s32 	%r106, %r104, 1;
	// begin inline asm
	atom.global.exch.b32 %r105, [%rd512], %r106;
	// end inline asm
	// begin inline asm
	ld.volatile.global.u32 %r107, [%rd512];
	// end inline asm
	add.s32 	%r109, %r107, 1;
	// begin inline asm
	atom.global.exch.b32 %r108, [%rd512], %r109;
	// end inline asm
	// begin inline asm
	ld.volatile.global.u32 %r110, [%rd512];
	// end inline asm
	add.s32 	%r112, %r110, 1;
	// begin inline asm
	atom.global.exch.b32 %r111, [%rd512], %r112;
	// end inline asm
	// begin inline asm
	ld.volatile.global.u32 %r113, [%rd512];
	// end inline asm
	add.s32 	%r115, %r113, 1;
	// begin inline asm
	atom.global.exch.b32 %r114, [%rd512], %r115;
	// end inline asm
	// begin inline asm
	ld.volatile.global.u32 %r116, [%rd512];
	// end inline asm
	add.s32 	%r118, %r116, 1;
	// begin inline asm
	atom.global.exch.b32 %r117, [%rd512], %r118;
	// end inline asm
	// begin inline asm
	ld.volatile.global.u32 %r119, [%rd512];
	// end inline asm
	add.s32 	%r121, %r119, 1;
	// begin inline asm
	atom.global.exch.b32 %r120, [%rd512], %r121;
	// end inline asm
	// begin inline asm
	ld.volatile.global.u32 %r122, [%rd512];
	// end inline asm
	add.s32 	%r124, %r122, 1;
	// begin inline asm
	atom.global.exch.b32 %r123, [%rd512], %r124;
	// end inline asm
	// begin inline asm
	ld.volatile.global.u32 %r125, [%rd512];
	// end inline asm
	add.s32 	%r127, %r125, 1;
	// begin inline asm
	atom.global.exch.b32 %r126, [%rd512], %r127;
	// end inline asm
	// begin inline asm
	ld.volatile.global.u32 %r128, [%rd512];
	// end inline asm
	add.s32 	%r130, %r128, 1;
	// begin inline asm
	atom.global.exch.b32 %r129, [%rd512], %r130;
	// end inline asm
	// begin inline asm
	ld.volatile.global.u32 %r131, [%rd512];
	// end inline asm
	add.s32 	%r133, %r131, 1;
	// begin inline asm
	atom.global.exch.b32 %r132, [%rd512], %r133;
	// end inline asm
	// begin inline asm
	ld.volatile.global.u32 %r134, [%rd512];
	// end inline asm
	add.s32 	%r136, %r134, 1;
	// begin inline asm
	atom.global.exch.b32 %r135, [%rd512], %r136;
	// end inline asm
	// begin inline asm
	ld.volatile.global.u32 %r137, [%rd512];
	// end inline asm
	add.s32 	%r139, %r137, 1;
	// begin inline asm
	atom.global.exch.b32 %r138, [%rd512], %r139;
	// end inline asm
	// begin inline asm
	ld.volatile.global.u32 %r140, [%rd512];
	// end inline asm
	add.s32 	%r142, %r140, 1;
	// begin inline asm
	atom.global.exch.b32 %r141, [%rd512], %r142;
	// end inline asm
	// begin inline asm
	ld.volatile.global.u32 %r143, [%rd512];
	// end inline asm
	add.s32 	%r145, %r143, 1;
	// begin inline asm
	atom.global.exch.b32 %r144, [%rd512], %r145;
	// end inline asm
	// begin inline asm
	ld.volatile.global.u32 %r146, [%rd512];
	// end inline asm
	add.s32 	%r148, %r146, 1;
	// begin inline asm
	atom.global.exch.b32 %r147, [%rd512], %r148;
	// end inline asm
	// begin inline asm
	ld.volatile.global.u32 %r149, [%rd512];
	// end inline asm
	add.s32 	%r151, %r149, 1;
	// begin inline asm
	atom.global.exch.b32 %r150, [%rd512], %r151;
	// end inline asm
	// begin inline asm
	ld.volatile.global.u32 %r152, [%rd512];
	// end inline asm
	add.s32 	%r154, %r152, 1;
	// begin inline asm
	atom.global.exch.b32 %r153, [%rd512], %r154;
	// end inline asm
	// begin inline asm
	ld.volatile.global.u32 %r155, [%rd512];
	// end inline asm
	add.s32 	%r157, %r155, 1;
	// begin inline asm
	atom.global.exch.b32 %r156, [%rd512], %r157;
	// end inline asm
	// begin inline asm
	ld.volatile.global.u32 %r158, [%rd512];
	// end inline asm
	add.s32 	%r160, %r158, 1;
	// begin inline asm
	atom.global.exch.b32 %r159, [%rd512], %r160;
	// end inline asm
	// begin inline asm
	ld.volatile.global.u32 %r161, [%rd512];
	// end inline asm
	add.s32 	%r163, %r161, 1;
	// begin inline asm
	atom.global.exch.b32 %r162, [%rd512], %r163;
	// end inline asm
	// begin inline asm
	ld.volatile.global.u32 %r164, [%rd512];
	// end inline asm
	add.s32 	%r166, %r164, 1;
	// begin inline asm
	atom.global.exch.b32 %r165, [%rd512], %r166;
	// end inline asm
	// begin inline asm
	ld.volatile.global.u32 %r167, [%rd512];
	// end inline asm
	add.s32 	%r169, %r167, 1;
	// begin inline asm
	atom.global.exch.b32 %r168, [%rd512], %r169;
	// end inline asm
	// begin inline asm
	ld.volatile.global.u32 %r170, [%rd512];
	// end inline asm
	add.s32 	%r172, %r170, 1;
	// begin inline asm
	atom.global.exch.b32 %r171, [%rd512], %r172;
	// end inline asm
	// begin inline asm
	ld.volatile.global.u32 %r173, [%rd512];
	// end inline asm
	add.s32 	%r175, %r173, 1;
	// begin inline asm
	atom.global.exch.b32 %r174, [%rd512], %r175;
	// end inline asm
	// begin inline asm
	ld.volatile.global.u32 %r176, [%rd512];
	// end inline asm
	add.s32 	%r178, %r176, 1;
	// begin inline asm
	atom.global.exch.b32 %r177, [%rd512], %r178;
	// end inline asm
	// begin inline asm
	ld.volatile.global.u32 %r179, [%rd512];
	// end inline asm
	add.s32 	%r181, %r179, 1;
	// begin inline asm
	atom.global.exch.b32 %r180, [%rd512], %r181;
	// end inline asm
	// begin inline asm
	ld.volatile.global.u32 %r182, [%rd512];
	// end inline asm
	add.s32 	%r184, %r182, 1;
	// begin inline asm
	atom.global.exch.b32 %r183, [%rd512], %r184;
	// end inline asm
	// begin inline asm
	ld.volatile.global.u32 %r185, [%rd512];
	// end inline asm
	add.s32 	%r187, %r185, 1;
	// begin inline asm
	atom.global.exch.b32 %r186, [%rd512], %r187;
	// end inline asm
	// begin inline asm
	ld.volatile.global.u32 %r188, [%rd512];
	// end inline asm
	add.s32 	%r190, %r188, 1;
	// begin inline asm
	atom.global.exch.b32 %r189, [%rd512], %r190;
	// end inline asm
	// begin inline asm
	ld.volatile.global.u32 %r191, [%rd512];
	// end inline asm
	add.s32 	%r193, %r191, 1;
	// begin inline asm
	atom.global.exch.b32 %r192, [%rd512], %r193;
	// end inline asm
	// begin inline asm
	ld.volatile.global.u32 %r194, [%rd512];
	// end inline asm
	add.s32 	%r196, %r194, 1;
	// begin inline asm
	atom.global.exch.b32 %r195, [%rd512], %r196;
	// end inline asm
	// begin inline asm
	ld.volatile.global.u32 %r197, [%rd512];
	// end inline asm
	add.s32 	%r199, %r197, 1;
	// begin inline asm
	atom.global.exch.b32 %r198, [%rd512], %r199;
	// end inline asm
	// begin inline asm
	ld.volatile.global.u32 %r200, [%rd512];
	// end inline asm
	add.s32 	%r202, %r200, 1;
	// begin inline asm
	atom.global.exch.b32 %r201, [%rd512], %r202;
	// end inline asm
	// begin inline asm
	ld.volatile.global.u32 %r203, [%rd512];
	// end inline asm
	add.s32 	%r205, %r203, 1;
	// begin inline asm
	atom.global.exch.b32 %r204, [%rd512], %r205;
	// end inline asm
	// begin inline asm
	ld.volatile.global.u32 %r206, [%rd512];
	// end inline asm
	add.s32 	%r208, %r206, 1;
	// begin inline asm
	atom.global.exch.b32 %r207, [%rd512], %r208;
	// end inline asm
	// begin inline asm
	ld.volatile.global.u32 %r209, [%rd512];
	// end inline asm
	add.s32 	%r211, %r209, 1;
	// begin inline asm
	atom.global.exch.b32 %r210, [%rd512], %r211;
	// end inline asm
	// begin inline asm
	ld.volatile.global.u32 %r212, [%rd512];
	// end inline asm
	add.s32 	%r214, %r212, 1;
	// begin inline asm
	atom.global.exch.b32 %r213, [%rd512], %r214;
	// end inline asm
	// begin inline asm
	ld.volatile.global.u32 %r215, [%rd512];
	// end inline asm
	add.s32 	%r217, %r215, 1;
	// begin inline asm
	atom.global.exch.b32 %r216, [%rd512], %r217;
	// end inline asm
	// begin inline asm
	ld.volatile.global.u32 %r218, [%rd512];
	// end inline asm
	add.s32 	%r220, %r218, 1;
	// begin inline asm
	atom.global.exch.b32 %r219, [%rd512], %r220;
	// end inline asm
	// begin inline asm
	ld.volatile.global.u32 %r221, [%rd512];
	// end inline asm
	add.s32 	%r223, %r221, 1;
	// begin inline asm
	atom.global.exch.b32 %r222, [%rd512], %r223;
	// end inline asm
	// begin inline asm
	ld.volatile.global.u32 %r224, [%rd512];
	// end inline asm
	add.s32 	%r226, %r224, 1;
	// begin inline asm
	atom.global.exch.b32 %r225, [%rd512], %r226;
	// end inline asm
	// begin inline asm
	ld.volatile.global.u32 %r227, [%rd512];
	// end inline asm
	add.s32 	%r229, %r227, 1;
	// begin inline asm
	atom.global.exch.b32 %r228, [%rd512], %r229;
	// end inline asm
	// begin inline asm
	ld.volatile.global.u32 %r230, [%rd512];
	// end inline asm
	add.s32 	%r232, %r230, 1;
	// begin inline asm
	atom.global.exch.b32 %r231, [%rd512], %r232;
	// end inline asm
	// begin inline asm
	ld.volatile.global.u32 %r233, [%rd512];
	// end inline asm
	add.s32 	%r235, %r233, 1;
	// begin inline asm
	atom.global.exch.b32 %r234, [%rd512], %r235;
	// end inline asm
	// begin inline asm
	ld.volatile.global.u32 %r236, [%rd512];
	// end inline asm
	add.s32 	%r238, %r236, 1;
	// begin inline asm
	atom.global.exch.b32 %r237, [%rd512], %r238;
	// end inline asm
	// begin inline asm
	ld.volatile.global.u32 %r239, [%rd512];
	// end inline asm
	add.s32 	%r241, %r239, 1;
	// begin inline asm
	atom.global.exch.b32 %r240, [%rd512], %r241;
	// end inline asm
	// begin inline asm
	ld.volatile.global.u32 %r242, [%rd512];
	// end inline asm
	add.s32 	%r244, %r242, 1;
	// begin inline asm
	atom.global.exch.b32 %r243, [%rd512], %r244;
	// end inline asm
	// begin inline asm
	ld.volatile.global.u32 %r245, [%rd512];
	// end inline asm
	add.s32 	%r247, %r245, 1;
	// begin inline asm
	atom.global.exch.b32 %r246, [%rd512], %r247;
	// end inline asm
	// begin inline asm
	ld.volatile.global.u32 %r248, [%rd512];
	// end inline asm
	add.s32 	%r250, %r248, 1;
	// begin inline asm
	atom.global.exch.b32 %r249, [%rd512], %r250;
	// end inline asm
	// begin inline asm
	ld.volatile.global.u32 %r251, [%rd512];
	// end inline asm
	add.s32 	%r253, %r251, 1;
	// begin inline asm
	atom.global.exch.b32 %r252, [%rd512], %r253;
	// end inline asm
	// begin inline asm
	ld.volatile.global.u32 %r254, [%rd512];
	// end inline asm
	add.s32 	%r256, %r254, 1;
	// begin inline asm
	atom.global.exch.b32 %r255, [%rd512], %r256;
	// end inline asm
	// begin inline asm
	ld.volatile.global.u32 %r257, [%rd512];
	// end inline asm
	add.s32 	%r259, %r257, 1;
	// begin inline asm
	atom.global.exch.b32 %r258, [%rd512], %r259;
	// end inline asm
	// begin inline asm
	ld.volatile.global.u32 %r260, [%rd512];
	// end inline asm
	add.s32 	%r262, %r260, 1;
	// begin inline asm
	atom.global.exch.b32 %r261, [%rd512], %r262;
	// end inline asm
	// begin inline asm
	ld.volatile.global.u32 %r263, [%rd512];
	// end inline asm
	add.s32 	%r265, %r263, 1;
	// begin inline asm
	atom.global.exch.b32 %r264, [%rd512], %r265;
	// end inline asm
	// begin inline asm
	ld.volatile.global.u32 %r266, [%rd512];
	// end inline asm
	add.s32 	%r268, %r266, 1;
	// begin inline asm
	atom.global.exch.b32 %r267, [%rd512], %r268;
	// end inline asm
	// begin inline asm
	ld.volatile.global.u32 %r269, [%rd512];
	// end inline asm
	add.s32 	%r271, %r269, 1;
	// begin inline asm
	atom.global.exch.b32 %r270, [%rd512], %r271;
	// end inline asm
	// begin inline asm
	ld.volatile.global.u32 %r272, [%rd512];
	// end inline asm
	add.s32 	%r274, %r272, 1;
	// begin inline asm
	atom.global.exch.b32 %r273, [%rd512], %r274;
	// end inline asm
	// begin inline asm
	ld.volatile.global.u32 %r275, [%rd512];
	// end inline asm
	add.s32 	%r277, %r275, 1;
	// begin inline asm
	atom.global.exch.b32 %r276, [%rd512], %r277;
	// end inline asm
	// begin inline asm
	ld.volatile.global.u32 %r278, [%rd512];
	// end inline asm
	add.s32 	%r280, %r278, 1;
	// begin inline asm
	atom.global.exch.b32 %r279, [%rd512], %r280;
	// end inline asm
	// begin inline asm
	ld.volatile.global.u32 %r281, [%rd512];
	// end inline asm
	add.s32 	%r283, %r281, 1;
	// begin inline asm
	atom.global.exch.b32 %r282, [%rd512], %r283;
	// end inline asm
	// begin inline asm
	ld.volatile.global.u32 %r284, [%rd512];
	// end inline asm
	add.s32 	%r286, %r284, 1;
	// begin inline asm
	atom.global.exch.b32 %r285, [%rd512], %r286;
	// end inline asm
	// begin inline asm
	ld.volatile.global.u32 %r287, [%rd512];
	// end inline asm
	add.s32 	%r289, %r287, 1;
	// begin inline asm
	atom.global.exch.b32 %r288, [%rd512], %r289;
	// end inline asm
	// begin inline asm
	ld.volatile.global.u32 %r290, [%rd512];
	// end inline asm
	add.s32 	%r292, %r290, 1;
	// begin inline asm
	atom.global.exch.b32 %r291, [%rd512], %r292;
	// end inline asm
	// begin inline asm
	ld.volatile.global.u32 %r293, [%rd512];
	// end inline asm
	add.s32 	%r295, %r293, 1;
	// begin inline asm
	atom.global.exch.b32 %r294, [%rd512], %r295;
	// end inline asm
	// begin inline asm
	ld.volatile.global.u32 %r296, [%rd512];
	// end inline asm
	add.s32 	%r298, %r296, 1;
	// begin inline asm
	atom.global.exch.b32 %r297, [%rd512], %r298;
	// end inline asm
	// begin inline asm
	ld.volatile.global.u32 %r299, [%rd512];
	// end inline asm
	add.s32 	%r301, %r299, 1;
	// begin inline asm
	atom.global.exch.b32 %r300, [%rd512], %r301;
	// end inline asm
	// begin inline asm
	ld.volatile.global.u32 %r302, [%rd512];
	// end inline asm
	add.s32 	%r304, %r302, 1;
	// begin inline asm
	atom.global.exch.b32 %r303, [%rd512], %r304;
	// end inline asm
	// begin inline asm
	ld.volatile.global.u32 %r305, [%rd512];
	// end inline asm
	add.s32 	%r307, %r305, 1;
	// begin inline asm
	atom.global.exch.b32 %r306, [%rd512], %r307;
	// end inline asm
	// begin inline asm
	ld.volatile.global.u32 %r308, [%rd512];
	// end inline asm
	add.s32 	%r310, %r308, 1;
	// begin inline asm
	atom.global.exch.b32 %r309, [%rd512], %r310;
	// end inline asm
	// begin inline asm
	ld.volatile.global.u32 %r311, [%rd512];
	// end inline asm
	add.s32 	%r313, %r311, 1;
	// begin inline asm
	atom.global.exch.b32 %r312, [%rd512], %r313;
	// end inline asm
	// begin inline asm
	ld.volatile.global.u32 %r314, [%rd512];
	// end inline asm
	add.s32 	%r316, %r314, 1;
	// begin inline asm
	atom.global.exch.b32 %r315, [%rd512], %r316;
	// end inline asm
	// begin inline asm
	ld.volatile.global.u32 %r317, [%rd512];
	// end inline asm
	add.s32 	%r319, %r317, 1;
	// begin inline asm
	atom.global.exch.b32 %r318, [%rd512], %r319;
	// end inline asm
	// begin inline asm
	ld.volatile.global.u32 %r320, [%rd512];
	// end inline asm
	add.s32 	%r322, %r320, 1;
	// begin inline asm
	atom.global.exch.b32 %r321, [%rd512], %r322;
	// end inline asm
	// begin inline asm
	ld.volatile.global.u32 %r323, [%rd512];
	// end inline asm
	add.s32 	%r325, %r323, 1;
	// begin inline asm
	atom.global.exch.b32 %r324, [%rd512], %r325;
	// end inline asm
	// begin inline asm
	ld.volatile.global.u32 %r326, [%rd512];
	// end inline asm
	add.s32 	%r328, %r326, 1;
	// begin inline asm
	atom.global.exch.b32 %r327, [%rd512], %r328;
	// end inline asm
	// begin inline asm
	ld.volatile.global.u32 %r329, [%rd512];
	// end inline asm
	add.s32 	%r331, %r329, 1;
	// begin inline asm
	atom.global.exch.b32 %r330, [%rd512], %r331;
	// end inline asm
	// begin inline asm
	ld.volatile.global.u32 %r332, [%rd512];
	// end inline asm
	add.s32 	%r334, %r332, 1;
	// begin inline asm
	atom.global.exch.b32 %r333, [%rd512], %r334;
	// end inline asm
	// begin inline asm
	ld.volatile.global.u32 %r335, [%rd512];
	// end inline asm
	add.s32 	%r337, %r335, 1;
	// begin inline asm
	atom.global.exch.b32 %r336, [%rd512], %r337;
	// end inline asm
	// begin inline asm
	ld.volatile.global.u32 %r338, [%rd512];
	// end inline asm
	add.s32 	%r340, %r338, 1;
	// begin inline asm
	atom.global.exch.b32 %r339, [%rd512], %r340;
	// end inline asm
	// begin inline asm
	ld.volatile.global.u32 %r341, [%rd512];
	// end inline asm
	add.s32 	%r343, %r341, 1;
	// begin inline asm
	atom.global.exch.b32 %r342, [%rd512], %r343;
	// end inline asm
	// begin inline asm
	ld.volatile.global.u32 %r344, [%rd512];
	// end inline asm
	add.s32 	%r346, %r344, 1;
	// begin inline asm
	atom.global.exch.b32 %r345, [%rd512], %r346;
	// end inline asm
	// begin inline asm
	ld.volatile.global.u32 %r347, [%rd512];
	// end inline asm
	add.s32 	%r349, %r347, 1;
	// begin inline asm
	atom.global.exch.b32 %r348, [%rd512], %r349;
	// end inline asm
	// begin inline asm
	ld.volatile.global.u32 %r350, [%rd512];
	// end inline asm
	add.s32 	%r352, %r350, 1;
	// begin inline asm
	atom.global.exch.b32 %r351, [%rd512], %r352;
	// end inline asm
	// begin inline asm
	ld.volatile.global.u32 %r353, [%rd512];
	// end inline asm
	add.s32 	%r355, %r353, 1;
	// begin inline asm
	atom.global.exch.b32 %r354, [%rd512], %r355;
	// end inline asm
	// begin inline asm
	ld.volatile.global.u32 %r356, [%rd512];
	// end inline asm
	add.s32 	%r358, %r356, 1;
	// begin inline asm
	atom.global.exch.b32 %r357, [%rd512], %r358;
	// end inline asm
	// begin inline asm
	ld.volatile.global.u32 %r359, [%rd512];
	// end inline asm
	add.s32 	%r361, %r359, 1;
	// begin inline asm
	atom.global.exch.b32 %r360, [%rd512], %r361;
	// end inline asm
	// begin inline asm
	ld.volatile.global.u32 %r362, [%rd512];
	// end inline asm
	add.s32 	%r364, %r362, 1;
	// begin inline asm
	atom.global.exch.b32 %r363, [%rd512], %r364;
	// end inline asm
	// begin inline asm
	ld.volatile.global.u32 %r365, [%rd512];
	// end inline asm
	add.s32 	%r367, %r365, 1;
	// begin inline asm
	atom.global.exch.b32 %r366, [%rd512], %r367;
	// end inline asm
	// begin inline asm
	ld.volatile.global.u32 %r368, [%rd512];
	// end inline asm
	add.s32 	%r370, %r368, 1;
	// begin inline asm
	atom.global.exch.b32 %r369, [%rd512], %r370;
	// end inline asm
	// begin inline asm
	ld.volatile.global.u32 %r371, [%rd512];
	// end inline asm
	add.s32 	%r373, %r371, 1;
	// begin inline asm
	atom.global.exch.b32 %r372, [%rd512], %r373;
	// end inline asm
	// begin inline asm
	ld.volatile.global.u32 %r374, [%rd512];
	// end inline asm
	add.s32 	%r376, %r374, 1;
	// begin inline asm
	atom.global.exch.b32 %r375, [%rd512], %r376;
	// end inline asm
	// begin inline asm
	ld.volatile.global.u32 %r377, [%rd512];
	// end inline asm
	add.s32 	%r379, %r377, 1;
	// begin inline asm
	atom.global.exch.b32 %r378, [%rd512], %r379;
	// end inline asm
	// begin inline asm
	ld.volatile.global.u32 %r380, [%rd512];
	// end inline asm
	add.s32 	%r382, %r380, 1;
	// begin inline asm
	atom.global.exch.b32 %r381, [%rd512], %r382;
	// end inline asm
	// begin inline asm
	ld.volatile.global.u32 %r383, [%rd512];
	// end inline asm
	add.s32 	%r385, %r383, 1;
	// begin inline asm
	atom.global.exch.b32 %r384, [%rd512], %r385;
	// end inline asm
	// begin inline asm
	ld.volatile.global.u32 %r386, [%rd512];
	// end inline asm
	add.s32 	%r388, %r386, 1;
	// begin inline asm
	atom.global.exch.b32 %r387, [%rd512], %r388;
	// end inline asm
	// begin inline asm
	ld.volatile.global.u32 %r389, [%rd512];
	// end inline asm
	add.s32 	%r391, %r389, 1;
	// begin inline asm
	atom.global.exch.b32 %r390, [%rd512], %r391;
	// end inline asm
	// begin inline asm
	ld.volatile.global.u32 %r392, [%rd512];
	// end inline asm
	add.s32 	%r394, %r392, 1;
	// begin inline asm
	atom.global.exch.b32 %r393, [%rd512], %r394;
	// end inline asm
	// begin inline asm
	ld.volatile.global.u32 %r395, [%rd512];
	// end inline asm
	add.s32 	%r397, %r395, 1;
	// begin inline asm
	atom.global.exch.b32 %r396, [%rd512], %r397;
	// end inline asm
	// begin inline asm
	ld.volatile.global.u32 %r398, [%rd512];
	// end inline asm
	add.s32 	%r400, %r398, 1;
	// begin inline asm
	atom.global.exch.b32 %r399, [%rd512], %r400;
	// end inline asm
	// begin inline asm
	ld.volatile.global.u32 %r401, [%rd512];
	// end inline asm
	add.s32 	%r403, %r401, 1;
	// begin inline asm
	atom.global.exch.b32 %r402, [%rd512], %r403;
	// end inline asm
	// begin inline asm
	ld.volatile.global.u32 %r404, [%rd512];
	// end inline asm
	add.s32 	%r406, %r404, 1;
	// begin inline asm
	atom.global.exch.b32 %r405, [%rd512], %r406;
	// end inline asm
	// begin inline asm
	ld.volatile.global.u32 %r407, [%rd512];
	// end inline asm
	add.s32 	%r409, %r407, 1;
	// begin inline asm
	atom.global.exch.b32 %r408, [%rd512], %r409;
	// end inline asm
	// begin inline asm
	ld.volatile.global.u32 %r410, [%rd512];
	// end inline asm
	add.s32 	%r412, %r410, 1;
	// begin inline asm
	atom.global.exch.b32 %r411, [%rd512], %r412;
	// end inline asm
	// begin inline asm
	ld.volatile.global.u32 %r413, [%rd512];
	// end inline asm
	add.s32 	%r415, %r413, 1;
	// begin inline asm
	atom.global.exch.b32 %r414, [%rd512], %r415;
	// end inline asm
	// begin inline asm
	ld.volatile.global.u32 %r416, [%rd512];
	// end inline asm
	add.s32 	%r418, %r416, 1;
	// begin inline asm
	atom.global.exch.b32 %r417, [%rd512], %r418;
	// end inline asm
	// begin inline asm
	ld.volatile.global.u32 %r419, [%rd512];
	// end inline asm
	add.s32 	%r421, %r419, 1;
	// begin inline asm
	atom.global.exch.b32 %r420, [%rd512], %r421;
	// end inline asm
	// begin inline asm
	ld.volatile.global.u32 %r422, [%rd512];
	// end inline asm
	add.s32 	%r424, %r422, 1;
	// begin inline asm
	atom.global.exch.b32 %r423, [%rd512], %r424;
	// end inline asm
	// begin inline asm
	ld.volatile.global.u32 %r425, [%rd512];
	// end inline asm
	add.s32 	%r427, %r425, 1;
	// begin inline asm
	atom.global.exch.b32 %r426, [%rd512], %r427;
	// end inline asm
	// begin inline asm
	ld.volatile.global.u32 %r428, [%rd512];
	// end inline asm
	add.s32 	%r430, %r428, 1;
	// begin inline asm
	atom.global.exch.b32 %r429, [%rd512], %r430;
	// end inline asm
	// begin inline asm
	ld.volatile.global.u32 %r431, [%rd512];
	// end inline asm
	add.s32 	%r433, %r431, 1;
	// begin inline asm
	atom.global.exch.b32 %r432, [%rd512], %r433;
	// end inline asm
	// begin inline asm
	ld.volatile.global.u32 %r434, [%rd512];
	// end inline asm
	add.s32 	%r436, %r434, 1;
	// begin inline asm
	atom.global.exch.b32 %r435, [%rd512], %r436;
	// end inline asm
	// begin inline asm
	ld.volatile.global.u32 %r437, [%rd512];
	// end inline asm
	add.s32 	%r439, %r437, 1;
	// begin inline asm
	atom.global.exch.b32 %r438, [%rd512], %r439;
	// end inline asm
	// begin inline asm
	ld.volatile.global.u32 %r440, [%rd512];
	// end inline asm
	add.s32 	%r442, %r440, 1;
	// begin inline asm
	atom.global.exch.b32 %r441, [%rd512], %r442;
	// end inline asm
	// begin inline asm
	ld.volatile.global.u32 %r443, [%rd512];
	// end inline asm
	add.s32 	%r445, %r443, 1;
	// begin inline asm
	atom.global.exch.b32 %r444, [%rd512], %r445;
	// end inline asm
	// begin inline asm
	ld.volatile.global.u32 %r446, [%rd512];
	// end inline asm
	add.s32 	%r448, %r446, 1;
	// begin inline asm
	atom.global.exch.b32 %r447, [%rd512], %r448;
	// end inline asm
	// begin inline asm
	ld.volatile.global.u32 %r449, [%rd512];
	// end inline asm
	add.s32 	%r451, %r449, 1;
	// begin inline asm
	atom.global.exch.b32 %r450, [%rd512], %r451;
	// end inline asm
	// begin inline asm
	ld.volatile.global.u32 %r452, [%rd512];
	// end inline asm
	add.s32 	%r454, %r452, 1;
	// begin inline asm
	atom.global.exch.b32 %r453, [%rd512], %r454;
	// end inline asm
	// begin inline asm
	ld.volatile.global.u32 %r455, [%rd512];
	// end inline asm
	add.s32 	%r457, %r455, 1;
	// begin inline asm
	atom.global.exch.b32 %r456, [%rd512], %r457;
	// end inline asm
	// begin inline asm
	ld.volatile.global.u32 %r458, [%rd512];
	// end inline asm
	add.s32 	%r460, %r458, 1;
	// begin inline asm
	atom.global.exch.b32 %r459, [%rd512], %r460;
	// end inline asm
	// begin inline asm
	ld.volatile.global.u32 %r461, [%rd512];
	// end inline asm
	add.s32 	%r463, %r461, 1;
	// begin inline asm
	atom.global.exch.b32 %r462, [%rd512], %r463;
	// end inline asm
	// begin inline asm
	ld.volatile.global.u32 %r464, [%rd512];
	// end inline asm
	add.s32 	%r466, %r464, 1;
	// begin inline asm
	atom.global.exch.b32 %r465, [%rd512], %r466;
	// end inline asm
	// begin inline asm
	ld.volatile.global.u32 %r467, [%rd512];
	// end inline asm
	add.s32 	%r469, %r467, 1;
	// begin inline asm
	atom.global.exch.b32 %r468, [%rd512], %r469;
	// end inline asm
	// begin inline asm
	ld.volatile.global.u32 %r470, [%rd512];
	// end inline asm
	add.s32 	%r472, %r470, 1;
	// begin inline asm
	atom.global.exch.b32 %r471, [%rd512], %r472;
	// end inline asm
	// begin inline asm
	ld.volatile.global.u32 %r473, [%rd512];
	// end inline asm
	add.s32 	%r475, %r473, 1;
	// begin inline asm
	atom.global.exch.b32 %r474, [%rd512], %r475;
	// end inline asm
	// begin inline asm
	ld.volatile.global.u32 %r476, [%rd512];
	// end inline asm
	add.s32 	%r478, %r476, 1;
	// begin inline asm
	atom.global.exch.b32 %r477, [%rd512], %r478;
	// end inline asm
	// begin inline asm
	ld.volatile.global.u32 %r479, [%rd512];
	// end inline asm
	add.s32 	%r481, %r479, 1;
	// begin inline asm
	atom.global.exch.b32 %r480, [%rd512], %r481;
	// end inline asm
	// begin inline asm
	ld.volatile.global.u32 %r482, [%rd512];
	// end inline asm
	add.s32 	%r484, %r482, 1;
	// begin inline asm
	atom.global.exch.b32 %r483, [%rd512], %r484;
	// end inline asm
	// begin inline asm
	ld.volatile.global.u32 %r485, [%rd512];
	// end inline asm
	add.s32 	%r487, %r485, 1;
	// begin inline asm
	atom.global.exch.b32 %r486, [%rd512], %r487;
	// end inline asm
	// begin inline asm
	ld.volatile.global.u32 %r488, [%rd512];
	// end inline asm
	add.s32 	%r490, %r488, 1;
	// begin inline asm
	atom.global.exch.b32 %r489, [%rd512], %r490;
	// end inline asm
	// begin inline asm
	ld.volatile.global.u32 %r491, [%rd512];
	// end inline asm
	add.s32 	%r493, %r491, 1;
	// begin inline asm
	atom.global.exch.b32 %r492, [%rd512], %r493;
	// end inline asm
	// begin inline asm
	ld.volatile.global.u32 %r494, [%rd512];
	// end inline asm
	add.s32 	%r496, %r494, 1;
	// begin inline asm
	atom.global.exch.b32 %r495, [%rd512], %r496;
	// end inline asm
	// begin inline asm
	ld.volatile.global.u32 %r497, [%rd512];
	// end inline asm
	add.s32 	%r499, %r497, 1;
	// begin inline asm
	atom.global.exch.b32 %r498, [%rd512], %r499;
	// end inline asm
	// begin inline asm
	ld.volatile.global.u32 %r500, [%rd512];
	// end inline asm
	add.s32 	%r502, %r500, 1;
	// begin inline asm
	atom.global.exch.b32 %r501, [%rd512], %r502;
	// end inline asm
	// begin inline asm
	ld.volatile.global.u32 %r503, [%rd512];
	// end inline asm
	add.s32 	%r505, %r503, 1;
	// begin inline asm
	atom.global.exch.b32 %r504, [%rd512], %r505;
	// end inline asm
	// begin inline asm
	ld.volatile.global.u32 %r506, [%rd512];
	// end inline asm
	add.s32 	%r508, %r506, 1;
	// begin inline asm
	atom.global.exch.b32 %r507, [%rd512], %r508;
	// end inline asm
	// begin inline asm
	ld.volatile.global.u32 %r509, [%rd512];
	// end inline asm
	add.s32 	%r511, %r509, 1;
	// begin inline asm
	atom.global.exch.b32 %r510, [%rd512], %r511;
	// end inline asm
	// begin inline asm
	ld.volatile.global.u32 %r512, [%rd512];
	// end inline asm
	add.s32 	%r514, %r512, 1;
	// begin inline asm
	atom.global.exch.b32 %r513, [%rd512], %r514;
	// end inline asm
	// begin inline asm
	ld.volatile.global.u32 %r515, [%rd512];
	// end inline asm
	add.s32 	%r517, %r515, 1;
	// begin inline asm
	atom.global.exch.b32 %r516, [%rd512], %r517;
	// end inline asm
	// begin inline asm
	ld.volatile.global.u32 %r518, [%rd512];
	// end inline asm
	add.s32 	%r520, %r518, 1;
	// begin inline asm
	atom.global.exch.b32 %r519, [%rd512], %r520;
	// end inline asm
	// begin inline asm
	ld.volatile.global.u32 %r521, [%rd512];
	// end inline asm
	add.s32 	%r523, %r521, 1;
	// begin inline asm
	atom.global.exch.b32 %r522, [%rd512], %r523;
	// end inline asm
	// begin inline asm
	ld.volatile.global.u32 %r524, [%rd512];
	// end inline asm
	add.s32 	%r526, %r524, 1;
	// begin inline asm
	atom.global.exch.b32 %r525, [%rd512], %r526;
	// end inline asm
	// begin inline asm
	ld.volatile.global.u32 %r527, [%rd512];
	// end inline asm
	add.s32 	%r529, %r527, 1;
	// begin inline asm
	atom.global.exch.b32 %r528, [%rd512], %r529;
	// end inline asm
	// begin inline asm
	ld.volatile.global.u32 %r530, [%rd512];
	// end inline asm
	add.s32 	%r532, %r530, 1;
	// begin inline asm
	atom.global.exch.b32 %r531, [%rd512], %r532;
	// end inline asm
	// begin inline asm
	ld.volatile.global.u32 %r533, [%rd512];
	// end inline asm
	add.s32 	%r535, %r533, 1;
	// begin inline asm
	atom.global.exch.b32 %r534, [%rd512], %r535;
	// end inline asm
	// begin inline asm
	ld.volatile.global.u32 %r536, [%rd512];
	// end inline asm
	add.s32 	%r538, %r536, 1;
	// begin inline asm
	atom.global.exch.b32 %r537, [%rd512], %r538;
	// end inline asm
	// begin inline asm
	ld.volatile.global.u32 %r539, [%rd512];
	// end inline asm
	add.s32 	%r541, %r539, 1;
	// begin inline asm
	atom.global.exch.b32 %r540, [%rd512], %r541;
	// end inline asm
	// begin inline asm
	ld.volatile.global.u32 %r542, [%rd512];
	// end inline asm
	add.s32 	%r544, %r542, 1;
	// begin inline asm
	atom.global.exch.b32 %r543, [%rd512], %r544;
	// end inline asm
	// begin inline asm
	ld.volatile.global.u32 %r545, [%rd512];
	// end inline asm
	add.s32 	%r547, %r545, 1;
	// begin inline asm
	atom.global.exch.b32 %r546, [%rd512], %r547;
	// end inline asm
	// begin inline asm
	ld.volatile.global.u32 %r548, [%rd512];
	// end inline asm
	add.s32 	%r550, %r548, 1;
	// begin inline asm
	atom.global.exch.b32 %r549, [%rd512], %r550;
	// end inline asm
	// begin inline asm
	ld.volatile.global.u32 %r551, [%rd512];
	// end inline asm
	add.s32 	%r553, %r551, 1;
	// begin inline asm
	atom.global.exch.b32 %r552, [%rd512], %r553;
	// end inline asm
	// begin inline asm
	ld.volatile.global.u32 %r554, [%rd512];
	// end inline asm
	add.s32 	%r556, %r554, 1;
	// begin inline asm
	atom.global.exch.b32 %r555, [%rd512], %r556;
	// end inline asm
	// begin inline asm
	ld.volatile.global.u32 %r557, [%rd512];
	// end inline asm
	add.s32 	%r559, %r557, 1;
	// begin inline asm
	atom.global.exch.b32 %r558, [%rd512], %r559;
	// end inline asm
	// begin inline asm
	ld.volatile.global.u32 %r560, [%rd512];
	// end inline asm
	add.s32 	%r562, %r560, 1;
	// begin inline asm
	atom.global.exch.b32 %r561, [%rd512], %r562;
	// end inline asm
	// begin inline asm
	ld.volatile.global.u32 %r563, [%rd512];
	// end inline asm
	add.s32 	%r565, %r563, 1;
	// begin inline asm
	atom.global.exch.b32 %r564, [%rd512], %r565;
	// end inline asm
	// begin inline asm
	ld.volatile.global.u32 %r566, [%rd512];
	// end inline asm
	add.s32 	%r568, %r566, 1;
	// begin inline asm
	atom.global.exch.b32 %r567, [%rd512], %r568;
	// end inline asm
	// begin inline asm
	ld.volatile.global.u32 %r569, [%rd512];
	// end inline asm
	add.s32 	%r571, %r569, 1;
	// begin inline asm
	atom.global.exch.b32 %r570, [%rd512], %r571;
	// end inline asm
	// begin inline asm
	ld.volatile.global.u32 %r572, [%rd512];
	// end inline asm
	add.s32 	%r574, %r572, 1;
	// begin inline asm
	atom.global.exch.b32 %r573, [%rd512], %r574;
	// end inline asm
	// begin inline asm
	ld.volatile.global.u32 %r575, [%rd512];
	// end inline asm
	add.s32 	%r577, %r575, 1;
	// begin inline asm
	atom.global.exch.b32 %r576, [%rd512], %r577;
	// end inline asm
	// begin inline asm
	ld.volatile.global.u32 %r578, [%rd512];
	// end inline asm
	add.s32 	%r580, %r578, 1;
	// begin inline asm
	atom.global.exch.b32 %r579, [%rd512], %r580;
	// end inline asm
	// begin inline asm
	ld.volatile.global.u32 %r581, [%rd512];
	// end inline asm
	add.s32 	%r583, %r581, 1;
	// begin inline asm
	atom.global.exch.b32 %r582, [%rd512], %r583;
	// end inline asm
	// begin inline asm
	ld.volatile.global.u32 %r584, [%rd512];
	// end inline asm
	add.s32 	%r586, %r584, 1;
	// begin inline asm
	atom.global.exch.b32 %r585, [%rd512], %r586;
	// end inline asm
	// begin inline asm
	ld.volatile.global.u32 %r587, [%rd512];
	// end inline asm
	add.s32 	%r589, %r587, 1;
	// begin inline asm
	atom.global.exch.b32 %r588, [%rd512], %r589;
	// end inline asm
	// begin inline asm
	ld.volatile.global.u32 %r590, [%rd512];
	// end inline asm
	add.s32 	%r592, %r590, 1;
	// begin inline asm
	atom.global.exch.b32 %r591, [%rd512], %r592;
	// end inline asm
	// begin inline asm
	ld.volatile.global.u32 %r593, [%rd512];
	// end inline asm
	add.s32 	%r595, %r593, 1;
	// begin inline asm
	atom.global.exch.b32 %r594, [%rd512], %r595;
	// end inline asm
	// begin inline asm
	ld.volatile.global.u32 %r596, [%rd512];
	// end inline asm
	add.s32 	%r598, %r596, 1;
	// begin inline asm
	atom.global.exch.b32 %r597, [%rd512], %r598;
	// end inline asm
	// begin inline asm
	ld.volatile.global.u32 %r599, [%rd512];
	// end inline asm
	add.s32 	%r601, %r599, 1;
	// begin inline asm
	atom.global.exch.b32 %r600, [%rd512], %r601;
	// end inline asm
	// begin inline asm
	ld.volatile.global.u32 %r602, [%rd512];
	// end inline asm
	add.s32 	%r604, %r602, 1;
	// begin inline asm
	atom.global.exch.b32 %r603, [%rd512], %r604;
	// end inline asm
	// begin inline asm
	ld.volatile.global.u32 %r605, [%rd512];
	// end inline asm
	add.s32 	%r607, %r605, 1;
	// begin inline asm
	atom.global.exch.b32 %r606, [%rd512], %r607;
	// end inline asm
	// begin inline asm
	ld.volatile.global.u32 %r608, [%rd512];
	// end inline asm
	add.s32 	%r610, %r608, 1;
	// begin inline asm
	atom.global.exch.b32 %r609, [%rd512], %r610;
	// end inline asm
	// begin inline asm
	ld.volatile.global.u32 %r611, [%rd512];
	// end inline asm
	add.s32 	%r613, %r611, 1;
	// begin inline asm
	atom.global.exch.b32 %r612, [%rd512], %r613;
	// end inline asm
	// begin inline asm
	ld.volatile.global.u32 %r614, [%rd512];
	// end inline asm
	add.s32 	%r616, %r614, 1;
	// begin inline asm
	atom.global.exch.b32 %r615, [%rd512], %r616;
	// end inline asm
	// begin inline asm
	ld.volatile.global.u32 %r617, [%rd512];
	// end inline asm
	add.s32 	%r619, %r617, 1;
	// begin inline asm
	atom.global.exch.b32 %r618, [%rd512], %r619;
	// end inline asm
	// begin inline asm
	ld.volatile.global.u32 %r620, [%rd512];
	// end inline asm
	add.s32 	%r622, %r620, 1;
	// begin inline asm
	atom.global.exch.b32 %r621, [%rd512], %r622;
	// end inline asm
	// begin inline asm
	ld.volatile.global.u32 %r623, [%rd512];
	// end inline asm
	add.s32 	%r625, %r623, 1;
	// begin inline asm
	atom.global.exch.b32 %r624, [%rd512], %r625;
	// end inline asm
	// begin inline asm
	ld.volatile.global.u32 %r626, [%rd512];
	// end inline asm
	add.s32 	%r628, %r626, 1;
	// begin inline asm
	atom.global.exch.b32 %r627, [%rd512], %r628;
	// end inline asm
	// begin inline asm
	ld.volatile.global.u32 %r629, [%rd512];
	// end inline asm
	add.s32 	%r631, %r629, 1;
	// begin inline asm
	atom.global.exch.b32 %r630, [%rd512], %r631;
	// end inline asm
	// begin inline asm
	ld.volatile.global.u32 %r632, [%rd512];
	// end inline asm
	add.s32 	%r634, %r632, 1;
	// begin inline asm
	atom.global.exch.b32 %r633, [%rd512], %r634;
	// end inline asm
	// begin inline asm
	ld.volatile.global.u32 %r635, [%rd512];
	// end inline asm
	add.s32 	%r637, %r635, 1;
	// begin inline asm
	atom.global.exch.b32 %r636, [%rd512], %r637;
	// end inline asm
	// begin inline asm
	ld.volatile.global.u32 %r638, [%rd512];
	// end inline asm
	add.s32 	%r640, %r638, 1;
	// begin inline asm
	atom.global.exch.b32 %r639, [%rd512], %r640;
	// end inline asm
	// begin inline asm
	ld.volatile.global.u32 %r641, [%rd512];
	// end inline asm
	add.s32 	%r643, %r641, 1;
	// begin inline asm
	atom.global.exch.b32 %r642, [%rd512], %r643;
	// end inline asm
	// begin inline asm
	ld.volatile.global.u32 %r644, [%rd512];
	// end inline asm
	add.s32 	%r646, %r644, 1;
	// begin inline asm
	atom.global.exch.b32 %r645, [%rd512], %r646;
	// end inline asm
	// begin inline asm
	ld.volatile.global.u32 %r647, [%rd512];
	// end inline asm
	add.s32 	%r649, %r647, 1;
	// begin inline asm
	atom.global.exch.b32 %r648, [%rd512], %r649;
	// end inline asm
	// begin inline asm
	ld.volatile.global.u32 %r650, [%rd512];
	// end inline asm
	add.s32 	%r652, %r650, 1;
	// begin inline asm
	atom.global.exch.b32 %r651, [%rd512], %r652;
	// end inline asm
	// begin inline asm
	ld.volatile.global.u32 %r653, [%rd512];
	// end inline asm
	add.s32 	%r655, %r653, 1;
	// begin inline asm
	atom.global.exch.b32 %r654, [%rd512], %r655;
	// end inline asm
	// begin inline asm
	ld.volatile.global.u32 %r656, [%rd512];
	// end inline asm
	add.s32 	%r658, %r656, 1;
	// begin inline asm
	atom.global.exch.b32 %r657, [%rd512], %r658;
	// end inline asm
	// begin inline asm
	ld.volatile.global.u32 %r659, [%rd512];
	// end inline asm
	add.s32 	%r661, %r659, 1;
	// begin inline asm
	atom.global.exch.b32 %r660, [%rd512], %r661;
	// end inline asm
	// begin inline asm
	ld.volatile.global.u32 %r662, [%rd512];
	// end inline asm
	add.s32 	%r664, %r662, 1;
	// begin inline asm
	atom.global.exch.b32 %r663, [%rd512], %r664;
	// end inline asm
	// begin inline asm
	ld.volatile.global.u32 %r665, [%rd512];
	// end inline asm
	add.s32 	%r667, %r665, 1;
	// begin inline asm
	atom.global.exch.b32 %r666, [%rd512], %r667;
	// end inline asm
	// begin inline asm
	ld.volatile.global.u32 %r668, [%rd512];
	// end inline asm
	add.s32 	%r670, %r668, 1;
	// begin inline asm
	atom.global.exch.b32 %r669, [%rd512], %r670;
	// end inline asm
	// begin inline asm
	ld.volatile.global.u32 %r671, [%rd512];
	// end inline asm
	add.s32 	%r673, %r671, 1;
	// begin inline asm
	atom.global.exch.b32 %r672, [%rd512], %r673;
	// end inline asm
	// begin inline asm
	ld.volatile.global.u32 %r674, [%rd512];
	// end inline asm
	add.s32 	%r676, %r674, 1;
	// begin inline asm
	atom.global.exch.b32 %r675, [%rd512], %r676;
	// end inline asm
	// begin inline asm
	ld.volatile.global.u32 %r677, [%rd512];
	// end inline asm
	add.s32 	%r679, %r677, 1;
	// begin inline asm
	atom.global.exch.b32 %r678, [%rd512], %r679;
	// end inline asm
	// begin inline asm
	ld.volatile.global.u32 %r680, [%rd512];
	// end inline asm
	add.s32 	%r682, %r680, 1;
	// begin inline asm
	atom.global.exch.b32 %r681, [%rd512], %r682;
	// end inline asm
	// begin inline asm
	ld.volatile.global.u32 %r683, [%rd512];
	// end inline asm
	add.s32 	%r685, %r683, 1;
	// begin inline asm
	atom.global.exch.b32 %r684, [%rd512], %r685;
	// end inline asm
	// begin inline asm
	ld.volatile.global.u32 %r686, [%rd512];
	// end inline asm
	add.s32 	%r688, %r686, 1;
	// begin inline asm
	atom.global.exch.b32 %r687, [%rd512], %r688;
	// end inline asm
	// begin inline asm
	ld.volatile.global.u32 %r689, [%rd512];
	// end inline asm
	add.s32 	%r691, %r689, 1;
	// begin inline asm
	atom.global.exch.b32 %r690, [%rd512], %r691;
	// end inline asm
	// begin inline asm
	ld.volatile.global.u32 %r692, [%rd512];
	// end inline asm
	add.s32 	%r694, %r692, 1;
	// begin inline asm
	atom.global.exch.b32 %r693, [%rd512], %r694;
	// end inline asm
	// begin inline asm
	ld.volatile.global.u32 %r695, [%rd512];
	// end inline asm
	add.s32 	%r697, %r695, 1;
	// begin inline asm
	atom.global.exch.b32 %r696, [%rd512], %r697;
	// end inline asm
	// begin inline asm
	ld.volatile.global.u32 %r698, [%rd512];
	// end inline asm
	add.s32 	%r700, %r698, 1;
	// begin inline asm
	atom.global.exch.b32 %r699, [%rd512], %r700;
	// end inline asm
	// begin inline asm
	ld.volatile.global.u32 %r701, [%rd512];
	// end inline asm
	add.s32 	%r703, %r701, 1;
	// begin inline asm
	atom.global.exch.b32 %r702, [%rd512], %r703;
	// end inline asm
	// begin inline asm
	ld.volatile.global.u32 %r704, [%rd512];
	// end inline asm
	add.s32 	%r706, %r704, 1;
	// begin inline asm
	atom.global.exch.b32 %r705, [%rd512], %r706;
	// end inline asm
	// begin inline asm
	ld.volatile.global.u32 %r707, [%rd512];
	// end inline asm
	add.s32 	%r709, %r707, 1;
	// begin inline asm
	atom.global.exch.b32 %r708, [%rd512], %r709;
	// end inline asm
	// begin inline asm
	ld.volatile.global.u32 %r710, [%rd512];
	// end inline asm
	add.s32 	%r712, %r710, 1;
	// begin inline asm
	atom.global.exch.b32 %r711, [%rd512], %r712;
	// end inline asm
	// begin inline asm
	ld.volatile.global.u32 %r713, [%rd512];
	// end inline asm
	add.s32 	%r715, %r713, 1;
	// begin inline asm
	atom.global.exch.b32 %r714, [%rd512], %r715;
	// end inline asm
	// begin inline asm
	ld.volatile.global.u32 %r716, [%rd512];
	// end inline asm
	add.s32 	%r718, %r716, 1;
	// begin inline asm
	atom.global.exch.b32 %r717, [%rd512], %r718;
	// end inline asm
	// begin inline asm
	ld.volatile.global.u32 %r719, [%rd512];
	// end inline asm
	add.s32 	%r721, %r719, 1;
	// begin inline asm
	atom.global.exch.b32 %r720, [%rd512], %r721;
	// end inline asm
	// begin inline asm
	ld.volatile.global.u32 %r722, [%rd512];
	// end inline asm
	add.s32 	%r724, %r722, 1;
	// begin inline asm
	atom.global.exch.b32 %r723, [%rd512], %r724;
	// end inline asm
	// begin inline asm
	ld.volatile.global.u32 %r725, [%rd512];
	// end inline asm
	add.s32 	%r727, %r725, 1;
	// begin inline asm
	atom.global.exch.b32 %r726, [%rd512], %r727;
	// end inline asm
	// begin inline asm
	ld.volatile.global.u32 %r728, [%rd512];
	// end inline asm
	add.s32 	%r730, %r728, 1;
	// begin inline asm
	atom.global.exch.b32 %r729, [%rd512], %r730;
	// end inline asm
	// begin inline asm
	ld.volatile.global.u32 %r731, [%rd512];
	// end inline asm
	add.s32 	%r733, %r731, 1;
	// begin inline asm
	atom.global.exch.b32 %r732, [%rd512], %r733;
	// end inline asm
	// begin inline asm
	ld.volatile.global.u32 %r734, [%rd512];
	// end inline asm
	add.s32 	%r736, %r734, 1;
	// begin inline asm
	atom.global.exch.b32 %r735, [%rd512], %r736;
	// end inline asm
	// begin inline asm
	ld.volatile.global.u32 %r737, [%rd512];
	// end inline asm
	add.s32 	%r739, %r737, 1;
	// begin inline asm
	atom.global.exch.b32 %r738, [%rd512], %r739;
	// end inline asm
	// begin inline asm
	ld.volatile.global.u32 %r740, [%rd512];
	// end inline asm
	add.s32 	%r742, %r740, 1;
	// begin inline asm
	atom.global.exch.b32 %r741, [%rd512], %r742;
	// end inline asm
	// begin inline asm
	ld.volatile.global.u32 %r743, [%rd512];
	// end inline asm
	add.s32 	%r745, %r743, 1;
	// begin inline asm
	atom.global.exch.b32 %r744, [%rd512], %r745;
	// end inline asm
	// begin inline asm
	ld.volatile.global.u32 %r746, [%rd512];
	// end inline asm
	add.s32 	%r748, %r746, 1;
	// begin inline asm
	atom.global.exch.b32 %r747, [%rd512], %r748;
	// end inline asm
	// begin inline asm
	ld.volatile.global.u32 %r749, [%rd512];
	// end inline asm
	add.s32 	%r751, %r749, 1;
	// begin inline asm
	atom.global.exch.b32 %r750, [%rd512], %r751;
	// end inline asm
	// begin inline asm
	ld.volatile.global.u32 %r752, [%rd512];
	// end inline asm
	add.s32 	%r754, %r752, 1;
	// begin inline asm
	atom.global.exch.b32 %r753, [%rd512], %r754;
	// end inline asm
	// begin inline asm
	ld.volatile.global.u32 %r755, [%rd512];
	// end inline asm
	add.s32 	%r757, %r755, 1;
	// begin inline asm
	atom.global.exch.b32 %r756, [%rd512], %r757;
	// end inline asm
	// begin inline asm
	ld.volatile.global.u32 %r758, [%rd512];
	// end inline asm
	add.s32 	%r760, %r758, 1;
	// begin inline asm
	atom.global.exch.b32 %r759, [%rd512], %r760;
	// end inline asm
	// begin inline asm
	ld.volatile.global.u32 %r761, [%rd512];
	// end inline asm
	add.s32 	%r763, %r761, 1;
	// begin inline asm
	atom.global.exch.b32 %r762, [%rd512], %r763;
	// end inline asm
	// begin inline asm
	ld.volatile.global.u32 %r764, [%rd512];
	// end inline asm
	add.s32 	%r766, %r764, 1;
	// begin inline asm
	atom.global.exch.b32 %r765, [%rd512], %r766;
	// end inline asm
	// begin inline asm
	ld.volatile.global.u32 %r767, [%rd512];
	// end inline asm
	add.s32 	%r769, %r767, 1;
	// begin inline asm
	atom.global.exch.b32 %r768, [%rd512], %r769;
	// end inline asm
$L__BB91_2:
	ret;

}
	// .globl	_Z4testIL_Z15load_atomic_addPKjEL_Z14store_volatilePjjELi256E14strided_accessILj1024ELj32EE11lower_lanesILj32EEEvv
.visible .entry _Z4testIL_Z15load_atomic_addPKjEL_Z14store_volatilePjjELi256E14strided_accessILj1024ELj32EE11lower_lanesILj32EEEvv()
{
	.reg .pred 	%p<2>;
	.reg .b32 	%r<519>;
	.reg .b64 	%rd<517>;

	// begin inline asm
	mov.u32 %r1, %laneid;
	// end inline asm
	setp.gt.u32 	%p1, %r1, 31;
	@%p1 bra 	$L__BB92_2;
	mov.u32 	%r514, %ctaid.x;
	mov.u32 	%r515, %ntid.x;
	mov.u32 	%r516, %tid.x;
	mad.lo.s32 	%r517, %r514, %r515, %r516;
	shl.b32 	%r518, %r517, 7;
	cvt.u64.u32 	%rd513, %r518;
	and.b64  	%rd514, %rd513, 3968;
	mov.u64 	%rd515, buffer;
	cvta.global.u64 	%rd516, %rd515;
	add.s64 	%rd512, %rd516, %rd514;
	// begin inline asm
	atom.global.add.u32 %r2, [%rd512], 0;
	// end inline asm
	add.s32 	%r3, %r2, 1;
	// begin inline asm
	st.volatile.global.u32 [%rd512], %r3;
	// end inline asm
	// begin inline asm
	atom.global.add.u32 %r4, [%rd512], 0;
	// end inline asm
	add.s32 	%r5, %r4, 1;
	// begin inline asm
	st.volatile.global.u32 [%rd512], %r5;
	// end inline asm
	// begin inline asm
	atom.global.add.u32 %r6, [%rd512], 0;
	// end inline asm
	add.s32 	%r7, %r6, 1;
	// begin inline asm
	st.volatile.global.u32 [%rd512], %r7;
	// end inline asm
	// begin inline asm
	atom.global.add.u32 %r8, [%rd512], 0;
	// end inline asm
	add.s32 	%r9, %r8, 1;
	// begin inline asm
	st.volatile.global.u32 [%rd512], %r9;
	// end inline asm
	// begin inline asm
	atom.global.add.u32 %r10, [%rd512], 0;
	// end inline asm
	add.s32 	%r11, %r10, 1;
	// begin inline asm
	st.volatile.global.u32 [%rd512], %r11;
	// end inline asm
	// begin inline asm
	atom.global.add.u32 %r12, [%rd512], 0;
	// end inline asm
	add.s32 	%r13, %r12, 1;
	// begin inline asm
	st.volatile.global.u32 [%rd512], %r13;
	// end inline asm
	// begin inline asm
	atom.global.add.u32 %r14, [%rd512], 0;
	// end inline asm
	add.s32 	%r15, %r14, 1;
	// begin inline asm
	st.volatile.global.u32 [%rd512], %r15;
	// end inline asm
	// begin inline asm
	atom.global.add.u32 %r16, [%rd512], 0;
	// end inline asm
	add.s32 	%r17, %r16, 1;
	// begin inline asm
	st.volatile.global.u32 [%rd512], %r17;
	// end inline asm
	// begin inline asm
	atom.global.add.u32 %r18, [%rd512], 0;
	// end inline asm
	add.s32 	%r19, %r18, 1;
	// begin inline asm
	st.volatile.global.u32 [%rd512], %r19;
	// end inline asm
	// begin inline asm
	atom.global.add.u32 %r20, [%rd512], 0;
	// end inline asm
	add.s32 	%r21, %r20, 1;
	// begin inline asm
	st.volatile.global.u32 [%rd512], %r21;
	// end inline asm
	// begin inline asm
	atom.global.add.u32 %r22, [%rd512], 0;
	// end inline asm
	add.s32 	%r23, %r22, 1;
	// begin inline asm
	st.volatile.global.u32 [%rd512], %r23;
	// end inline asm
	// begin inline asm
	atom.global.add.u32 %r24, [%rd512], 0;
	// end inline asm
	add.s32 	%r25, %r24, 1;
	// begin inline asm
	st.volatile.global.u32 [%rd512], %r25;
	// end inline asm
	// begin inline asm
	atom.global.add.u32 %r26, [%rd512], 0;
	// end inline asm
	add.s32 	%r27, %r26, 1;
	// begin inline asm
	st.volatile.global.u32 [%rd512], %r27;
	// end inline asm
	// begin inline asm
	atom.global.add.u32 %r28, [%rd512], 0;
	// end inline asm
	add.s32 	%r29, %r28, 1;
	// begin inline asm
	st.volatile.global.u32 [%rd512], %r29;
	// end inline asm
	// begin inline asm
	atom.global.add.u32 %r30, [%rd512], 0;
	// end inline asm
	add.s32 	%r31, %r30, 1;
	// begin inline asm
	st.volatile.global.u32 [%rd512], %r31;
	// end inline asm
	// begin inline asm
	atom.global.add.u32 %r32, [%rd512], 0;
	// end inline asm
	add.s32 	%r33, %r32, 1;
	// begin inline asm
	st.volatile.global.u32 [%rd512], %r33;
	// end inline asm
	// begin inline asm
	atom.global.add.u32 %r34, [%rd512], 0;
	// end inline asm
	add.s32 	%r35, %r34, 1;
	// begin inline asm
	st.volatile.global.u32 [%rd512], %r35;
	// end inline asm
	// begin inline asm
	atom.global.add.u32 %r36, [%rd512], 0;
	// end inline asm
	add.s32 	%r37, %r36, 1;
	// begin inline asm
	st.volatile.global.u32 [%rd512], %r37;
	// end inline asm
	// begin inline asm
	atom.global.add.u32 %r38, [%rd512], 0;
	// end inline asm
	add.s32 	%r39, %r38, 1;
	// begin inline asm
	st.volatile.global.u32 [%rd512], %r39;
	// end inline asm
	// begin inline asm
	atom.global.add.u32 %r40, [%rd512], 0;
	// end inline asm
	add.s32 	%r41, %r40, 1;
	// begin inline asm
	st.volatile.global.u32 [%rd512], %r41;
	// end inline asm
	// begin inline asm
	atom.global.add.u32 %r42, [%rd512], 0;
	// end inline asm
	add.s32 	%r43, %r42, 1;
	// begin inline asm
	st.volatile.global.u32 [%rd512], %r43;
	// end inline asm
	// begin inline asm
	atom.global.add.u32 %r44, [%rd512], 0;
	// end inline asm
	add.s32 	%r45, %r44, 1;
	// begin inline asm
	st.volatile.global.u32 [%rd512], %r45;
	// end inline asm
	// begin inline asm
	atom.global.add.u32 %r46, [%rd512], 0;
	// end inline asm
	add.s32 	%r47, %r46, 1;
	// begin inline asm
	st.volatile.global.u32 [%rd512], %r47;
	// end inline asm
	// begin inline asm
	atom.global.add.u32 %r48, [%rd512], 0;
	// end inline asm
	add.s32 	%r49, %r48, 1;
	// begin inline asm
	st.volatile.global.u32 [%rd512], %r49;
	// end inline asm
	// begin inline asm
	atom.global.add.u32 %r50, [%rd512], 0;
	// end inline asm
	add.s32 	%r51, %r50, 1;
	// begin inline asm
	st.volatile.global.u32 [%rd512], %r51;
	// end inline asm
	// begin inline asm
	atom.global.add.u32 %r52, [%rd512], 0;
	// end inline asm
	add.s32 	%r53, %r52, 1;
	// begin inline asm
	st.volatile.global.u32 [%rd512], %r53;
	// end inline asm
	// begin inline asm
	atom.global.add.u32 %r54, [%rd512], 0;
	// end inline asm
	add.s32 	%r55, %r54, 1;
	// begin inline asm
	st.volatile.global.u32 [%rd512], %r55;
	// end inline asm
	// begin inline asm
	atom.global.add.u32 %r56, [%rd512], 0;
	// end inline asm
	add.s32 	%r57, %r56, 1;
	// begin inline asm
	st.volatile.global.u32 [%rd512], %r57;
	// end inline asm
	// begin inline asm
	atom.global.add.u32 %r58, [%rd512], 0;
	// end inline asm
	add.s32 	%r59, %r58, 1;
	// begin inline asm
	st.volatile.global.u32 [%rd512], %r59;
	// end inline asm
	// begin inline asm
	atom.global.add.u32 %r60, [%rd512], 0;
	// end inline asm
	add.s32 	%r61, %r60, 1;
	// begin inline asm
	st.volatile.global.u32 [%rd512], %r61;
	// end inline asm
	// begin inline asm
	atom.global.add.u32 %r62, [%rd512], 0;
	// end inline asm
	add.s32 	%r63, %r62, 1;
	// begin inline asm
	st.volatile.global.u32 [%rd512], %r63;
	// end inline asm
	// begin inline asm
	atom.global.add.u32 %r64, [%rd512], 0;
	// end inline asm
	add.s32 	%r65, %r64, 1;
	// begin inline asm
	st.volatile.global.u32 [%rd512], %r65;
	// end inline asm
	// begin inline asm
	atom.global.add.u32 %r66, [%rd512], 0;
	// end inline asm
	add.s32 	%r67, %r66, 1;
	// begin inline asm
	st.volatile.global.u32 [%rd512], %r67;
	// end inline asm
	// begin inline asm
	atom.global.add.u32 %r68, [%rd512], 0;
	// end inline asm
	add.s32 	%r69, %r68, 1;
	// begin inline asm
	st.volatile.global.u32 [%rd512], %r69;
	// end inline asm
	// begin inline asm
	atom.global.add.u32 %r70, [%rd512], 0;
	// end inline asm
	add.s32 	%r71, %r70, 1;
	// begin inline asm
	st.volatile.global.u32 [%rd512], %r71;
	// end inline asm
	// begin inline asm
	atom.global.add.u32 %r72, [%rd512], 0;
	// end inline asm
	add.s32 	%r73, %r72, 1;
	// begin inline asm
	st.volatile.global.u32 [%rd512], %r73;
	// end inline asm
	// begin inline asm
	atom.global.add.u32 %r74, [%rd512], 0;
	// end inline asm
	add.s32 	%r75, %r74, 1;
	// begin inline asm
	st.volatile.global.u32 [%rd512], %r75;
	// end inline asm
	// begin inline asm
	atom.global.add.u32 %r76, [%rd512], 0;
	// end inline asm
	add.s32 	%r77, %r76, 1;
	// begin inline asm
	st.volatile.global.u32 [%rd512], %r77;
	// end inline asm
	// begin inline asm
	atom.global.add.u32 %r78, [%rd512], 0;
	// end inline asm
	add.s32 	%r79, %r78, 1;
	// begin inline asm
	st.volatile.global.u32 [%rd512], %r79;
	// end inline asm
	// begin inline asm
	atom.global.add.u32 %r80, [%rd512], 0;
	// end inline asm
	add.s32 	%r81, %r80, 1;
	// begin inline asm
	st.volatile.global.u32 [%rd512], %r81;
	// end inline asm
	// begin inline asm
	atom.global.add.u32 %r82, [%rd512], 0;
	// end inline asm
	add.s32 	%r83, %r82, 1;
	// begin inline asm
	st.volatile.global.u32 [%rd512], %r83;
	// end inline asm
	// begin inline asm
	atom.global.add.u32 %r84, [%rd512], 0;
	// end inline asm
	add.s32 	%r85, %r84, 1;
	// begin inline asm
	st.volatile.global.u32 [%rd512], %r85;
	// end inline asm
	// begin inline asm
	atom.global.add.u32 %r86, [%rd512], 0;
	// end inline asm
	add.s32 	%r87, %r86, 1;
	// begin inline asm
	st.volatile.global.u32 [%rd512], %r87;
	// end inline asm
	// begin inline asm
	atom.global.add.u32 %r88, [%rd512], 0;
	// end inline asm
	add.s32 	%r89, %r88, 1;
	// begin inline asm
	st.volatile.global.u32 [%rd512], %r89;
	// end inline asm
	// begin inline asm
	atom.global.add.u32 %r90, [%rd512], 0;
	// end inline asm
	add.s32 	%r91, %r90, 1;
	// begin inline asm
	st.volatile.global.u32 [%rd512], %r91;
	// end inline asm
	// begin inline asm
	atom.global.add.u32 %r92, [%rd512], 0;
	// end inline asm
	add.s32 	%r93, %r92, 1;
	// begin inline asm
	st.volatile.global.u32 [%rd512], %r93;
	// end inline asm
	// begin inline asm
	atom.global.add.u32 %r94, [%rd512], 0;
	// end inline asm
	add.s32 	%r95, %r94, 1;
	// begin inline asm
	st.volatile.global.u32 [%rd512], %r95;
	// end inline asm
	// begin inline asm
	atom.global.add.u32 %r96, [%rd512], 0;
	// end inline asm
	add.s32 	%r97, %r96, 1;
	// begin inline asm
	st.volatile.global.u32 [%rd512], %r97;
	// end inline asm
	// begin inline asm
	atom.global.add.u32 %r98, [%rd512], 0;
	// end inline asm
	add.s32 	%r99, %r98, 1;
	// begin inline asm
	st.volatile.global.u32 [%rd512], %r99;
	// end inline asm
	// begin inline asm
	atom.global.add.u32 %r100, [%rd512], 0;
	// end inline asm
	add.s32 	%r101, %r100, 1;
	// begin inline asm
	st.volatile.global.u32 [%rd512], %r101;
	// end inline asm
	// begin inline asm
	atom.global.add.u32 %r102, [%rd512], 0;
	// end inline asm
	add.s32 	%r103, %r102, 1;
	// begin inline asm
	st.volatile.global.u32 [%rd512], %r103;
	// end inline asm
	// begin inline asm
	atom.global.add.u32 %r104, [%rd512], 0;
	// end inline asm
	add.s32 	%r105, %r104, 1;
	// begin inline asm
	st.volatile.global.u32 [%rd512], %r105;
	// end inline asm
	// begin inline asm
	atom.global.add.u32 %r106, [%rd512], 0;
	// end inline asm
	add.s32 	%r107, %r106, 1;
	// begin inline asm
	st.volatile.global.u32 [%rd512], %r107;
	// end inline asm
	// begin inline asm
	atom.global.add.u32 %r108, [%rd512], 0;
	// end inline asm
	add.s32 	%r109, %r108, 1;
	// begin inline asm
	st.volatile.global.u32 [%rd512], %r109;
	// end inline asm
	// begin inline asm
	atom.global.add.u32 %r110, [%rd512], 0;
	// end inline asm
	add.s32 	%r111, %r110, 1;
	// begin inline asm
	st.volatile.global.u32 [%rd512], %r111;
	// end inline asm
	// begin inline asm
	atom.global.add.u32 %r112, [%rd512], 0;
	// end inline asm
	add.s32 	%r113, %r112, 1;
	// begin inline asm
	st.volatile.global.u32 [%rd512], %r113;
	// end inline asm
	// begin inline asm
	atom.global.add.u32 %r114, [%rd512], 0;
	// end inline asm
	add.s32 	%r115, %r114, 1;
	// begin inline asm
	st.volatile.global.u32 [%rd512], %r115;
	// end inline asm
	// begin inline asm
	atom.global.add.u32 %r116, [%rd512], 0;
	// end inline asm
	add.s32 	%r117, %r116, 1;
	// begin inline asm
	st.volatile.global.u32 [%rd512], %r117;
	// end inline asm
	// begin inline asm
	atom.global.add.u32 %r118, [%rd512], 0;
	// end inline asm
	add.s32 	%r119, %r118, 1;
	// begin inline asm
	st.volatile.global.u32 [%rd512], %r119;
	// end inline asm
	// begin inline asm
	atom.global.add.u32 %r120, [%rd512], 0;
	// end inline asm
	add.s32 	%r121, %r120, 1;
	// begin inline asm
	st.volatile.global.u32 [%rd512], %r121;
	// end inline asm
	// begin inline asm
	atom.global.add.u32 %r122, [%rd512], 0;
	// end inline asm
	add.s32 	%r123, %r122, 1;
	// begin inline asm
	st.volatile.global.u32 [%rd512], %r123;
	// end inline asm
	// begin inline asm
	atom.global.add.u32 %r124, [%rd512], 0;
	// end inline asm
	add.s32 	%r125, %r124, 1;
	// begin inline asm
	st.volatile.global.u32 [%rd512], %r125;
	// end inline asm
	// begin inline asm
	atom.global.add.u32 %r126, [%rd512], 0;
	// end inline asm
	add.s32 	%r127, %r126, 1;
	// begin inline asm
	st.volatile.global.u32 [%rd512], %r127;
	// end inline asm
	// begin inline asm
	atom.global.add.u32 %r128, [%rd512], 0;
	// end inline asm
	add.s32 	%r129, %r128, 1;
	// begin inline asm
	st.volatile.global.u32 [%rd512], %r129;
	// end inline asm
	// begin inline asm
	atom.global.add.u32 %r130, [%rd512], 0;
	// end inline asm
	add.s32 	%r131, %r130, 1;
	// begin inline asm
	st.volatile.global.u32 [%rd512], %r131;
	// end inline asm
	// begin inline asm
	atom.global.add.u32 %r132, [%rd512], 0;
	// end inline asm
	add.s32 	%r133, %r132, 1;
	// begin inline asm
	st.volatile.global.u32 [%rd512], %r133;
	// end inline asm
	// begin inline asm
	atom.global.add.u32 %r134, [%rd512], 0;
	// end inline asm
	add.s32 	%r135, %r134, 1;
	// begin inline asm
	st.volatile.global.u32 [%rd512], %r135;
	// end inline asm
	// begin inline asm
	atom.global.add.u32 %r136, [%rd512], 0;
	// end inline asm
	add.s32 	%r137, %r136, 1;
	// begin inline asm
	st.volatile.global.u32 [%rd512], %r137;
	// end inline asm
	// begin inline asm
	atom.global.add.u32 %r138, [%rd512], 0;
	// end inline asm
	add.s32 	%r139, %r138, 1;
	// begin inline asm
	st.volatile.global.u32 [%rd512], %r139;
	// end inline asm
	// begin inline asm
	atom.global.add.u32 %r140, [%rd512], 0;
	// end inline asm
	add.s32 	%r141, %r140, 1;
	// begin inline asm
	st.volatile.global.u32 [%rd512], %r141;
	// end inline asm
	// begin inline asm
	atom.global.add.u32 %r142, [%rd512], 0;
	// end inline asm
	add.s32 	%r143, %r142, 1;
	// begin inline asm
	st.volatile.global.u32 [%rd512], %r143;
	// end inline asm
	// begin inline asm
	atom.global.add.u32 %r144, [%rd512], 0;
	// end inline asm
	add.s32 	%r145, %r144, 1;
	// begin inline asm
	st.volatile.global.u32 [%rd512], %r145;
	// end inline asm
	// begin inline asm
	atom.global.add.u32 %r146, [%rd512], 0;
	// end inline asm
	add.s32 	%r147, %r146, 1;
	// begin inline asm
	st.volatile.global.u32 [%rd512], %r147;
	// end inline asm
	// begin inline asm
	atom.global.add.u32 %r148, [%rd512], 0;
	// end inline asm
	add.s32 	%r149, %r148, 1;
	// begin inline asm
	st.volatile.global.u32 [%rd512], %r149;
	// end inline asm
	// begin inline asm
	atom.global.add.u32 %r150, [%rd512], 0;
	// end inline asm
	add.s32 	%r151, %r150, 1;
	// begin inline asm
	st.volatile.global.u32 [%rd512], %r151;
	// end inline asm
	// begin inline asm
	atom.global.add.u32 %r152, [%rd512], 0;
	// end inline asm
	add.s32 	%r153, %r152, 1;
	// begin inline asm
	st.volatile.global.u32 [%rd512], %r153;
	// end inline asm
	// begin inline asm
	atom.global.add.u32 %r154, [%rd512], 0;
	// end inline asm
	add.s32 	%r155, %r154, 1;
	// begin inline asm
	st.volatile.global.u32 [%rd512], %r155;
	// end inline asm
	// begin inline asm
	atom.global.add.u32 %r156, [%rd512], 0;
	// end inline asm
	add.s32 	%r157, %r156, 1;
	// begin inline asm
	st.volatile.global.u32 [%rd512], %r157;
	// end inline asm
	// begin inline asm
	atom.global.add.u32 %r158, [%rd512], 0;
	// end inline asm
	add.s32 	%r159, %r158, 1;
	// begin inline asm
	st.volatile.global.u32 [%rd512], %r159;
	// end inline asm
	// begin inline asm
	atom.global.add.u32 %r160, [%rd512], 0;
	// end inline asm
	add.s32 	%r161, %r160, 1;
	// begin inline asm
	st.volatile.global.u32 [%rd512], %r161;
	// end inline asm
	// begin inline asm
	atom.global.add.u32 %r162, [%rd512], 0;
	// end inline asm
	add.s32 	%r163, %r162, 1;
	// begin inline asm
	st.volatile.global.u32 [%rd512], %r163;
	// end inline asm
	// begin inline asm
	atom.global.add.u32 %r164, [%rd512], 0;
	// end inline asm
	add.s32 	%r165, %r164, 1;
	// begin inline asm
	st.volatile.global.u32 [%rd512], %r165;
	// end inline asm
	// begin inline asm
	atom.global.add.u32 %r166, [%rd512], 0;
	// end inline asm
	add.s32 	%r167, %r166, 1;
	// begin inline asm
	st.volatile.global.u32 [%rd512], %r167;
	// end inline asm
	// begin inline asm
	atom.global.add.u32 %r168, [%rd512], 0;
	// end inline asm
	add.s32 	%r169, %r168, 1;
	// begin inline asm
	st.volatile.global.u32 [%rd512], %r169;
	// end inline asm
	// begin inline asm
	atom.global.add.u32 %r170, [%rd512], 0;
	// end inline asm
	add.s32 	%r171, %r170, 1;
	// begin inline asm
	st.volatile.global.u32 [%rd512], %r171;
	// end inline asm
	// begin inline asm
	atom.global.add.u32 %r172, [%rd512], 0;
	// end inline asm
	add.s32 	%r173, %r172, 1;
	// begin inline asm
	st.volatile.global.u32 [%rd512], %r173;
	// end inline asm
	// begin inline asm
	atom.global.add.u32 %r174, [%rd512], 0;
	// end inline asm
	add.s32 	%r175, %r174, 1;
	// begin inline asm
	st.volatile.global.u32 [%rd512], %r175;
	// end inline asm
	// begin inline asm
	atom.global.add.u32 %r176, [%rd512], 0;
	// end inline asm
	add.s32 	%r177, %r176, 1;
	// begin inline asm
	st.volatile.global.u32 [%rd512], %r177;
	// end inline asm
	// begin inline asm
	atom.global.add.u32 %r178, [%rd512], 0;
	// end inline asm
	add.s32 	%r179, %r178, 1;
	// begin inline asm
	st.volatile.global.u32 [%rd512], %r179;
	// end inline asm
	// begin inline asm
	atom.global.add.u32 %r180, [%rd512], 0;
	// end inline asm
	add.s32 	%r181, %r180, 1;
	// begin inline asm
	st.volatile.global.u32 [%rd512], %r181;
	// end inline asm
	// begin inline asm
	atom.global.add.u32 %r182, [%rd512], 0;
	// end inline asm
	add.s32 	%r183, %r182, 1;
	// begin inline asm
	st.volatile.global.u32 [%rd512], %r183;
	// end inline asm
	// begin inline asm
	atom.global.add.u32 %r184, [%rd512], 0;
	// end inline asm
	add.s32 	%r185, %r184, 1;
	// begin inline asm
	st.volatile.global.u32 [%rd512], %r185;
	// end inline asm
	// begin inline asm
	atom.global.add.u32 %r186, [%rd512], 0;
	// end inline asm
	add.s32 	%r187, %r186, 1;
	// begin inline asm
	st.volatile.global.u32 [%rd512], %r187;
	// end inline asm
	// begin inline asm
	atom.global.add.u32 %r188, [%rd512], 0;
	// end inline asm
	add.s32 	%r189, %r188, 1;
	// begin inline asm
	st.volatile.global.u32 [%rd512], %r189;
	// end inline asm
	// begin inline asm
	atom.global.add.u32 %r190, [%rd512], 0;
	// end inline asm
	add.s32 	%r191, %r190, 1;
	// begin inline asm
	st.volatile.global.u32 [%rd512], %r191;
	// end inline asm
	// begin inline asm
	atom.global.add.u32 %r192, [%rd512], 0;
	// end inline asm
	add.s32 	%r193, %r192, 1;
	// begin inline asm
	st.volatile.global.u32 [%rd512], %r193;
	// end inline asm
	// begin inline asm
	atom.global.add.u32 %r194, [%rd512], 0;
	// end inline asm
	add.s32 	%r195, %r194, 1;
	// begin inline asm
	st.volatile.global.u32 [%rd512], %r195;
	// end inline asm
	// begin inline asm
	atom.global.add.u32 %r196, [%rd512], 0;
	// end inline asm
	add.s32 	%r197, %r196, 1;
	// begin inline asm
	st.volatile.global.u32 [%rd512], %r197;
	// end inline asm
	// begin inline asm
	atom.global.add.u32 %r198, [%rd512], 0;
	// end inline asm
	add.s32 	%r199, %r198, 1;
	// begin inline asm
	st.volatile.global.u32 [%rd512], %r199;
	// end inline asm
	// begin inline asm
	atom.global.add.u32 %r200, [%rd512], 0;
	// end inline asm
	add.s32 	%r201, %r200, 1;
	// begin inline asm
	st.volatile.global.u32 [%rd512], %r201;
	// end inline asm
	// begin inline asm
	atom.global.add.u32 %r202, [%rd512], 0;
	// end inline asm
	add.s32 	%r203, %r202, 1;
	// begin inline asm
	st.volatile.global.u32 [%rd512], %r203;
	// end inline asm
	// begin inline asm
	atom.global.add.u32 %r204, [%rd512], 0;
	// end inline asm
	add.s32 	%r205, %r204, 1;
	// begin inline asm
	st.volatile.global.u32 [%rd512], %r205;
	// end inline asm
	// begin inline asm
	atom.global.add.u32 %r206, [%rd512], 0;
	// end inline asm
	add.s32 	%r207, %r206, 1;
	// begin inline asm
	st.volatile.global.u32 [%rd512], %r207;
	// end inline asm
	// begin inline asm
	atom.global.add.u32 %r208, [%rd512], 0;
	// end inline asm
	add.s32 	%r209, %r208, 1;
	// begin inline asm
	st.volatile.global.u32 [%rd512], %r209;
	// end inline asm
	// begin inline asm
	atom.global.add.u32 %r210, [%rd512], 0;
	// end inline asm
	add.s32 	%r211, %r210, 1;
	// begin inline asm
	st.volatile.global.u32 [%rd512], %r211;
	// end inline asm
	// begin inline asm
	atom.global.add.u32 %r212, [%rd512], 0;
	// end inline asm
	add.s32 	%r213, %r212, 1;
	// begin inline asm
	st.volatile.global.u32 [%rd512], %r213;
	// end inline asm
	// begin inline asm
	atom.global.add.u32 %r214, [%rd512], 0;
	// end inline asm
	add.s32 	%r215, %r214, 1;
	// begin inline asm
	st.volatile.global.u32 [%rd512], %r215;
	// end inline asm
	// begin inline asm
	atom.global.add.u32 %r216, [%rd512], 0;
	// end inline asm
	add.s32 	%r217, %r216, 1;
	// begin inline asm
	st.volatile.global.u32 [%rd512], %r217;
	// end inline asm
	// begin inline asm
	atom.global.add.u32 %r218, [%rd512], 0;
	// end inline asm
	add.s32 	%r219, %r218, 1;
	// begin inline asm
	st.volatile.global.u32 [%rd512], %r219;
	// end inline asm
	// begin inline asm
	atom.global.add.u32 %r220, [%rd512], 0;
	// end inline asm
	add.s32 	%r221, %r220, 1;
	// begin inline asm
	st.volatile.global.u32 [%rd512], %r221;
	// end inline asm
	// begin inline asm
	atom.global.add.u32 %r222, [%rd512], 0;
	// end inline asm
	add.s32 	%r223, %r222, 1;
	// begin inline asm
	st.volatile.global.u32 [%rd512], %r223;
	// end inline asm
	// begin inline asm
	atom.global.add.u32 %r224, [%rd512], 0;
	// end inline asm
	add.s32 	%r225, %r224, 1;
	// begin inline asm
	st.volatile.global.u32 [%rd512], %r225;
	// end inline asm
	// begin inline asm
	atom.global.add.u32 %r226, [%rd512], 0;
	// end inline asm
	add.s32 	%r227, %r226, 1;
	// begin inline asm
	st.volatile.global.u32 [%rd512], %r227;
	// end inline asm
	// begin inline asm
	atom.global.add.u32 %r228, [%rd512], 0;
	// end inline asm
	add.s32 	%r229, %r228, 1;
	// begin inline asm
	st.volatile.global.u32 [%rd512], %r229;
	// end inline asm
	// begin inline asm
	atom.global.add.u32 %r230, [%rd512], 0;
	// end inline asm
	add.s32 	%r231, %r230, 1;
	// begin inline asm
	st.volatile.global.u32 [%rd512], %r231;
	// end inline asm
	// begin inline asm
	atom.global.add.u32 %r232, [%rd512], 0;
	// end inline asm
	add.s32 	%r233, %r232, 1;
	// begin inline asm
	st.volatile.global.u32 [%rd512], %r233;
	// end inline asm
	// begin inline asm
	atom.global.add.u32 %r234, [%rd512], 0;
	// end inline asm
	add.s32 	%r235, %r234, 1;
	// begin inline asm
	st.volatile.global.u32 [%rd512], %r235;
	// end inline asm
	// begin inline asm
	atom.global.add.u32 %r236, [%rd512], 0;
	// end inline asm
	add.s32 	%r237, %r236, 1;
	// begin inline asm
	st.volatile.global.u32 [%rd512], %r237;
	// end inline asm
	// begin inline asm
	atom.global.add.u32 %r238, [%rd512], 0;
	// end inline asm
	add.s32 	%r239, %r238, 1;
	// begin inline asm
	st.volatile.global.u32 [%rd512], %r239;
	// end inline asm
	// begin inline asm
	atom.global.add.u32 %r240, [%rd512], 0;
	// end inline asm
	add.s32 	%r241, %r240, 1;
	// begin inline asm
	st.volatile.global.u32 [%rd512], %r241;
	// end inline asm
	// begin inline asm
	atom.global.add.u32 %r242, [%rd512], 0;
	// end inline asm
	add.s32 	%r243, %r242, 1;
	// begin inline asm
	st.volatile.global.u32 [%rd512], %r243;
	// end inline asm
	// begin inline asm
	atom.global.add.u32 %r244, [%rd512], 0;
	// end inline asm
	add.s32 	%r245, %r244, 1;
	// begin inline asm
	st.volatile.global.u32 [%rd512], %r245;
	// end inline asm
	// begin inline asm
	atom.global.add.u32 %r246, [%rd512], 0;
	// end inline asm
	add.s32 	%r247, %r246, 1;
	// begin inline asm
	st.volatile.global.u32 [%rd512], %r247;
	// end inline asm
	// begin inline asm
	atom.global.add.u32 %r248, [%rd512], 0;
	// end inline asm
	add.s32 	%r249, %r248, 1;
	// begin inline asm
	st.volatile.global.u32 [%rd512], %r249;
	// end inline asm
	// begin inline asm
	atom.global.add.u32 %r250, [%rd512], 0;
	// end inline asm
	add.s32 	%r251, %r250, 1;
	// begin inline asm
	st.volatile.global.u32 [%rd512], %r251;
	// end inline asm
	// begin inline asm
	atom.global.add.u32 %r252, [%rd512], 0;
	// end inline asm
	add.s32 	%r253, %r252, 1;
	// begin inline asm
	st.volatile.global.u32 [%rd512], %r253;
	// end inline asm
	// begin inline asm
	atom.global.add.u32 %r254, [%rd512], 0;
	// end inline asm
	add.s32 	%r255, %r254, 1;
	// begin inline asm
	st.volatile.global.u32 [%rd512], %r255;
	// end inline asm
	// begin inline asm
	atom.global.add.u32 %r256, [%rd512], 0;
	// end inline asm
	add.s32 	%r257, %r256, 1;
	// begin inline asm
	st.volatile.global.u32 [%rd512], %r257;
	// end inline asm
	// begin inline asm
	atom.global.add.u32 %r258, [%rd512], 0;
	// end inline asm
	add.s32 	%r259, %r258, 1;
	// begin inline asm
	st.volatile.global.u32 [%rd512], %r259;
	// end inline asm
	// begin inline asm
	atom.global.add.u32 %r260, [%rd512], 0;
	// end inline asm
	add.s32 	%r261, %r260, 1;
	// begin inline asm
	st.volatile.global.u32 [%rd512], %r261;
	// end inline asm
	// begin inline asm
	atom.global.add.u32 %r262, [%rd512], 0;
	// end inline asm
	add.s32 	%r263, %r262, 1;
	// begin inline asm
	st.volatile.global.u32 [%rd512], %r263;
	// end inline asm
	// begin inline asm
	atom.global.add.u32 %r264, [%rd512], 0;
	// end inline asm
	add.s32 	%r265, %r264, 1;
	// begin inline asm
	st.volatile.global.u32 [%rd512], %r265;
	// end inline asm
	// begin inline asm
	atom.global.add.u32 %r266, [%rd512], 0;
	// end inline asm
	add.s32 	%r267, %r266, 1;
	// begin inline asm
	st.volatile.global.u32 [%rd512], %r267;
	// end inline asm
	// begin inline asm
	atom.global.add.u32 %r268, [%rd512], 0;
	// end inline asm
	add.s32 	%r269, %r268, 1;
	// begin inline asm
	st.volatile.global.u32 [%rd512], %r269;
	// end inline asm
	// begin inline asm
	atom.global.add.u32 %r270, [%rd512], 0;
	// end inline asm
	add.s32 	%r271, %r270, 1;
	// begin inline asm
	st.volatile.global.u32 [%rd512], %r271;
	// end inline asm
	// begin inline asm
	atom.global.add.u32 %r272, [%rd512], 0;
	// end inline asm
	add.s32 	%r273, %r272, 1;
	// begin inline asm
	st.volatile.global.u32 [%rd512], %r273;
	// end inline asm
	// begin inline asm
	atom.global.add.u32 %r274, [%rd512], 0;
	// end inline asm
	add.s32 	%r275, %r274, 1;
	// begin inline asm
	st.volatile.global.u32 [%rd512], %r275;
	// end inline asm
	// begin inline asm
	atom.global.add.u32 %r276, [%rd512], 0;
	// end inline asm
	add.s32 	%r277, %r276, 1;
	// begin inline asm
	st.volatile.global.u32 [%rd512], %r277;
	// end inline asm
	// begin inline asm
	atom.global.add.u32 %r278, [%rd512], 0;
	// end inline asm
	add.s32 	%r279, %r278, 1;
	// begin inline asm
	st.volatile.global.u32 [%rd512], %r279;
	// end inline asm
	// begin inline asm
	atom.global.add.u32 %r280, [%rd512], 0;
	// end inline asm
	add.s32 	%r281, %r280, 1;
	// begin inline asm
	st.volatile.global.u32 [%rd512], %r281;
	// end inline asm
	// begin inline asm
	atom.global.add.u32 %r282, [%rd512], 0;
	// end inline asm
	add.s32 	%r283, %r282, 1;
	// begin inline asm
	st.volatile.global.u32 [%rd512], %r283;
	// end inline asm
	// begin inline asm
	atom.global.add.u32 %r284, [%rd512], 0;
	// end inline asm
	add.s32 	%r285, %r284, 1;
	// begin inline asm
	st.volatile.global.u32 [%rd512], %r285;
	// end inline asm
	// begin inline asm
	atom.global.add.u32 %r286, [%rd512], 0;
	// end inline asm
	add.s32 	%r287, %r286, 1;
	// begin inline asm
	st.volatile.global.u32 [%rd512], %r287;
	// end inline asm
	// begin inline asm
	atom.global.add.u32 %r288, [%rd512], 0;
	// end inline asm
	add.s32 	%r289, %r288, 1;
	// begin inline asm
	st.volatile.global.u32 [%rd512], %r289;
	// end inline asm
	// begin inline asm
	atom.global.add.u32 %r290, [%rd512], 0;
	// end inline asm
	add.s32 	%r291, %r290, 1;
	// begin inline asm
	st.volatile.global.u32 [%rd512], %r291;
	// end inline asm
	// begin inline asm
	atom.global.add.u32 %r292, [%rd512], 0;
	// end inline asm
	add.s32 	%r293, %r292, 1;
	// begin inline asm
	st.volatile.global.u32 [%rd512], %r293;
	// end inline asm
	// begin inline asm
	atom.global.add.u32 %r294, [%rd512], 0;
	// end inline asm
	add.s32 	%r295, %r294, 1;
	// begin inline asm
	st.volatile.global.u32 [%rd512], %r295;
	// end inline asm
	// begin inline asm
	atom.global.add.u32 %r296, [%rd512], 0;
	// end inline asm
	add.s32 	%r297, %r296, 1;
	// begin inline asm
	st.volatile.global.u32 [%rd512], %r297;
	// end inline asm
	// begin inline asm
	atom.global.add.u32 %r298, [%rd512], 0;
	// end inline asm
	add.s32 	%r299, %r298, 1;
	// begin inline asm
	st.volatile.global.u32 [%rd512], %r299;
	// end inline asm
	// begin inline asm
	atom.global.add.u32 %r300, [%rd512], 0;
	// end inline asm
	add.s32 	%r301, %r300, 1;
	// begin inline asm
	st.volatile.global.u32 [%rd512], %r301;
	// end inline asm
	// begin inline asm
	atom.global.add.u32 %r302, [%rd512], 0;
	// end inline asm
	add.s32 	%r303, %r302, 1;
	// begin inline asm
	st.volatile.global.u32 [%rd512], %r303;
	// end inline asm
	// begin inline asm
	atom.global.add.u32 %r304, [%rd512], 0;
	// end inline asm
	add.s32 	%r305, %r304, 1;
	// begin inline asm
	st.volatile.global.u32 [%rd512], %r305;
	// end inline asm
	// begin inline asm
	atom.global.add.u32 %r306, [%rd512], 0;
	// end inline asm
	add.s32 	%r307, %r306, 1;
	// begin inline asm
	st.volatile.global.u32 [%rd512], %r307;
	// end inline asm
	// begin inline asm
	atom.global.add.u32 %r308, [%rd512], 0;
	// end inline asm
	add.s32 	%r309, %r308, 1;
	// begin inline asm
	st.volatile.global.u32 [%rd512], %r309;
	// end inline asm
	// begin inline asm
	atom.global.add.u32 %r310, [%rd512], 0;
	// end inline asm
	add.s32 	%r311, %r310, 1;
	// begin inline asm
	st.volatile.global.u32 [%rd512], %r311;
	// end inline asm
	// begin inline asm
	atom.global.add.u32 %r312, [%rd512], 0;
	// end inline asm
	add.s32 	%r313, %r312, 1;
	// begin inline asm
	st.volatile.global.u32 [%rd512], %r313;
	// end inline asm
	// begin inline asm
	atom.global.add.u32 %r314, [%rd512], 0;
	// end inline asm
	add.s32 	%r315, %r314, 1;
	// begin inline asm
	st.volatile.global.u32 [%rd512], %r315;
	// end inline asm
	// begin inline asm
	atom.global.add.u32 %r316, [%rd512], 0;
	// end inline asm
	add.s32 	%r317, %r316, 1;
	// begin inline asm
	st.volatile.global.u32 [%rd512], %r317;
	// end inline asm
	// begin inline asm
	atom.global.add.u32 %r318, [%rd512], 0;
	// end inline asm
	add.s32 	%r319, %r318, 1;
	// begin inline asm
	st.volatile.global.u32 [%rd512], %r319;
	// end inline asm
	// begin inline asm
	atom.global.add.u32 %r320, [%rd512], 0;
	// end inline asm
	add.s32 	%r321, %r320, 1;
	// begin inline asm
	st.volatile.global.u32 [%rd512], %r321;
	// end inline asm
	// begin inline asm
	atom.global.add.u32 %r322, [%rd512], 0;
	// end inline asm
	add.s32 	%r323, %r322, 1;
	// begin inline asm
	st.volatile.global.u32 [%rd512], %r323;
	// end inline asm
	// begin inline asm
	atom.global.add.u32 %r324, [%rd512], 0;
	// end inline asm
	add.s32 	%r325, %r324, 1;
	// begin inline asm
	st.volatile.global.u32 [%rd512], %r325;
	// end inline asm
	// begin inline asm
	atom.global.add.u32 %r326, [%rd512], 0;
	// end inline asm
	add.s32 	%r327, %r326, 1;
	// begin inline asm
	st.volatile.global.u32 [%rd512], %r327;
	// end inline asm
	// begin inline asm
	atom.global.add.u32 %r328, [%rd512], 0;
	// end inline asm
	add.s32 	%r329, %r328, 1;
	// begin inline asm
	st.volatile.global.u32 [%rd512], %r329;
	// end inline asm
	// begin inline asm
	atom.global.add.u32 %r330, [%rd512], 0;
	// end inline asm
	add.s32 	%r331, %r330, 1;
	// begin inline asm
	st.volatile.global.u32 [%rd512], %r331;
	// end inline asm
	// begin inline asm
	atom.global.add.u32 %r332, [%rd512], 0;
	// end inline asm
	add.s32 	%r333, %r332, 1;
	// begin inline asm
	st.volatile.global.u32 [%rd512], %r333;
	// end inline asm
	// begin inline asm
	atom.global.add.u32 %r334, [%rd512], 0;
	// end inline asm
	add.s32 	%r335, %r334, 1;
	// begin inline asm
	st.volatile.global.u32 [%rd512], %r335;
	// end inline asm
	// begin inline asm
	atom.global.add.u32 %r336, [%rd512], 0;
	// end inline asm
	add.s32 	%r337, %r336, 1;
	// begin inline asm
	st.volatile.global.u32 [%rd512], %r337;
	// end inline asm
	// begin inline asm
	atom.global.add.u32 %r338, [%rd512], 0;
	// end inline asm
	add.s32 	%r339, %r338, 1;
	// begin inline asm
	st.volatile.global.u32 [%rd512], %r339;
	// end inline asm
	// begin inline asm
	atom.global.add.u32 %r340, [%rd512], 0;
	// end inline asm
	add.s32 	%r341, %r340, 1;
	// begin inline asm
	st.volatile.global.u32 [%rd512], %r341;
	// end inline asm
	// begin inline asm
	atom.global.add.u32 %r342, [%rd512], 0;
	// end inline asm
	add.s32 	%r343, %r342, 1;
	// begin inline asm
	st.volatile.global.u32 [%rd512], %r343;
	// end inline asm
	// begin inline asm
	atom.global.add.u32 %r344, [%rd512], 0;
	// end inline asm
	add.s32 	%r345, %r344, 1;
	// begin inline asm
	st.volatile.global.u32 [%rd512], %r345;
	// end inline asm
	// begin inline asm
	atom.global.add.u32 %r346, [%rd512], 0;
	// end inline asm
	add.s32 	%r347, %r346, 1;
	// begin inline asm
	st.volatile.global.u32 [%rd512], %r347;
	// end inline asm
	// begin inline asm
	atom.global.add.u32 %r348, [%rd512], 0;
	// end inline asm
	add.s32 	%r349, %r348, 1;
	// begin inline asm
	st.volatile.global.u32 [%rd512], %r349;
	// end inline asm
	// begin inline asm
	atom.global.add.u32 %r350, [%rd512], 0;
	// end inline asm
	add.s32 	%r351, %r350, 1;
	// begin inline asm
	st.volatile.global.u32 [%rd512], %r351;
	// end inline asm
	// begin inline asm
	atom.global.add.u32 %r352, [%rd512], 0;
	// end inline asm
	add.s32 	%r353, %r352, 1;
	// begin inline asm
	st.volatile.global.u32 [%rd512], %r353;
	// end inline asm
	// begin inline asm
	atom.global.add.u32 %r354, [%rd512], 0;
	// end inline asm
	add.s32 	%r355, %r354, 1;
	// begin inline asm
	st.volatile.global.u32 [%rd512], %r355;
	// end inline asm
	// begin inline asm
	atom.global.add.u32 %r356, [%rd512], 0;
	// end inline asm
	add.s32 	%r357, %r356, 1;
	// begin inline asm
	st.volatile.global.u32 [%rd512], %r357;
	// end inline asm
	// begin inline asm
	atom.global.add.u32 %r358, [%rd512], 0;
	// end inline asm
	add.s32 	%r359, %r358, 1;
	// begin inline asm
	st.volatile.global.u32 [%rd512], %r359;
	// end inline asm
	// begin inline asm
	atom.global.add.u32 %r360, [%rd512], 0;
	// end inline asm
	add.s32 	%r361, %r360, 1;
	// begin inline asm
	st.volatile.global.u32 [%rd512], %r361;
	// end inline asm
	// begin inline asm
	atom.global.add.u32 %r362, [%rd512], 0;
	// end inline asm
	add.s32 	%r363, %r362, 1;
	// begin inline asm
	st.volatile.global.u32 [%rd512], %r363;
	// end inline asm
	// begin inline asm
	atom.global.add.u32 %r364, [%rd512], 0;
	// end inline asm
	add.s32 	%r365, %r364, 1;
	// begin inline asm
	st.volatile.global.u32 [%rd512], %r365;
	// end inline asm
	// begin inline asm
	atom.global.add.u32 %r366, [%rd512], 0;
	// end inline asm
	add.s32 	%r367, %r366, 1;
	// begin inline asm
	st.volatile.global.u32 [%rd512], %r367;
	// end inline asm
	// begin inline asm
	atom.global.add.u32 %r368, [%rd512], 0;
	// end inline asm
	add.s32 	%r369, %r368, 1;
	// begin inline asm
	st.volatile.global.u32 [%rd512], %r369;
	// end inline asm
	// begin inline asm
	atom.global.add.u32 %r370, [%rd512], 0;
	// end inline asm
	add.s32 	%r371, %r370, 1;
	// begin inline asm
	st.volatile.global.u32 [%rd512], %r371;
	// end inline asm
	// begin inline asm
	atom.global.add.u32 %r372, [%rd512], 0;
	// end inline asm
	add.s32 	%r373, %r372, 1;
	// begin inline asm
	st.volatile.global.u32 [%rd512], %r373;
	// end inline asm
	// begin inline asm
	atom.global.add.u32 %r374, [%rd512], 0;
	// end inline asm
	add.s32 	%r375, %r374, 1;
	// begin inline asm
	st.volatile.global.u32 [%rd512], %r375;
	// end inline asm
	// begin inline asm
	atom.global.add.u32 %r376, [%rd512], 0;
	// end inline asm
	add.s32 	%r377, %r376, 1;
	// begin inline asm
	st.volatile.global.u32 [%rd512], %r377;
	// end inline asm
	// begin inline asm
	atom.global.add.u32 %r378, [%rd512], 0;
	// end inline asm
	add.s32 	%r379, %r378, 1;
	// begin inline asm
	st.volatile.global.u32 [%rd512], %r379;
	// end inline asm
	// begin inline asm
	atom.global.add.u32 %r380, [%rd512], 0;
	// end inline asm
	add.s32 	%r381, %r380, 1;
	// begin inline asm
	st.volatile.global.u32 [%rd512], %r381;
	// end inline asm
	// begin inline asm
	atom.global.add.u32 %r382, [%rd512], 0;
	// end inline asm
	add.s32 	%r383, %r382, 1;
	// begin inline asm
	st.volatile.global.u32 [%rd512], %r383;
	// end inline asm
	// begin inline asm
	atom.global.add.u32 %r384, [%rd512], 0;
	// end inline asm
	add.s32 	%r385, %r384, 1;
	// begin inline asm
	st.volatile.global.u32 [%rd512], %r385;
	// end inline asm
	// begin inline asm
	atom.global.add.u32 %r386, [%rd512], 0;
	// end inline asm
	add.s32 	%r387, %r386, 1;
	// begin inline asm
	st.volatile.global.u32 [%rd512], %r387;
	// end inline asm
	// begin inline asm
	atom.global.add.u32 %r388, [%rd512], 0;
	// end inline asm
	add.s32 	%r389, %r388, 1;
	// begin inline asm
	st.volatile.global.u32 [%rd512], %r389;
	// end inline asm
	// begin inline asm
	atom.global.add.u32 %r390, [%rd512], 0;
	// end inline asm
	add.s32 	%r391, %r390, 1;
	// begin inline asm
	st.volatile.global.u32 [%rd512], %r391;
	// end inline asm
	// begin inline asm
	atom.global.add.u32 %r392, [%rd512], 0;
	// end inline asm
	add.s32 	%r393, %r392, 1;
	// begin inline asm
	st.volatile.global.u32 [%rd512], %r393;
	// end inline asm
	// begin inline asm
	atom.global.add.u32 %r394, [%rd512], 0;
	// end inline asm
	add.s32 	%r395, %r394, 1;
	// begin inline asm
	st.volatile.global.u32 [%rd512], %r395;
	// end inline asm
	// begin inline asm
	atom.global.add.u32 %r396, [%rd512], 0;
	// end inline asm
	add.s32 	%r397, %r396, 1;
	// begin inline asm
	st.volatile.global.u32 [%rd512], %r397;
	// end inline asm
	// begin inline asm
	atom.global.add.u32 %r398, [%rd512], 0;
	// end inline asm
	add.s32 	%r399, %r398, 1;
	// begin inline asm
	st.volatile.global.u32 [%rd512], %r399;
	// end inline asm
	// begin inline asm
	atom.global.add.u32 %r400, [%rd512], 0;
	// end inline asm
	add.s32 	%r401, %r400, 1;
	// begin inline asm
	st.volatile.global.u32 [%rd512], %r401;
	// end inline asm
	// begin inline asm
	atom.global.add.u32 %r402, [%rd512], 0;
	// end inline asm
	add.s32 	%r403, %r402, 1;
	// begin inline asm
	st.volatile.global.u32 [%rd512], %r403;
	// end inline asm
	// begin inline asm
	atom.global.add.u32 %r404, [%rd512], 0;
	// end inline asm
	add.s32 	%r405, %r404, 1;
	// begin inline asm
	st.volatile.global.u32 [%rd512], %r405;
	// end inline asm
	// begin inline asm
	atom.global.add.u32 %r406, [%rd512], 0;
	// end inline asm
	add.s32 	%r407, %r406, 1;
	// begin inline asm
	st.volatile.global.u32 [%rd512], %r407;
	// end inline asm
	// begin inline asm
	atom.global.add.u32 %r408, [%rd512], 0;
	// end inline asm
	add.s32 	%r409, %r408, 1;
	// begin inline asm
	st.volatile.global.u32 [%rd512], %r409;
	// end inline asm
	// begin inline asm
	atom.global.add.u32 %r410, [%rd512], 0;
	// end inline asm
	add.s32 	%r411, %r410, 1;
	// begin inline asm
	st.volatile.global.u32 [%rd512], %r411;
	// end inline asm
	// begin inline asm
	atom.global.add.u32 %r412, [%rd512], 0;
	// end inline asm
	add.s32 	%r413, %r412, 1;
	// begin inline asm
	st.volatile.global.u32 [%rd512], %r413;
	// end inline asm
	// begin inline asm
	atom.global.add.u32 %r414, [%rd512], 0;
	// end inline asm
	add.s32 	%r415, %r414, 1;
	// begin inline asm
	st.volatile.global.u32 [%rd512], %r415;
	// end inline asm
	// begin inline asm
	atom.global.add.u32 %r416, [%rd512], 0;
	// end inline asm
	add.s32 	%r417, %r416, 1;
	// begin inline asm
	st.volatile.global.u32 [%rd512], %r417;
	// end inline asm
	// begin inline asm
	atom.global.add.u32 %r418, [%rd512], 0;
	// end inline asm
	add.s32 	%r419, %r418, 1;
	// begin inline asm
	st.volatile.global.u32 [%rd512], %r419;
	// end inline asm
	// begin inline asm
	atom.global.add.u32 %r420, [%rd512], 0;
	// end inline asm
	add.s32 	%r421, %r420, 1;
	// begin inline asm
	st.volatile.global.u32 [%rd512], %r421;
	// end inline asm
	// begin inline asm
	atom.global.add.u32 %r422, [%rd512], 0;
	// end inline asm
	add.s32 	%r423, %r422, 1;
	// begin inline asm
	st.volatile.global.u32 [%rd512], %r423;
	// end inline asm
	// begin inline asm
	atom.global.add.u32 %r424, [%rd512], 0;
	// end inline asm
	add.s32 	%r425, %r424, 1;
	// begin inline asm
	st.volatile.global.u32 [%rd512], %r425;
	// end inline asm
	// begin inline asm
	atom.global.add.u32 %r426, [%rd512], 0;
	// end inline asm
	add.s32 	%r427, %r426, 1;
	// begin inline asm
	st.volatile.global.u32 [%rd512], %r427;
	// end inline asm
	// begin inline asm
	atom.global.add.u32 %r428, [%rd512], 0;
	// end inline asm
	add.s32 	%r429, %r428, 1;
	// begin inline asm
	st.volatile.global.u32 [%rd512], %r429;
	// end inline asm
	// begin inline asm
	atom.global.add.u32 %r430, [%rd512], 0;
	// end inline asm
	add.s32 	%r431, %r430, 1;
	// begin inline asm
	st.volatile.global.u32 [%rd512], %r431;
	// end inline asm
	// begin inline asm
	atom.global.add.u32 %r432, [%rd512], 0;
	// end inline asm
	add.s32 	%r433, %r432, 1;
	// begin inline asm
	st.volatile.global.u32 [%rd512], %r433;
	// end inline asm
	// begin inline asm
	atom.global.add.u32 %r434, [%rd512], 0;
	// end inline asm
	add.s32 	%r435, %r434, 1;
	// begin inline asm
	st.volatile.global.u32 [%rd512], %r435;
	// end inline asm
	// begin inline asm
	atom.global.add.u32 %r436, [%rd512], 0;
	// end inline asm
	add.s32 	%r437, %r436, 1;
	// begin inline asm
	st.volatile.global.u32 [%rd512], %r437;
	// end inline asm
	// begin inline asm
	atom.global.add.u32 %r438, [%rd512], 0;
	// end inline asm
	add.s32 	%r439, %r438, 1;
	// begin inline asm
	st.volatile.global.u32 [%rd512], %r439;
	// end inline asm
	// begin inline asm
	atom.global.add.u32 %r440, [%rd512], 0;
	// end inline asm
	add.s32 	%r441, %r440, 1;
	// begin inline asm
	st.volatile.global.u32 [%rd512], %r441;
	// end inline asm
	// begin inline asm
	atom.global.add.u32 %r442, [%rd512], 0;
	// end inline asm
	add.s32 	%r443, %r442, 1;
	// begin inline asm
	st.volatile.global.u32 [%rd512], %r443;
	// end inline asm
	// begin inline asm
	atom.global.add.u32 %r444, [%rd512], 0;
	// end inline asm
	add.s32 	%r445, %r444, 1;
	// begin inline asm
	st.volatile.global.u32 [%rd512], %r445;
	// end inline asm
	// begin inline asm
	atom.global.add.u32 %r446, [%rd512], 0;
	// end inline asm
	add.s32 	%r447, %r446, 1;
	// begin inline asm
	st.volatile.global.u32 [%rd512], %r447;
	// end inline asm
	// begin inline asm
	atom.global.add.u32 %r448, [%rd512], 0;
	// end inline asm
	add.s32 	%r449, %r448, 1;
	// begin inline asm
	st.volatile.global.u32 [%rd512], %r449;
	// end inline asm
	// begin inline asm
	atom.global.add.u32 %r450, [%rd512], 0;
	// end inline asm
	add.s32 	%r451, %r450, 1;
	// begin inline asm
	st.volatile.global.u32 [%rd512], %r451;
	// end inline asm
	// begin inline asm
	atom.global.add.u32 %r452, [%rd512], 0;
	// end inline asm
	add.s32 	%r453, %r452, 1;
	// begin inline asm
	st.volatile.global.u32 [%rd512], %r453;
	// end inline asm
	// begin inline asm
	atom.global.add.u32 %r454, [%rd512], 0;
	// end inline asm
	add.s32 	%r455, %r454, 1;
	// begin inline asm
	st.volatile.global.u32 [%rd512], %r455;
	// end inline asm
	// begin inline asm
	atom.global.add.u32 %r456, [%rd512], 0;
	// end inline asm
	add.s32 	%r457, %r456, 1;
	// begin inline asm
	st.volatile.global.u32 [%rd512], %r457;
	// end inline asm
	// begin inline asm
	atom.global.add.u32 %r458, [%rd512], 0;
	// end inline asm
	add.s32 	%r459, %r458, 1;
	// begin inline asm
	st.volatile.global.u32 [%rd512], %r459;
	// end inline asm
	// begin inline asm
	atom.global.add.u32 %r460, [%rd512], 0;
	// end inline asm
	add.s32 	%r461, %r460, 1;
	// begin inline asm
	st.volatile.global.u32 [%rd512], %r461;
	// end inline asm
	// begin inline asm
	atom.global.add.u32 %r462, [%rd512], 0;
	// end inline asm
	add.s32 	%r463, %r462, 1;
	// begin inline asm
	st.volatile.global.u32 [%rd512], %r463;
	// end inline asm
	// begin inline asm
	atom.global.add.u32 %r464, [%rd512], 0;
	// end inline asm
	add.s32 	%r465, %r464, 1;
	// begin inline asm
	st.volatile.global.u32 [%rd512], %r465;
	// end inline asm
	// begin inline asm
	atom.global.add.u32 %r466, [%rd512], 0;
	// end inline asm
	add.s32 	%r467, %r466, 1;
	// begin inline asm
	st.volatile.global.u32 [%rd512], %r467;
	// end inline asm
	// begin inline asm
	atom.global.add.u32 %r468, [%rd512], 0;
	// end inline asm
	add.s32 	%r469, %r468, 1;
	// begin inline asm
	st.volatile.global.u32 [%rd512], %r469;
	// end inline asm
	// begin inline asm
	atom.global.add.u32 %r470, [%rd512], 0;
	// end inline asm
	add.s32 	%r471, %r470, 1;
	// begin inline asm
	st.volatile.global.u32 [%rd512], %r471;
	// end inline asm
	// begin inline asm
	atom.global.add.u32 %r472, [%rd512], 0;
	// end inline asm
	add.s32 	%r473, %r472, 1;
	// begin inline asm
	st.volatile.global.u32 [%rd512], %r473;
	// end inline asm
	// begin inline asm
	atom.global.add.u32 %r474, [%rd512], 0;
	// end inline asm
	add.s32 	%r475, %r474, 1;
	// begin inline asm
	st.volatile.global.u32 [%rd512], %r475;
	// end inline asm
	// begin inline asm
	atom.global.add.u32 %r476, [%rd512], 0;
	// end inline asm
	add.s32 	%r477, %r476, 1;
	// begin inline asm
	st.volatile.global.u32 [%rd512], %r477;
	// end inline asm
	// begin inline asm
	atom.global.add.u32 %r478, [%rd512], 0;
	// end inline asm
	add.s32 	%r479, %r478, 1;
	// begin inline asm
	st.volatile.global.u32 [%rd512], %r479;
	// end inline asm
	// begin inline asm
	atom.global.add.u32 %r480, [%rd512], 0;
	// end inline asm
	add.s32 	%r481, %r480, 1;
	// begin inline asm
	st.volatile.global.u32 [%rd512], %r481;
	// end inline asm
	// begin inline asm
	atom.global.add.u32 %r482, [%rd512], 0;
	// end inline asm
	add.s32 	%r483, %r482, 1;
	// begin inline asm
	st.volatile.global.u32 [%rd512], %r483;
	// end inline asm
	// begin inline asm
	atom.global.add.u32 %r484, [%rd512], 0;
	// end inline asm
	add.s32 	%r485, %r484, 1;
	// begin inline asm
	st.volatile.global.u32 [%rd512], %r485;
	// end inline asm
	// begin inline asm
	atom.global.add.u32 %r486, [%rd512], 0;
	// end inline asm
	add.s32 	%r487, %r486, 1;
	// begin inline asm
	st.volatile.global.u32 [%rd512], %r487;
	// end inline asm
	// begin inline asm
	atom.global.add.u32 %r488, [%rd512], 0;
	// end inline asm
	add.s32 	%r489, %r488, 1;
	// begin inline asm
	st.volatile.global.u32 [%rd512], %r489;
	// end inline asm
	// begin inline asm
	atom.global.add.u32 %r490, [%rd512], 0;
	// end inline asm
	add.s32 	%r491, %r490, 1;
	// begin inline asm
	st.volatile.global.u32 [%rd512], %r491;
	// end inline asm
	// begin inline asm
	atom.global.add.u32 %r492, [%rd512], 0;
	// end inline asm
	add.s32 	%r493, %r492, 1;
	// begin inline asm
	st.volatile.global.u32 [%rd512], %r493;
	// end inline asm
	// begin inline asm
	atom.global.add.u32 %r494, [%rd512], 0;
	// end inline asm
	add.s32 	%r495, %r494, 1;
	// begin inline asm
	st.volatile.global.u32 [%rd512], %r495;
	// end inline asm
	// begin inline asm
	atom.global.add.u32 %r496, [%rd512], 0;
	// end inline asm
	add.s32 	%r497, %r496, 1;
	// begin inline asm
	st.volatile.global.u32 [%rd512], %r497;
	// end inline asm
	// begin inline asm
	atom.global.add.u32 %r498, [%rd512], 0;
	// end inline asm
	add.s32 	%r499, %r498, 1;
	// begin inline asm
	st.volatile.global.u32 [%rd512], %r499;
	// end inline asm
	// begin inline asm
	atom.global.add.u32 %r500, [%rd512], 0;
	// end inline asm
	add.s32 	%r501, %r500, 1;
	// begin inline asm
	st.volatile.global.u32 [%rd512], %r501;
	// end inline asm
	// begin inline asm
	atom.global.add.u32 %r502, [%rd512], 0;
	// end inline asm
	add.s32 	%r503, %r502, 1;
	// begin inline asm
	st.volatile.global.u32 [%rd512], %r503;
	// end inline asm
	// begin inline asm
	atom.global.add.u32 %r504, [%rd512], 0;
	// end inline asm
	add.s32 	%r505, %r504, 1;
	// begin inline asm
	st.volatile.global.u32 [%rd512], %r505;
	// end inline asm
	// begin inline asm
	atom.global.add.u32 %r506, [%rd512], 0;
	// end inline asm
	add.s32 	%r507, %r506, 1;
	// begin inline asm
	st.volatile.global.u32 [%rd512], %r507;
	// end inline asm
	// begin inline asm
	atom.global.add.u32 %r508, [%rd512], 0;
	// end inline asm
	add.s32 	%r509, %r508, 1;
	// begin inline asm
	st.volatile.global.u32 [%rd512], %r509;
	// end inline asm
	// begin inline asm
	atom.global.add.u32 %r510, [%rd512], 0;
	// end inline asm
	add.s32 	%r511, %r510, 1;
	// begin inline asm
	st.volatile.global.u32 [%rd512], %r511;
	// end inline asm
	// begin inline asm
	atom.global.add.u32 %r512, [%rd512], 0;
	// end inline asm
	add.s32 	%r513, %r512, 1;
	// begin inline asm
	st.volatile.global.u32 [%rd512], %r513;
	// end inline asm
$L__BB92_2:
	ret;

}
	// .globl	_Z4testIL_Z15load_atomic_addPKjEL_Z17store_atomic_exchPjjELi256E14strided_accessILj1024ELj32EE11lower_lanesILj32EEEvv
.visible .entry _Z4testIL_Z15load_atomic_addPKjEL_Z17store_atomic_exchPjjELi256E14strided_accessILj1024ELj32EE11lower_lanesILj32EEEvv()
{
	.reg .pred 	%p<2>;
	.reg .b32 	%r<775>;
	.reg .b64 	%rd<517>;

	// begin inline asm
	mov.u32 %r1, %laneid;
	// end inline asm
	setp.gt.u32 	%p1, %r1, 31;
	@%p1 bra 	$L__BB93_2;
	mov.u32 	%r770, %ctaid.x;
	mov.u32 	%r771, %ntid.x;
	mov.u32 	%r772, %tid.x;
	mad.lo.s32 	%r773, %r770, %r771, %r772;
	shl.b32 	%r774, %r773, 7;
	cvt.u64.u32 	%rd513, %r774;
	and.b64  	%rd514, %rd513, 3968;
	mov.u64 	%rd515, buffer;
	cvta.global.u64 	%rd516, %rd515;
	add.s64 	%rd512, %rd516, %rd514;
	// begin inline asm
	atom.global.add.u32 %r2, [%rd512], 0;
	// end inline asm
	add.s32 	%r4, %r2, 1;
	// begin inline asm
	atom.global.exch.b32 %r3, [%rd512], %r4;
	// end inline asm
	// begin inline asm
	atom.global.add.u32 %r5, [%rd512], 0;
	// end inline asm
	add.s32 	%r7, %r5, 1;
	// begin inline asm
	atom.global.exch.b32 %r6, [%rd512], %r7;
	// end inline asm
	// begin inline asm
	atom.global.add.u32 %r8, [%rd512], 0;
	// end inline asm
	add.s32 	%r10, %r8, 1;
	// begin inline asm
	atom.global.exch.b32 %r9, [%rd512], %r10;
	// end inline asm
	// begin inline asm
	atom.global.add.u32 %r11, [%rd512], 0;
	// end inline asm
	add.s32 	%r13, %r11, 1;
	// begin inline asm
	atom.global.exch.b32 %r12, [%rd512], %r13;
	// end inline asm
	// begin inline asm
	atom.global.add.u32 %r14, [%rd512], 0;
	// end inline asm
	add.s32 	%r16, %r14, 1;
	// begin inline asm
	atom.global.exch.b32 %r15, [%rd512], %r16;
	// end inline asm
	// begin inline asm
	atom.global.add.u32 %r17, [%rd512], 0;
	// end inline asm
	add.s32 	%r19, %r17, 1;
	// begin inline asm
	atom.global.exch.b32 %r18, [%rd512], %r19;
	// end inline asm
	// begin inline asm
	atom.global.add.u32 %r20, [%rd512], 0;
	// end inline asm
	add.s32 	%r22, %r20, 1;
	// begin inline asm
	atom.global.exch.b32 %r21, [%rd512], %r22;
	// end inline asm
	// begin inline asm
	atom.global.add.u32 %r23, [%rd512], 0;
	// end inline asm
	add.s32 	%r25, %r23, 1;
	// begin inline asm
	atom.global.exch.b32 %r24, [%rd512], %r25;
	// end inline asm
	// begin inline asm
	atom.global.add.u32 %r26, [%rd512], 0;
	// end inline asm
	add.s32 	%r28, %r26, 1;
	// begin inline asm
	atom.global.exch.b32 %r27, [%rd512], %r28;
	// end inline asm
	// begin inline asm
	atom.global.add.u32 %r29, [%rd512], 0;
	// end inline asm
	add.s32 	%r31, %r29, 1;
	// begin inline asm
	atom.global.exch.b32 %r30, [%rd512], %r31;
	// end inline asm
	// begin inline asm
	atom.global.add.u32 %r32, [%rd512], 0;
	// end inline asm
	add.s32 	%r34, %r32, 1;
	// begin inline asm
	atom.global.exch.b32 %r33, [%rd512], %r34;
	// end inline asm
	// begin inline asm
	atom.global.add.u32 %r35, [%rd512], 0;
	// end inline asm
	add.s32 	%r37, %r35, 1;
	// begin inline asm
	atom.global.exch.b32 %r36, [%rd512], %r37;
	// end inline asm
	// begin inline asm
	atom.global.add.u32 %r38, [%rd512], 0;
	// end inline asm
	add.s32 	%r40, %r38, 1;
	// begin inline asm
	atom.global.exch.b32 %r39, [%rd512], %r40;
	// end inline asm
	// begin inline asm
	atom.global.add.u32 %r41, [%rd512], 0;
	// end inline asm
	add.s32 	%r43, %r41, 1;
	// begin inline asm
	atom.global.exch.b32 %r42, [%rd512], %r43;
	// end inline asm
	// begin inline asm
	atom.global.add.u32 %r44, [%rd512], 0;
	// end inline asm
	add.s32 	%r46, %r44, 1;
	// begin inline asm
	atom.global.exch.b32 %r45, [%rd512], %r46;
	// end inline asm
	// begin inline asm
	atom.global.add.u32 %r47, [%rd512], 0;
	// end inline asm
	add.s32 	%r49, %r47, 1;
	// begin inline asm
	atom.global.exch.b32 %r48, [%rd512], %r49;
	// end inline asm
	// begin inline asm
	atom.global.add.u32 %r50, [%rd512], 0;
	// end inline asm
	add.s32 	%r52, %r50, 1;
	// begin inline asm
	atom.global.exch.b32 %r51, [%rd512], %r52;
	// end inline asm
	// begin inline asm
	atom.global.add.u32 %r53, [%rd512], 0;
	// end inline asm
	add.s32 	%r55, %r53, 1;
	// begin inline asm
	atom.global.exch.b32 %r54, [%rd512], %r55;
	// end inline asm
	// begin inline asm
	atom.global.add.u32 %r56, [%rd512], 0;
	// end inline asm
	add.s32 	%r58, %r56, 1;
	// begin inline asm
	atom.global.exch.b32 %r57, [%rd512], %r58;
	// end inline asm
	// begin inline asm
	atom.global.add.u32 %r59, [%rd512], 0;
	// end inline asm
	add.s32 	%r61, %r59, 1;
	// begin inline asm
	atom.global.exch.b32 %r60, [%rd512], %r61;
	// end inline asm
	// begin inline asm
	atom.global.add.u32 %r62, [%rd512], 0;
	// end inline asm
	add.s32 	%r64, %r62, 1;
	// begin inline asm
	atom.global.exch.b32 %r63, [%rd512], %r64;
	// end inline asm
	// begin inline asm
	atom.global.add.u32 %r65, [%rd512], 0;
	// end inline asm
	add.s32 	%r67, %r65, 1;
	// begin inline asm
	atom.global.exch.b32 %r66, [%rd512], %r67;
	// end inline asm
	// begin inline asm
	atom.global.add.u32 %r68, [%rd512], 0;
	// end inline asm
	add.s32 	%r70, %r68, 1;
	// begin inline asm
	atom.global.exch.b32 %r69, [%rd512], %r70;
	// end inline asm
	// begin inline asm
	atom.global.add.u32 %r71, [%rd512], 0;
	// end inline asm
	add.s32 	%r73, %r71, 1;
	// begin inline asm
	atom.global.exch.b32 %r72, [%rd512], %r73;
	// end inline asm
	// begin inline asm
	atom.global.add.u32 %r74, [%rd512], 0;
	// end inline asm
	add.s32 	%r76, %r74, 1;
	// begin inline asm
	atom.global.exch.b32 %r75, [%rd512], %r76;
	// end inline asm
	// begin inline asm
	atom.global.add.u32 %r77, [%rd512], 0;
	// end inline asm
	add.s32 	%r79, %r77, 1;
	// begin inline asm
	atom.global.exch.b32 %r78, [%rd512], %r79;
	// end inline asm
	// begin inline asm
	atom.global.add.u32 %r80, [%rd512], 0;
	// end inline asm
	add.s32 	%r82, %r80, 1;
	// begin inline asm
	atom.global.exch.b32 %r81, [%rd512], %r82;
	// end inline asm
	// begin inline asm
	atom.global.add.u32 %r83, [%rd512], 0;
	// end inline asm
	add.s32 	%r85, %r83, 1;
	// begin inline asm
	atom.global.exch.b32 %r84, [%rd512], %r85;
	// end inline asm
	// begin inline asm
	atom.global.add.u32 %r86, [%rd512], 0;
	// end inline asm
	add.s32 	%r88, %r86, 1;
	// begin inline asm
	atom.global.exch.b32 %r87, [%rd512], %r88;
	// end inline asm
	// begin inline asm
	atom.global.add.u32 %r89, [%rd512], 0;
	// end inline asm
	add.s32 	%r91, %r89, 1;
	// begin inline asm
	atom.global.exch.b32 %r90, [%rd512], %r91;
	// end inline asm
	// begin inline asm
	atom.global.add.u32 %r92, [%rd512], 0;
	// end inline asm
	add.s32 	%r94, %r92, 1;
	// begin inline asm
	atom.global.exch.b32 %r93, [%rd512], %r94;
	// end inline asm
	// begin inline asm
	atom.global.add.u32 %r95, [%rd512], 0;
	// end inline asm
	add.s32 	%r97, %r95, 1;
	// begin inline asm
	atom.global.exch.b32 %r96, [%rd512], %r97;
	// end inline asm
	// begin inline asm
	atom.global.add.u32 %r98, [%rd512], 0;
	// end inline asm
	add.s32 	%r100, %r98, 1;
	// begin inline asm
	atom.global.exch.b32 %r99, [%rd512], %r100;
	// end inline asm
	// begin inline asm
	atom.global.add.u32 %r101, [%rd512], 0;
	// end inline asm
	add.s32 	%r103, %r101, 1;
	// begin inline asm
	atom.global.exch.b32 %r102, [%rd512], %r103;
	// end inline asm
	// begin inline asm
	atom.global.add.u32 %r104, [%rd512], 0;
	// end inline asm
	add.s32 	%r106, %r104, 1;
	// begin inline asm
	atom.global.exch.b32 %r105, [%rd512], %r106;
	// end inline asm
	// begin inline asm
	atom.global.add.u32 %r107, [%rd512], 0;
	// end inline asm
	add.s32 	%r109, %r107, 1;
	// begin inline asm
	atom.global.exch.b32 %r108, [%rd512], %r109;
	// end inline asm
	// begin inline asm
	atom.global.add.u32 %r110, [%rd512], 0;
	// end inline asm
	add.s32 	%r112, %r110, 1;
	// begin inline asm
	atom.global.exch.b32 %r111, [%rd512], %r112;
	// end inline asm
	// begin inline asm
	atom.global.add.u32 %r113, [%rd512], 0;
	// end inline asm
	add.s32 	%r115, %r113, 1;
	// begin inline asm
	atom.global.exch.b32 %r114, [%rd512], %r115;
	// end inline asm
	// begin inline asm
	atom.global.add.u32 %r116, [%rd512], 0;
	// end inline asm
	add.s32 	%r118, %r116, 1;
	// begin inline asm
	atom.global.exch.b32 %r117, [%rd512], %r118;
	// end inline asm
	// begin inline asm
	atom.global.add.u32 %r119, [%rd512], 0;
	// end inline asm
	add.s32 	%r121, %r119, 1;
	// begin inline asm
	atom.global.exch.b32 %r120, [%rd512], %r121;
	// end inline asm
	// begin inline asm
	atom.global.add.u32 %r122, [%rd512], 0;
	// end inline asm
	add.s32 	%r124, %r122, 1;
	// begin inline asm
	atom.global.exch.b32 %r123, [%rd512], %r124;
	// end inline asm
	// begin inline asm
	atom.global.add.u32 %r125, [%rd512], 0;
	// end inline asm
	add.s32 	%r127, %r125, 1;
	// begin inline asm
	atom.global.exch.b32 %r126, [%rd512], %r127;
	// end inline asm
	// begin inline asm
	atom.global.add.u32 %r128, [%rd512], 0;
	// end inline asm
	add.s32 	%r130, %r128, 1;
	// begin inline asm
	atom.global.exch.b32 %r129, [%rd512], %r130;
	// end inline asm
	// begin inline asm
	atom.global.add.u32 %r131, [%rd512], 0;
	// end inline asm
	add.s32 	%r133, %r131, 1;
	// begin inline asm
	atom.global.exch.b32 %r132, [%rd512], %r133;
	// end inline asm
	// begin inline asm
	atom.global.add.u32 %r134, [%rd512], 0;
	// end inline asm
	add.s32 	%r136, %r134, 1;
	// begin inline asm
	atom.global.exch.b32 %r135, [%rd512], %r136;
	// end inline asm
	// begin inline asm
	atom.global.add.u32 %r137, [%rd512], 0;
	// end inline asm
	add.s32 	%r139, %r137, 1;
	// begin inline asm
	atom.global.exch.b32 %r138, [%rd512], %r139;
	// end inline asm
	// begin inline asm
	atom.global.add.u32 %r140, [%rd512], 0;
	// end inline asm
	add.s32 	%r142, %r140, 1;
	// begin inline asm
	atom.global.exch.b32 %r141, [%rd512], %r142;
	// end inline asm
	// begin inline asm
	atom.global.add.u32 %r143, [%rd512], 0;
	// end inline asm
	add.s32 	%r145, %r143, 1;
	// begin inline asm
	atom.global.exch.b32 %r144, [%rd512], %r145;
	// end inline asm
	// begin inline asm
	atom.global.add.u32 %r146, [%rd512], 0;
	// end inline asm
	add.s32 	%r148, %r146, 1;
	// begin inline asm
	atom.global.exch.b32 %r147, [%rd512], %r148;
	// end inline asm
	// begin inline asm
	atom.global.add.u32 %r149, [%rd512], 0;
	// end inline asm
	add.s32 	%r151, %r149, 1;
	// begin inline asm
	atom.global.exch.b32 %r150, [%rd512], %r151;
	// end inline asm
	// begin inline asm
	atom.global.add.u32 %r152, [%rd512], 0;
	// end inline asm
	add.s32 	%r154, %r152, 1;
	// begin inline asm
	atom.global.exch.b32 %r153, [%rd512], %r154;
	// end inline asm
	// begin inline asm
	atom.global.add.u32 %r155, [%rd512], 0;
	// end inline asm
	add.s32 	%r157, %r155, 1;
	// begin inline asm
	atom.global.exch.b32 %r156, [%rd512], %r157;
	// end inline asm
	// begin inline asm
	atom.global.add.u32 %r158, [%rd512], 0;
	// end inline asm
	add.s32 	%r160, %r158, 1;
	// begin inline asm
	atom.global.exch.b32 %r159, [%rd512], %r160;
	// end inline asm
	// begin inline asm
	atom.global.add.u32 %r161, [%rd512], 0;
	// end inline asm
	add.s32 	%r163, %r161, 1;
	// begin inline asm
	atom.global.exch.b32 %r162, [%rd512], %r163;
	// end inline asm
	// begin inline asm
	atom.global.add.u32 %r164, [%rd512], 0;
	// end inline asm
	add.s32 	%r166, %r164, 1;
	// begin inline asm
	atom.global.exch.b32 %r165, [%rd512], %r166;
	// end inline asm
	// begin inline asm
	atom.global.add.u32 %r167, [%rd512], 0;
	// end inline asm
	add.s32 	%r169, %r167, 1;
	// begin inline asm
	atom.global.exch.b32 %r168, [%rd512], %r169;
	// end inline asm
	// begin inline asm
	atom.global.add.u32 %r170, [%rd512], 0;
	// end inline asm
	add.s32 	%r172, %r170, 1;
	// begin inline asm
	atom.global.exch.b32 %r171, [%rd512], %r172;
	// end inline asm
	// begin inline asm
	atom.global.add.u32 %r173, [%rd512], 0;
	// end inline asm
	add.s32 	%r175, %r173, 1;
	// begin inline asm
	atom.global.exch.b32 %r174, [%rd512], %r175;
	// end inline asm
	// begin inline asm
	atom.global.add.u32 %r176, [%rd512], 0;
	// end inline asm
	add.s32 	%r178, %r176, 1;
	// begin inline asm
	atom.global.exch.b32 %r177, [%rd512], %r178;
	// end inline asm
	// begin inline asm
	atom.global.add.u32 %r179, [%rd512], 0;
	// end inline asm
	add.s32 	%r181, %r179, 1;
	// begin inline asm
	atom.global.exch.b32 %r180, [%rd512], %r181;
	// end inline asm
	// begin inline asm
	atom.global.add.u32 %r182, [%rd512], 0;
	// end inline asm
	add.s32 	%r184, %r182, 1;
	// begin inline asm
	atom.global.exch.b32 %r183, [%rd512], %r184;
	// end inline asm
	// begin inline asm
	atom.global.add.u32 %r185, [%rd512], 0;
	// end inline asm
	add.s32 	%r187, %r185, 1;
	// begin inline asm
	atom.global.exch.b32 %r186, [%rd512], %r187;
	// end inline asm
	// begin inline asm
	atom.global.add.u32 %r188, [%rd512], 0;
	// end inline asm
	add.s32 	%r190, %r188, 1;
	// begin inline asm
	atom.global.exch.b32 %r189, [%rd512], %r190;
	// end inline asm
	// begin inline asm
	atom.global.add.u32 %r191, [%rd512], 0;
	// end inline asm
	add.s32 	%r193, %r191, 1;
	// begin inline asm
	atom.global.exch.b32 %r192, [%rd512], %r193;
	// end inline asm
	// begin inline asm
	atom.global.add.u32 %r194, [%rd512], 0;
	// end inline asm
	add.s32 	%r196, %r194, 1;
	// begin inline asm
	atom.global.exch.b32 %r195, [%rd512], %r196;
	// end inline asm
	// begin inline asm
	atom.global.add.u32 %r197, [%rd512], 0;
	// end inline asm
	add.s32 	%r199, %r197, 1;
	// begin inline asm
	atom.global.exch.b32 %r198, [%rd512], %r199;
	// end inline asm
	// begin inline asm
	atom.global.add.u32 %r200, [%rd512], 0;
	// end inline asm
	add.s32 	%r202, %r200, 1;
	// begin inline asm
	atom.global.exch.b32 %r201, [%rd512], %r202;
	// end inline asm
	// begin inline asm
	atom.global.add.u32 %r203, [%rd512], 0;
	// end inline asm
	add.s32 	%r205, %r203, 1;
	// begin inline asm
	atom.global.exch.b32 %r204, [%rd512], %r205;
	// end inline asm
	// begin inline asm
	atom.global.add.u32 %r206, [%rd512], 0;
	// end inline asm
	add.s32 	%r208, %r206, 1;
	// begin inline asm
	atom.global.exch.b32 %r207, [%rd512], %r208;
	// end inline asm
	// begin inline asm
	atom.global.add.u32 %r209, [%rd512], 0;
	// end inline asm
	add.s32 	%r211, %r209, 1;
	// begin inline asm
	atom.global.exch.b32 %r210, [%rd512], %r211;
	// end inline asm
	// begin inline asm
	atom.global.add.u32 %r212, [%rd512], 0;
	// end inline asm
	add.s32 	%r214, %r212, 1;
	// begin inline asm
	atom.global.exch.b32 %r213, [%rd512], %r214;
	// end inline asm
	// begin inline asm
	atom.global.add.u32 %r215, [%rd512], 0;
	// end inline asm
	add.s32 	%r217, %r215, 1;
	// begin inline asm
	atom.global.exch.b32 %r216, [%rd512], %r217;
	// end inline asm
	// begin inline asm
	atom.global.add.u32 %r218, [%rd512], 0;
	// end inline asm
	add.s32 	%r220, %r218, 1;
	// begin inline asm
	atom.global.exch.b32 %r219, [%rd512], %r220;
	// end inline asm
	// begin inline asm
	atom.global.add.u32 %r221, [%rd512], 0;
	// end inline asm
	add.s32 	%r223, %r221, 1;
	// begin inline asm
	atom.global.exch.b32 %r222, [%rd512], %r223;
	// end inline asm
	// begin inline asm
	atom.global.add.u32 %r224, [%rd512], 0;
	// end inline asm
	add.s32 	%r226, %r224, 1;
	// begin inline asm
	atom.global.exch.b32 %r225, [%rd512], %r226;
	// end inline asm
	// begin inline asm
	atom.global.add.u32 %r227, [%rd512], 0;
	// end inline asm
	add.s32 	%r229, %r227, 1;
	// begin inline asm
	atom.global.exch.b32 %r228, [%rd512], %r229;
	// end inline asm
	// begin inline asm
	atom.global.add.u32 %r230, [%rd512], 0;
	// end inline asm
	add.s32 	%r232, %r230, 1;
	// begin inline asm
	atom.global.exch.b32 %r231, [%rd512], %r232;
	// end inline asm
	// begin inline asm
	atom.global.add.u32 %r233, [%rd512], 0;
	// end inline asm
	add.s32 	%r235, %r233, 1;
	// begin inline asm
	atom.global.exch.b32 %r234, [%rd512], %r235;
	// end inline asm
	// begin inline asm
	atom.global.add.u32 %r236, [%rd512], 0;
	// end inline asm
	add.s32 	%r238, %r236, 1;
	// begin inline asm
	atom.global.exch.b32 %r237, [%rd512], %r238;
	// end inline asm
	// begin inline asm
	atom.global.add.u32 %r239, [%rd512], 0;
	// end inline asm
	add.s32 	%r241, %r239, 1;
	// begin inline asm
	atom.global.exch.b32 %r240, [%rd512], %r241;
	// end inline asm
	// begin inline asm
	atom.global.add.u32 %r242, [%rd512], 0;
	// end inline asm
	add.s32 	%r244, %r242, 1;
	// begin inline asm
	atom.global.exch.b32 %r243, [%rd512], %r244;
	// end inline asm
	// begin inline asm
	atom.global.add.u32 %r245, [%rd512], 0;
	// end inline asm
	add.s32 	%r247, %r245, 1;
	// begin inline asm
	atom.global.exch.b32 %r246, [%rd512], %r247;
	// end inline asm
	// begin inline asm
	atom.global.add.u32 %r248, [%rd512], 0;
	// end inline asm
	add.s32 	%r250, %r248, 1;
	// begin inline asm
	atom.global.exch.b32 %r249, [%rd512], %r250;
	// end inline asm
	// begin inline asm
	atom.global.add.u32 %r251, [%rd512], 0;
	// end inline asm
	add.s32 	%r253, %r251, 1;
	// begin inline asm
	atom.global.exch.b32 %r252, [%rd512], %r253;
	// end inline asm
	// begin inline asm
	atom.global.add.u32 %r254, [%rd512], 0;
	// end inline asm
	add.s32 	%r256, %r254, 1;
	// begin inline asm
	atom.global.exch.b32 %r255, [%rd512], %r256;
	// end inline asm
	// begin inline asm
	atom.global.add.u32 %r257, [%rd512], 0;
	// end inline asm
	add.s32 	%r259, %r257, 1;
	// begin inline asm
	atom.global.exch.b32 %r258, [%rd512], %r259;
	// end inline asm
	// begin inline asm
	atom.global.add.u32 %r260, [%rd512], 0;
	// end inline asm
	add.s32 	%r262, %r260, 1;
	// begin inline asm
	atom.global.exch.b32 %r261, [%rd512], %r262;
	// end inline asm
	// begin inline asm
	atom.global.add.u32 %r263, [%rd512], 0;
	// end inline asm
	add.s32 	%r265, %r263, 1;
	// begin inline asm
	atom.global.exch.b32 %r264, [%rd512], %r265;
	// end inline asm
	// begin inline asm
	atom.global.add.u32 %r266, [%rd512], 0;
	// end inline asm
	add.s32 	%r268, %r266, 1;
	// begin inline asm
	atom.global.exch.b32 %r267, [%rd512], %r268;
	// end inline asm
	// begin inline asm
	atom.global.add.u32 %r269, [%rd512], 0;
	// end inline asm
	add.s32 	%r271, %r269, 1;
	// begin inline asm
	atom.global.exch.b32 %r270, [%rd512], %r271;
	// end inline asm
	// begin inline asm
	atom.global.add.u32 %r272, [%rd512], 0;
	// end inline asm
	add.s32 	%r274, %r272, 1;
	// begin inline asm
	atom.global.exch.b32 %r273, [%rd512], %r274;
	// end inline asm
	// begin inline asm
	atom.global.add.u32 %r275, [%rd512], 0;
	// end inline asm
	add.s32 	%r277, %r275, 1;
	// begin inline asm
	atom.global.exch.b32 %r276, [%rd512], %r277;
	// end inline asm
	// begin inline asm
	atom.global.add.u32 %r278, [%rd512], 0;
	// end inline asm
	add.s32 	%r280, %r278, 1;
	// begin inline asm
	atom.global.exch.b32 %r279, [%rd512], %r280;
	// end inline asm
	// begin inline asm
	atom.global.add.u32 %r281, [%rd512], 0;
	// end inline asm
	add.s32 	%r283, %r281, 1;
	// begin inline asm
	atom.global.exch.b32 %r282, [%rd512], %r283;
	// end inline asm
	// begin inline asm
	atom.global.add.u32 %r284, [%rd512], 0;
	// end inline asm
	add.s32 	%r286, %r284, 1;
	// begin inline asm
	atom.global.exch.b32 %r285, [%rd512], %r286;
	// end inline asm
	// begin inline asm
	atom.global.add.u32 %r287, [%rd512], 0;
	// end inline asm
	add.s32 	%r289, %r287, 1;
	// begin inline asm
	atom.global.exch.b32 %r288, [%rd512], %r289;
	// end inline asm
	// begin inline asm
	atom.global.add.u32 %r290, [%rd512], 0;
	// end inline asm
	add.s32 	%r292, %r290, 1;
	// begin inline asm
	atom.global.exch.b32 %r291, [%rd512], %r292;
	// end inline asm
	// begin inline asm
	atom.global.add.u32 %r293, [%rd512], 0;
	// end inline asm
	add.s32 	%r295, %r293, 1;
	// begin inline asm
	atom.global.exch.b32 %r294, [%rd512], %r295;
	// end inline asm
	// begin inline asm
	atom.global.add.u32 %r296, [%rd512], 0;
	// end inline asm
	add.s32 	%r298, %r296, 1;
	// begin inline asm
	atom.global.exch.b32 %r297, [%rd512], %r298;
	// end inline asm
	// begin inline asm
	atom.global.add.u32 %r299, [%rd512], 0;
	// end inline asm
	add.s32 	%r301, %r299, 1;
	// begin inline asm
	atom.global.exch.b32 %r300, [%rd512], %r301;
	// end inline asm
	// begin inline asm
	atom.global.add.u32 %r302, [%rd512], 0;
	// end inline asm
	add.s32 	%r304, %r302, 1;
	// begin inline asm
	atom.global.exch.b32 %r303, [%rd512], %r304;
	// end inline asm
	// begin inline asm
	atom.global.add.u32 %r305, [%rd512], 0;
	// end inline asm
	add.s32 	%r307, %r305, 1;
	// begin inline asm
	atom.global.exch.b32 %r306, [%rd512], %r307;
	// end inline asm
	// begin inline asm
	atom.global.add.u32 %r308, [%rd512], 0;
	// end inline asm
	add.s32 	%r310, %r308, 1;
	// begin inline asm
	atom.global.exch.b32 %r309, [%rd512], %r310;
	// end inline asm
	// begin inline asm
	atom.global.add.u32 %r311, [%rd512], 0;
	// end inline asm
	add.s32 	%r313, %r311, 1;
	// begin inline asm
	atom.global.exch.b32 %r312, [%rd512], %r313;
	// end inline asm
	// begin inline asm
	atom.global.add.u32 %r314, [%rd512], 0;
	// end inline asm
	add.s32 	%r316, %r314, 1;
	// begin inline asm
	atom.global.exch.b32 %r315, [%rd512], %r316;
	// end inline asm
	// begin inline asm
	atom.global.add.u32 %r317, [%rd512], 0;
	// end inline asm
	add.s32 	%r319, %r317, 1;
	// begin inline asm
	atom.global.exch.b32 %r318, [%rd512], %r319;
	// end inline asm
	// begin inline asm
	atom.global.add.u32 %r320, [%rd512], 0;
	// end inline asm
	add.s32 	%r322, %r320, 1;
	// begin inline asm
	atom.global.exch.b32 %r321, [%rd512], %r322;
	// end inline asm
	// begin inline asm
	atom.global.add.u32 %r323, [%rd512], 0;
	// end inline asm
	add.s32 	%r325, %r323, 1;
	// begin inline asm
	atom.global.exch.b32 %r324, [%rd512], %r325;
	// end inline asm
	// begin inline asm
	atom.global.add.u32 %r326, [%rd512], 0;
	// end inline asm
	add.s32 	%r328, %r326, 1;
	// begin inline asm
	atom.global.exch.b32 %r327, [%rd512], %r328;
	// end inline asm
	// begin inline asm
	atom.global.add.u32 %r329, [%rd512], 0;
	// end inline asm
	add.s32 	%r331, %r329, 1;
	// begin inline asm
	atom.global.exch.b32 %r330, [%rd512], %r331;
	// end inline asm
	// begin inline asm
	atom.global.add.u32 %r332, [%rd512], 0;
	// end inline asm
	add.s32 	%r334, %r332, 1;
	// begin inline asm
	atom.global.exch.b32 %r333, [%rd512], %r334;
	// end inline asm
	// begin inline asm
	atom.global.add.u32 %r335, [%rd512], 0;
	// end inline asm
	add.s32 	%r337, %r335, 1;
	// begin inline asm
	atom.global.exch.b32 %r336, [%rd512], %r337;
	// end inline asm
	// begin inline asm
	atom.global.add.u32 %r338, [%rd512], 0;
	// end inline asm
	add.s32 	%r340, %r338, 1;
	// begin inline asm
	atom.global.exch.b32 %r339, [%rd512], %r340;
	// end inline asm
	// begin inline asm
	atom.global.add.u32 %r341, [%rd512], 0;
	// end inline asm
	add.s32 	%r343, %r341, 1;
	// begin inline asm
	atom.global.exch.b32 %r342, [%rd512], %r343;
	// end inline asm
	// begin inline asm
	atom.global.add.u32 %r344, [%rd512], 0;
	// end inline asm
	add.s32 	%r346, %r344, 1;
	// begin inline asm
	atom.global.exch.b32 %r345, [%rd512], %r346;
	// end inline asm
	// begin inline asm
	atom.global.add.u32 %r347, [%rd512], 0;
	// end inline asm
	add.s32 	%r349, %r347, 1;
	// begin inline asm
	atom.global.exch.b32 %r348, [%rd512], %r349;
	// end inline asm
	// begin inline asm
	atom.global.add.u32 %r350, [%rd512], 0;
	// end inline asm
	add.s32 	%r352, %r350, 1;
	// begin inline asm
	atom.global.exch.b32 %r351, [%rd512], %r352;
	// end inline asm
	// begin inline asm
	atom.global.add.u32 %r353, [%rd512], 0;
	// end inline asm
	add.s32 	%r355, %r353, 1;
	// begin inline asm
	atom.global.exch.b32 %r354, [%rd512], %r355;
	// end inline asm
	// begin inline asm
	atom.global.add.u32 %r356, [%rd512], 0;
	// end inline asm
	add.s32 	%r358, %r356, 1;
	// begin inline asm
	atom.global.exch.b32 %r357, [%rd512], %r358;
	// end inline asm
	// begin inline asm
	atom.global.add.u32 %r359, [%rd512], 0;
	// end inline asm
	add.s32 	%r361, %r359, 1;
	// begin inline asm
	atom.global.exch.b32 %r360, [%rd512], %r361;
	// end inline asm
	// begin inline asm
	atom.global.add.u32 %r362, [%rd512], 0;
	// end inline asm
	add.s32 	%r364, %r362, 1;
	// begin inline asm
	atom.global.exch.b32 %r363, [%rd512], %r364;
	// end inline asm
	// begin inline asm
	atom.global.add.u32 %r365, [%rd512], 0;
	// end inline asm
	add.s32 	%r367, %r365, 1;
	// begin inline asm
	atom.global.exch.b32 %r366, [%rd512], %r367;
	// end inline asm
	// begin inline asm
	atom.global.add.u32 %r368, [%rd512], 0;
	// end inline asm
	add.s32 	%r370, %r368, 1;
	// begin inline asm
	atom.global.exch.b32 %r369, [%rd512], %r370;
	// end inline asm
	// begin inline asm
	atom.global.add.u32 %r371, [%rd512], 0;
	// end inline asm
	add.s32 	%r373, %r371, 1;
	// begin inline asm
	atom.global.exch.b32 %r372, [%rd512], %r373;
	// end inline asm
	// begin inline asm
	atom.global.add.u32 %r374, [%rd512], 0;
	// end inline asm
	add.s32 	%r376, %r374, 1;
	// begin inline asm
	atom.global.exch.b32 %r375, [%rd512], %r376;
	// end inline asm
	// begin inline asm
	atom.global.add.u32 %r377, [%rd512], 0;
	// end inline asm
	add.s32 	%r379, %r377, 1;
	// begin inline asm
	atom.global.exch.b32 %r378, [%rd512], %r379;
	// end inline asm
	// begin inline asm
	atom.global.add.u32 %r380, [%rd512], 0;
	// end inline asm
	add.s32 	%r382, %r380, 1;
	// begin inline asm
	atom.global.exch.b32 %r381, [%rd512], %r382;
	// end inline asm
	// begin inline asm
	atom.global.add.u32 %r383, [%rd512], 0;
	// end inline asm
	add.s32 	%r385, %r383, 1;
	// begin inline asm
	atom.global.exch.b32 %r384, [%rd512], %r385;
	// end inline asm
	// begin inline asm
	atom.global.add.u32 %r386, [%rd512], 0;
	// end inline asm
	add.s32 	%r388, %r386, 1;
	// begin inline asm
	atom.global.exch.b32 %r387, [%rd512], %r388;
	// end inline asm
	// begin inline asm
	atom.global.add.u32 %r389, [%rd512], 0;
	// end inline asm
	add.s32 	%r391, %r389, 1;
	// begin inline asm
	atom.global.exch.b32 %r390, [%rd512], %r391;
	// end inline asm
	// begin inline asm
	atom.global.add.u32 %r392, [%rd512], 0;
	// end inline asm
	add.s32 	%r394, %r392, 1;
	// begin inline asm
	atom.global.exch.b32 %r393, [%rd512], %r394;
	// end inline asm
	// begin inline asm
	atom.global.add.u32 %r395, [%rd512], 0;
	// end inline asm
	add.s32 	%r397, %r395, 1;
	// begin inline asm
	atom.global.exch.b32 %r396, [%rd512], %r397;
	// end inline asm
	// begin inline asm
	atom.global.add.u32 %r398, [%rd512], 0;
	// end inline asm
	add.s32 	%r400, %r398, 1;
	// begin inline asm
	atom.global.exch.b32 %r399, [%rd512], %r400;
	// end inline asm
	// begin inline asm
	atom.global.add.u32 %r401, [%rd512], 0;
	// end inline asm
	add.s32 	%r403, %r401, 1;
	// begin inline asm
	atom.global.exch.b32 %r402, [%rd512], %r403;
	// end inline asm
	// begin inline asm
	atom.global.add.u32 %r404, [%rd512], 0;
	// end inline asm
	add.s32 	%r406, %r404, 1;
	// begin inline asm
	atom.global.exch.b32 %r405, [%rd512], %r406;
	// end inline asm
	// begin inline asm
	atom.global.add.u32 %r407, [%rd512], 0;
	// end inline asm
	add.s32 	%r409, %r407, 1;
	// begin inline asm
	atom.global.exch.b32 %r408, [%rd512], %r409;
	// end inline asm
	// begin inline asm
	atom.global.add.u32 %r410, [%rd512], 0;
	// end inline asm
	add.s32 	%r412, %r410, 1;
	// begin inline asm
	atom.global.exch.b32 %r411, [%rd512], %r412;
	// end inline asm
	// begin inline asm
	atom.global.add.u32 %r413, [%rd512], 0;
	// end inline asm
	add.s32 	%r415, %r413, 1;
	// begin inline asm
	atom.global.exch.b32 %r414, [%rd512], %r415;
	// end inline asm
	// begin inline asm
	atom.global.add.u32 %r416, [%rd512], 0;
	// end inline asm
	add.s32 	%r418, %r416, 1;
	// begin inline asm
	atom.global.exch.b32 %r417, [%rd512], %r418;
	// end inline asm
	// begin inline asm
	atom.global.add.u32 %r419, [%rd512], 0;
	// end inline asm
	add.s32 	%r421, %r419, 1;
	// begin inline asm
	atom.global.exch.b32 %r420, [%rd512], %r421;
	// end inline asm
	// begin inline asm
	atom.global.add.u32 %r422, [%rd512], 0;
	// end inline asm
	add.s32 	%r424, %r422, 1;
	// begin inline asm
	atom.global.exch.b32 %r423, [%rd512], %r424;
	// end inline asm
	// begin inline asm
	atom.global.add.u32 %r425, [%rd512], 0;
	// end inline asm
	add.s32 	%r427, %r425, 1;
	// begin inline asm
	atom.global.exch.b32 %r426, [%rd512], %r427;
	// end inline asm
	// begin inline asm
	atom.global.add.u32 %r428, [%rd512], 0;
	// end inline asm
	add.s32 	%r430, %r428, 1;
	// begin inline asm
	atom.global.exch.b32 %r429, [%rd512], %r430;
	// end inline asm
	// begin inline asm
	atom.global.add.u32 %r431, [%rd512], 0;
	// end inline asm
	add.s32 	%r433, %r431, 1;
	// begin inline asm
	atom.global.exch.b32 %r432, [%rd512], %r433;
	// end inline asm
	// begin inline asm
	atom.global.add.u32 %r434, [%rd512], 0;
	// end inline asm
	add.s32 	%r436, %r434, 1;
	// begin inline asm
	atom.global.exch.b32 %r435, [%rd512], %r436;
	// end inline asm
	// begin inline asm
	atom.global.add.u32 %r437, [%rd512], 0;
	// end inline asm
	add.s32 	%r439, %r437, 1;
	// begin inline asm
	atom.global.exch.b32 %r438, [%rd512], %r439;
	// end inline asm
	// begin inline asm
	atom.global.add.u32 %r440, [%rd512], 0;
	// end inline asm
	add.s32 	%r442, %r440, 1;
	// begin inline asm
	atom.global.exch.b32 %r441, [%rd512], %r442;
	// end inline asm
	// begin inline asm
	atom.global.add.u32 %r443, [%rd512], 0;
	// end inline asm
	add.s32 	%r445, %r443, 1;
	// begin inline asm
	atom.global.exch.b32 %r444, [%rd512], %r445;
	// end inline asm
	// begin inline asm
	atom.global.add.u32 %r446, [%rd512], 0;
	// end inline asm
	add.s32 	%r448, %r446, 1;
	// begin inline asm
	atom.global.exch.b32 %r447, [%rd512], %r448;
	// end inline asm
	// begin inline asm
	atom.global.add.u32 %r449, [%rd512], 0;
	// end inline asm
	add.s32 	%r451, %r449, 1;
	// begin inline asm
	atom.global.exch.b32 %r450, [%rd512], %r451;
	// end inline asm
	// begin inline asm
	atom.global.add.u32 %r452, [%rd512], 0;
	// end inline asm
	add.s32 	%r454, %r452, 1;
	// begin inline asm
	atom.global.exch.b32 %r453, [%rd512], %r454;
	// end inline asm
	// begin inline asm
	atom.global.add.u32 %r455, [%rd512], 0;
	// end inline asm
	add.s32 	%r457, %r455, 1;
	// begin inline asm
	atom.global.exch.b32 %r456, [%rd512], %r457;
	// end inline asm
	// begin inline asm
	atom.global.add.u32 %r458, [%rd512], 0;
	// end inline asm
	add.s32 	%r460, %r458, 1;
	// begin inline asm
	atom.global.exch.b32 %r459, [%rd512], %r460;
	// end inline asm
	// begin inline asm
	atom.global.add.u32 %r461, [%rd512], 0;
	// end inline asm
	add.s32 	%r463, %r461, 1;
	// begin inline asm
	atom.global.exch.b32 %r462, [%rd512], %r463;
	// end inline asm
	// begin inline asm
	atom.global.add.u32 %r464, [%rd512], 0;
	// end inline asm
	add.s32 	%r466, %r464, 1;
	// begin inline asm
	atom.global.exch.b32 %r465, [%rd512], %r466;
	// end inline asm
	// begin inline asm
	atom.global.add.u32 %r467, [%rd512], 0;
	// end inline asm
	add.s32 	%r469, %r467, 1;
	// begin inline asm
	atom.global.exch.b32 %r468, [%rd512], %r469;
	// end inline asm
	// begin inline asm
	atom.global.add.u32 %r470, [%rd512], 0;
	// end inline asm
	add.s32 	%r472, %r470, 1;
	// begin inline asm
	atom.global.exch.b32 %r471, [%rd512], %r472;
	// end inline asm
	// begin inline asm
	atom.global.add.u32 %r473, [%rd512], 0;
	// end inline asm
	add.s32 	%r475, %r473, 1;
	// begin inline asm
	atom.global.exch.b32 %r474, [%rd512], %r475;
	// end inline asm
	// begin inline asm
	atom.global.add.u32 %r476, [%rd512], 0;
	// end inline asm
	add.s32 	%r478, %r476, 1;
	// begin inline asm
	atom.global.exch.b32 %r477, [%rd512], %r478;
	// end inline asm
	// begin inline asm
	atom.global.add.u32 %r479, [%rd512], 0;
	// end inline asm
	add.s32 	%r481, %r479, 1;
	// begin inline asm
	atom.global.exch.b32 %r480, [%rd512], %r481;
	// end inline asm
	// begin inline asm
	atom.global.add.u32 %r482, [%rd512], 0;
	// end inline asm
	add.s32 	%r484, %r482, 1;
	// begin inline asm
	atom.global.exch.b32 %r483, [%rd512], %r484;
	// end inline asm
	// begin inline asm
	atom.global.add.u32 %r485, [%rd512], 0;
	// end inline asm
	add.s32 	%r487, %r485, 1;
	// begin inline asm
	atom.global.exch.b32 %r486, [%rd512], %r487;
	// end inline asm
	// begin inline asm
	atom.global.add.u32 %r488, [%rd512], 0;
	// end inline asm
	add.s32 	%r490, %r488, 1;
	// begin inline asm
	atom.global.exch.b32 %r489, [%rd512], %r490;
	// end inline asm
	// begin inline asm
	atom.global.add.u32 %r491, [%rd512], 0;
	// end inline asm
	add.s32 	%r493, %r491, 1;
	// begin inline asm
	atom.global.exch.b32 %r492, [%rd512], %r493;
	// end inline asm
	// begin inline asm
	atom.global.add.u32 %r494, [%rd512], 0;
	// end inline asm
	add.s32 	%r496, %r494, 1;
	// begin inline asm
	atom.global.exch.b32 %r495, [%rd512], %r496;
	// end inline asm
	// begin inline asm
	atom.global.add.u32 %r497, [%rd512], 0;
	// end inline asm
	add.s32 	%r499, %r497, 1;
	// begin inline asm
	atom.global.exch.b32 %r498, [%rd512], %r499;
	// end inline asm
	// begin inline asm
	atom.global.add.u32 %r500, [%rd512], 0;
	// end inline asm
	add.s32 	%r502, %r500, 1;
	// begin inline asm
	atom.global.exch.b32 %r501, [%rd512], %r502;
	// end inline asm
	// begin inline asm
	atom.global.add.u32 %r503, [%rd512], 0;
	// end inline asm
	add.s32 	%r505, %r503, 1;
	// begin inline asm
	atom.global.exch.b32 %r504, [%rd512], %r505;
	// end inline asm
	// begin inline asm
	atom.global.add.u32 %r506, [%rd512], 0;
	// end inline asm
	add.s32 	%r508, %r506, 1;
	// begin inline asm
	atom.global.exch.b32 %r507, [%rd512], %r508;
	// end inline asm
	// begin inline asm
	atom.global.add.u32 %r509, [%rd512], 0;
	// end inline asm
	add.s32 	%r511, %r509, 1;
	// begin inline asm
	atom.global.exch.b32 %r510, [%rd512], %r511;
	// end inline asm
	// begin inline asm
	atom.global.add.u32 %r512, [%rd512], 0;
	// end inline asm
	add.s32 	%r514, %r512, 1;
	// begin inline asm
	atom.global.exch.b32 %r513, [%rd512], %r514;
	// end inline asm
	// begin inline asm
	atom.global.add.u32 %r515, [%rd512], 0;
	// end inline asm
	add.s32 	%r517, %r515, 1;
	// begin inline asm
	atom.global.exch.b32 %r516, [%rd512], %r517;
	// end inline asm
	// begin inline asm
	atom.global.add.u32 %r518, [%rd512], 0;
	// end inline asm
	add.s32 	%r520, %r518, 1;
	// begin inline asm
	atom.global.exch.b32 %r519, [%rd512], %r520;
	// end inline asm
	// begin inline asm
	atom.global.add.u32 %r521, [%rd512], 0;
	// end inline asm
	add.s32 	%r523, %r521, 1;
	// begin inline asm
	atom.global.exch.b32 %r522, [%rd512], %r523;
	// end inline asm
	// begin inline asm
	atom.global.add.u32 %r524, [%rd512], 0;
	// end inline asm
	add.s32 	%r526, %r524, 1;
	// begin inline asm
	atom.global.exch.b32 %r525, [%rd512], %r526;
	// end inline asm
	// begin inline asm
	atom.global.add.u32 %r527, [%rd512], 0;
	// end inline asm
	add.s32 	%r529, %r527, 1;
	// begin inline asm
	atom.global.exch.b32 %r528, [%rd512], %r529;
	// end inline asm
	// begin inline asm
	atom.global.add.u32 %r530, [%rd512], 0;
	// end inline asm
	add.s32 	%r532, %r530, 1;
	// begin inline asm
	atom.global.exch.b32 %r531, [%rd512], %r532;
	// end inline asm
	// begin inline asm
	atom.global.add.u32 %r533, [%rd512], 0;
	// end inline asm
	add.s32 	%r535, %r533, 1;
	// begin inline asm
	atom.global.exch.b32 %r534, [%rd512], %r535;
	// end inline asm
	// begin inline asm
	atom.global.add.u32 %r536, [%rd512], 0;
	// end inline asm
	add.s32 	%r538, %r536, 1;
	// begin inline asm
	atom.global.exch.b32 %r537, [%rd512], %r538;
	// end inline asm
	// begin inline asm
	atom.global.add.u32 %r539, [%rd512], 0;
	// end inline asm
	add.s32 	%r541, %r539, 1;
	// begin inline asm
	atom.global.exch.b32 %r540, [%rd512], %r541;
	// end inline asm
	// begin inline asm
	atom.global.add.u32 %r542, [%rd512], 0;
	// end inline asm
	add.s32 	%r544, %r542, 1;
	// begin inline asm
	atom.global.exch.b32 %r543, [%rd512], %r544;
	// end inline asm
	// begin inline asm
	atom.global.add.u32 %r545, [%rd512], 0;
	// end inline asm
	add.s32 	%r547, %r545, 1;
	// begin inline asm
	atom.global.exch.b32 %r546, [%rd512], %r547;
	// end inline asm
	// begin inline asm
	atom.global.add.u32 %r548, [%rd512], 0;
	// end inline asm
	add.s32 	%r550, %r548, 1;
	// begin inline asm
	atom.global.exch.b32 %r549, [%rd512], %r550;
	// end inline asm
	// begin inline asm
	atom.global.add.u32 %r551, [%rd512], 0;
	// end inline asm
	add.s32 	%r553, %r551, 1;
	// begin inline asm
	atom.global.exch.b32 %r552, [%rd512], %r553;
	// end inline asm
	// begin inline asm
	atom.global.add.u32 %r554, [%rd512], 0;
	// end inline asm
	add.s32 	%r556, %r554, 1;
	// begin inline asm
	atom.global.exch.b32 %r555, [%rd512], %r556;
	// end inline asm
	// begin inline asm
	atom.global.add.u32 %r557, [%rd512], 0;
	// end inline asm
	add.s32 	%r559, %r557, 1;
	// begin inline asm
	atom.global.exch.b32 %r558, [%rd512], %r559;
	// end inline asm
	// begin inline asm
	atom.global.add.u32 %r560, [%rd512], 0;
	// end inline asm
	add.s32 	%r562, %r560, 1;
	// begin inline asm
	atom.global.exch.b32 %r561, [%rd512], %r562;
	// end inline asm
	// begin inline asm
	atom.global.add.u32 %r563, [%rd512], 0;
	// end inline asm
	add.s32 	%r565, %r563, 1;
	// begin inline asm
	atom.global.exch.b32 %r564, [%rd512], %r565;
	// end inline asm
	// begin inline asm
	atom.global.add.u32 %r566, [%rd512], 0;
	// end inline asm
	add.s32 	%r568, %r566, 1;
	// begin inline asm
	atom.global.exch.b32 %r567, [%rd512], %r568;
	// end inline asm
	// begin inline asm
	atom.global.add.u32 %r569, [%rd512], 0;
	// end inline asm
	add.s32 	%r571, %r569, 1;
	// begin inline asm
	atom.global.exch.b32 %r570, [%rd512], %r571;
	// end inline asm
	// begin inline asm
	atom.global.add.u32 %r572, [%rd512], 0;
	// end inline asm
	add.s32 	%r574, %r572, 1;
	// begin inline asm
	atom.global.exch.b32 %r573, [%rd512], %r574;
	// end inline asm
	// begin inline asm
	atom.global.add.u32 %r575, [%rd512], 0;
	// end inline asm
	add.s32 	%r577, %r575, 1;
	// begin inline asm
	atom.global.exch.b32 %r576, [%rd512], %r577;
	// end inline asm
	// begin inline asm
	atom.global.add.u32 %r578, [%rd512], 0;
	// end inline asm
	add.s32 	%r580, %r578, 1;
	// begin inline asm
	atom.global.exch.b32 %r579, [%rd512], %r580;
	// end inline asm
	// begin inline asm
	atom.global.add.u32 %r581, [%rd512], 0;
	// end inline asm
	add.s32 	%r583, %r581, 1;
	// begin inline asm
	atom.global.exch.b32 %r582, [%rd512], %r583;
	// end inline asm
	// begin inline asm
	atom.global.add.u32 %r584, [%rd512], 0;
	// end inline asm
	add.s32 	%r586, %r584, 1;
	// begin inline asm
	atom.global.exch.b32 %r585, [%rd512], %r586;
	// end inline asm
	// begin inline asm
	atom.global.add.u32 %r587, [%rd512], 0;
	// end inline asm
	add.s32 	%r589, %r587, 1;
	// begin inline asm
	atom.global.exch.b32 %r588, [%rd512], %r589;
	// end inline asm
	// begin inline asm
	atom.global.add.u32 %r590, [%rd512], 0;
	// end inline asm
	add.s32 	%r592, %r590, 1;
	// begin inline asm
	atom.global.exch.b32 %r591, [%rd512], %r592;
	// end inline asm
	// begin inline asm
	atom.global.add.u32 %r593, [%rd512], 0;
	// end inline asm
	add.s32 	%r595, %r593, 1;
	// begin inline asm
	atom.global.exch.b32 %r594, [%rd512], %r595;
	// end inline asm
	// begin inline asm
	atom.global.add.u32 %r596, [%rd512], 0;
	// end inline asm
	add.s32 	%r598, %r596, 1;
	// begin inline asm
	atom.global.exch.b32 %r597, [%rd512], %r598;
	// end inline asm
	// begin inline asm
	atom.global.add.u32 %r599, [%rd512], 0;
	// end inline asm
	add.s32 	%r601, %r599, 1;
	// begin inline asm
	atom.global.exch.b32 %r600, [%rd512], %r601;
	// end inline asm
	// begin inline asm
	atom.global.add.u32 %r602, [%rd512], 0;
	// end inline asm
	add.s32 	%r604, %r602, 1;
	// begin inline asm
	atom.global.exch.b32 %r603, [%rd512], %r604;
	// end inline asm
	// begin inline asm
	atom.global.add.u32 %r605, [%rd512], 0;
	// end inline asm
	add.s32 	%r607, %r605, 1;
	// begin inline asm
	atom.global.exch.b32 %r606, [%rd512], %r607;
	// end inline asm
	// begin inline asm
	atom.global.add.u32 %r608, [%rd512], 0;
	// end inline asm
	add.s32 	%r610, %r608, 1;
	// begin inline asm
	atom.global.exch.b32 %r609, [%rd512], %r610;
	// end inline asm
	// begin inline asm
	atom.global.add.u32 %r611, [%rd512], 0;
	// end inline asm
	add.s32 	%r613, %r611, 1;
	// begin inline asm
	atom.global.exch.b32 %r612, [%rd512], %r613;
	// end inline asm
	// begin inline asm
	atom.global.add.u32 %r614, [%rd512], 0;
	// end inline asm
	add.s32 	%r616, %r614, 1;
	// begin inline asm
	atom.global.exch.b32 %r615, [%rd512], %r616;
	// end inline asm
	// begin inline asm
	atom.global.add.u32 %r617, [%rd512], 0;
	// end inline asm
	add.s32 	%r619, %r617, 1;
	// begin inline asm
	atom.global.exch.b32 %r618, [%rd512], %r619;
	// end inline asm
	// begin inline asm
	atom.global.add.u32 %r620, [%rd512], 0;
	// end inline asm
	add.s32 	%r622, %r620, 1;
	// begin inline asm
	atom.global.exch.b32 %r621, [%rd512], %r622;
	// end inline asm
	// begin inline asm
	atom.global.add.u32 %r623, [%rd512], 0;
	// end inline asm
	add.s32 	%r625, %r623, 1;
	// begin inline asm
	atom.global.exch.b32 %r624, [%rd512], %r625;
	// end inline asm
	// begin inline asm
	atom.global.add.u32 %r626, [%rd512], 0;
	// end inline asm
	add.s32 	%r628, %r626, 1;
	// begin inline asm
	atom.global.exch.b32 %r627, [%rd512], %r628;
	// end inline asm
	// begin inline asm
	atom.global.add.u32 %r629, [%rd512], 0;
	// end inline asm
	add.s32 	%r631, %r629, 1;
	// begin inline asm
	atom.global.exch.b32 %r630, [%rd512], %r631;
	// end inline asm
	// begin inline asm
	atom.global.add.u32 %r632, [%rd512], 0;
	// end inline asm
	add.s32 	%r634, %r632, 1;
	// begin inline asm
	atom.global.exch.b32 %r633, [%rd512], %r634;
	// end inline asm
	// begin inline asm
	atom.global.add.u32 %r635, [%rd512], 0;
	// end inline asm
	add.s32 	%r637, %r635, 1;
	// begin inline asm
	atom.global.exch.b32 %r636, [%rd512], %r637;
	// end inline asm
	// begin inline asm
	atom.global.add.u32 %r638, [%rd512], 0;
	// end inline asm
	add.s32 	%r640, %r638, 1;
	// begin inline asm
	atom.global.exch.b32 %r639, [%rd512], %r640;
	// end inline asm
	// begin inline asm
	atom.global.add.u32 %r641, [%rd512], 0;
	// end inline asm
	add.s32 	%r643, %r641, 1;
	// begin inline asm
	atom.global.exch.b32 %r642, [%rd512], %r643;
	// end inline asm
	// begin inline asm
	atom.global.add.u32 %r644, [%rd512], 0;
	// end inline asm
	add.s32 	%r646, %r644, 1;
	// begin inline asm
	atom.global.exch.b32 %r645, [%rd512], %r646;
	// end inline asm
	// begin inline asm
	atom.global.add.u32 %r647, [%rd512], 0;
	// end inline asm
	add.s32 	%r649, %r647, 1;
	// begin inline asm
	atom.global.exch.b32 %r648, [%rd512], %r649;
	// end inline asm
	// begin inline asm
	atom.global.add.u32 %r650, [%rd512], 0;
	// end inline asm
	add.s32 	%r652, %r650, 1;
	// begin inline asm
	atom.global.exch.b32 %r651, [%rd512], %r652;
	// end inline asm
	// begin inline asm
	atom.global.add.u32 %r653, [%rd512], 0;
	// end inline asm
	add.s32 	%r655, %r653, 1;
	// begin inline asm
	atom.global.exch.b32 %r654, [%rd512], %r655;
	// end inline asm
	// begin inline asm
	atom.global.add.u32 %r656, [%rd512], 0;
	// end inline asm
	add.s32 	%r658, %r656, 1;
	// begin inline asm
	atom.global.exch.b32 %r657, [%rd512], %r658;
	// end inline asm
	// begin inline asm
	atom.global.add.u32 %r659, [%rd512], 0;
	// end inline asm
	add.s32 	%r661, %r659, 1;
	// begin inline asm
	atom.global.exch.b32 %r660, [%rd512], %r661;
	// end inline asm
	// begin inline asm
	atom.global.add.u32 %r662, [%rd512], 0;
	// end inline asm
	add.s32 	%r664, %r662, 1;
	// begin inline asm
	atom.global.exch.b32 %r663, [%rd512], %r664;
	// end inline asm
	// begin inline asm
	atom.global.add.u32 %r665, [%rd512], 0;
	// end inline asm
	add.s32 	%r667, %r665, 1;
	// begin inline asm
	atom.global.exch.b32 %r666, [%rd512], %r667;
	// end inline asm
	// begin inline asm
	atom.global.add.u32 %r668, [%rd512], 0;
	// end inline asm
	add.s32 	%r670, %r668, 1;
	// begin inline asm
	atom.global.exch.b32 %r669, [%rd512], %r670;
	// end inline asm
	// begin inline asm
	atom.global.add.u32 %r671, [%rd512], 0;
	// end inline asm
	add.s32 	%r673, %r671, 1;
	// begin inline asm
	atom.global.exch.b32 %r672, [%rd512], %r673;
	// end inline asm
	// begin inline asm
	atom.global.add.u32 %r674, [%rd512], 0;
	// end inline asm
	add.s32 	%r676, %r674, 1;
	// begin inline asm
	atom.global.exch.b32 %r675, [%rd512], %r676;
	// end inline asm
	// begin inline asm
	atom.global.add.u32 %r677, [%rd512], 0;
	// end inline asm
	add.s32 	%r679, %r677, 1;
	// begin inline asm
	atom.global.exch.b32 %r678, [%rd512], %r679;
	// end inline asm
	// begin inline asm
	atom.global.add.u32 %r680, [%rd512], 0;
	// end inline asm
	add.s32 	%r682, %r680, 1;
	// begin inline asm
	atom.global.exch.b32 %r681, [%rd512], %r682;
	// end inline asm
	// begin inline asm
	atom.global.add.u32 %r683, [%rd512], 0;
	// end inline asm
	add.s32 	%r685, %r683, 1;
	// begin inline asm
	atom.global.exch.b32 %r684, [%rd512], %r685;
	// end inline asm
	// begin inline asm
	atom.global.add.u32 %r686, [%rd512], 0;
	// end inline asm
	add.s32 	%r688, %r686, 1;
	// begin inline asm
	atom.global.exch.b32 %r687, [%rd512], %r688;
	// end inline asm
	// begin inline asm
	atom.global.add.u32 %r689, [%rd512], 0;
	// end inline asm
	add.s32 	%r691, %r689, 1;
	// begin inline asm
	atom.global.exch.b32 %r690, [%rd512], %r691;
	// end inline asm
	// begin inline asm
	atom.global.add.u32 %r692, [%rd512], 0;
	// end inline asm
	add.s32 	%r694, %r692, 1;
	// begin inline asm
	atom.global.exch.b32 %r693, [%rd512], %r694;
	// end inline asm
	// begin inline asm
	atom.global.add.u32 %r695, [%rd512], 0;
	// end inline asm
	add.s32 	%r697, %r695, 1;
	// begin inline asm
	atom.global.exch.b32 %r696, [%rd512], %r697;
	// end inline asm
	// begin inline asm
	atom.global.add.u32 %r698, [%rd512], 0;
	// end inline asm
	add.s32 	%r700, %r698, 1;
	// begin inline asm
	atom.global.exch.b32 %r699, [%rd512], %r700;
	// end inline asm
	// begin inline asm
	atom.global.add.u32 %r701, [%rd512], 0;
	// end inline asm
	add.s32 	%r703, %r701, 1;
	// begin inline asm
	atom.global.exch.b32 %r702, [%rd512], %r703;
	// end inline asm
	// begin inline asm
	atom.global.add.u32 %r704, [%rd512], 0;
	// end inline asm
	add.s32 	%r706, %r704, 1;
	// begin inline asm
	atom.global.exch.b32 %r705, [%rd512], %r706;
	// end inline asm
	// begin inline asm
	atom.global.add.u32 %r707, [%rd512], 0;
	// end inline asm
	add.s32 	%r709, %r707, 1;
	// begin inline asm
	atom.global.exch.b32 %r708, [%rd512], %r709;
	// end inline asm
	// begin inline asm
	atom.global.add.u32 %r710, [%rd512], 0;
	// end inline asm
	add.s32 	%r712, %r710, 1;
	// begin inline asm
	atom.global.exch.b32 %r711, [%rd512], %r712;
	// end inline asm
	// begin inline asm
	atom.global.add.u32 %r713, [%rd512], 0;
	// end inline asm
	add.s32 	%r715, %r713, 1;
	// begin inline asm
	atom.global.exch.b32 %r714, [%rd512], %r715;
	// end inline asm
	// begin inline asm
	atom.global.add.u32 %r716, [%rd512], 0;
	// end inline asm
	add.s32 	%r718, %r716, 1;
	// begin inline asm
	atom.global.exch.b32 %r717, [%rd512], %r718;
	// end inline asm
	// begin inline asm
	atom.global.add.u32 %r719, [%rd512], 0;
	// end inline asm
	add.s32 	%r721, %r719, 1;
	// begin inline asm
	atom.global.exch.b32 %r720, [%rd512], %r721;
	// end inline asm
	// begin inline asm
	atom.global.add.u32 %r722, [%rd512], 0;
	// end inline asm
	add.s32 	%r724, %r722, 1;
	// begin inline asm
	atom.global.exch.b32 %r723, [%rd512], %r724;
	// end inline asm
	// begin inline asm
	atom.global.add.u32 %r725, [%rd512], 0;
	// end inline asm
	add.s32 	%r727, %r725, 1;
	// begin inline asm
	atom.global.exch.b32 %r726, [%rd512], %r727;
	// end inline asm
	// begin inline asm
	atom.global.add.u32 %r728, [%rd512], 0;
	// end inline asm
	add.s32 	%r730, %r728, 1;
	// begin inline asm
	atom.global.exch.b32 %r729, [%rd512], %r730;
	// end inline asm
	// begin inline asm
	atom.global.add.u32 %r731, [%rd512], 0;
	// end inline asm
	add.s32 	%r733, %r731, 1;
	// begin inline asm
	atom.global.exch.b32 %r732, [%rd512], %r733;
	// end inline asm
	// begin inline asm
	atom.global.add.u32 %r734, [%rd512], 0;
	// end inline asm
	add.s32 	%r736, %r734, 1;
	// begin inline asm
	atom.global.exch.b32 %r735, [%rd512], %r736;
	// end inline asm
	// begin inline asm
	atom.global.add.u32 %r737, [%rd512], 0;
	// end inline asm
	add.s32 	%r739, %r737, 1;
	// begin inline asm
	atom.global.exch.b32 %r738, [%rd512], %r739;
	// end inline asm
	// begin inline asm
	atom.global.add.u32 %r740, [%rd512], 0;
	// end inline asm
	add.s32 	%r742, %r740, 1;
	// begin inline asm
	atom.global.exch.b32 %r741, [%rd512], %r742;
	// end inline asm
	// begin inline asm
	atom.global.add.u32 %r743, [%rd512], 0;
	// end inline asm
	add.s32 	%r745, %r743, 1;
	// begin inline asm
	atom.global.exch.b32 %r744, [%rd512], %r745;
	// end inline asm
	// begin inline asm
	atom.global.add.u32 %r746, [%rd512], 0;
	// end inline asm
	add.s32 	%r748, %r746, 1;
	// begin inline asm
	atom.global.exch.b32 %r747, [%rd512], %r748;
	// end inline asm
	// begin inline asm
	atom.global.add.u32 %r749, [%rd512], 0;
	// end inline asm
	add.s32 	%r751, %r749, 1;
	// begin inline asm
	atom.global.exch.b32 %r750, [%rd512], %r751;
	// end inline asm
	// begin inline asm
	atom.global.add.u32 %r752, [%rd512], 0;
	// end inline asm
	add.s32 	%r754, %r752, 1;
	// begin inline asm
	atom.global.exch.b32 %r753, [%rd512], %r754;
	// end inline asm
	// begin inline asm
	atom.global.add.u32 %r755, [%rd512], 0;
	// end inline asm
	add.s32 	%r757, %r755, 1;
	// begin inline asm
	atom.global.exch.b32 %r756, [%rd512], %r757;
	// end inline asm
	// begin inline asm
	atom.global.add.u32 %r758, [%rd512], 0;
	// end inline asm
	add.s32 	%r760, %r758, 1;
	// begin inline asm
	atom.global.exch.b32 %r759, [%rd512], %r760;
	// end inline asm
	// begin inline asm
	atom.global.add.u32 %r761, [%rd512], 0;
	// end inline asm
	add.s32 	%r763, %r761, 1;
	// begin inline asm
	atom.global.exch.b32 %r762, [%rd512], %r763;
	// end inline asm
	// begin inline asm
	atom.global.add.u32 %r764, [%rd512], 0;
	// end inline asm
	add.s32 	%r766, %r764, 1;
	// begin inline asm
	atom.global.exch.b32 %r765, [%rd512], %r766;
	// end inline asm
	// begin inline asm
	atom.global.add.u32 %r767, [%rd512], 0;
	// end inline asm
	add.s32 	%r769, %r767, 1;
	// begin inline asm
	atom.global.exch.b32 %r768, [%rd512], %r769;
	// end inline asm
$L__BB93_2:
	ret;

}
	// .globl	_Z4testIL_Z12load_relaxedPKjEL_Z13store_relaxedPjjELi256E14strided_accessILj1024ELj32EE11lower_lanesILj32EEEvv
.visible .entry _Z4testIL_Z12load_relaxedPKjEL_Z13store_relaxedPjjELi256E14strided_accessILj1024ELj32EE11lower_lanesILj32EEEvv()
{
	.reg .pred 	%p<2>;
	.reg .b32 	%r<519>;
	.reg .b64 	%rd<517>;

	// begin inline asm
	mov.u32 %r1, %laneid;
	// end inline asm
	setp.gt.u32 	%p1, %r1, 31;
	@%p1 bra 	$L__BB94_2;
	mov.u32 	%r514, %ctaid.x;
	mov.u32 	%r515, %ntid.x;
	mov.u32 	%r516, %tid.x;
	mad.lo.s32 	%r517, %r514, %r515, %r516;
	shl.b32 	%r518, %r517, 7;
	cvt.u64.u32 	%rd513, %r518;
	and.b64  	%rd514, %rd513, 3968;
	mov.u64 	%rd515, buffer;
	cvta.global.u64 	%rd516, %rd515;
	add.s64 	%rd512, %rd516, %rd514;
	// begin inline asm
	ld.relaxed.gpu.u32 %r2, [%rd512];
	// end inline asm
	add.s32 	%r3, %r2, 1;
	// begin inline asm
	st.relaxed.gpu.u32 [%rd512], %r3;
	// end inline asm
	// begin inline asm
	ld.relaxed.gpu.u32 %r4, [%rd512];
	// end inline asm
	add.s32 	%r5, %r4, 1;
	// begin inline asm
	st.relaxed.gpu.u32 [%rd512], %r5;
	// end inline asm
	// begin inline asm
	ld.relaxed.gpu.u32 %r6, [%rd512];
	// end inline asm
	add.s32 	%r7, %r6, 1;
	// begin inline asm
	st.relaxed.gpu.u32 [%rd512], %r7;
	// end inline asm
	// begin inline asm
	ld.relaxed.gpu.u32 %r8, [%rd512];
	// end inline asm
	add.s32 	%r9, %r8, 1;
	// begin inline asm
	st.relaxed.gpu.u32 [%rd512], %r9;
	// end inline asm
	// begin inline asm
	ld.relaxed.gpu.u32 %r10, [%rd512];
	// end inline asm
	add.s32 	%r11, %r10, 1;
	// begin inline asm
	st.relaxed.gpu.u32 [%rd512], %r11;
	// end inline asm
	// begin inline asm
	ld.relaxed.gpu.u32 %r12, [%rd512];
	// end inline asm
	add.s32 	%r13, %r12, 1;
	// begin inline asm
	st.relaxed.gpu.u32 [%rd512], %r13;
	// end inline asm
	// begin inline asm
	ld.relaxed.gpu.u32 %r14, [%rd512];
	// end inline asm
	add.s32 	%r15, %r14, 1;
	// begin inline asm
	st.relaxed.gpu.u32 [%rd512], %r15;
	// end inline asm
	// begin inline asm
	ld.relaxed.gpu.u32 %r16, [%rd512];
	// end inline asm
	add.s32 	%r17, %r16, 1;
	// begin inline asm
	st.relaxed.gpu.u32 [%rd512], %r17;
	// end inline asm
	// begin inline asm
	ld.relaxed.gpu.u32 %r18, [%rd512];
	// end inline asm
	add.s32 	%r19, %r18, 1;
	// begin inline asm
	st.relaxed.gpu.u32 [%rd512], %r19;
	// end inline asm
	// begin inline asm
	ld.relaxed.gpu.u32 %r20, [%rd512];
	// end inline asm
	add.s32 	%r21, %r20, 1;
	// begin inline asm
	st.relaxed.gpu.u32 [%rd512], %r21;
	// end inline asm
	// begin inline asm
	ld.relaxed.gpu.u32 %r22, [%rd512];
	// end inline asm
	add.s32 	%r23, %r22, 1;
	// begin inline asm
	st.relaxed.gpu.u32 [%rd512], %r23;
	// end inline asm
	// begin inline asm
	ld.relaxed.gpu.u32 %r24, [%rd512];
	// end inline asm
	add.s32 	%r25, %r24, 1;
	// begin inline asm
	st.relaxed.gpu.u32 [%rd512], %r25;
	// end inline asm
	// begin inline asm
	ld.relaxed.gpu.u32 %r26, [%rd512];
	// end inline asm
	add.s32 	%r27, %r26, 1;
	// begin inline asm
	st.relaxed.gpu.u32 [%rd512], %r27;
	// end inline asm
	// begin inline asm
	ld.relaxed.gpu.u32 %r28, [%rd512];
	// end inline asm
	add.s32 	%r29, %r28, 1;
	// begin inline asm
	st.relaxed.gpu.u32 [%rd512], %r29;
	// end inline asm
	// begin inline asm
	ld.relaxed.gpu.u32 %r30, [%rd512];
	// end inline asm
	add.s32 	%r31, %r30, 1;
	// begin inline asm
	st.relaxed.gpu.u32 [%rd512], %r31;
	// end inline asm
	// begin inline asm
	ld.relaxed.gpu.u32 %r32, [%rd512];
	// end inline asm
	add.s32 	%r33, %r32, 1;
	// begin inline asm
	st.relaxed.gpu.u32 [%rd512], %r33;
	// end inline asm
	// begin inline asm
	ld.relaxed.gpu.u32 %r34, [%rd512];
	// end inline asm
	add.s32 	%r35, %r34, 1;
	// begin inline asm
	st.relaxed.gpu.u32 [%rd512], %r35;
	// end inline asm
	// begin inline asm
	ld.relaxed.gpu.u32 %r36, [%rd512];
	// end inline asm
	add.s32 	%r37, %r36, 1;
	// begin inline asm
	st.relaxed.gpu.u32 [%rd512], %r37;
	// end inline asm
	// begin inline asm
	ld.relaxed.gpu.u32 %r38, [%rd512];
	// end inline asm
	add.s32 	%r39, %r38, 1;
	// begin inline asm
	st.relaxed.gpu.u32 [%rd512], %r39;
	// end inline asm
	// begin inline asm
	ld.relaxed.gpu.u32 %r40, [%rd512];
	// end inline asm
	add.s32 	%r41, %r40, 1;
	// begin inline asm
	st.relaxed.gpu.u32 [%rd512], %r41;
	// end inline asm
	// begin inline asm
	ld.relaxed.gpu.u32 %r42, [%rd512];
	// end inline asm
	add.s32 	%r43, %r42, 1;
	// begin inline asm
	st.relaxed.gpu.u32 [%rd512], %r43;
	// end inline asm
	// begin inline asm
	ld.relaxed.gpu.u32 %r44, [%rd512];
	// end inline asm
	add.s32 	%r45, %r44, 1;
	// begin inline asm
	st.relaxed.gpu.u32 [%rd512], %r45;
	// end inline asm
	// begin inline asm
	ld.relaxed.gpu.u32 %r46, [%rd512];
	// end inline asm
	add.s32 	%r47, %r46, 1;
	// begin inline asm
	st.relaxed.gpu.u32 [%rd512], %r47;
	// end inline asm
	// begin inline asm
	ld.relaxed.gpu.u32 %r48, [%rd512];
	// end inline asm
	add.s32 	%r49, %r48, 1;
	// begin inline asm
	st.relaxed.gpu.u32 [%rd512], %r49;
	// end inline asm
	// begin inline asm
	ld.relaxed.gpu.u32 %r50, [%rd512];
	// end inline asm
	add.s32 	%r51, %r50, 1;
	// begin inline asm
	st.relaxed.gpu.u32 [%rd512], %r51;
	// end inline asm
	// begin inline asm
	ld.relaxed.gpu.u32 %r52, [%rd512];
	// end inline asm
	add.s32 	%r53, %r52, 1;
	// begin inline asm
	st.relaxed.gpu.u32 [%rd512], %r53;
	// end inline asm
	// begin inline asm
	ld.relaxed.gpu.u32 %r54, [%rd512];
	// end inline asm
	add.s32 	%r55, %r54, 1;
	// begin inline asm
	st.relaxed.gpu.u32 [%rd512], %r55;
	// end inline asm
	// begin inline asm
	ld.relaxed.gpu.u32 %r56, [%rd512];
	// end inline asm
	add.s32 	%r57, %r56, 1;
	// begin inline asm
	st.relaxed.gpu.u32 [%rd512], %r57;
	// end inline asm
	// begin inline asm
	ld.relaxed.gpu.u32 %r58, [%rd512];
	// end inline asm
	add.s32 	%r59, %r58, 1;
	// begin inline asm
	st.relaxed.gpu.u32 [%rd512], %r59;
	// end inline asm
	// begin inline asm
	ld.relaxed.gpu.u32 %r60, [%rd512];
	// end inline asm
	add.s32 	%r61, %r60, 1;
	// begin inline asm
	st.relaxed.gpu.u32 [%rd512], %r61;
	// end inline asm
	// begin inline asm
	ld.relaxed.gpu.u32 %r62, [%rd512];
	// end inline asm
	add.s32 	%r63, %r62, 1;
	// begin inline asm
	st.relaxed.gpu.u32 [%rd512], %r63;
	// end inline asm
	// begin inline asm
	ld.relaxed.gpu.u32 %r64, [%rd512];
	// end inline asm
	add.s32 	%r65, %r64, 1;
	// begin inline asm
	st.relaxed.gpu.u32 [%rd512], %r65;
	// end inline asm
	// begin inline asm
	ld.relaxed.gpu.u32 %r66, [%rd512];
	// end inline asm
	add.s32 	%r67, %r66, 1;
	// begin inline asm
	st.relaxed.gpu.u32 [%rd512], %r67;
	// end inline asm
	// begin inline asm
	ld.relaxed.gpu.u32 %r68, [%rd512];
	// end inline asm
	add.s32 	%r69, %r68, 1;
	// begin inline asm
	st.relaxed.gpu.u32 [%rd512], %r69;
	// end inline asm
	// begin inline asm
	ld.relaxed.gpu.u32 %r70, [%rd512];
	// end inline asm
	add.s32 	%r71, %r70, 1;
	// begin inline asm
	st.relaxed.gpu.u32 [%rd512], %r71;
	// end inline asm
	// begin inline asm
	ld.relaxed.gpu.u32 %r72, [%rd512];
	// end inline asm
	add.s32 	%r73, %r72, 1;
	// begin inline asm
	st.relaxed.gpu.u32 [%rd512], %r73;
	// end inline asm
	// begin inline asm
	ld.relaxed.gpu.u32 %r74, [%rd512];
	// end inline asm
	add.s32 	%r75, %r74, 1;
	// begin inline asm
	st.relaxed.gpu.u32 [%rd512], %r75;
	// end inline asm
	// begin inline asm
	ld.relaxed.gpu.u32 %r76, [%rd512];
	// end inline asm
	add.s32 	%r77, %r76, 1;
	// begin inline asm
	st.relaxed.gpu.u32 [%rd512], %r77;
	// end inline asm
	// begin inline asm
	ld.relaxed.gpu.u32 %r78, [%rd512];
	// end inline asm
	add.s32 	%r79, %r78, 1;
	// begin inline asm
	st.relaxed.gpu.u32 [%rd512], %r79;
	// end inline asm
	// begin inline asm
	ld.relaxed.gpu.u32 %r80, [%rd512];
	// end inline asm
	add.s32 	%r81, %r80, 1;
	// begin inline asm
	st.relaxed.gpu.u32 [%rd512], %r81;
	// end inline asm
	// begin inline asm
	ld.relaxed.gpu.u32 %r82, [%rd512];
	// end inline asm
	add.s32 	%r83, %r82, 1;
	// begin inline asm
	st.relaxed.gpu.u32 [%rd512], %r83;
	// end inline asm
	// begin inline asm
	ld.relaxed.gpu.u32 %r84, [%rd512];
	// end inline asm
	add.s32 	%r85, %r84, 1;
	// begin inline asm
	st.relaxed.gpu.u32 [%rd512], %r85;
	// end inline asm
	// begin inline asm
	ld.relaxed.gpu.u32 %r86, [%rd512];
	// end inline asm
	add.s32 	%r87, %r86, 1;
	// begin inline asm
	st.relaxed.gpu.u32 [%rd512], %r87;
	// end inline asm
	// begin inline asm
	ld.relaxed.gpu.u32 %r88, [%rd512];
	// end inline asm
	add.s32 	%r89, %r88, 1;
	// begin inline asm
	st.relaxed.gpu.u32 [%rd512], %r89;
	// end inline asm
	// begin inline asm
	ld.relaxed.gpu.u32 %r90, [%rd512];
	// end inline asm
	add.s32 	%r91, %r90, 1;
	// begin inline asm
	st.relaxed.gpu.u32 [%rd512], %r91;
	// end inline asm
	// begin inline asm
	ld.relaxed.gpu.u32 %r92, [%rd512];
	// end inline asm
	add.s32 	%r93, %r92, 1;
	// begin inline asm
	st.relaxed.gpu.u32 [%rd512], %r93;
	// end inline asm
	// begin inline asm
	ld.relaxed.gpu.u32 %r94, [%rd512];
	// end inline asm
	add.s32 	%r95, %r94, 1;
	// begin inline asm
	st.relaxed.gpu.u32 [%rd512], %r95;
	// end inline asm
	// begin inline asm
	ld.relaxed.gpu.u32 %r96, [%rd512];
	// end inline asm
	add.s32 	%r97, %r96, 1;
	// begin inline asm
	st.relaxed.gpu.u32 [%rd512], %r97;
	// end inline asm
	// begin inline asm
	ld.relaxed.gpu.u32 %r98, [%rd512];
	// end inline asm
	add.s32 	%r99, %r98, 1;
	// begin inline asm
	st.relaxed.gpu.u32 [%rd512], %r99;
	// end inline asm
	// begin inline asm
	ld.relaxed.gpu.u32 %r100, [%rd512];
	// end inline asm
	add.s32 	%r101, %r100, 1;
	// begin inline asm
	st.relaxed.gpu.u32 [%rd512], %r101;
	// end inline asm
	// begin inline asm
	ld.relaxed.gpu.u32 %r102, [%rd512];
	// end inline asm
	add.s32 	%r103, %r102, 1;
	// begin inline asm
	st.relaxed.gpu.u32 [%rd512], %r103;
	// end inline asm
	// begin inline asm
	ld.relaxed.gpu.u32 %r104, [%rd512];
	// end inline asm
	add.s32 	%r105, %r104, 1;
	// begin inline asm
	st.relaxed.gpu.u32 [%rd512], %r105;
	// end inline asm
	// begin inline asm
	ld.relaxed.gpu.u32 %r106, [%rd512];
	// end inline asm
	add.s32 	%r107, %r106, 1;
	// begin inline asm
	st.relaxed.gpu.u32 [%rd512], %r107;
	// end inline asm
	// begin inline asm
	ld.relaxed.gpu.u32 %r108, [%rd512];
	// end inline asm
	add.s32 	%r109, %r108, 1;
	// begin inline asm
	st.relaxed.gpu.u32 [%rd512], %r109;
	// end inline asm
	// begin inline asm
	ld.relaxed.gpu.u32 %r110, [%rd512];
	// end inline asm
	add.s32 	%r111, %r110, 1;
	// begin inline asm
	st.relaxed.gpu.u32 [%rd512], %r111;
	// end inline asm
	// begin inline asm
	ld.relaxed.gpu.u32 %r112, [%rd512];
	// end inline asm
	add.s32 	%r113, %r112, 1;
	// begin inline asm
	st.relaxed.gpu.u32 [%rd512], %r113;
	// end inline asm
	// begin inline asm
	ld.relaxed.gpu.u32 %r114, [%rd512];
	// end inline asm
	add.s32 	%r115, %r114, 1;
	// begin inline asm
	st.relaxed.gpu.u32 [%rd512], %r115;
	// end inline asm
	// begin inline asm
	ld.relaxed.gpu.u32 %r116, [%rd512];
	// end inline asm
	add.s32 	%r117, %r116, 1;
	// begin inline asm
	st.relaxed.gpu.u32 [%rd512], %r117;
	// end inline asm
	// begin inline asm
	ld.relaxed.gpu.u32 %r118, [%rd512];
	// end inline asm
	add.s32 	%r119, %r118, 1;
	// begin inline asm
	st.relaxed.gpu.u32 [%rd512], %r119;
	// end inline asm
	// begin inline asm
	ld.relaxed.gpu.u32 %r120, [%rd512];
	// end inline asm
	add.s32 	%r121, %r120, 1;
	// begin inline asm
	st.relaxed.gpu.u32 [%rd512], %r121;
	// end inline asm
	// begin inline asm
	ld.relaxed.gpu.u32 %r122, [%rd512];
	// end inline asm
	add.s32 	%r123, %r122, 1;
	// begin inline asm
	st.relaxed.gpu.u32 [%rd512], %r123;
	// end inline asm
	// begin inline asm
	ld.relaxed.gpu.u32 %r124, [%rd512];
	// end inline asm
	add.s32 	%r125, %r124, 1;
	// begin inline asm
	st.relaxed.gpu.u32 [%rd512], %r125;
	// end inline asm
	// begin inline asm
	ld.relaxed.gpu.u32 %r126, [%rd512];
	// end inline asm
	add.s32 	%r127, %r126, 1;
	// begin inline asm
	st.relaxed.gpu.u32 [%rd512], %r127;
	// end inline asm
	// begin inline asm
	ld.relaxed.gpu.u32 %r128, [%rd512];
	// end inline asm
	add.s32 	%r129, %r128, 1;
	// begin inline asm
	st.relaxed.gpu.u32 [%rd512], %r129;
	// end inline asm
	// begin inline asm
	ld.relaxed.gpu.u32 %r130, [%rd512];
	// end inline asm
	add.s32 	%r131, %r130, 1;
	// begin inline asm
	st.relaxed.gpu.u32 [%rd512], %r131;
	// end inline asm
	// begin inline asm
	ld.relaxed.gpu.u32 %r132, [%rd512];
	// end inline asm
	add.s32 	%r133, %r132, 1;
	// begin inline asm
	st.relaxed.gpu.u32 [%rd512], %r133;
	// end inline asm
	// begin inline asm
	ld.relaxed.gpu.u32 %r134, [%rd512];
	// end inline asm
	add.s32 	%r135, %r134, 1;
	// begin inline asm
	st.relaxed.gpu.u32 [%rd512], %r135;
	// end inline asm
	// begin inline asm
	ld.relaxed.gpu.u32 %r136, [%rd512];
	// end inline asm
	add.s32 	%r137, %r136, 1;
	// begin inline asm
	st.relaxed.gpu.u32 [%rd512], %r137;
	// end inline asm
	// begin inline asm
	ld.relaxed.gpu.u32 %r138, [%rd512];
	// end inline asm
	add.s32 	%r139, %r138, 1;
	// begin inline asm
	st.relaxed.gpu.u32 [%rd512], %r139;
	// end inline asm
	// begin inline asm
	ld.relaxed.gpu.u32 %r140, [%rd512];
	// end inline asm
	add.s32 	%r141, %r140, 1;
	// begin inline asm
	st.relaxed.gpu.u32 [%rd512], %r141;
	// end inline asm
	// begin inline asm
	ld.relaxed.gpu.u32 %r142, [%rd512];
	// end inline asm
	add.s32 	%r143, %r142, 1;
	// begin inline asm
	st.relaxed.gpu.u32 [%rd512], %r143;
	// end inline asm
	// begin inline asm
	ld.relaxed.gpu.u32 %r144, [%rd512];
	// end inline asm
	add.s32 	%r145, %r144, 1;
	// begin inline asm
	st.relaxed.gpu.u32 [%rd512], %r145;
	// end inline asm
	// begin inline asm
	ld.relaxed.gpu.u32 %r146, [%rd512];
	// end inline asm
	add.s32 	%r147, %r146, 1;
	// begin inline asm
	st.relaxed.gpu.u32 [%rd512], %r147;
	// end inline asm
	// begin inline asm
	ld.relaxed.gpu.u32 %r148, [%rd512];
	// end inline asm
	add.s32 	%r149, %r148, 1;
	// begin inline asm
	st.relaxed.gpu.u32 [%rd512], %r149;
	// end inline asm
	// begin inline asm
	ld.relaxed.gpu.u32 %r150, [%rd512];
	// end inline asm
	add.s32 	%r151, %r150, 1;
	// begin inline asm
	st.relaxed.gpu.u32 [%rd512], %r151;
	// end inline asm
	// begin inline asm
	ld.relaxed.gpu.u32 %r152, [%rd512];
	// end inline asm
	add.s32 	%r153, %r152, 1;
	// begin inline asm
	st.relaxed.gpu.u32 [%rd512], %r153;
	// end inline asm
	// begin inline asm
	ld.relaxed.gpu.u32 %r154, [%rd512];
	// end inline asm
	add.s32 	%r155, %r154, 1;
	// begin inline asm
	st.relaxed.gpu.u32 [%rd512], %r155;
	// end inline asm
	// begin inline asm
	ld.relaxed.gpu.u32 %r156, [%rd512];
	// end inline asm
	add.s32 	%r157, %r156, 1;
	// begin inline asm
	st.relaxed.gpu.u32 [%rd512], %r157;
	// end inline asm
	// begin inline asm
	ld.relaxed.gpu.u32 %r158, [%rd512];
	// end inline asm
	add.s32 	%r159, %r158, 1;
	// begin inline asm
	st.relaxed.gpu.u32 [%rd512], %r159;
	// end inline asm
	// begin inline asm
	ld.relaxed.gpu.u32 %r160, [%rd512];
	// end inline asm
	add.s32 	%r161, %r160, 1;
	// begin inline asm
	st.relaxed.gpu.u32 [%rd512], %r161;
	// end inline asm
	// begin inline asm
	ld.relaxed.gpu.u32 %r162, [%rd512];
	// end inline asm
	add.s32 	%r163, %r162, 1;
	// begin inline asm
	st.relaxed.gpu.u32 [%rd512], %r163;
	// end inline asm
	// begin inline asm
	ld.relaxed.gpu.u32 %r164, [%rd512];
	// end inline asm
	add.s32 	%r165, %r164, 1;
	// begin inline asm
	st.relaxed.gpu.u32 [%rd512], %r165;
	// end inline asm
	// begin inline asm
	ld.relaxed.gpu.u32 %r166, [%rd512];
	// end inline asm
	add.s32 	%r167, %r166, 1;
	// begin inline asm
	st.relaxed.gpu.u32 [%rd512], %r167;
	// end inline asm
	// begin inline asm
	ld.relaxed.gpu.u32 %r168, [%rd512];
	// end inline asm
	add.s32 	%r169, %r168, 1;
	// begin inline asm
	st.relaxed.gpu.u32 [%rd512], %r169;
	// end inline asm
	// begin inline asm
	ld.relaxed.gpu.u32 %r170, [%rd512];
	// end inline asm
	add.s32 	%r171, %r170, 1;
	// begin inline asm
	st.relaxed.gpu.u32 [%rd512], %r171;
	// end inline asm
	// begin inline asm
	ld.relaxed.gpu.u32 %r172, [%rd512];
	// end inline asm
	add.s32 	%r173, %r172, 1;
	// begin inline asm
	st.relaxed.gpu.u32 [%rd512], %r173;
	// end inline asm
	// begin inline asm
	ld.relaxed.gpu.u32 %r174, [%rd512];
	// end inline asm
	add.s32 	%r175, %r174, 1;
	// begin inline asm
	st.relaxed.gpu.u32 [%rd512], %r175;
	// end inline asm
	// begin inline asm
	ld.relaxed.gpu.u32 %r176, [%rd512];
	// end inline asm
	add.s32 	%r177, %r176, 1;
	// begin inline asm
	st.relaxed.gpu.u32 [%rd512], %r177;
	// end inline asm
	// begin inline asm
	ld.relaxed.gpu.u32 %r178, [%rd512];
	// end inline asm
	add.s32 	%r179, %r178, 1;
	// begin inline asm
	st.relaxed.gpu.u32 [%rd512], %r179;
	// end inline asm
	// begin inline asm
	ld.relaxed.gpu.u32 %r180, [%rd512];
	// end inline asm
	add.s32 	%r181, %r180, 1;
	// begin inline asm
	st.relaxed.gpu.u32 [%rd512], %r181;
	// end inline asm
	// begin inline asm
	ld.relaxed.gpu.u32 %r182, [%rd512];
	// end inline asm
	add.s32 	%r183, %r182, 1;
	// begin inline asm
	st.relaxed.gpu.u32 [%rd512], %r183;
	// end inline asm
	// begin inline asm
	ld.relaxed.gpu.u32 %r184, [%rd512];
	// end inline asm
	add.s32 	%r185, %r184, 1;
	// begin inline asm
	st.relaxed.gpu.u32 [%rd512], %r185;
	// end inline asm
	// begin inline asm
	ld.relaxed.gpu.u32 %r186, [%rd512];
	// end inline asm
	add.s32 	%r187, %r186, 1;
	// begin inline asm
	st.relaxed.gpu.u32 [%rd512], %r187;
	// end inline asm
	// begin inline asm
	ld.relaxed.gpu.u32 %r188, [%rd512];
	// end inline asm
	add.s32 	%r189, %r188, 1;
	// begin inline asm
	st.relaxed.gpu.u32 [%rd512], %r189;
	// end inline asm
	// begin inline asm
	ld.relaxed.gpu.u32 %r190, [%rd512];
	// end inline asm
	add.s32 	%r191, %r190, 1;
	// begin inline asm
	st.relaxed.gpu.u32 [%rd512], %r191;
	// end inline asm
	// begin inline asm
	ld.relaxed.gpu.u32 %r192, [%rd512];
	// end inline asm
	add.s32 	%r193, %r192, 1;
	// begin inline asm
	st.relaxed.gpu.u32 [%rd512], %r193;
	// end inline asm
	// begin inline asm
	ld.relaxed.gpu.u32 %r194, [%rd512];
	// end inline asm
	add.s32 	%r195, %r194, 1;
	// begin inline asm
	st.relaxed.gpu.u32 [%rd512], %r195;
	// end inline asm
	// begin inline asm
	ld.relaxed.gpu.u32 %r196, [%rd512];
	// end inline asm
	add.s32 	%r197, %r196, 1;
	// begin inline asm
	st.relaxed.gpu.u32 [%rd512], %r197;
	// end inline asm
	// begin inline asm
	ld.relaxed.gpu.u32 %r198, [%rd512];
	// end inline asm
	add.s32 	%r199, %r198, 1;
	// begin inline asm
	st.relaxed.gpu.u32 [%rd512], %r199;
	// end inline asm
	// begin inline asm
	ld.relaxed.gpu.u32 %r200, [%rd512];
	// end inline asm
	add.s32 	%r201, %r200, 1;
	// begin inline asm
	st.relaxed.gpu.u32 [%rd512], %r201;
	// end inline asm
	// begin inline asm
	ld.relaxed.gpu.u32 %r202, [%rd512];
	// end inline asm
	add.s32 	%r203, %r202, 1;
	// begin inline asm
	st.relaxed.gpu.u32 [%rd512], %r203;
	// end inline asm
	// begin inline asm
	ld.relaxed.gpu.u32 %r204, [%rd512];
	// end inline asm
	add.s32 	%r205, %r204, 1;
	// begin inline asm
	st.relaxed.gpu.u32 [%rd512], %r205;
	// end inline asm
	// begin inline asm
	ld.relaxed.gpu.u32 %r206, [%rd512];
	// end inline asm
	add.s32 	%r207, %r206, 1;
	// begin inline asm
	st.relaxed.gpu.u32 [%rd512], %r207;
	// end inline asm
	// begin inline asm
	ld.relaxed.gpu.u32 %r208, [%rd512];
	// end inline asm
	add.s32 	%r209, %r208, 1;
	// begin inline asm
	st.relaxed.gpu.u32 [%rd512], %r209;
	// end inline asm
	// begin inline asm
	ld.relaxed.gpu.u32 %r210, [%rd512];
	// end inline asm
	add.s32 	%r211, %r210, 1;
	// begin inline asm
	st.relaxed.gpu.u32 [%rd512], %r211;
	// end inline asm
	// begin inline asm
	ld.relaxed.gpu.u32 %r212, [%rd512];
	// end inline asm
	add.s32 	%r213, %r212, 1;
	// begin inline asm
	st.relaxed.gpu.u32 [%rd512], %r213;
	// end inline asm
	// begin inline asm
	ld.relaxed.gpu.u32 %r214, [%rd512];
	// end inline asm
	add.s32 	%r215, %r214, 1;
	// begin inline asm
	st.relaxed.gpu.u32 [%rd512], %r215;
	// end inline asm
	// begin inline asm
	ld.relaxed.gpu.u32 %r216, [%rd512];
	// end inline asm
	add.s32 	%r217, %r216, 1;
	// begin inline asm
	st.relaxed.gpu.u32 [%rd512], %r217;
	// end inline asm
	// begin inline asm
	ld.relaxed.gpu.u32 %r218, [%rd512];
	// end inline asm
	add.s32 	%r219, %r218, 1;
	// begin inline asm
	st.relaxed.gpu.u32 [%rd512], %r219;
	// end inline asm
	// begin inline asm
	ld.relaxed.gpu.u32 %r220, [%rd512];
	// end inline asm
	add.s32 	%r221, %r220, 1;
	// begin inline asm
	st.relaxed.gpu.u32 [%rd512], %r221;
	// end inline asm
	// begin inline asm
	ld.relaxed.gpu.u32 %r222, [%rd512];
	// end inline asm
	add.s32 	%r223, %r222, 1;
	// begin inline asm
	st.relaxed.gpu.u32 [%rd512], %r223;
	// end inline asm
	// begin inline asm
	ld.relaxed.gpu.u32 %r224, [%rd512];
	// end inline asm
	add.s32 	%r225, %r224, 1;
	// begin inline asm
	st.relaxed.gpu.u32 [%rd512], %r225;
	// end inline asm
	// begin inline asm
	ld.relaxed.gpu.u32 %r226, [%rd512];
	// end inline asm
	add.s32 	%r227, %r226, 1;
	// begin inline asm
	st.relaxed.gpu.u32 [%rd512], %r227;
	// end inline asm
	// begin inline asm
	ld.relaxed.gpu.u32 %r228, [%rd512];
	// end inline asm
	add.s32 	%r229, %r228, 1;
	// begin inline asm
	st.relaxed.gpu.u32 [%rd512], %r229;
	// end inline asm
	// begin inline asm
	ld.relaxed.gpu.u32 %r230, [%rd512];
	// end inline asm
	add.s32 	%r231, %r230, 1;
	// begin inline asm
	st.relaxed.gpu.u32 [%rd512], %r231;
	// end inline asm
	// begin inline asm
	ld.relaxed.gpu.u32 %r232, [%rd512];
	// end inline asm
	add.s32 	%r233, %r232, 1;
	// begin inline asm
	st.relaxed.gpu.u32 [%rd512], %r233;
	// end inline asm
	// begin inline asm
	ld.relaxed.gpu.u32 %r234, [%rd512];
	// end inline asm
	add.s32 	%r235, %r234, 1;
	// begin inline asm
	st.relaxed.gpu.u32 [%rd512], %r235;
	// end inline asm
	// begin inline asm
	ld.relaxed.gpu.u32 %r236, [%rd512];
	// end inline asm
	add.s32 	%r237, %r236, 1;
	// begin inline asm
	st.relaxed.gpu.u32 [%rd512], %r237;
	// end inline asm
	// begin inline asm
	ld.relaxed.gpu.u32 %r238, [%rd512];
	// end inline asm
	add.s32 	%r239, %r238, 1;
	// begin inline asm
	st.relaxed.gpu.u32 [%rd512], %r239;
	// end inline asm
	// begin inline asm
	ld.relaxed.gpu.u32 %r240, [%rd512];
	// end inline asm
	add.s32 	%r241, %r240, 1;
	// begin inline asm
	st.relaxed.gpu.u32 [%rd512], %r241;
	// end inline asm
	// begin inline asm
	ld.relaxed.gpu.u32 %r242, [%rd512];
	// end inline asm
	add.s32 	%r243, %r242, 1;
	// begin inline asm
	st.relaxed.gpu.u32 [%rd512], %r243;
	// end inline asm
	// begin inline asm
	ld.relaxed.gpu.u32 %r244, [%rd512];
	// end inline asm
	add.s32 	%r245, %r244, 1;
	// begin inline asm
	st.relaxed.gpu.u32 [%rd512], %r245;
	// end inline asm
	// begin inline asm
	ld.relaxed.gpu.u32 %r246, [%rd512];
	// end inline asm
	add.s32 	%r247, %r246, 1;
	// begin inline asm
	st.relaxed.gpu.u32 [%rd512], %r247;
	// end inline asm
	// begin inline asm
	ld.relaxed.gpu.u32 %r248, [%rd512];
	// end inline asm
	add.s32 	%r249, %r248, 1;
	// begin inline asm
	st.relaxed.gpu.u32 [%rd512], %r249;
	// end inline asm
	// begin inline asm
	ld.relaxed.gpu.u32 %r250, [%rd512];
	// end inline asm
	add.s32 	%r251, %r250, 1;
	// begin inline asm
	st.relaxed.gpu.u32 [%rd512], %r251;
	// end inline asm
	// begin inline asm
	ld.relaxed.gpu.u32 %r252, [%rd512];
	// end inline asm
	add.s32 	%r253, %r252, 1;
	// begin inline asm
	st.relaxed.gpu.u32 [%rd512], %r253;
	// end inline asm
	// begin inline asm
	ld.relaxed.gpu.u32 %r254, [%rd512];
	// end inline asm
	add.s32 	%r255, %r254, 1;
	// begin inline asm
	st.relaxed.gpu.u32 [%rd512], %r255;
	// end inline asm
	// begin inline asm
	ld.relaxed.gpu.u32 %r256, [%rd512];
	// end inline asm
	add.s32 	%r257, %r256, 1;
	// begin inline asm
	st.relaxed.gpu.u32 [%rd512], %r257;
	// end inline asm
	// begin inline asm
	ld.relaxed.gpu.u32 %r258, [%rd512];
	// end inline asm
	add.s32 	%r259, %r258, 1;
	// begin inline asm
	st.relaxed.gpu.u32 [%rd512], %r259;
	// end inline asm
	// begin inline asm
	ld.relaxed.gpu.u32 %r260, [%rd512];
	// end inline asm
	add.s32 	%r261, %r260, 1;
	// begin inline asm
	st.relaxed.gpu.u32 [%rd512], %r261;
	// end inline asm
	// begin inline asm
	ld.relaxed.gpu.u32 %r262, [%rd512];
	// end inline asm
	add.s32 	%r263, %r262, 1;
	// begin inline asm
	st.relaxed.gpu.u32 [%rd512], %r263;
	// end inline asm
	// begin inline asm
	ld.relaxed.gpu.u32 %r264, [%rd512];
	// end inline asm
	add.s32 	%r265, %r264, 1;
	// begin inline asm
	st.relaxed.gpu.u32 [%rd512], %r265;
	// end inline asm
	// begin inline asm
	ld.relaxed.gpu.u32 %r266, [%rd512];
	// end inline asm
	add.s32 	%r267, %r266, 1;
	// begin inline asm
	st.relaxed.gpu.u32 [%rd512], %r267;
	// end inline asm
	// begin inline asm
	ld.relaxed.gpu.u32 %r268, [%rd512];
	// end inline asm
	add.s32 	%r269, %r268, 1;
	// begin inline asm
	st.relaxed.gpu.u32 [%rd512], %r269;
	// end inline asm
	// begin inline asm
	ld.relaxed.gpu.u32 %r270, [%rd512];
	// end inline asm
	add.s32 	%r271, %r270, 1;
	// begin inline asm
	st.relaxed.gpu.u32 [%rd512], %r271;
	// end inline asm
	// begin inline asm
	ld.relaxed.gpu.u32 %r272, [%rd512];
	// end inline asm
	add.s32 	%r273, %r272, 1;
	// begin inline asm
	st.relaxed.gpu.u32 [%rd512], %r273;
	// end inline asm
	// begin inline asm
	ld.relaxed.gpu.u32 %r274, [%rd512];
	// end inline asm
	add.s32 	%r275, %r274, 1;
	// begin inline asm
	st.relaxed.gpu.u32 [%rd512], %r275;
	// end inline asm
	// begin inline asm
	ld.relaxed.gpu.u32 %r276, [%rd512];
	// end inline asm
	add.s32 	%r277, %r276, 1;
	// begin inline asm
	st.relaxed.gpu.u32 [%rd512], %r277;
	// end inline asm
	// begin inline asm
	ld.relaxed.gpu.u32 %r278, [%rd512];
	// end inline asm
	add.s32 	%r279, %r278, 1;
	// begin inline asm
	st.relaxed.gpu.u32 [%rd512], %r279;
	// end inline asm
	// begin inline asm
	ld.relaxed.gpu.u32 %r280, [%rd512];
	// end inline asm
	add.s32 	%r281, %r280, 1;
	// begin inline asm
	st.relaxed.gpu.u32 [%rd512], %r281;
	// end inline asm
	// begin inline asm
	ld.relaxed.gpu.u32 %r282, [%rd512];
	// end inline asm
	add.s32 	%r283, %r282, 1;
	// begin inline asm
	st.relaxed.gpu.u32 [%rd512], %r283;
	// end inline asm
	// begin inline asm
	ld.relaxed.gpu.u32 %r284, [%rd512];
	// end inline asm
	add.s32 	%r285, %r284, 1;
	// begin inline asm
	st.relaxed.gpu.u32 [%rd512], %r285;
	// end inline asm
	// begin inline asm
	ld.relaxed.gpu.u32 %r286, [%rd512];
	// end inline asm
	add.s32 	%r287, %r286, 1;
	// begin inline asm
	st.relaxed.gpu.u32 [%rd512], %r287;
	// end inline asm
	// begin inline asm
	ld.relaxed.gpu.u32 %r288, [%rd512];
	// end inline asm
	add.s32 	%r289, %r288, 1;
	// begin inline asm
	st.relaxed.gpu.u32 [%rd512], %r289;
	// end inline asm
	// begin inline asm
	ld.relaxed.gpu.u32 %r290, [%rd512];
	// end inline asm
	add.s32 	%r291, %r290, 1;
	// begin inline asm
	st.relaxed.gpu.u32 [%rd512], %r291;
	// end inline asm
	// begin inline asm
	ld.relaxed.gpu.u32 %r292, [%rd512];
	// end inline asm
	add.s32 	%r293, %r292, 1;
	// begin inline asm
	st.relaxed.gpu.u32 [%rd512], %r293;
	// end inline asm
	// begin inline asm
	ld.relaxed.gpu.u32 %r294, [%rd512];
	// end inline asm
	add.s32 	%r295, %r294, 1;
	// begin inline asm
	st.relaxed.gpu.u32 [%rd512], %r295;
	// end inline asm
	// begin inline asm
	ld.relaxed.gpu.u32 %r296, [%rd512];
	// end inline asm
	add.s32 	%r297, %r296, 1;
	// begin inline asm
	st.relaxed.gpu.u32 [%rd512], %r297;
	// end inline asm
	// begin inline asm
	ld.relaxed.gpu.u32 %r298, [%rd512];
	// end inline asm
	add.s32 	%r299, %r298, 1;
	// begin inline asm
	st.relaxed.gpu.u32 [%rd512], %r299;
	// end inline asm
	// begin inline asm
	ld.relaxed.gpu.u32 %r300, [%rd512];
	// end inline asm
	add.s32 	%r301, %r300, 1;
	// begin inline asm
	st.relaxed.gpu.u32 [%rd512], %r301;
	// end inline asm
	// begin inline asm
	ld.relaxed.gpu.u32 %r302, [%rd512];
	// end inline asm
	add.s32 	%r303, %r302, 1;
	// begin inline asm
	st.relaxed.gpu.u32 [%rd512], %r303;
	// end inline asm
	// begin inline asm
	ld.relaxed.gpu.u32 %r304, [%rd512];
	// end inline asm
	add.s32 	%r305, %r304, 1;
	// begin inline asm
	st.relaxed.gpu.u32 [%rd512], %r305;
	// end inline asm
	// begin inline asm
	ld.relaxed.gpu.u32 %r306, [%rd512];
	// end inline asm
	add.s32 	%r307, %r306, 1;
	// begin inline asm
	st.relaxed.gpu.u32 [%rd512], %r307;
	// end inline asm
	// begin inline asm
	ld.relaxed.gpu.u32 %r308, [%rd512];
	// end inline asm
	add.s32 	%r309, %r308, 1;
	// begin inline asm
	st.relaxed.gpu.u32 [%rd512], %r309;
	// end inline asm
	// begin inline asm
	ld.relaxed.gpu.u32 %r310, [%rd512];
	// end inline asm
	add.s32 	%r311, %r310, 1;
	// begin inline asm
	st.relaxed.gpu.u32 [%rd512], %r311;
	// end inline asm
	// begin inline asm
	ld.relaxed.gpu.u32 %r312, [%rd512];
	// end inline asm
	add.s32 	%r313, %r312, 1;
	// begin inline asm
	st.relaxed.gpu.u32 [%rd512], %r313;
	// end inline asm
	// begin inline asm
	ld.relaxed.gpu.u32 %r314, [%rd512];
	// end inline asm
	add.s32 	%r315, %r314, 1;
	// begin inline asm
	st.relaxed.gpu.u32 [%rd512], %r315;
	// end inline asm
	// begin inline asm
	ld.relaxed.gpu.u32 %r316, [%rd512];
	// end inline asm
	add.s32 	%r317, %r316, 1;
	// begin inline asm
	st.relaxed.gpu.u32 [%rd512], %r317;
	// end inline asm
	// begin inline asm
	ld.relaxed.gpu.u32 %r318, [%rd512];
	// end inline asm
	add.s32 	%r319, %r318, 1;
	// begin inline asm
	st.relaxed.gpu.u32 [%rd512], %r319;
	// end inline asm
	// begin inline asm
	ld.relaxed.gpu.u32 %r320, [%rd512];
	// end inline asm
	add.s32 	%r321, %r320, 1;
	// begin inline asm
	st.relaxed.gpu.u32 [%rd512], %r321;
	// end inline asm
	// begin inline asm
	ld.relaxed.gpu.u32 %r322, [%rd512];
	// end inline asm
	add.s32 	%r323, %r322, 1;
	// begin inline asm
	st.relaxed.gpu.u32 [%rd512], %r323;
	// end inline asm
	// begin inline asm
	ld.relaxed.gpu.u32 %r324, [%rd512];
	// end inline asm
	add.s32 	%r325, %r324, 1;
	// begin inline asm
	st.relaxed.gpu.u32 [%rd512], %r325;
	// end inline asm
	// begin inline asm
	ld.relaxed.gpu.u32 %r326, [%rd512];
	// end inline asm
	add.s32 	%r327, %r326, 1;
	// begin inline asm
	st.relaxed.gpu.u32 [%rd512], %r327;
	// end inline asm
	// begin inline asm
	ld.relaxed.gpu.u32 %r328, [%rd512];
	// end inline asm
	add.s32 	%r329, %r328, 1;
	// begin inline asm
	st.relaxed.gpu.u32 [%rd512], %r329;
	// end inline asm
	// begin inline asm
	ld.relaxed.gpu.u32 %r330, [%rd512];
	// end inline asm
	add.s32 	%r331, %r330, 1;
	// begin inline asm
	st.relaxed.gpu.u32 [%rd512], %r331;
	// end inline asm
	// begin inline asm
	ld.relaxed.gpu.u32 %r332, [%rd512];
	// end inline asm
	add.s32 	%r333, %r332, 1;
	// begin inline asm
	st.relaxed.gpu.u32 [%rd512], %r333;
	// end inline asm
	// begin inline asm
	ld.relaxed.gpu.u32 %r334, [%rd512];
	// end inline asm
	add.s32 	%r335, %r334, 1;
	// begin inline asm
	st.relaxed.gpu.u32 [%rd512], %r335;
	// end inline asm
	// begin inline asm
	ld.relaxed.gpu.u32 %r336, [%rd512];
	// end inline asm
	add.s32 	%r337, %r336, 1;
	// begin inline asm
	st.relaxed.gpu.u32 [%rd512], %r337;
	// end inline asm
	// begin inline asm
	ld.relaxed.gpu.u32 %r338, [%rd512];
	// end inline asm
	add.s32 	%r339, %r338, 1;
	// begin inline asm
	st.relaxed.gpu.u32 [%rd512], %r339;
	// end inline asm
	// begin inline asm
	ld.relaxed.gpu.u32 %r340, [%rd512];
	// end inline asm
	add.s32 	%r341, %r340, 1;
	// begin inline asm
	st.relaxed.gpu.u32 [%rd512], %r341;
	// end inline asm
	// begin inline asm
	ld.relaxed.gpu.u32 %r342, [%rd512];
	// end inline asm
	add.s32 	%r343, %r342, 1;
	// begin inline asm
	st.relaxed.gpu.u32 [%rd512], %r343;
	// end inline asm
	// begin inline asm
	ld.relaxed.gpu.u32 %r344, [%rd512];
	// end inline asm
	add.s32 	%r345, %r344, 1;
	// begin inline asm
	st.relaxed.gpu.u32 [%rd512], %r345;
	// end inline asm
	// begin inline asm
	ld.relaxed.gpu.u32 %r346, [%rd512];
	// end inline asm
	add.s32 	%r347, %r346, 1;
	// begin inline asm
	st.relaxed.gpu.u32 [%rd512], %r347;
	// end inline asm
	// begin inline asm
	ld.relaxed.gpu.u32 %r348, [%rd512];
	// end inline asm
	add.s32 	%r349, %r348, 1;
	// begin inline asm
	st.relaxed.gpu.u32 [%rd512], %r349;
	// end inline asm
	// begin inline asm
	ld.relaxed.gpu.u32 %r350, [%rd512];
	// end inline asm
	add.s32 	%r351, %r350, 1;
	// begin inline asm
	st.relaxed.gpu.u32 [%rd512], %r351;
	// end inline asm
	// begin inline asm
	ld.relaxed.gpu.u32 %r352, [%rd512];
	// end inline asm
	add.s32 	%r353, %r352, 1;
	// begin inline asm
	st.relaxed.gpu.u32 [%rd512], %r353;
	// end inline asm
	// begin inline asm
	ld.relaxed.gpu.u32 %r354, [%rd512];
	// end inline asm
	add.s32 	%r355, %r354, 1;
	// begin inline asm
	st.relaxed.gpu.u32 [%rd512], %r355;
	// end inline asm
	// begin inline asm
	ld.relaxed.gpu.u32 %r356, [%rd512];
	// end inline asm
	add.s32 	%r357, %r356, 1;
	// begin inline asm
	st.relaxed.gpu.u32 [%rd512], %r357;
	// end inline asm
	// begin inline asm
	ld.relaxed.gpu.u32 %r358, [%rd512];
	// end inline asm
	add.s32 	%r359, %r358, 1;
	// begin inline asm
	st.relaxed.gpu.u32 [%rd512], %r359;
	// end inline asm
	// begin inline asm
	ld.relaxed.gpu.u32 %r360, [%rd512];
	// end inline asm
	add.s32 	%r361, %r360, 1;
	// begin inline asm
	st.relaxed.gpu.u32 [%rd512], %r361;
	// end inline asm
	// begin inline asm
	ld.relaxed.gpu.u32 %r362, [%rd512];
	// end inline asm
	add.s32 	%r363, %r362, 1;
	// begin inline asm
	st.relaxed.gpu.u32 [%rd512], %r363;
	// end inline asm
	// begin inline asm
	ld.relaxed.gpu.u32 %r364, [%rd512];
	// end inline asm
	add.s32 	%r365, %r364, 1;
	// begin inline asm
	st.relaxed.gpu.u32 [%rd512], %r365;
	// end inline asm
	// begin inline asm
	ld.relaxed.gpu.u32 %r366, [%rd512];
	// end inline asm
	add.s32 	%r367, %r366, 1;
	// begin inline asm
	st.relaxed.gpu.u32 [%rd512], %r367;
	// end inline asm
	// begin inline asm
	ld.relaxed.gpu.u32 %r368, [%rd512];
	// end inline asm
	add.s32 	%r369, %r368, 1;
	// begin inline asm
	st.relaxed.gpu.u32 [%rd512], %r369;
	// end inline asm
	// begin inline asm
	ld.relaxed.gpu.u32 %r370, [%rd512];
	// end inline asm
	add.s32 	%r371, %r370, 1;
	// begin inline asm
	st.relaxed.gpu.u32 [%rd512], %r371;
	// end inline asm
	// begin inline asm
	ld.relaxed.gpu.u32 %r372, [%rd512];
	// end inline asm
	add.s32 	%r373, %r372, 1;
	// begin inline asm
	st.relaxed.gpu.u32 [%rd512], %r373;
	// end inline asm
	// begin inline asm
	ld.relaxed.gpu.u32 %r374, [%rd512];
	// end inline asm
	add.s32 	%r375, %r374, 1;
	// begin inline asm
	st.relaxed.gpu.u32 [%rd512], %r375;
	// end inline asm
	// begin inline asm
	ld.relaxed.gpu.u32 %r376, [%rd512];
	// end inline asm
	add.s32 	%r377, %r376, 1;
	// begin inline asm
	st.relaxed.gpu.u32 [%rd512], %r377;
	// end inline asm
	// begin inline asm
	ld.relaxed.gpu.u32 %r378, [%rd512];
	// end inline asm
	add.s32 	%r379, %r378, 1;
	// begin inline asm
	st.relaxed.gpu.u32 [%rd512], %r379;
	// end inline asm
	// begin inline asm
	ld.relaxed.gpu.u32 %r380, [%rd512];
	// end inline asm
	add.s32 	%r381, %r380, 1;
	// begin inline asm
	st.relaxed.gpu.u32 [%rd512], %r381;
	// end inline asm
	// begin inline asm
	ld.relaxed.gpu.u32 %r382, [%rd512];
	// end inline asm
	add.s32 	%r383, %r382, 1;
	// begin inline asm
	st.relaxed.gpu.u32 [%rd512], %r383;
	// end inline asm
	// begin inline asm
	ld.relaxed.gpu.u32 %r384, [%rd512];
	// end inline asm
	add.s32 	%r385, %r384, 1;
	// begin inline asm
	st.relaxed.gpu.u32 [%rd512], %r385;
	// end inline asm
	// begin inline asm
	ld.relaxed.gpu.u32 %r386, [%rd512];
	// end inline asm
	add.s32 	%r387, %r386, 1;
	// begin inline asm
	st.relaxed.gpu.u32 [%rd512], %r387;
	// end inline asm
	// begin inline asm
	ld.relaxed.gpu.u32 %r388, [%rd512];
	// end inline asm
	add.s32 	%r389, %r388, 1;
	// begin inline asm
	st.relaxed.gpu.u32 [%rd512], %r389;
	// end inline asm
	// begin inline asm
	ld.relaxed.gpu.u32 %r390, [%rd512];
	// end inline asm
	add.s32 	%r391, %r390, 1;
	// begin inline asm
	st.relaxed.gpu.u32 [%rd512], %r391;
	// end inline asm
	// begin inline asm
	ld.relaxed.gpu.u32 %r392, [%rd512];
	// end inline asm
	add.s32 	%r393, %r392, 1;
	// begin inline asm
	st.relaxed.gpu.u32 [%rd512], %r393;
	// end inline asm
	// begin inline asm
	ld.relaxed.gpu.u32 %r394, [%rd512];
	// end inline asm
	add.s32 	%r395, %r394, 1;
	// begin inline asm
	st.relaxed.gpu.u32 [%rd512], %r395;
	// end inline asm
	// begin inline asm
	ld.relaxed.gpu.u32 %r396, [%rd512];
	// end inline asm
	add.s32 	%r397, %r396, 1;
	// begin inline asm
	st.relaxed.gpu.u32 [%rd512], %r397;
	// end inline asm
	// begin inline asm
	ld.relaxed.gpu.u32 %r398, [%rd512];
	// end inline asm
	add.s32 	%r399, %r398, 1;
	// begin inline asm
	st.relaxed.gpu.u32 [%rd512], %r399;
	// end inline asm
	// begin inline asm
	ld.relaxed.gpu.u32 %r400, [%rd512];
	// end inline asm
	add.s32 	%r401, %r400, 1;
	// begin inline asm
	st.relaxed.gpu.u32 [%rd512], %r401;
	// end inline asm
	// begin inline asm
	ld.relaxed.gpu.u32 %r402, [%rd512];
	// end inline asm
	add.s32 	%r403, %r402, 1;
	// begin inline asm
	st.relaxed.gpu.u32 [%rd512], %r403;
	// end inline asm
	// begin inline asm
	ld.relaxed.gpu.u32 %r404, [%rd512];
	// end inline asm
	add.s32 	%r405, %r404, 1;
	// begin inline asm
	st.relaxed.gpu.u32 [%rd512], %r405;
	// end inline asm
	// begin inline asm
	ld.relaxed.gpu.u32 %r406, [%rd512];
	// end inline asm
	add.s32 	%r407, %r406, 1;
	// begin inline asm
	st.relaxed.gpu.u32 [%rd512], %r407;
	// end inline asm
	// begin inline asm
	ld.relaxed.gpu.u32 %r408, [%rd512];
	// end inline asm
	add.s32 	%r409, %r408, 1;
	// begin inline asm
	st.relaxed.gpu.u32 [%rd512], %r409;
	// end inline asm
	// begin inline asm
	ld.relaxed.gpu.u32 %r410, [%rd512];
	// end inline asm
	add.s32 	%r411, %r410, 1;
	// begin inline asm
	st.relaxed.gpu.u32 [%rd512], %r411;
	// end inline asm
	// begin inline asm
	ld.relaxed.gpu.u32 %r412, [%rd512];
	// end inline asm
	add.s32 	%r413, %r412, 1;
	// begin inline asm
	st.relaxed.gpu.u32 [%rd512], %r413;
	// end inline asm
	// begin inline asm
	ld.relaxed.gpu.u32 %r414, [%rd512];
	// end inline asm
	add.s32 	%r415, %r414, 1;
	// begin inline asm
	st.relaxed.gpu.u32 [%rd512], %r415;
	// end inline asm
	// begin inline asm
	ld.relaxed.gpu.u32 %r416, [%rd512];
	// end inline asm
	add.s32 	%r417, %r416, 1;
	// begin inline asm
	st.relaxed.gpu.u32 [%rd512], %r417;
	// end inline asm
	// begin inline asm
	ld.relaxed.gpu.u32 %r418, [%rd512];
	// end inline asm
	add.s32 	%r419, %r418, 1;
	// begin inline asm
	st.relaxed.gpu.u32 [%rd512], %r419;
	// end inline asm
	// begin inline asm
	ld.relaxed.gpu.u32 %r420, [%rd512];
	// end inline asm
	add.s32 	%r421, %r420, 1;
	// begin inline asm
	st.relaxed.gpu.u32 [%rd512], %r421;
	// end inline asm
	// begin inline asm
	ld.relaxed.gpu.u32 %r422, [%rd512];
	// end inline asm
	add.s32 	%r423, %r422, 1;
	// begin inline asm
	st.relaxed.gpu.u32 [%rd512], %r423;
	// end inline asm
	// begin inline asm
	ld.relaxed.gpu.u32 %r424, [%rd512];
	// end inline asm
	add.s32 	%r425, %r424, 1;
	// begin inline asm
	st.relaxed.gpu.u32 [%rd512], %r425;
	// end inline asm
	// begin inline asm
	ld.relaxed.gpu.u32 %r426, [%rd512];
	// end inline asm
	add.s32 	%r427, %r426, 1;
	// begin inline asm
	st.relaxed.gpu.u32 [%rd512], %r427;
	// end inline asm
	// begin inline asm
	ld.relaxed.gpu.u32 %r428, [%rd512];
	// end inline asm
	add.s32 	%r429, %r428, 1;
	// begin inline asm
	st.relaxed.gpu.u32 [%rd512], %r429;
	// end inline asm
	// begin inline asm
	ld.relaxed.gpu.u32 %r430, [%rd512];
	// end inline asm
	add.s32 	%r431, %r430, 1;
	// begin inline asm
	st.relaxed.gpu.u32 [%rd512], %r431;
	// end inline asm
	// begin inline asm
	ld.relaxed.gpu.u32 %r432, [%rd512];
	// end inline asm
	add.s32 	%r433, %r432, 1;
	// begin inline asm
	st.relaxed.gpu.u32 [%rd512], %r433;
	// end inline asm
	// begin inline asm
	ld.relaxed.gpu.u32 %r434, [%rd512];
	// end inline asm
	add.s32 	%r435, %r434, 1;
	// begin inline asm
	st.relaxed.gpu.u32 [%rd512], %r435;
	// end inline asm
	// begin inline asm
	ld.relaxed.gpu.u32 %r436, [%rd512];
	// end inline asm
	add.s32 	%r437, %r436, 1;
	// begin inline asm
	st.relaxed.gpu.u32 [%rd512], %r437;
	// end inline asm
	// begin inline asm
	ld.relaxed.gpu.u32 %r438, [%rd512];
	// end inline asm
	add.s32 	%r439, %r438, 1;
	// begin inline asm
	st.relaxed.gpu.u32 [%rd512], %r439;
	// end inline asm
	// begin inline asm
	ld.relaxed.gpu.u32 %r440, [%rd512];
	// end inline asm
	add.s32 	%r441, %r440, 1;
	// begin inline asm
	st.relaxed.gpu.u32 [%rd512], %r441;
	// end inline asm
	// begin inline asm
	ld.relaxed.gpu.u32 %r442, [%rd512];
	// end inline asm
	add.s32 	%r443, %r442, 1;
	// begin inline asm
	st.relaxed.gpu.u32 [%rd512], %r443;
	// end inline asm
	// begin inline asm
	ld.relaxed.gpu.u32 %r444, [%rd512];
	// end inline asm
	add.s32 	%r445, %r444, 1;
	// begin inline asm
	st.relaxed.gpu.u32 [%rd512], %r445;
	// end inline asm
	// begin inline asm
	ld.relaxed.gpu.u32 %r446, [%rd512];
	// end inline asm
	add.s32 	%r447, %r446, 1;
	// begin inline asm
	st.relaxed.gpu.u32 [%rd512], %r447;
	// end inline asm
	// begin inline asm
	ld.relaxed.gpu.u32 %r448, [%rd512];
	// end inline asm
	add.s32 	%r449, %r448, 1;
	// begin inline asm
	st.relaxed.gpu.u32 [%rd512], %r449;
	// end inline asm
	// begin inline asm
	ld.relaxed.gpu.u32 %r450, [%rd512];
	// end inline asm
	add.s32 	%r451, %r450, 1;
	// begin inline asm
	st.relaxed.gpu.u32 [%rd512], %r451;
	// end inline asm
	// begin inline asm
	ld.relaxed.gpu.u32 %r452, [%rd512];
	// end inline asm
	add.s32 	%r453, %r452, 1;
	// begin inline asm
	st.relaxed.gpu.u32 [%rd512], %r453;
	// end inline asm
	// begin inline asm
	ld.relaxed.gpu.u32 %r454, [%rd512];
	// end inline asm
	add.s32 	%r455, %r454, 1;
	// begin inline asm
	st.relaxed.gpu.u32 [%rd512], %r455;
	// end inline asm
	// begin inline asm
	ld.relaxed.gpu.u32 %r456, [%rd512];
	// end inline asm
	add.s32 	%r457, %r456, 1;
	// begin inline asm
	st.relaxed.gpu.u32 [%rd512], %r457;
	// end inline asm
	// begin inline asm
	ld.relaxed.gpu.u32 %r458, [%rd512];
	// end inline asm
	add.s32 	%r459, %r458, 1;
	// begin inline asm
	st.relaxed.gpu.u32 [%rd512], %r459;
	// end inline asm
	// begin inline asm
	ld.relaxed.gpu.u32 %r460, [%rd512];
	// end inline asm
	add.s32 	%r461, %r460, 1;
	// begin inline asm
	st.relaxed.gpu.u32 [%rd512], %r461;
	// end inline asm
	// begin inline asm
	ld.relaxed.gpu.u32 %r462, [%rd512];
	// end inline asm
	add.s32 	%r463, %r462, 1;
	// begin inline asm
	st.relaxed.gpu.u32 [%rd512], %r463;
	// end inline asm
	// begin inline asm
	ld.relaxed.gpu.u32 %r464, [%rd512];
	// end inline asm
	add.s32 	%r465, %r464, 1;
	// begin inline asm
	st.relaxed.gpu.u32 [%rd512], %r465;
	// end inline asm
	// begin inline asm
	ld.relaxed.gpu.u32 %r466, [%rd512];
	// end inline asm
	add.s32 	%r467, %r466, 1;
	// begin inline asm
	st.relaxed.gpu.u32 [%rd512], %r467;
	// end inline asm
	// begin inline asm
	ld.relaxed.gpu.u32 %r468, [%rd512];
	// end inline asm
	add.s32 	%r469, %r468, 1;
	// begin inline asm
	st.relaxed.gpu.u32 [%rd512], %r469;
	// end inline asm
	// begin inline asm
	ld.relaxed.gpu.u32 %r470, [%rd512];
	// end inline asm
	add.s32 	%r471, %r470, 1;
	// begin inline asm
	st.relaxed.gpu.u32 [%rd512], %r471;
	// end inline asm
	// begin inline asm
	ld.relaxed.gpu.u32 %r472, [%rd512];
	// end inline asm
	add.s32 	%r473, %r472, 1;
	// begin inline asm
	st.relaxed.gpu.u32 [%rd512], %r473;
	// end inline asm
	// begin inline asm
	ld.relaxed.gpu.u32 %r474, [%rd512];
	// end inline asm
	add.s32 	%r475, %r474, 1;
	// begin inline asm
	st.relaxed.gpu.u32 [%rd512], %r475;
	// end inline asm
	// begin inline asm
	ld.relaxed.gpu.u32 %r476, [%rd512];
	// end inline asm
	add.s32 	%r477, %r476, 1;
	// begin inline asm
	st.relaxed.gpu.u32 [%rd512], %r477;
	// end inline asm
	// begin inline asm
	ld.relaxed.gpu.u32 %r478, [%rd512];
	// end inline asm
	add.s32 	%r479, %r478, 1;
	// begin inline asm
	st.relaxed.gpu.u32 [%rd512], %r479;
	// end inline asm
	// begin inline asm
	ld.relaxed.gpu.u32 %r480, [%rd512];
	// end inline asm
	add.s32 	%r481, %r480, 1;
	// begin inline asm
	st.relaxed.gpu.u32 [%rd512], %r481;
	// end inline asm
	// begin inline asm
	ld.relaxed.gpu.u32 %r482, [%rd512];
	// end inline asm
	add.s32 	%r483, %r482, 1;
	// begin inline asm
	st.relaxed.gpu.u32 [%rd512], %r483;
	// end inline asm
	// begin inline asm
	ld.relaxed.gpu.u32 %r484, [%rd512];
	// end inline asm
	add.s32 	%r485, %r484, 1;
	// begin inline asm
	st.relaxed.gpu.u32 [%rd512], %r485;
	// end inline asm
	// begin inline asm
	ld.relaxed.gpu.u32 %r486, [%rd512];
	// end inline asm
	add.s32 	%r487, %r486, 1;
	// begin inline asm
	st.relaxed.gpu.u32 [%rd512], %r487;
	// end inline asm
	// begin inline asm
	ld.relaxed.gpu.u32 %r488, [%rd512];
	// end inline asm
	add.s32 	%r489, %r488, 1;
	// begin inline asm
	st.relaxed.gpu.u32 [%rd512], %r489;
	// end inline asm
	// begin inline asm
	ld.relaxed.gpu.u32 %r490, [%rd512];
	// end inline asm
	add.s32 	%r491, %r490, 1;
	// begin inline asm
	st.relaxed.gpu.u32 [%rd512], %r491;
	// end inline asm
	// begin inline asm
	ld.relaxed.gpu.u32 %r492, [%rd512];
	// end inline asm
	add.s32 	%r493, %r492, 1;
	// begin inline asm
	st.relaxed.gpu.u32 [%rd512], %r493;
	// end inline asm
	// begin inline asm
	ld.relaxed.gpu.u32 %r494, [%rd512];
	// end inline asm
	add.s32 	%r495, %r494, 1;
	// begin inline asm
	st.relaxed.gpu.u32 [%rd512], %r495;
	// end inline asm
	// begin inline asm
	ld.relaxed.gpu.u32 %r496, [%rd512];
	// end inline asm
	add.s32 	%r497, %r496, 1;
	// begin inline asm
	st.relaxed.gpu.u32 [%rd512], %r497;
	// end inline asm
	// begin inline asm
	ld.relaxed.gpu.u32 %r498, [%rd512];
	// end inline asm
	add.s32 	%r499, %r498, 1;
	// begin inline asm
	st.relaxed.gpu.u32 [%rd512], %r499;
	// end inline asm
	// begin inline asm
	ld.relaxed.gpu.u32 %r500, [%rd512];
	// end inline asm
	add.s32 	%r501, %r500, 1;
	// begin inline asm
	st.relaxed.gpu.u32 [%rd512], %r501;
	// end inline asm
	// begin inline asm
	ld.relaxed.gpu.u32 %r502, [%rd512];
	// end inline asm
	add.s32 	%r503, %r502, 1;
	// begin inline asm
	st.relaxed.gpu.u32 [%rd512], %r503;
	// end inline asm
	// begin inline asm
	ld.relaxed.gpu.u32 %r504, [%rd512];
	// end inline asm
	add.s32 	%r505, %r504, 1;
	// begin inline asm
	st.relaxed.gpu.u32 [%rd512], %r505;
	// end inline asm
	// begin inline asm
	ld.relaxed.gpu.u32 %r506, [%rd512];
	// end inline asm
	add.s32 	%r507, %r506, 1;
	// begin inline asm
	st.relaxed.gpu.u32 [%rd512], %r507;
	// end inline asm
	// begin inline asm
	ld.relaxed.gpu.u32 %r508, [%rd512];
	// end inline asm
	add.s32 	%r509, %r508, 1;
	// begin inline asm
	st.relaxed.gpu.u32 [%rd512], %r509;
	// end inline asm
	// begin inline asm
	ld.relaxed.gpu.u32 %r510, [%rd512];
	// end inline asm
	add.s32 	%r511, %r510, 1;
	// begin inline asm
	st.relaxed.gpu.u32 [%rd512], %r511;
	// end inline asm
	// begin inline asm
	ld.relaxed.gpu.u32 %r512, [%rd512];
	// end inline asm
	add.s32 	%r513, %r512, 1;
	// begin inline asm
	st.relaxed.gpu.u32 [%rd512], %r513;
	// end inline asm
$L__BB94_2:
	ret;

}
	// .globl	_Z4testIL_Z13load_volatilePKjEL_Z14store_volatilePjjELi256E14strided_accessILj1024ELj1EE10skip_lanesILj1EEEvv
.visible .entry _Z4testIL_Z13load_volatilePKjEL_Z14store_volatilePjjELi256E14strided_accessILj1024ELj1EE10skip_lanesILj1EEEvv()
{
	.reg .b32 	%r<518>;
	.reg .b64 	%rd<517>;

	mov.u32 	%r513, %ctaid.x;
	mov.u32 	%r514, %ntid.x;
	mov.u32 	%r515, %tid.x;
	mad.lo.s32 	%r516, %r513, %r514, %r515;
	shl.b32 	%r517, %r516, 2;
	cvt.u64.u32 	%rd513, %r517;
	and.b64  	%rd514, %rd513, 4092;
	mov.u64 	%rd515, buffer;
	cvta.global.u64 	%rd516, %rd515;
	add.s64 	%rd512, %rd516, %rd514;
	// begin inline asm
	ld.volatile.global.u32 %r1, [%rd512];
	// end inline asm
	add.s32 	%r2, %r1, 1;
	// begin inline asm
	st.volatile.global.u32 [%rd512], %r2;
	// end inline asm
	// begin inline asm
	ld.volatile.global.u32 %r3, [%rd512];
	// end inline asm
	add.s32 	%r4, %r3, 1;
	// begin inline asm
	st.volatile.global.u32 [%rd512], %r4;
	// end inline asm
	// begin inline asm
	ld.volatile.global.u32 %r5, [%rd512];
	// end inline asm
	add.s32 	%r6, %r5, 1;
	// begin inline asm
	st.volatile.global.u32 [%rd512], %r6;
	// end inline asm
	// begin inline asm
	ld.volatile.global.u32 %r7, [%rd512];
	// end inline asm
	add.s32 	%r8, %r7, 1;
	// begin inline asm
	st.volatile.global.u32 [%rd512], %r8;
	// end inline asm
	// begin inline asm
	ld.volatile.global.u32 %r9, [%rd512];
	// end inline asm
	add.s32 	%r10, %r9, 1;
	// begin inline asm
	st.volatile.global.u32 [%rd512], %r10;
	// end inline asm
	// begin inline asm
	ld.volatile.global.u32 %r11, [%rd512];
	// end inline asm
	add.s32 	%r12, %r11, 1;
	// begin inline asm
	st.volatile.global.u32 [%rd512], %r12;
	// end inline asm
	// begin inline asm
	ld.volatile.global.u32 %r13, [%rd512];
	// end inline asm
	add.s32 	%r14, %r13, 1;
	// begin inline asm
	st.volatile.global.u32 [%rd512], %r14;
	// end inline asm
	// begin inline asm
	ld.volatile.global.u32 %r15, [%rd512];
	// end inline asm
	add.s32 	%r16, %r15, 1;
	// begin inline asm
	st.volatile.global.u32 [%rd512], %r16;
	// end inline asm
	// begin inline asm
	ld.volatile.global.u32 %r17, [%rd512];
	// end inline asm
	add.s32 	%r18, %r17, 1;
	// begin inline asm
	st.volatile.global.u32 [%rd512], %r18;
	// end inline asm
	// begin inline asm
	ld.volatile.global.u32 %r19, [%rd512];
	// end inline asm
	add.s32 	%r20, %r19, 1;
	// begin inline asm
	st.volatile.global.u32 [%rd512], %r20;
	// end inline asm
	// begin inline asm
	ld.volatile.global.u32 %r21, [%rd512];
	// end inline asm
	add.s32 	%r22, %r21, 1;
	// begin inline asm
	st.volatile.global.u32 [%rd512], %r22;
	// end inline asm
	// begin inline asm
	ld.volatile.global.u32 %r23, [%rd512];
	// end inline asm
	add.s32 	%r24, %r23, 1;
	// begin inline asm
	st.volatile.global.u32 [%rd512], %r24;
	// end inline asm
	// begin inline asm
	ld.volatile.global.u32 %r25, [%rd512];
	// end inline asm
	add.s32 	%r26, %r25, 1;
	// begin inline asm
	st.volatile.global.u32 [%rd512], %r26;
	// end inline asm
	// begin inline asm
	ld.volatile.global.u32 %r27, [%rd512];
	// end inline asm
	add.s32 	%r28, %r27, 1;
	// begin inline asm
	st.volatile.global.u32 [%rd512], %r28;
	// end inline asm
	// begin inline asm
	ld.volatile.global.u32 %r29, [%rd512];
	// end inline asm
	add.s32 	%r30, %r29, 1;
	// begin inline asm
	st.volatile.global.u32 [%rd512], %r30;
	// end inline asm
	// begin inline asm
	ld.volatile.global.u32 %r31, [%rd512];
	// end inline asm
	add.s32 	%r32, %r31, 1;
	// begin inline asm
	st.volatile.global.u32 [%rd512], %r32;
	// end inline asm
	// begin inline asm
	ld.volatile.global.u32 %r33, [%rd512];
	// end inline asm
	add.s32 	%r34, %r33, 1;
	// begin inline asm
	st.volatile.global.u32 [%rd512], %r34;
	// end inline asm
	// begin inline asm
	ld.volatile.global.u32 %r35, [%rd512];
	// end inline asm
	add.s32 	%r36, %r35, 1;
	// begin inline asm
	st.volatile.global.u32 [%rd512], %r36;
	// end inline asm
	// begin inline asm
	ld.volatile.global.u32 %r37, [%rd512];
	// end inline asm
	add.s32 	%r38, %r37, 1;
	// begin inline asm
	st.volatile.global.u32 [%rd512], %r38;
	// end inline asm
	// begin inline asm
	ld.volatile.global.u32 %r39, [%rd512];
	// end inline asm
	add.s32 	%r40, %r39, 1;
	// begin inline asm
	st.volatile.global.u32 [%rd512], %r40;
	// end inline asm
	// begin inline asm
	ld.volatile.global.u32 %r41, [%rd512];
	// end inline asm
	add.s32 	%r42, %r41, 1;
	// begin inline asm
	st.volatile.global.u32 [%rd512], %r42;
	// end inline asm
	// begin inline asm
	ld.volatile.global.u32 %r43, [%rd512];
	// end inline asm
	add.s32 	%r44, %r43, 1;
	// begin inline asm
	st.volatile.global.u32 [%rd512], %r44;
	// end inline asm
	// begin inline asm
	ld.volatile.global.u32 %r45, [%rd512];
	// end inline asm
	add.s32 	%r46, %r45, 1;
	// begin inline asm
	st.volatile.global.u32 [%rd512], %r46;
	// end inline asm
	// begin inline asm
	ld.volatile.global.u32 %r47, [%rd512];
	// end inline asm
	add.s32 	%r48, %r47, 1;
	// begin inline asm
	st.volatile.global.u32 [%rd512], %r48;
	// end inline asm
	// begin inline asm
	ld.volatile.global.u32 %r49, [%rd512];
	// end inline asm
	add.s32 	%r50, %r49, 1;
	// begin inline asm
	st.volatile.global.u32 [%rd512], %r50;
	// end inline asm
	// begin inline asm
	ld.volatile.global.u32 %r51, [%rd512];
	// end inline asm
	add.s32 	%r52, %r51, 1;
	// begin inline asm
	st.volatile.global.u32 [%rd512], %r52;
	// end inline asm
	// begin inline asm
	ld.volatile.global.u32 %r53, [%rd512];
	// end inline asm
	add.s32 	%r54, %r53, 1;
	// begin inline asm
	st.volatile.global.u32 [%rd512], %r54;
	// end inline asm
	// begin inline asm
	ld.volatile.global.u32 %r55, [%rd512];
	// end inline asm
	add.s32 	%r56, %r55, 1;
	// begin inline asm
	st.volatile.global.u32 [%rd512], %r56;
	// end inline asm
	// begin inline asm
	ld.volatile.global.u32 %r57, [%rd512];
	// end inline asm
	add.s32 	%r58, %r57, 1;
	// begin inline asm
	st.volatile.global.u32 [%rd512], %r58;
	// end inline asm
	// begin inline asm
	ld.volatile.global.u32 %r59, [%rd512];
	// end inline asm
	add.s32 	%r60, %r59, 1;
	// begin inline asm
	st.volatile.global.u32 [%rd512], %r60;
	// end inline asm
	// begin inline asm
	ld.volatile.global.u32 %r61, [%rd512];
	// end inline asm
	add.s32 	%r62, %r61, 1;
	// begin inline asm
	st.volatile.global.u32 [%rd512], %r62;
	// end inline asm
	// begin inline asm
	ld.volatile.global.u32 %r63, [%rd512];
	// end inline asm
	add.s32 	%r64, %r63, 1;
	// begin inline asm
	st.volatile.global.u32 [%rd512], %r64;
	// end inline asm
	// begin inline asm
	ld.volatile.global.u32 %r65, [%rd512];
	// end inline asm
	add.s32 	%r66, %r65, 1;
	// begin inline asm
	st.volatile.global.u32 [%rd512], %r66;
	// end inline asm
	// begin inline asm
	ld.volatile.global.u32 %r67, [%rd512];
	// end inline asm
	add.s32 	%r68, %r67, 1;
	// begin inline asm
	st.volatile.global.u32 [%rd512], %r68;
	// end inline asm
	// begin inline asm
	ld.volatile.global.u32 %r69, [%rd512];
	// end inline asm
	add.s32 	%r70, %r69, 1;
	// begin inline asm
	st.volatile.global.u32 [%rd512], %r70;
	// end inline asm
	// begin inline asm
	ld.volatile.global.u32 %r71, [%rd512];
	// end inline asm
	add.s32 	%r72, %r71, 1;
	// begin inline asm
	st.volatile.global.u32 [%rd512], %r72;
	// end inline asm
	// begin inline asm
	ld.volatile.global.u32 %r73, [%rd512];
	// end inline asm
	add.s32 	%r74, %r73, 1;
	// begin inline asm
	st.volatile.global.u32 [%rd512], %r74;
	// end inline asm
	// begin inline asm
	ld.volatile.global.u32 %r75, [%rd512];
	// end inline asm
	add.s32 	%r76, %r75, 1;
	// begin inline asm
	st.volatile.global.u32 [%rd512], %r76;
	// end inline asm
	// begin inline asm
	ld.volatile.global.u32 %r77, [%rd512];
	// end inline asm
	add.s32 	%r78, %r77, 1;
	// begin inline asm
	st.volatile.global.u32 [%rd512], %r78;
	// end inline asm
	// begin inline asm
	ld.volatile.global.u32 %r79, [%rd512];
	// end inline asm
	add.s32 	%r80, %r79, 1;
	// begin inline asm
	st.volatile.global.u32 [%rd512], %r80;
	// end inline asm
	// begin inline asm
	ld.volatile.global.u32 %r81, [%rd512];
	// end inline asm
	add.s32 	%r82, %r81, 1;
	// begin inline asm
	st.volatile.global.u32 [%rd512], %r82;
	// end inline asm
	// begin inline asm
	ld.volatile.global.u32 %r83, [%rd512];
	// end inline asm
	add.s32 	%r84, %r83, 1;
	// begin inline asm
	st.volatile.global.u32 [%rd512], %r84;
	// end inline asm
	// begin inline asm
	ld.volatile.global.u32 %r85, [%rd512];
	// end inline asm
	add.s32 	%r86, %r85, 1;
	// begin inline asm
	st.volatile.global.u32 [%rd512], %r86;
	// end inline asm
	// begin inline asm
	ld.volatile.global.u32 %r87, [%rd512];
	// end inline asm
	add.s32 	%r88, %r87, 1;
	// begin inline asm
	st.volatile.global.u32 [%rd512], %r88;
	// end inline asm
	// begin inline asm
	ld.volatile.global.u32 %r89, [%rd512];
	// end inline asm
	add.s32 	%r90, %r89, 1;
	// begin inline asm
	st.volatile.global.u32 [%rd512], %r90;
	// end inline asm
	// begin inline asm
	ld.volatile.global.u32 %r91, [%rd512];
	// end inline asm
	add.s32 	%r92, %r91, 1;
	// begin inline asm
	st.volatile.global.u32 [%rd512], %r92;
	// end inline asm
	// begin inline asm
	ld.volatile.global.u32 %r93, [%rd512];
	// end inline asm
	add.s32 	%r94, %r93, 1;
	// begin inline asm
	st.volatile.global.u32 [%rd512], %r94;
	// end inline asm
	// begin inline asm
	ld.volatile.global.u32 %r95, [%rd512];
	// end inline asm
	add.s32 	%r96, %r95, 1;
	// begin inline asm
	st.volatile.global.u32 [%rd512], %r96;
	// end inline asm
	// begin inline asm
	ld.volatile.global.u32 %r97, [%rd512];
	// end inline asm
	add.s32 	%r98, %r97, 1;
	// begin inline asm
	st.volatile.global.u32 [%rd512], %r98;
	// end inline asm
	// begin inline asm
	ld.volatile.global.u32 %r99, [%rd512];
	// end inline asm
	add.s32 	%r100, %r99, 1;
	// begin inline asm
	st.volatile.global.u32 [%rd512], %r100;
	// end inline asm
	// begin inline asm
	ld.volatile.global.u32 %r101, [%rd512];
	// end inline asm
	add.s32 	%r102, %r101, 1;
	// begin inline asm
	st.volatile.global.u32 [%rd512], %r102;
	// end inline asm
	// begin inline asm
	ld.volatile.global.u32 %r103, [%rd512];
	// end inline asm
	add.s32 	%r104, %r103, 1;
	// begin inline asm
	st.volatile.global.u32 [%rd512], %r104;
	// end inline asm
	// begin inline asm
	ld.volatile.global.u32 %r105, [%rd512];
	// end inline asm
	add.s32 	%r106, %r105, 1;
	// begin inline asm
	st.volatile.global.u32 [%rd512], %r106;
	// end inline asm
	// begin inline asm
	ld.volatile.global.u32 %r107, [%rd512];
	// end inline asm
	add.s32 	%r108, %r107, 1;
	// begin inline asm
	st.volatile.global.u32 [%rd512], %r108;
	// end inline asm
	// begin inline asm
	ld.volatile.global.u32 %r109, [%rd512];
	// end inline asm
	add.s32 	%r110, %r109, 1;
	// begin inline asm
	st.volatile.global.u32 [%rd512], %r110;
	// end inline asm
	// begin inline asm
	ld.volatile.global.u32 %r111, [%rd512];
	// end inline asm
	add.s32 	%r112, %r111, 1;
	// begin inline asm
	st.volatile.global.u32 [%rd512], %r112;
	// end inline asm
	// begin inline asm
	ld.volatile.global.u32 %r113, [%rd512];
	// end inline asm
	add.s32 	%r114, %r113, 1;
	// begin inline asm
	st.volatile.global.u32 [%rd512], %r114;
	// end inline asm
	// begin inline asm
	ld.volatile.global.u32 %r115, [%rd512];
	// end inline asm
	add.s32 	%r116, %r115, 1;
	// begin inline asm
	st.volatile.global.u32 [%rd512], %r116;
	// end inline asm
	// begin inline asm
	ld.volatile.global.u32 %r117, [%rd512];
	// end inline asm
	add.s32 	%r118, %r117, 1;
	// begin inline asm
	st.volatile.global.u32 [%rd512], %r118;
	// end inline asm
	// begin inline asm
	ld.volatile.global.u32 %r119, [%rd512];
	// end inline asm
	add.s32 	%r120, %r119, 1;
	// begin inline asm
	st.volatile.global.u32 [%rd512], %r120;
	// end inline asm
	// begin inline asm
	ld.volatile.global.u32 %r121, [%rd512];
	// end inline asm
	add.s32 	%r122, %r121, 1;
	// begin inline asm
	st.volatile.global.u32 [%rd512], %r122;
	// end inline asm
	// begin inline asm
	ld.volatile.global.u32 %r123, [%rd512];
	// end inline asm
	add.s32 	%r124, %r123, 1;
	// begin inline asm
	st.volatile.global.u32 [%rd512], %r124;
	// end inline asm
	// begin inline asm
	ld.volatile.global.u32 %r125, [%rd512];
	// end inline asm
	add.s32 	%r126, %r125, 1;
	// begin inline asm
	st.volatile.global.u32 [%rd512], %r126;
	// end inline asm
	// begin inline asm
	ld.volatile.global.u32 %r127, [%rd512];
	// end inline asm
	add.s32 	%r128, %r127, 1;
	// begin inline asm
	st.volatile.global.u32 [%rd512], %r128;
	// end inline asm
	// begin inline asm
	ld.volatile.global.u32 %r129, [%rd512];
	// end inline asm
	add.s32 	%r130, %r129, 1;
	// begin inline asm
	st.volatile.global.u32 [%rd512], %r130;
	// end inline asm
	// begin inline asm
	ld.volatile.global.u32 %r131, [%rd512];
	// end inline asm
	add.s32 	%r132, %r131, 1;
	// begin inline asm
	st.volatile.global.u32 [%rd512], %r132;
	// end inline asm
	// begin inline asm
	ld.volatile.global.u32 %r133, [%rd512];
	// end inline asm
	add.s32 	%r134, %r133, 1;
	// begin inline asm
	st.volatile.global.u32 [%rd512], %r134;
	// end inline asm
	// begin inline asm
	ld.volatile.global.u32 %r135, [%rd512];
	// end inline asm
	add.s32 	%r136, %r135, 1;
	// begin inline asm
	st.volatile.global.u32 [%rd512], %r136;
	// end inline asm
	// begin inline asm
	ld.volatile.global.u32 %r137, [%rd512];
	// end inline asm
	add.s32 	%r138, %r137, 1;
	// begin inline asm
	st.volatile.global.u32 [%rd512], %r138;
	// end inline asm
	// begin inline asm
	ld.volatile.global.u32 %r139, [%rd512];
	// end inline asm
	add.s32 	%r140, %r139, 1;
	// begin inline asm
	st.volatile.global.u32 [%rd512], %r140;
	// end inline asm
	// begin inline asm
	ld.volatile.global.u32 %r141, [%rd512];
	// end inline asm
	add.s32 	%r142, %r141, 1;
	// begin inline asm
	st.volatile.global.u32 [%rd512], %r142;
	// end inline asm
	// begin inline asm
	ld.volatile.global.u32 %r143, [%rd512];
	// end inline asm
	add.s32 	%r144, %r143, 1;
	// begin inline asm
	st.volatile.global.u32 [%rd512], %r144;
	// end inline asm
	// begin inline asm
	ld.volatile.global.u32 %r145, [%rd512];
	// end inline asm
	add.s32 	%r146, %r145, 1;
	// begin inline asm
	st.volatile.global.u32 [%rd512], %r146;
	// end inline asm
	// begin inline asm
	ld.volatile.global.u32 %r147, [%rd512];
	// end inline asm
	add.s32 	%r148, %r147, 1;
	// begin inline asm
	st.volatile.global.u32 [%rd512], %r148;
	// end inline asm
	// begin inline asm
	ld.volatile.global.u32 %r149, [%rd512];
	// end inline asm
	add.s32 	%r150, %r149, 1;
	// begin inline asm
	st.volatile.global.u32 [%rd512], %r150;
	// end inline asm
	// begin inline asm
	ld.volatile.global.u32 %r151, [%rd512];
	// end inline asm
	add.s32 	%r152, %r151, 1;
	// begin inline asm
	st.volatile.global.u32 [%rd512], %r152;
	// end inline asm
	// begin inline asm
	ld.volatile.global.u32 %r153, [%rd512];
	// end inline asm
	add.s32 	%r154, %r153, 1;
	// begin inline asm
	st.volatile.global.u32 [%rd512], %r154;
	// end inline asm
	// begin inline asm
	ld.volatile.global.u32 %r155, [%rd512];
	// end inline asm
	add.s32 	%r156, %r155, 1;
	// begin inline asm
	st.volatile.global.u32 [%rd512], %r156;
	// end inline asm
	// begin inline asm
	ld.volatile.global.u32 %r157, [%rd512];
	// end inline asm
	add.s32 	%r158, %r157, 1;
	// begin inline asm
	st.volatile.global.u32 [%rd512], %r158;
	// end inline asm
	// begin inline asm
	ld.volatile.global.u32 %r159, [%rd512];
	// end inline asm
	add.s32 	%r160, %r159, 1;
	// begin inline asm
	st.volatile.global.u32 [%rd512], %r160;
	// end inline asm
	// begin inline asm
	ld.volatile.global.u32 %r161, [%rd512];
	// end inline asm
	add.s32 	%r162, %r161, 1;
	// begin inline asm
	st.volatile.global.u32 [%rd512], %r162;
	// end inline asm
	// begin inline asm
	ld.volatile.global.u32 %r163, [%rd512];
	// end inline asm
	add.s32 	%r164, %r163, 1;
	// begin inline asm
	st.volatile.global.u32 [%rd512], %r164;
	// end inline asm
	// begin inline asm
	ld.volatile.global.u32 %r165, [%rd512];
	// end inline asm
	add.s32 	%r166, %r165, 1;
	// begin inline asm
	st.volatile.global.u32 [%rd512], %r166;
	// end inline asm
	// begin inline asm
	ld.volatile.global.u32 %r167, [%rd512];
	// end inline asm
	add.s32 	%r168, %r167, 1;
	// begin inline asm
	st.volatile.global.u32 [%rd512], %r168;
	// end inline asm
	// begin inline asm
	ld.volatile.global.u32 %r169, [%rd512];
	// end inline asm
	add.s32 	%r170, %r169, 1;
	// begin inline asm
	st.volatile.global.u32 [%rd512], %r170;
	// end inline asm
	// begin inline asm
	ld.volatile.global.u32 %r171, [%rd512];
	// end inline asm
	add.s32 	%r172, %r171, 1;
	// begin inline asm
	st.volatile.global.u32 [%rd512], %r172;
	// end inline asm
	// begin inline asm
	ld.volatile.global.u32 %r173, [%rd512];
	// end inline asm
	add.s32 	%r174, %r173, 1;
	// begin inline asm
	st.volatile.global.u32 [%rd512], %r174;
	// end inline asm
	// begin inline asm
	ld.volatile.global.u32 %r175, [%rd512];
	// end inline asm
	add.s32 	%r176, %r175, 1;
	// begin inline asm
	st.volatile.global.u32 [%rd512], %r176;
	// end inline asm
	// begin inline asm
	ld.volatile.global.u32 %r177, [%rd512];
	// end inline asm
	add.s32 	%r178, %r177, 1;
	// begin inline asm
	st.volatile.global.u32 [%rd512], %r178;
	// end inline asm
	// begin inline asm
	ld.volatile.global.u32 %r179, [%rd512];
	// end inline asm
	add.s32 	%r180, %r179, 1;
	// begin inline asm
	st.volatile.global.u32 [%rd512], %r180;
	// end inline asm
	// begin inline asm
	ld.volatile.global.u32 %r181, [%rd512];
	// end inline asm
	add.s32 	%r182, %r181, 1;
	// begin inline asm
	st.volatile.global.u32 [%rd512], %r182;
	// end inline asm
	// begin inline asm
	ld.volatile.global.u32 %r183, [%rd512];
	// end inline asm
	add.s32 	%r184, %r183, 1;
	// begin inline asm
	st.volatile.global.u32 [%rd512], %r184;
	// end inline asm
	// begin inline asm
	ld.volatile.global.u32 %r185, [%rd512];
	// end inline asm
	add.s32 	%r186, %r185, 1;
	// begin inline asm
	st.volatile.global.u32 [%rd512], %r186;
	// end inline asm
	// begin inline asm
	ld.volatile.global.u32 %r187, [%rd512];
	// end inline asm
	add.s32 	%r188, %r187, 1;
	// begin inline asm
	st.volatile.global.u32 [%rd512], %r188;
	// end inline asm
	// begin inline asm
	ld.volatile.global.u32 %r189, [%rd512];
	// end inline asm
	add.s32 	%r190, %r189, 1;
	// begin inline asm
	st.volatile.global.u32 [%rd512], %r190;
	// end inline asm
	// begin inline asm
	ld.volatile.global.u32 %r191, [%rd512];
	// end inline asm
	add.s32 	%r192, %r191, 1;
	// begin inline asm
	st.volatile.global.u32 [%rd512], %r192;
	// end inline asm
	// begin inline asm
	ld.volatile.global.u32 %r193, [%rd512];
	// end inline asm
	add.s32 	%r194, %r193, 1;
	// begin inline asm
	st.volatile.global.u32 [%rd512], %r194;
	// end inline asm
	// begin inline asm
	ld.volatile.global.u32 %r195, [%rd512];
	// end inline asm
	add.s32 	%r196, %r195, 1;
	// begin inline asm
	st.volatile.global.u32 [%rd512], %r196;
	// end inline asm
	// begin inline asm
	ld.volatile.global.u32 %r197, [%rd512];
	// end inline asm
	add.s32 	%r198, %r197, 1;
	// begin inline asm
	st.volatile.global.u32 [%rd512], %r198;
	// end inline asm
	// begin inline asm
	ld.volatile.global.u32 %r199, [%rd512];
	// end inline asm
	add.s32 	%r200, %r199, 1;
	// begin inline asm
	st.volatile.global.u32 [%rd512], %r200;
	// end inline asm
	// begin inline asm
	ld.volatile.global.u32 %r201, [%rd512];
	// end inline asm
	add.s32 	%r202, %r201, 1;
	// begin inline asm
	st.volatile.global.u32 [%rd512], %r202;
	// end inline asm
	// begin inline asm
	ld.volatile.global.u32 %r203, [%rd512];
	// end inline asm
	add.s32 	%r204, %r203, 1;
	// begin inline asm
	st.volatile.global.u32 [%rd512], %r204;
	// end inline asm
	// begin inline asm
	ld.volatile.global.u32 %r205, [%rd512];
	// end inline asm
	add.s32 	%r206, %r205, 1;
	// begin inline asm
	st.volatile.global.u32 [%rd512], %r206;
	// end inline asm
	// begin inline asm
	ld.volatile.global.u32 %r207, [%rd512];
	// end inline asm
	add.s32 	%r208, %r207, 1;
	// begin inline asm
	st.volatile.global.u32 [%rd512], %r208;
	// end inline asm
	// begin inline asm
	ld.volatile.global.u32 %r209, [%rd512];
	// end inline asm
	add.s32 	%r210, %r209, 1;
	// begin inline asm
	st.volatile.global.u32 [%rd512], %r210;
	// end inline asm
	// begin inline asm
	ld.volatile.global.u32 %r211, [%rd512];
	// end inline asm
	add.s32 	%r212, %r211, 1;
	// begin inline asm
	st.volatile.global.u32 [%rd512], %r212;
	// end inline asm
	// begin inline asm
	ld.volatile.global.u32 %r213, [%rd512];
	// end inline asm
	add.s32 	%r214, %r213, 1;
	// begin inline asm
	st.volatile.global.u32 [%rd512], %r214;
	// end inline asm
	// begin inline asm
	ld.volatile.global.u32 %r215, [%rd512];
	// end inline asm
	add.s32 	%r216, %r215, 1;
	// begin inline asm
	st.volatile.global.u32 [%rd512], %r216;
	// end inline asm
	// begin inline asm
	ld.volatile.global.u32 %r217, [%rd512];
	// end inline asm
	add.s32 	%r218, %r217, 1;
	// begin inline asm
	st.volatile.global.u32 [%rd512], %r218;
	// end inline asm
	// begin inline asm
	ld.volatile.global.u32 %r219, [%rd512];
	// end inline asm
	add.s32 	%r220, %r219, 1;
	// begin inline asm
	st.volatile.global.u32 [%rd512], %r220;
	// end inline asm
	// begin inline asm
	ld.volatile.global.u32 %r221, [%rd512];
	// end inline asm
	add.s32 	%r222, %r221, 1;
	// begin inline asm
	st.volatile.global.u32 [%rd512], %r222;
	// end inline asm
	// begin inline asm
	ld.volatile.global.u32 %r223, [%rd512];
	// end inline asm
	add.s32 	%r224, %r223, 1;
	// begin inline asm
	st.volatile.global.u32 [%rd512], %r224;
	// end inline asm
	// begin inline asm
	ld.volatile.global.u32 %r225, [%rd512];
	// end inline asm
	add.s32 	%r226, %r225, 1;
	// begin inline asm
	st.volatile.global.u32 [%rd512], %r226;
	// end inline asm
	// begin inline asm
	ld.volatile.global.u32 %r227, [%rd512];
	// end inline asm
	add.s32 	%r228, %r227, 1;
	// begin inline asm
	st.volatile.global.u32 [%rd512], %r228;
	// end inline asm
	// begin inline asm
	ld.volatile.global.u32 %r229, [%rd512];
	// end inline asm
	add.s32 	%r230, %r229, 1;
	// begin inline asm
	st.volatile.global.u32 [%rd512], %r230;
	// end inline asm
	// begin inline asm
	ld.volatile.global.u32 %r231, [%rd512];
	// end inline asm
	add.s32 	%r232, %r231, 1;
	// begin inline asm
	st.volatile.global.u32 [%rd512], %r232;
	// end inline asm
	// begin inline asm
	ld.volatile.global.u32 %r233, [%rd512];
	// end inline asm
	add.s32 	%r234, %r233, 1;
	// begin inline asm
	st.volatile.global.u32 [%rd512], %r234;
	// end inline asm
	// begin inline asm
	ld.volatile.global.u32 %r235, [%rd512];
	// end inline asm
	add.s32 	%r236, %r235, 1;
	// begin inline asm
	st.volatile.global.u32 [%rd512], %r236;
	// end inline asm
	// begin inline asm
	ld.volatile.global.u32 %r237, [%rd512];
	// end inline asm
	add.s32 	%r238, %r237, 1;
	// begin inline asm
	st.volatile.global.u32 [%rd512], %r238;
	// end inline asm
	// begin inline asm
	ld.volatile.global.u32 %r239, [%rd512];
	// end inline asm
	add.s32 	%r240, %r239, 1;
	// begin inline asm
	st.volatile.global.u32 [%rd512], %r240;
	// end inline asm
	// begin inline asm
	ld.volatile.global.u32 %r241, [%rd512];
	// end inline asm
	add.s32 	%r242, %r241, 1;
	// begin inline asm
	st.volatile.global.u32 [%rd512], %r242;
	// end inline asm
	// begin inline asm
	ld.volatile.global.u32 %r243, [%rd512];
	// end inline asm
	add.s32 	%r244, %r243, 1;
	// begin inline asm
	st.volatile.global.u32 [%rd512], %r244;
	// end inline asm
	// begin inline asm
	ld.volatile.global.u32 %r245, [%rd512];
	// end inline asm
	add.s32 	%r246, %r245, 1;
	// begin inline asm
	st.volatile.global.u32 [%rd512], %r246;
	// end inline asm
	// begin inline asm
	ld.volatile.global.u32 %r247, [%rd512];
	// end inline asm
	add.s32 	%r248, %r247, 1;
	// begin inline asm
	st.volatile.global.u32 [%rd512], %r248;
	// end inline asm
	// begin inline asm
	ld.volatile.global.u32 %r249, [%rd512];
	// end inline asm
	add.s32 	%r250, %r249, 1;
	// begin inline asm
	st.volatile.global.u32 [%rd512], %r250;
	// end inline asm
	// begin inline asm
	ld.volatile.global.u32 %r251, [%rd512];
	// end inline asm
	add.s32 	%r252, %r251, 1;
	// begin inline asm
	st.volatile.global.u32 [%rd512], %r252;
	// end inline asm
	// begin inline asm
	ld.volatile.global.u32 %r253, [%rd512];
	// end inline asm
	add.s32 	%r254, %r253, 1;
	// begin inline asm
	st.volatile.global.u32 [%rd512], %r254;
	// end inline asm
	// begin inline asm
	ld.volatile.global.u32 %r255, [%rd512];
	// end inline asm
	add.s32 	%r256, %r255, 1;
	// begin inline asm
	st.volatile.global.u32 [%rd512], %r256;
	// end inline asm
	// begin inline asm
	ld.volatile.global.u32 %r257, [%rd512];
	// end inline asm
	add.s32 	%r258, %r257, 1;
	// begin inline asm
	st.volatile.global.u32 [%rd512], %r258;
	// end inline asm
	// begin inline asm
	ld.volatile.global.u32 %r259, [%rd512];
	// end inline asm
	add.s32 	%r260, %r259, 1;
	// begin inline asm
	st.volatile.global.u32 [%rd512], %r260;
	// end inline asm
	// begin inline asm
	ld.volatile.global.u32 %r261, [%rd512];
	// end inline asm
	add.s32 	%r262, %r261, 1;
	// begin inline asm
	st.volatile.global.u32 [%rd512], %r262;
	// end inline asm
	// begin inline asm
	ld.volatile.global.u32 %r263, [%rd512];
	// end inline asm
	add.s32 	%r264, %r263, 1;
	// begin inline asm
	st.volatile.global.u32 [%rd512], %r264;
	// end inline asm
	// begin inline asm
	ld.volatile.global.u32 %r265, [%rd512];
	// end inline asm
	add.s32 	%r266, %r265, 1;
	// begin inline asm
	st.volatile.global.u32 [%rd512], %r266;
	// end inline asm
	// begin inline asm
	ld.volatile.global.u32 %r267, [%rd512];
	// end inline asm
	add.s32 	%r268, %r267, 1;
	// begin inline asm
	st.volatile.global.u32 [%rd512], %r268;
	// end inline asm
	// begin inline asm
	ld.volatile.global.u32 %r269, [%rd512];
	// end inline asm
	add.s32 	%r270, %r269, 1;
	// begin inline asm
	st.volatile.global.u32 [%rd512], %r270;
	// end inline asm
	// begin inline asm
	ld.volatile.global.u32 %r271, [%rd512];
	// end inline asm
	add.s32 	%r272, %r271, 1;
	// begin inline asm
	st.volatile.global.u32 [%rd512], %r272;
	// end inline asm
	// begin inline asm
	ld.volatile.global.u32 %r273, [%rd512];
	// end inline asm
	add.s32 	%r274, %r273, 1;
	// begin inline asm
	st.volatile.global.u32 [%rd512], %r274;
	// end inline asm
	// begin inline asm
	ld.volatile.global.u32 %r275, [%rd512];
	// end inline asm
	add.s32 	%r276, %r275, 1;
	// begin inline asm
	st.volatile.global.u32 [%rd512], %r276;
	// end inline asm
	// begin inline asm
	ld.volatile.global.u32 %r277, [%rd512];
	// end inline asm
	add.s32 	%r278, %r277, 1;
	// begin inline asm
	st.volatile.global.u32 [%rd512], %r278;
	// end inline asm
	// begin inline asm
	ld.volatile.global.u32 %r279, [%rd512];
	// end inline asm
	add.s32 	%r280, %r279, 1;
	// begin inline asm
	st.volatile.global.u32 [%rd512], %r280;
	// end inline asm
	// begin inline asm
	ld.volatile.global.u32 %r281, [%rd512];
	// end inline asm
	add.s32 	%r282, %r281, 1;
	// begin inline asm
	st.volatile.global.u32 [%rd512], %r282;
	// end inline asm
	// begin inline asm
	ld.volatile.global.u32 %r283, [%rd512];
	// end inline asm
	add.s32 	%r284, %r283, 1;
	// begin inline asm
	st.volatile.global.u32 [%rd512], %r284;
	// end inline asm
	// begin inline asm
	ld.volatile.global.u32 %r285, [%rd512];
	// end inline asm
	add.s32 	%r286, %r285, 1;
	// begin inline asm
	st.volatile.global.u32 [%rd512], %r286;
	// end inline asm
	// begin inline asm
	ld.volatile.global.u32 %r287, [%rd512];
	// end inline asm
	add.s32 	%r288, %r287, 1;
	// begin inline asm
	st.volatile.global.u32 [%rd512], %r288;
	// end inline asm
	// begin inline asm
	ld.volatile.global.u32 %r289, [%rd512];
	// end inline asm
	add.s32 	%r290, %r289, 1;
	// begin inline asm
	st.volatile.global.u32 [%rd512], %r290;
	// end inline asm
	// begin inline asm
	ld.volatile.global.u32 %r291, [%rd512];
	// end inline asm
	add.s32 	%r292, %r291, 1;
	// begin inline asm
	st.volatile.global.u32 [%rd512], %r292;
	// end inline asm
	// begin inline asm
	ld.volatile.global.u32 %r293, [%rd512];
	// end inline asm
	add.s32 	%r294, %r293, 1;
	// begin inline asm
	st.volatile.global.u32 [%rd512], %r294;
	// end inline asm
	// begin inline asm
	ld.volatile.global.u32 %r295, [%rd512];
	// end inline asm
	add.s32 	%r296, %r295, 1;
	// begin inline asm
	st.volatile.global.u32 [%rd512], %r296;
	// end inline asm
	// begin inline asm
	ld.volatile.global.u32 %r297, [%rd512];
	// end inline asm
	add.s32 	%r298, %r297, 1;
	// begin inline asm
	st.volatile.global.u32 [%rd512], %r298;
	// end inline asm
	// begin inline asm
	ld.volatile.global.u32 %r299, [%rd512];
	// end inline asm
	add.s32 	%r300, %r299, 1;
	// begin inline asm
	st.volatile.global.u32 [%rd512], %r300;
	// end inline asm
	// begin inline asm
	ld.volatile.global.u32 %r301, [%rd512];
	// end inline asm
	add.s32 	%r302, %r301, 1;
	// begin inline asm
	st.volatile.global.u32 [%rd512], %r302;
	// end inline asm
	// begin inline asm
	ld.volatile.global.u32 %r303, [%rd512];
	// end inline asm
	add.s32 	%r304, %r303, 1;
	// begin inline asm
	st.volatile.global.u32 [%rd512], %r304;
	// end inline asm
	// begin inline asm
	ld.volatile.global.u32 %r305, [%rd512];
	// end inline asm
	add.s32 	%r306, %r305, 1;
	// begin inline asm
	st.volatile.global.u32 [%rd512], %r306;
	// end inline asm
	// begin inline asm
	ld.volatile.global.u32 %r307, [%rd512];
	// end inline asm
	add.s32 	%r308, %r307, 1;
	// begin inline asm
	st.volatile.global.u32 [%rd512], %r308;
	// end inline asm
	// begin inline asm
	ld.volatile.global.u32 %r309, [%rd512];
	// end inline asm
	add.s32 	%r310, %r309, 1;
	// begin inline asm
	st.volatile.global.u32 [%rd512], %r310;
	// end inline asm
	// begin inline asm
	ld.volatile.global.u32 %r311, [%rd512];
	// end inline asm
	add.s32 	%r312, %r311, 1;
	// begin inline asm
	st.volatile.global.u32 [%rd512], %r312;
	// end inline asm
	// begin inline asm
	ld.volatile.global.u32 %r313, [%rd512];
	// end inline asm
	add.s32 	%r314, %r313, 1;
	// begin inline asm
	st.volatile.global.u32 [%rd512], %r314;
	// end inline asm
	// begin inline asm
	ld.volatile.global.u32 %r315, [%rd512];
	// end inline asm
	add.s32 	%r316, %r315, 1;
	// begin inline asm
	st.volatile.global.u32 [%rd512], %r316;
	// end inline asm
	// begin inline asm
	ld.volatile.global.u32 %r317, [%rd512];
	// end inline asm
	add.s32 	%r318, %r317, 1;
	// begin inline asm
	st.volatile.global.u32 [%rd512], %r318;
	// end inline asm
	// begin inline asm
	ld.volatile.global.u32 %r319, [%rd512];
	// end inline asm
	add.s32 	%r320, %r319, 1;
	// begin inline asm
	st.volatile.global.u32 [%rd512], %r320;
	// end inline asm
	// begin inline asm
	ld.volatile.global.u32 %r321, [%rd512];
	// end inline asm
	add.s32 	%r322, %r321, 1;
	// begin inline asm
	st.volatile.global.u32 [%rd512], %r322;
	// end inline asm
	// begin inline asm
	ld.volatile.global.u32 %r323, [%rd512];
	// end inline asm
	add.s32 	%r324, %r323, 1;
	// begin inline asm
	st.volatile.global.u32 [%rd512], %r324;
	// end inline asm
	// begin inline asm
	ld.volatile.global.u32 %r325, [%rd512];
	// end inline asm
	add.s32 	%r326, %r325, 1;
	// begin inline asm
	st.volatile.global.u32 [%rd512], %r326;
	// end inline asm
	// begin inline asm
	ld.volatile.global.u32 %r327, [%rd512];
	// end inline asm
	add.s32 	%r328, %r327, 1;
	// begin inline asm
	st.volatile.global.u32 [%rd512], %r328;
	// end inline asm
	// begin inline asm
	ld.volatile.global.u32 %r329, [%rd512];
	// end inline asm
	add.s32 	%r330, %r329, 1;
	// begin inline asm
	st.volatile.global.u32 [%rd512], %r330;
	// end inline asm
	// begin inline asm
	ld.volatile.global.u32 %r331, [%rd512];
	// end inline asm
	add.s32 	%r332, %r331, 1;
	// begin inline asm
	st.volatile.global.u32 [%rd512], %r332;
	// end inline asm
	// begin inline asm
	ld.volatile.global.u32 %r333, [%rd512];
	// end inline asm
	add.s32 	%r334, %r333, 1;
	// begin inline asm
	st.volatile.global.u32 [%rd512], %r334;
	// end inline asm
	// begin inline asm
	ld.volatile.global.u32 %r335, [%rd512];
	// end inline asm
	add.s32 	%r336, %r335, 1;
	// begin inline asm
	st.volatile.global.u32 [%rd512], %r336;
	// end inline asm
	// begin inline asm
	ld.volatile.global.u32 %r337, [%rd512];
	// end inline asm
	add.s32 	%r338, %r337, 1;
	// begin inline asm
	st.volatile.global.u32 [%rd512], %r338;
	// end inline asm
	// begin inline asm
	ld.volatile.global.u32 %r339, [%rd512];
	// end inline asm
	add.s32 	%r340, %r339, 1;
	// begin inline asm
	st.volatile.global.u32 [%rd512], %r340;
	// end inline asm
	// begin inline asm
	ld.volatile.global.u32 %r341, [%rd512];
	// end inline asm
	add.s32 	%r342, %r341, 1;
	// begin inline asm
	st.volatile.global.u32 [%rd512], %r342;
	// end inline asm
	// begin inline asm
	ld.volatile.global.u32 %r343, [%rd512];
	// end inline asm
	add.s32 	%r344, %r343, 1;
	// begin inline asm
	st.volatile.global.u32 [%rd512], %r344;
	// end inline asm
	// begin inline asm
	ld.volatile.global.u32 %r345, [%rd512];
	// end inline asm
	add.s32 	%r346, %r345, 1;
	// begin inline asm
	st.volatile.global.u32 [%rd512], %r346;
	// end inline asm
	// begin inline asm
	ld.volatile.global.u32 %r347, [%rd512];
	// end inline asm
	add.s32 	%r348, %r347, 1;
	// begin inline asm
	st.volatile.global.u32 [%rd512], %r348;
	// end inline asm
	// begin inline asm
	ld.volatile.global.u32 %r349, [%rd512];
	// end inline asm
	add.s32 	%r350, %r349, 1;
	// begin inline asm
	st.volatile.global.u32 [%rd512], %r350;
	// end inline asm
	// begin inline asm
	ld.volatile.global.u32 %r351, [%rd512];
	// end inline asm
	add.s32 	%r352, %r351, 1;
	// begin inline asm
	st.volatile.global.u32 [%rd512], %r352;
	// end inline asm
	// begin inline asm
	ld.volatile.global.u32 %r353, [%rd512];
	// end inline asm
	add.s32 	%r354, %r353, 1;
	// begin inline asm
	st.volatile.global.u32 [%rd512], %r354;
	// end inline asm
	// begin inline asm
	ld.volatile.global.u32 %r355, [%rd512];
	// end inline asm
	add.s32 	%r356, %r355, 1;
	// begin inline asm
	st.volatile.global.u32 [%rd512], %r356;
	// end inline asm
	// begin inline asm
	ld.volatile.global.u32 %r357, [%rd512];
	// end inline asm
	add.s32 	%r358, %r357, 1;
	// begin inline asm
	st.volatile.global.u32 [%rd512], %r358;
	// end inline asm
	// begin inline asm
	ld.volatile.global.u32 %r359, [%rd512];
	// end inline asm
	add.s32 	%r360, %r359, 1;
	// begin inline asm
	st.volatile.global.u32 [%rd512], %r360;
	// end inline asm
	// begin inline asm
	ld.volatile.global.u32 %r361, [%rd512];
	// end inline asm
	add.s32 	%r362, %r361, 1;
	// begin inline asm
	st.volatile.global.u32 [%rd512], %r362;
	// end inline asm
	// begin inline asm
	ld.volatile.global.u32 %r363, [%rd512];
	// end inline asm
	add.s32 	%r364, %r363, 1;
	// begin inline asm
	st.volatile.global.u32 [%rd512], %r364;
	// end inline asm
	// begin inline asm
	ld.volatile.global.u32 %r365, [%rd512];
	// end inline asm
	add.s32 	%r366, %r365, 1;
	// begin inline asm
	st.volatile.global.u32 [%rd512], %r366;
	// end inline asm
	// begin inline asm
	ld.volatile.global.u32 %r367, [%rd512];
	// end inline asm
	add.s32 	%r368, %r367, 1;
	// begin inline asm
	st.volatile.global.u32 [%rd512], %r368;
	// end inline asm
	// begin inline asm
	ld.volatile.global.u32 %r369, [%rd512];
	// end inline asm
	add.s32 	%r370, %r369, 1;
	// begin inline asm
	st.volatile.global.u32 [%rd512], %r370;
	// end inline asm
	// begin inline asm
	ld.volatile.global.u32 %r371, [%rd512];
	// end inline asm
	add.s32 	%r372, %r371, 1;
	// begin inline asm
	st.volatile.global.u32 [%rd512], %r372;
	// end inline asm
	// begin inline asm
	ld.volatile.global.u32 %r373, [%rd512];
	// end inline asm
	add.s32 	%r374, %r373, 1;
	// begin inline asm
	st.volatile.global.u32 [%rd512], %r374;
	// end inline asm
	// begin inline asm
	ld.volatile.global.u32 %r375, [%rd512];
	// end inline asm
	add.s32 	%r376, %r375, 1;
	// begin inline asm
	st.volatile.global.u32 [%rd512], %r376;
	// end inline asm
	// begin inline asm
	ld.volatile.global.u32 %r377, [%rd512];
	// end inline asm
	add.s32 	%r378, %r377, 1;
	// begin inline asm
	st.volatile.global.u32 [%rd512], %r378;
	// end inline asm
	// begin inline asm
	ld.volatile.global.u32 %r379, [%rd512];
	// end inline asm
	add.s32 	%r380, %r379, 1;
	// begin inline asm
	st.volatile.global.u32 [%rd512], %r380;
	// end inline asm
	// begin inline asm
	ld.volatile.global.u32 %r381, [%rd512];
	// end inline asm
	add.s32 	%r382, %r381, 1;
	// begin inline asm
	st.volatile.global.u32 [%rd512], %r382;
	// end inline asm
	// begin inline asm
	ld.volatile.global.u32 %r383, [%rd512];
	// end inline asm
	add.s32 	%r384, %r383, 1;
	// begin inline asm
	st.volatile.global.u32 [%rd512], %r384;
	// end inline asm
	// begin inline asm
	ld.volatile.global.u32 %r385, [%rd512];
	// end inline asm
	add.s32 	%r386, %r385, 1;
	// begin inline asm
	st.volatile.global.u32 [%rd512], %r386;
	// end inline asm
	// begin inline asm
	ld.volatile.global.u32 %r387, [%rd512];
	// end inline asm
	add.s32 	%r388, %r387, 1;
	// begin inline asm
	st.volatile.global.u32 [%rd512], %r388;
	// end inline asm
	// begin inline asm
	ld.volatile.global.u32 %r389, [%rd512];
	// end inline asm
	add.s32 	%r390, %r389, 1;
	// begin inline asm
	st.volatile.global.u32 [%rd512], %r390;
	// end inline asm
	// begin inline asm
	ld.volatile.global.u32 %r391, [%rd512];
	// end inline asm
	add.s32 	%r392, %r391, 1;
	// begin inline asm
	st.volatile.global.u32 [%rd512], %r392;
	// end inline asm
	// begin inline asm
	ld.volatile.global.u32 %r393, [%rd512];
	// end inline asm
	add.s32 	%r394, %r393, 1;
	// begin inline asm
	st.volatile.global.u32 [%rd512], %r394;
	// end inline asm
	// begin inline asm
	ld.volatile.global.u32 %r395, [%rd512];
	// end inline asm
	add.s32 	%r396, %r395, 1;
	// begin inline asm
	st.volatile.global.u32 [%rd512], %r396;
	// end inline asm
	// begin inline asm
	ld.volatile.global.u32 %r397, [%rd512];
	// end inline asm
	add.s32 	%r398, %r397, 1;
	// begin inline asm
	st.volatile.global.u32 [%rd512], %r398;
	// end inline asm
	// begin inline asm
	ld.volatile.global.u32 %r399, [%rd512];
	// end inline asm
	add.s32 	%r400, %r399, 1;
	// begin inline asm
	st.volatile.global.u32 [%rd512], %r400;
	// end inline asm
	// begin inline asm
	ld.volatile.global.u32 %r401, [%rd512];
	// end inline asm
	add.s32 	%r402, %r401, 1;
	// begin inline asm
	st.volatile.global.u32 [%rd512], %r402;
	// end inline asm
	// begin inline asm
	ld.volatile.global.u32 %r403, [%rd512];
	// end inline asm
	add.s32 	%r404, %r403, 1;
	// begin inline asm
	st.volatile.global.u32 [%rd512], %r404;
	// end inline asm
	// begin inline asm
	ld.volatile.global.u32 %r405, [%rd512];
	// end inline asm
	add.s32 	%r406, %r405, 1;
	// begin inline asm
	st.volatile.global.u32 [%rd512], %r406;
	// end inline asm
	// begin inline asm
	ld.volatile.global.u32 %r407, [%rd512];
	// end inline asm
	add.s32 	%r408, %r407, 1;
	// begin inline asm
	st.volatile.global.u32 [%rd512], %r408;
	// end inline asm
	// begin inline asm
	ld.volatile.global.u32 %r409, [%rd512];
	// end inline asm
	add.s32 	%r410, %r409, 1;
	// begin inline asm
	st.volatile.global.u32 [%rd512], %r410;
	// end inline asm
	// begin inline asm
	ld.volatile.global.u32 %r411, [%rd512];
	// end inline asm
	add.s32 	%r412, %r411, 1;
	// begin inline asm
	st.volatile.global.u32 [%rd512], %r412;
	// end inline asm
	// begin inline asm
	ld.volatile.global.u32 %r413, [%rd512];
	// end inline asm
	add.s32 	%r414, %r413, 1;
	// begin inline asm
	st.volatile.global.u32 [%rd512], %r414;
	// end inline asm
	// begin inline asm
	ld.volatile.global.u32 %r415, [%rd512];
	// end inline asm
	add.s32 	%r416, %r415, 1;
	// begin inline asm
	st.volatile.global.u32 [%rd512], %r416;
	// end inline asm
	// begin inline asm
	ld.volatile.global.u32 %r417, [%rd512];
	// end inline asm
	add.s32 	%r418, %r417, 1;
	// begin inline asm
	st.volatile.global.u32 [%rd512], %r418;
	// end inline asm
	// begin inline asm
	ld.volatile.global.u32 %r419, [%rd512];
	// end inline asm
	add.s32 	%r420, %r419, 1;
	// begin inline asm
	st.volatile.global.u32 [%rd512], %r420;
	// end inline asm
	// begin inline asm
	ld.volatile.global.u32 %r421, [%rd512];
	// end inline asm
	add.s32 	%r422, %r421, 1;
	// begin inline asm
	st.volatile.global.u32 [%rd512], %r422;
	// end inline asm
	// begin inline asm
	ld.volatile.global.u32 %r423, [%rd512];
	// end inline asm
	add.s32 	%r424, %r423, 1;
	// begin inline asm
	st.volatile.global.u32 [%rd512], %r424;
	// end inline asm
	// begin inline asm
	ld.volatile.global.u32 %r425, [%rd512];
	// end inline asm
	add.s32 	%r426, %r425, 1;
	// begin inline asm
	st.volatile.global.u32 [%rd512], %r426;
	// end inline asm
	// begin inline asm
	ld.volatile.global.u32 %r427, [%rd512];
	// end inline asm
	add.s32 	%r428, %r427, 1;
	// begin inline asm
	st.volatile.global.u32 [%rd512], %r428;
	// end inline asm
	// begin inline asm
	ld.volatile.global.u32 %r429, [%rd512];
	// end inline asm
	add.s32 	%r430, %r429, 1;
	// begin inline asm
	st.volatile.global.u32 [%rd512], %r430;
	// end inline asm
	// begin inline asm
	ld.volatile.global.u32 %r431, [%rd512];
	// end inline asm
	add.s32 	%r432, %r431, 1;
	// begin inline asm
	st.volatile.global.u32 [%rd512], %r432;
	// end inline asm
	// begin inline asm
	ld.volatile.global.u32 %r433, [%rd512];
	// end inline asm
	add.s32 	%r434, %r433, 1;
	// begin inline asm
	st.volatile.global.u32 [%rd512], %r434;
	// end inline asm
	// begin inline asm
	ld.volatile.global.u32 %r435, [%rd512];
	// end inline asm
	add.s32 	%r436, %r435, 1;
	// begin inline asm
	st.volatile.global.u32 [%rd512], %r436;
	// end inline asm
	// begin inline asm
	ld.volatile.global.u32 %r437, [%rd512];
	// end inline asm
	add.s32 	%r438, %r437, 1;
	// begin inline asm
	st.volatile.global.u32 [%rd512], %r438;
	// end inline asm
	// begin inline asm
	ld.volatile.global.u32 %r439, [%rd512];
	// end inline asm
	add.s32 	%r440, %r439, 1;
	// begin inline asm
	st.volatile.global.u32 [%rd512], %r440;
	// end inline asm
	// begin inline asm
	ld.volatile.global.u32 %r441, [%rd512];
	// end inline asm
	add.s32 	%r442, %r441, 1;
	// begin inline asm
	st.volatile.global.u32 [%rd512], %r442;
	// end inline asm
	// begin inline asm
	ld.volatile.global.u32 %r443, [%rd512];
	// end inline asm
	add.s32 	%r444, %r443, 1;
	// begin inline asm
	st.volatile.global.u32 [%rd512], %r444;
	// end inline asm
	// begin inline asm
	ld.volatile.global.u32 %r445, [%rd512];
	// end inline asm
	add.s32 	%r446, %r445, 1;
	// begin inline asm
	st.volatile.global.u32 [%rd512], %r446;
	// end inline asm
	// begin inline asm
	ld.volatile.global.u32 %r447, [%rd512];
	// end inline asm
	add.s32 	%r448, %r447, 1;
	// begin inline asm
	st.volatile.global.u32 [%rd512], %r448;
	// end inline asm
	// begin inline asm
	ld.volatile.global.u32 %r449, [%rd512];
	// end inline asm
	add.s32 	%r450, %r449, 1;
	// begin inline asm
	st.volatile.global.u32 [%rd512], %r450;
	// end inline asm
	// begin inline asm
	ld.volatile.global.u32 %r451, [%rd512];
	// end inline asm
	add.s32 	%r452, %r451, 1;
	// begin inline asm
	st.volatile.global.u32 [%rd512], %r452;
	// end inline asm
	// begin inline asm
	ld.volatile.global.u32 %r453, [%rd512];
	// end inline asm
	add.s32 	%r454, %r453, 1;
	// begin inline asm
	st.volatile.global.u32 [%rd512], %r454;
	// end inline asm
	// begin inline asm
	ld.volatile.global.u32 %r455, [%rd512];
	// end inline asm
	add.s32 	%r456, %r455, 1;
	// begin inline asm
	st.volatile.global.u32 [%rd512], %r456;
	// end inline asm
	// begin inline asm
	ld.volatile.global.u32 %r457, [%rd512];
	// end inline asm
	add.s32 	%r458, %r457, 1;
	// begin inline asm
	st.volatile.global.u32 [%rd512], %r458;
	// end inline asm
	// begin inline asm
	ld.volatile.global.u32 %r459, [%rd512];
	// end inline asm
	add.s32 	%r460, %r459, 1;
	// begin inline asm
	st.volatile.global.u32 [%rd512], %r460;
	// end inline asm
	// begin inline asm
	ld.volatile.global.u32 %r461, [%rd512];
	// end inline asm
	add.s32 	%r462, %r461, 1;
	// begin inline asm
	st.volatile.global.u32 [%rd512], %r462;
	// end inline asm
	// begin inline asm
	ld.volatile.global.u32 %r463, [%rd512];
	// end inline asm
	add.s32 	%r464, %r463, 1;
	// begin inline asm
	st.volatile.global.u32 [%rd512], %r464;
	// end inline asm
	// begin inline asm
	ld.volatile.global.u32 %r465, [%rd512];
	// end inline asm
	add.s32 	%r466, %r465, 1;
	// begin inline asm
	st.volatile.global.u32 [%rd512], %r466;
	// end inline asm
	// begin inline asm
	ld.volatile.global.u32 %r467, [%rd512];
	// end inline asm
	add.s32 	%r468, %r467, 1;
	// begin inline asm
	st.volatile.global.u32 [%rd512], %r468;
	// end inline asm
	// begin inline asm
	ld.volatile.global.u32 %r469, [%rd512];
	// end inline asm
	add.s32 	%r470, %r469, 1;
	// begin inline asm
	st.volatile.global.u32 [%rd512], %r470;
	// end inline asm
	// begin inline asm
	ld.volatile.global.u32 %r471, [%rd512];
	// end inline asm
	add.s32 	%r472, %r471, 1;
	// begin inline asm
	st.volatile.global.u32 [%rd512], %r472;
	// end inline asm
	// begin inline asm
	ld.volatile.global.u32 %r473, [%rd512];
	// end inline asm
	add.s32 	%r474, %r473, 1;
	// begin inline asm
	st.volatile.global.u32 [%rd512], %r474;
	// end inline asm
	// begin inline asm
	ld.volatile.global.u32 %r475, [%rd512];
	// end inline asm
	add.s32 	%r476, %r475, 1;
	// begin inline asm
	st.volatile.global.u32 [%rd512], %r476;
	// end inline asm
	// begin inline asm
	ld.volatile.global.u32 %r477, [%rd512];
	// end inline asm
	add.s32 	%r478, %r477, 1;
	// begin inline asm
	st.volatile.global.u32 [%rd512], %r478;
	// end inline asm
	// begin inline asm
	ld.volatile.global.u32 %r479, [%rd512];
	// end inline asm
	add.s32 	%r480, %r479, 1;
	// begin inline asm
	st.volatile.global.u32 [%rd512], %r480;
	// end inline asm
	// begin inline asm
	ld.volatile.global.u32 %r481, [%rd512];
	// end inline asm
	add.s32 	%r482, %r481, 1;
	// begin inline asm
	st.volatile.global.u32 [%rd512], %r482;
	// end inline asm
	// begin inline asm
	ld.volatile.global.u32 %r483, [%rd512];
	// end inline asm
	add.s32 	%r484, %r483, 1;
	// begin inline asm
	st.volatile.global.u32 [%rd512], %r484;
	// end inline asm
	// begin inline asm
	ld.volatile.global.u32 %r485, [%rd512];
	// end inline asm
	add.s32 	%r486, %r485, 1;
	// begin inline asm
	st.volatile.global.u32 [%rd512], %r486;
	// end inline asm
	// begin inline asm
	ld.volatile.global.u32 %r487, [%rd512];
	// end inline asm
	add.s32 	%r488, %r487, 1;
	// begin inline asm
	st.volatile.global.u32 [%rd512], %r488;
	// end inline asm
	// begin inline asm
	ld.volatile.global.u32 %r489, [%rd512];
	// end inline asm
	add.s32 	%r490, %r489, 1;
	// begin inline asm
	st.volatile.global.u32 [%rd512], %r490;
	// end inline asm
	// begin inline asm
	ld.volatile.global.u32 %r491, [%rd512];
	// end inline asm
	add.s32 	%r492, %r491, 1;
	// begin inline asm
	st.volatile.global.u32 [%rd512], %r492;
	// end inline asm
	// begin inline asm
	ld.volatile.global.u32 %r493, [%rd512];
	// end inline asm
	add.s32 	%r494, %r493, 1;
	// begin inline asm
	st.volatile.global.u32 [%rd512], %r494;
	// end inline asm
	// begin inline asm
	ld.volatile.global.u32 %r495, [%rd512];
	// end inline asm
	add.s32 	%r496, %r495, 1;
	// begin inline asm
	st.volatile.global.u32 [%rd512], %r496;
	// end inline asm
	// begin inline asm
	ld.volatile.global.u32 %r497, [%rd512];
	// end inline asm
	add.s32 	%r498, %r497, 1;
	// begin inline asm
	st.volatile.global.u32 [%rd512], %r498;
	// end inline asm
	// begin inline asm
	ld.volatile.global.u32 %r499, [%rd512];
	// end inline asm
	add.s32 	%r500, %r499, 1;
	// begin inline asm
	st.volatile.global.u32 [%rd512], %r500;
	// end inline asm
	// begin inline asm
	ld.volatile.global.u32 %r501, [%rd512];
	// end inline asm
	add.s32 	%r502, %r501, 1;
	// begin inline asm
	st.volatile.global.u32 [%rd512], %r502;
	// end inline asm
	// begin inline asm
	ld.volatile.global.u32 %r503, [%rd512];
	// end inline asm
	add.s32 	%r504, %r503, 1;
	// begin inline asm
	st.volatile.global.u32 [%rd512], %r504;
	// end inline asm
	// begin inline asm
	ld.volatile.global.u32 %r505, [%rd512];
	// end inline asm
	add.s32 	%r506, %r505, 1;
	// begin inline asm
	st.volatile.global.u32 [%rd512], %r506;
	// end inline asm
	// begin inline asm
	ld.volatile.global.u32 %r507, [%rd512];
	// end inline asm
	add.s32 	%r508, %r507, 1;
	// begin inline asm
	st.volatile.global.u32 [%rd512], %r508;
	// end inline asm
	// begin inline asm
	ld.volatile.global.u32 %r509, [%rd512];
	// end inline asm
	add.s32 	%r510, %r509, 1;
	// begin inline asm
	st.volatile.global.u32 [%rd512], %r510;
	// end inline asm
	// begin inline asm
	ld.volatile.global.u32 %r511, [%rd512];
	// end inline asm
	add.s32 	%r512, %r511, 1;
	// begin inline asm
	st.volatile.global.u32 [%rd512], %r512;
	// end inline asm
	ret;

}
	// .globl	_Z4testIL_Z13load_volatilePKjEL_Z17store_atomic_exchPjjELi256E14strided_accessILj1024ELj1EE10skip_lanesILj1EEEvv
.visible .entry _Z4testIL_Z13load_volatilePKjEL_Z17store_atomic_exchPjjELi256E14strided_accessILj1024ELj1EE10skip_lanesILj1EEEvv()
{
	.reg .b32 	%r<774>;
	.reg .b64 	%rd<517>;

	mov.u32 	%r769, %ctaid.x;
	mov.u32 	%r770, %ntid.x;
	mov.u32 	%r771, %tid.x;
	mad.lo.s32 	%r772, %r769, %r770, %r771;
	shl.b32 	%r773, %r772, 2;
	cvt.u64.u32 	%rd513, %r773;
	and.b64  	%rd514, %rd513, 4092;
	mov.u64 	%rd515, buffer;
	cvta.global.u64 	%rd516, %rd515;
	add.s64 	%rd512, %rd516, %rd514;
	// begin inline asm
	ld.volatile.global.u32 %r1, [%rd512];
	// end inline asm
	add.s32 	%r3, %r1, 1;
	// begin inline asm
	atom.global.exch.b32 %r2, [%rd512], %r3;
	// end inline asm
	// begin inline asm
	ld.volatile.global.u32 %r4, [%rd512];
	// end inline asm
	add.s32 	%r6, %r4, 1;
	// begin inline asm
	atom.global.exch.b32 %r5, [%rd512], %r6;
	// end inline asm
	// begin inline asm
	ld.volatile.global.u32 %r7, [%rd512];
	// end inline asm
	add.s32 	%r9, %r7, 1;
	// begin inline asm
	atom.global.exch.b32 %r8, [%rd512], %r9;
	// end inline asm
	// begin inline asm
	ld.volatile.global.u32 %r10, [%rd512];
	// end inline asm
	add.s32 	%r12, %r10, 1;
	// begin inline asm
	atom.global.exch.b32 %r11, [%rd512], %r12;
	// end inline asm
	// begin inline asm
	ld.volatile.global.u32 %r13, [%rd512];
	// end inline asm
	add.s32 	%r15, %r13, 1;
	// begin inline asm
	atom.global.exch.b32 %r14, [%rd512], %r15;
	// end inline asm
	// begin inline asm
	ld.volatile.global.u32 %r16, [%rd512];
	// end inline asm
	add.s32 	%r18, %r16, 1;
	// begin inline asm
	atom.global.exch.b32 %r17, [%rd512], %r18;
	// end inline asm
	// begin inline asm
	ld.volatile.global.u32 %r19, [%rd512];
	// end inline asm
	add.s32 	%r21, %r19, 1;
	// begin inline asm
	atom.global.exch.b32 %r20, [%rd512], %r21;
	// end inline asm
	// begin inline asm
	ld.volatile.global.u32 %r22, [%rd512];
	// end inline asm
	add.s32 	%r24, %r22, 1;
	// begin inline asm
	atom.global.exch.b32 %r23, [%rd512], %r24;
	// end inline asm
	// begin inline asm
	ld.volatile.global.u32 %r25, [%rd512];
	// end inline asm
	add.s32 	%r27, %r25, 1;
	// begin inline asm
	atom.global.exch.b32 %r26, [%rd512], %r27;
	// end inline asm
	// begin inline asm
	ld.volatile.global.u32 %r28, [%rd512];
	// end inline asm
	add.s32 	%r30, %r28, 1;
	// begin inline asm
	atom.global.exch.b32 %r29, [%rd512], %r30;
	// end inline asm
	// begin inline asm
	ld.volatile.global.u32 %r31, [%rd512];
	// end inline asm
	add.s32 	%r33, %r31, 1;
	// begin inline asm
	atom.global.exch.b32 %r32, [%rd512], %r33;
	// end inline asm
	// begin inline asm
	ld.volatile.global.u32 %r34, [%rd512];
	// end inline asm
	add.s32 	%r36, %r34, 1;
	// begin inline asm
	atom.global.exch.b32 %r35, [%rd512], %r36;
	// end inline asm
	// begin inline asm
	ld.volatile.global.u32 %r37, [%rd512];
	// end inline asm
	add.s32 	%r39, %r37, 1;
	// begin inline asm
	atom.global.exch.b32 %r38, [%rd512], %r39;
	// end inline asm
	// begin inline asm
	ld.volatile.global.u32 %r40, [%rd512];
	// end inline asm
	add.s32 	%r42, %r40, 1;
	// begin inline asm
	atom.global.exch.b32 %r41, [%rd512], %r42;
	// end inline asm
	// begin inline asm
	ld.volatile.global.u32 %r43, [%rd512];
	// end inline asm
	add.s32 	%r45, %r43, 1;
	// begin inline asm
	atom.global.exch.b32 %r44, [%rd512], %r45;
	// end inline asm
	// begin inline asm
	ld.volatile.global.u32 %r46, [%rd512];
	// end inline asm
	add.s32 	%r48, %r46, 1;
	// begin inline asm
	atom.global.exch.b32 %r47, [%rd512], %r48;
	// end inline asm
	// begin inline asm
	ld.volatile.global.u32 %r49, [%rd512];
	// end inline asm
	add.s32 	%r51, %r49, 1;
	// begin inline asm
	atom.global.exch.b32 %r50, [%rd512], %r51;
	// end inline asm
	// begin inline asm
	ld.volatile.global.u32 %r52, [%rd512];
	// end inline asm
	add.s32 	%r54, %r52, 1;
	// begin inline asm
	atom.global.exch.b32 %r53, [%rd512], %r54;
	// end inline asm
	// begin inline asm
	ld.volatile.global.u32 %r55, [%rd512];
	// end inline asm
	add.s32 	%r57, %r55, 1;
	// begin inline asm
	atom.global.exch.b32 %r56, [%rd512], %r57;
	// end inline asm
	// begin inline asm
	ld.volatile.global.u32 %r58, [%rd512];
	// end inline asm
	add.s32 	%r60, %r58, 1;
	// begin inline asm
	atom.global.exch.b32 %r59, [%rd512], %r60;
	// end inline asm
	// begin inline asm
	ld.volatile.global.u32 %r61, [%rd512];
	// end inline asm
	add.s32 	%r63, %r61, 1;
	// begin inline asm
	atom.global.exch.b32 %r62, [%rd512], %r63;
	// end inline asm
	// begin inline asm
	ld.volatile.global.u32 %r64, [%rd512];
	// end inline asm
	add.s32 	%r66, %r64, 1;
	// begin inline asm
	atom.global.exch.b32 %r65, [%rd512], %r66;
	// end inline asm
	// begin inline asm
	ld.volatile.global.u32 %r67, [%rd512];
	// end inline asm
	add.s32 	%r69, %r67, 1;
	// begin inline asm
	atom.global.exch.b32 %r68, [%rd512], %r69;
	// end inline asm
	// begin inline asm
	ld.volatile.global.u32 %r70, [%rd512];
	// end inline asm
	add.s32 	%r72, %r70, 1;
	// begin inline asm
	atom.global.exch.b32 %r71, [%rd512], %r72;
	// end inline asm
	// begin inline asm
	ld.volatile.global.u32 %r73, [%rd512];
	// end inline asm
	add.s32 	%r75, %r73, 1;
	// begin inline asm
	atom.global.exch.b32 %r74, [%rd512], %r75;
	// end inline asm
	// begin inline asm
	ld.volatile.global.u32 %r76, [%rd512];
	// end inline asm
	add.s32 	%r78, %r76, 1;
	// begin inline asm
	atom.global.exch.b32 %r77, [%rd512], %r78;
	// end inline asm
	// begin inline asm
	ld.volatile.global.u32 %r79, [%rd512];
	// end inline asm
	add.s32 	%r81, %r79, 1;
	// begin inline asm
	atom.global.exch.b32 %r80, [%rd512], %r81;
	// end inline asm
	// begin inline asm
	ld.volatile.global.u32 %r82, [%rd512];
	// end inline asm
	add.s32 	%r84, %r82, 1;
	// begin inline asm
	atom.global.exch.b32 %r83, [%rd512], %r84;
	// end inline asm
	// begin inline asm
	ld.volatile.global.u32 %r85, [%rd512];
	// end inline asm
	add.s32 	%r87, %r85, 1;
	// begin inline asm
	atom.global.exch.b32 %r86, [%rd512], %r87;
	// end inline asm
	// begin inline asm
	ld.volatile.global.u32 %r88, [%rd512];
	// end inline asm
	add.s32 	%r90, %r88, 1;
	// begin inline asm
	atom.global.exch.b32 %r89, [%rd512], %r90;
	// end inline asm
	// begin inline asm
	ld.volatile.global.u32 %r91, [%rd512];
	// end inline asm
	add.s32 	%r93, %r91, 1;
	// begin inline asm
	atom.global.exch.b32 %r92, [%rd512], %r93;
	// end inline asm
	// begin inline asm
	ld.volatile.global.u32 %r94, [%rd512];
	// end inline asm
	add.s32 	%r96, %r94, 1;
	// begin inline asm
	atom.global.exch.b32 %r95, [%rd512], %r96;
	// end inline asm
	// begin inline asm
	ld.volatile.global.u32 %r97, [%rd512];
	// end inline asm
	add.s32 	%r99, %r97, 1;
	// begin inline asm
	atom.global.exch.b32 %r98, [%rd512], %r99;
	// end inline asm
	// begin inline asm
	ld.volatile.global.u32 %r100, [%rd512];
	// end inline asm
	add.s32 	%r102, %r100, 1;
	// begin inline asm
	atom.global.exch.b32 %r101, [%rd512], %r102;
	// end inline asm
	// begin inline asm
	ld.volatile.global.u32 %r103, [%rd512];
	// end inline asm
	add.s32 	%r105, %r103, 1;
	// begin inline asm
	atom.global.exch.b32 %r104, [%rd512], %r105;
	// end inline asm
	// begin inline asm
	ld.volatile.global.u32 %r106, [%rd512];
	// end inline asm
	add.s32 	%r108, %r106, 1;
	// begin inline asm
	atom.global.exch.b32 %r107, [%rd512], %r108;
	// end inline asm
	// begin inline asm
	ld.volatile.global.u32 %r109, [%rd512];
	// end inline asm
	add.s32 	%r111, %r109, 1;
	// begin inline asm
	atom.global.exch.b32 %r110, [%rd512], %r111;
	// end inline asm
	// begin inline asm
	ld.volatile.global.u32 %r112, [%rd512];
	// end inline asm
	add.s32 	%r114, %r112, 1;
	// begin inline asm
	atom.global.exch.b32 %r113, [%rd512], %r114;
	// end inline asm
	// begin inline asm
	ld.volatile.global.u32 %r115, [%rd512];
	// end inline asm
	add.s32 	%r117, %r115, 1;
	// begin inline asm
	atom.global.exch.b32 %r116, [%rd512], %r117;
	// end inline asm
	// begin inline asm
	ld.volatile.global.u32 %r118, [%rd512];
	// end inline asm
	add.s32 	%r120, %r118, 1;
	// begin inline asm
	atom.global.exch.b32 %r119, [%rd512], %r120;
	// end inline asm
	// begin inline asm
	ld.volatile.global.u32 %r121, [%rd512];
	// end inline asm
	add.s32 	%r123, %r121, 1;
	// begin inline asm
	atom.global.exch.b32 %r122, [%rd512], %r123;
	// end inline asm
	// begin inline asm
	ld.volatile.global.u32 %r124, [%rd512];
	// end inline asm
	add.s32 	%r126, %r124, 1;
	// begin inline asm
	atom.global.exch.b32 %r125, [%rd512], %r126;
	// end inline asm
	// begin inline asm
	ld.volatile.global.u32 %r127, [%rd512];
	// end inline asm
	add.s32 	%r129, %r127, 1;
	// begin inline asm
	atom.global.exch.b32 %r128, [%rd512], %r129;
	// end inline asm
	// begin inline asm
	ld.volatile.global.u32 %r130, [%rd512];
	// end inline asm
	add.s32 	%r132, %r130, 1;
	// begin inline asm
	atom.global.exch.b32 %r131, [%rd512], %r132;
	// end inline asm
	// begin inline asm
	ld.volatile.global.u32 %r133, [%rd512];
	// end inline asm
	add.s32 	%r135, %r133, 1;
	// begin inline asm
	atom.global.exch.b32 %r134, [%rd512], %r135;
	// end inline asm
	// begin inline asm
	ld.volatile.global.u32 %r136, [%rd512];
	// end inline asm
	add.s32 	%r138, %r136, 1;
	// begin inline asm
	atom.global.exch.b32 %r137, [%rd512], %r138;
	// end inline asm
	// begin inline asm
	ld.volatile.global.u32 %r139, [%rd512];
	// end inline asm
	add.s32 	%r141, %r139, 1;
	// begin inline asm
	atom.global.exch.b32 %r140, [%rd512], %r141;
	// end inline asm
	// begin inline asm
	ld.volatile.global.u32 %r142, [%rd512];
	// end inline asm
	add.s32 	%r144, %r142, 1;
	// begin inline asm
	atom.global.exch.b32 %r143, [%rd512], %r144;
	// end inline asm
	// begin inline asm
	ld.volatile.global.u32 %r145, [%rd512];
	// end inline asm
	add.s32 	%r147, %r145, 1;
	// begin inline asm
	atom.global.exch.b32 %r146, [%rd512], %r147;
	// end inline asm
	// begin inline asm
	ld.volatile.global.u32 %r148, [%rd512];
	// end inline asm
	add.s32 	%r150, %r148, 1;
	// begin inline asm
	atom.global.exch.b32 %r149, [%rd512], %r150;
	// end inline asm
	// begin inline asm
	ld.volatile.global.u32 %r151, [%rd512];
	// end inline asm
	add.s32 	%r153, %r151, 1;
	// begin inline asm
	atom.global.exch.b32 %r152, [%rd512], %r153;
	// end inline asm
	// begin inline asm
	ld.volatile.global.u32 %r154, [%rd512];
	// end inline asm
	add.s32 	%r156, %r154, 1;
	// begin inline asm
	atom.global.exch.b32 %r155, [%rd512], %r156;
	// end inline asm
	// begin inline asm
	ld.volatile.global.u32 %r157, [%rd512];
	// end inline asm
	add.s32 	%r159, %r157, 1;
	// begin inline asm
	atom.global.exch.b32 %r158, [%rd512], %r159;
	// end inline asm
	// begin inline asm
	ld.volatile.global.u32 %r160, [%rd512];
	// end inline asm
	add.s32 	%r162, %r160, 1;
	// begin inline asm
	atom.global.exch.b32 %r161, [%rd512], %r162;
	// end inline asm
	// begin inline asm
	ld.volatile.global.u32 %r163, [%rd512];
	// end inline asm
	add.s32 	%r165, %r163, 1;
	// begin inline asm
	atom.global.exch.b32 %r164, [%rd512], %r165;
	// end inline asm
	// begin inline asm
	ld.volatile.global.u32 %r166, [%rd512];
	// end inline asm
	add.s32 	%r168, %r166, 1;
	// begin inline asm
	atom.global.exch.b32 %r167, [%rd512], %r168;
	// end inline asm
	// begin inline asm
	ld.volatile.global.u32 %r169, [%rd512];
	// end inline asm
	add.s32 	%r171, %r169, 1;
	// begin inline asm
	atom.global.exch.b32 %r170, [%rd512], %r171;
	// end inline asm
	// begin inline asm
	ld.volatile.global.u32 %r172, [%rd512];
	// end inline asm
	add.s32 	%r174, %r172, 1;
	// begin inline asm
	atom.global.exch.b32 %r173, [%rd512], %r174;
	// end inline asm
	// begin inline asm
	ld.volatile.global.u32 %r175, [%rd512];
	// end inline asm
	add.s32 	%r177, %r175, 1;
	// begin inline asm
	atom.global.exch.b32 %r176, [%rd512], %r177;
	// end inline asm
	// begin inline asm
	ld.volatile.global.u32 %r178, [%rd512];
	// end inline asm
	add.s32 	%r180, %r178, 1;
	// begin inline asm
	atom.global.exch.b32 %r179, [%rd512], %r180;
	// end inline asm
	// begin inline asm
	ld.volatile.global.u32 %r181, [%rd512];
	// end inline asm
	add.s32 	%r183, %r181, 1;
	// begin inline asm
	atom.global.exch.b32 %r182, [%rd512], %r183;
	// end inline asm
	// begin inline asm
	ld.volatile.global.u32 %r184, [%rd512];
	// end inline asm
	add.s32 	%r186, %r184, 1;
	// begin inline asm
	atom.global.exch.b32 %r185, [%rd512], %r186;
	// end inline asm
	// begin inline asm
	ld.volatile.global.u32 %r187, [%rd512];
	// end inline asm
	add.s32 	%r189, %r187, 1;
	// begin inline asm
	atom.global.exch.b32 %r188, [%rd512], %r189;
	// end inline asm
	// begin inline asm
	ld.volatile.global.u32 %r190, [%rd512];
	// end inline asm
	add.s32 	%r192, %r190, 1;
	// begin inline asm
	atom.global.exch.b32 %r191, [%rd512], %r192;
	// end inline asm
	// begin inline asm
	ld.volatile.global.u32 %r193, [%rd512];
	// end inline asm
	add.s32 	%r195, %r193, 1;
	// begin inline asm
	atom.global.exch.b32 %r194, [%rd512], %r195;
	// end inline asm
	// begin inline asm
	ld.volatile.global.u32 %r196, [%rd512];
	// end inline asm
	add.s32 	%r198, %r196, 1;
	// begin inline asm
	atom.global.exch.b32 %r197, [%rd512], %r198;
	// end inline asm
	// begin inline asm
	ld.volatile.global.u32 %r199, [%rd512];
	// end inline asm
	add.s32 	%r201, %r199, 1;
	// begin inline asm
	atom.global.exch.b32 %r200, [%rd512], %r201;
	// end inline asm
	// begin inline asm
	ld.volatile.global.u32 %r202, [%rd512];
	// end inline asm
	add.s32 	%r204, %r202, 1;
	// begin inline asm
	atom.global.exch.b32 %r203, [%rd512], %r204;
	// end inline asm
	// begin inline asm
	ld.volatile.global.u32 %r205, [%rd512];
	// end inline asm
	add.s32 	%r207, %r205, 1;
	// begin inline asm
	atom.global.exch.b32 %r206, [%rd512], %r207;
	// end inline asm
	// begin inline asm
	ld.volatile.global.u32 %r208, [%rd512];
	// end inline asm
	add.s32 	%r210, %r208, 1;
	// begin inline asm
	atom.global.exch.b32 %r209, [%rd512], %r210;
	// end inline asm
	// begin inline asm
	ld.volatile.global.u32 %r211, [%rd512];
	// end inline asm
	add.s32 	%r213, %r211, 1;
	// begin inline asm
	atom.global.exch.b32 %r212, [%rd512], %r213;
	// end inline asm
	// begin inline asm
	ld.volatile.global.u32 %r214, [%rd512];
	// end inline asm
	add.s32 	%r216, %r214, 1;
	// begin inline asm
	atom.global.exch.b32 %r215, [%rd512], %r216;
	// end inline asm
	// begin inline asm
	ld.volatile.global.u32 %r217, [%rd512];
	// end inline asm
	add.s32 	%r219, %r217, 1;
	// begin inline asm
	atom.global.exch.b32 %r218, [%rd512], %r219;
	// end inline asm
	// begin inline asm
	ld.volatile.global.u32 %r220, [%rd512];
	// end inline asm
	add.s32 	%r222, %r220, 1;
	// begin inline asm
	atom.global.exch.b32 %r221, [%rd512], %r222;
	// end inline asm
	// begin inline asm
	ld.volatile.global.u32 %r223, [%rd512];
	// end inline asm
	add.s32 	%r225, %r223, 1;
	// begin inline asm
	atom.global.exch.b32 %r224, [%rd512], %r225;
	// end inline asm
	// begin inline asm
	ld.volatile.global.u32 %r226, [%rd512];
	// end inline asm
	add.s32 	%r228, %r226, 1;
	// begin inline asm
	atom.global.exch.b32 %r227, [%rd512], %r228;
	// end inline asm
	// begin inline asm
	ld.volatile.global.u32 %r229, [%rd512];
	// end inline asm
	add.s32 	%r231, %r229, 1;
	// begin inline asm
	atom.global.exch.b32 %r230, [%rd512], %r231;
	// end inline asm
	// begin inline asm
	ld.volatile.global.u32 %r232, [%rd512];
	// end inline asm
	add.s32 	%r234, %r232, 1;
	// begin inline asm
	atom.global.exch.b32 %r233, [%rd512], %r234;
	// end inline asm
	// begin inline asm
	ld.volatile.global.u32 %r235, [%rd512];
	// end inline asm
	add.s32 	%r237, %r235, 1;
	// begin inline asm
	atom.global.exch.b32 %r236, [%rd512], %r237;
	// end inline asm
	// begin inline asm
	ld.volatile.global.u32 %r238, [%rd512];
	// end inline asm
	add.s32 	%r240, %r238, 1;
	// begin inline asm
	atom.global.exch.b32 %r239, [%rd512], %r240;
	// end inline asm
	// begin inline asm
	ld.volatile.global.u32 %r241, [%rd512];
	// end inline asm
	add.s32 	%r243, %r241, 1;
	// begin inline asm
	atom.global.exch.b32 %r242, [%rd512], %r243;
	// end inline asm
	// begin inline asm
	ld.volatile.global.u32 %r244, [%rd512];
	// end inline asm
	add.s32 	%r246, %r244, 1;
	// begin inline asm
	atom.global.exch.b32 %r245, [%rd512], %r246;
	// end inline asm
	// begin inline asm
	ld.volatile.global.u32 %r247, [%rd512];
	// end inline asm
	add.s32 	%r249, %r247, 1;
	// begin inline asm
	atom.global.exch.b32 %r248, [%rd512], %r249;
	// end inline asm
	// begin inline asm
	ld.volatile.global.u32 %r250, [%rd512];
	// end inline asm
	add.s32 	%r252, %r250, 1;
	// begin inline asm
	atom.global.exch.b32 %r251, [%rd512], %r252;
	// end inline asm
	// begin inline asm
	ld.volatile.global.u32 %r253, [%rd512];
	// end inline asm
	add.s32 	%r255, %r253, 1;
	// begin inline asm
	atom.global.exch.b32 %r254, [%rd512], %r255;
	// end inline asm
	// begin inline asm
	ld.volatile.global.u32 %r256, [%rd512];
	// end inline asm
	add.s32 	%r258, %r256, 1;
	// begin inline asm
	atom.global.exch.b32 %r257, [%rd512], %r258;
	// end inline asm
	// begin inline asm
	ld.volatile.global.u32 %r259, [%rd512];
	// end inline asm
	add.s32 	%r261, %r259, 1;
	// begin inline asm
	atom.global.exch.b32 %r260, [%rd512], %r261;
	// end inline asm
	// begin inline asm
	ld.volatile.global.u32 %r262, [%rd512];
	// end inline asm
	add.s32 	%r264, %r262, 1;
	// begin inline asm
	atom.global.exch.b32 %r263, [%rd512], %r264;
	// end inline asm
	// begin inline asm
	ld.volatile.global.u32 %r265, [%rd512];
	// end inline asm
	add.s32 	%r267, %r265, 1;
	// begin inline asm
	atom.global.exch.b32 %r266, [%rd512], %r267;
	// end inline asm
	// begin inline asm
	ld.volatile.global.u32 %r268, [%rd512];
	// end inline asm
	add.s32 	%r270, %r268, 1;
	// begin inline asm
	atom.global.exch.b32 %r269, [%rd512], %r270;
	// end inline asm
	// begin inline asm
	ld.volatile.global.u32 %r271, [%rd512];
	// end inline asm
	add.s32 	%r273, %r271, 1;
	// begin inline asm
	atom.global.exch.b32 %r272, [%rd512], %r273;
	// end inline asm
	// begin inline asm
	ld.volatile.global.u32 %r274, [%rd512];
	// end inline asm
	add.s32 	%r276, %r274, 1;
	// begin inline asm
	atom.global.exch.b32 %r275, [%rd512], %r276;
	// end inline asm
	// begin inline asm
	ld.volatile.global.u32 %r277, [%rd512];
	// end inline asm
	add.s32 	%r279, %r277, 1;
	// begin inline asm
	atom.global.exch.b32 %r278, [%rd512], %r279;
	// end inline asm
	// begin inline asm
	ld.volatile.global.u32 %r280, [%rd512];
	// end inline asm
	add.s32 	%r282, %r280, 1;
	// begin inline asm
	atom.global.exch.b32 %r281, [%rd512], %r282;
	// end inline asm
	// begin inline asm
	ld.volatile.global.u32 %r283, [%rd512];
	// end inline asm
	add.s32 	%r285, %r283, 1;
	// begin inline asm
	atom.global.exch.b32 %r284, [%rd512], %r285;
	// end inline asm
	// begin inline asm
	ld.volatile.global.u32 %r286, [%rd512];
	// end inline asm
	add.s32 	%r288, %r286, 1;
	// begin inline asm
	atom.global.exch.b32 %r287, [%rd512], %r288;
	// end inline asm
	// begin inline asm
	ld.volatile.global.u32 %r289, [%rd512];
	// end inline asm
	add.s32 	%r291, %r289, 1;
	// begin inline asm
	atom.global.exch.b32 %r290, [%rd512], %r291;
	// end inline asm
	// begin inline asm
	ld.volatile.global.u32 %r292, [%rd512];
	// end inline asm
	add.s32 	%r294, %r292, 1;
	// begin inline asm
	atom.global.exch.b32 %r293, [%rd512], %r294;
	// end inline asm
	// begin inline asm
	ld.volatile.global.u32 %r295, [%rd512];
	// end inline asm
	add.s32 	%r297, %r295, 1;
	// begin inline asm
	atom.global.exch.b32 %r296, [%rd512], %r297;
	// end inline asm
	// begin inline asm
	ld.volatile.global.u32 %r298, [%rd512];
	// end inline asm
	add.s32 	%r300, %r298, 1;
	// begin inline asm
	atom.global.exch.b32 %r299, [%rd512], %r300;
	// end inline asm
	// begin inline asm
	ld.volatile.global.u32 %r301, [%rd512];
	// end inline asm
	add.s32 	%r303, %r301, 1;
	// begin inline asm
	atom.global.exch.b32 %r302, [%rd512], %r303;
	// end inline asm
	// begin inline asm
	ld.volatile.global.u32 %r304, [%rd512];
	// end inline asm
	add.s32 	%r306, %r304, 1;
	// begin inline asm
	atom.global.exch.b32 %r305, [%rd512], %r306;
	// end inline asm
	// begin inline asm
	ld.volatile.global.u32 %r307, [%rd512];
	// end inline asm
	add.s32 	%r309, %r307, 1;
	// begin inline asm
	atom.global.exch.b32 %r308, [%rd512], %r309;
	// end inline asm
	// begin inline asm
	ld.volatile.global.u32 %r310, [%rd512];
	// end inline asm
	add.s32 	%r312, %r310, 1;
	// begin inline asm
	atom.global.exch.b32 %r311, [%rd512], %r312;
	// end inline asm
	// begin inline asm
	ld.volatile.global.u32 %r313, [%rd512];
	// end inline asm
	add.s32 	%r315, %r313, 1;
	// begin inline asm
	atom.global.exch.b32 %r314, [%rd512], %r315;
	// end inline asm
	// begin inline asm
	ld.volatile.global.u32 %r316, [%rd512];
	// end inline asm
	add.s32 	%r318, %r316, 1;
	// begin inline asm
	atom.global.exch.b32 %r317, [%rd512], %r318;
	// end inline asm
	// begin inline asm
	ld.volatile.global.u32 %r319, [%rd512];
	// end inline asm
	add.s32 	%r321, %r319, 1;
	// begin inline asm
	atom.global.exch.b32 %r320, [%rd512], %r321;
	// end inline asm
	// begin inline asm
	ld.volatile.global.u32 %r322, [%rd512];
	// end inline asm
	add.s32 	%r324, %r322, 1;
	// begin inline asm
	atom.global.exch.b32 %r323, [%rd512], %r324;
	// end inline asm
	// begin inline asm
	ld.volatile.global.u32 %r325, [%rd512];
	// end inline asm
	add.s32 	%r327, %r325, 1;
	// begin inline asm
	atom.global.exch.b32 %r326, [%rd512], %r327;
	// end inline asm
	// begin inline asm
	ld.volatile.global.u32 %r328, [%rd512];
	// end inline asm
	add.s32 	%r330, %r328, 1;
	// begin inline asm
	atom.global.exch.b32 %r329, [%rd512], %r330;
	// end inline asm
	// begin inline asm
	ld.volatile.global.u32 %r331, [%rd512];
	// end inline asm
	add.s32 	%r333, %r331, 1;
	// begin inline asm
	atom.global.exch.b32 %r332, [%rd512], %r333;
	// end inline asm
	// begin inline asm
	ld.volatile.global.u32 %r334, [%rd512];
	// end inline asm
	add.s32 	%r336, %r334, 1;
	// begin inline asm
	atom.global.exch.b32 %r335, [%rd512], %r336;
	// end inline asm
	// begin inline asm
	ld.volatile.global.u32 %r337, [%rd512];
	// end inline asm
	add.s32 	%r339, %r337, 1;
	// begin inline asm
	atom.global.exch.b32 %r338, [%rd512], %r339;
	// end inline asm
	// begin inline asm
	ld.volatile.global.u32 %r340, [%rd512];
	// end inline asm
	add.s32 	%r342, %r340, 1;
	// begin inline asm
	atom.global.exch.b32 %r341, [%rd512], %r342;
	// end inline asm
	// begin inline asm
	ld.volatile.global.u32 %r343, [%rd512];
	// end inline asm
	add.s32 	%r345, %r343, 1;
	// begin inline asm
	atom.global.exch.b32 %r344, [%rd512], %r345;
	// end inline asm
	// begin inline asm
	ld.volatile.global.u32 %r346, [%rd512];
	// end inline asm
	add.s32 	%r348, %r346, 1;
	// begin inline asm
	atom.global.exch.b32 %r347, [%rd512], %r348;
	// end inline asm
	// begin inline asm
	ld.volatile.global.u32 %r349, [%rd512];
	// end inline asm
	add.s32 	%r351, %r349, 1;
	// begin inline asm
	atom.global.exch.b32 %r350, [%rd512], %r351;
	// end inline asm
	// begin inline asm
	ld.volatile.global.u32 %r352, [%rd512];
	// end inline asm
	add.s32 	%r354, %r352, 1;
	// begin inline asm
	atom.global.exch.b32 %r353, [%rd512], %r354;
	// end inline asm
	// begin inline asm
	ld.volatile.global.u32 %r355, [%rd512];
	// end inline asm
	add.s32 	%r357, %r355, 1;
	// begin inline asm
	atom.global.exch.b32 %r356, [%rd512], %r357;
	// end inline asm
	// begin inline asm
	ld.volatile.global.u32 %r358, [%rd512];
	// end inline asm
	add.s32 	%r360, %r358, 1;
	// begin inline asm
	atom.global.exch.b32 %r359, [%rd512], %r360;
	// end inline asm
	// begin inline asm
	ld.volatile.global.u32 %r361, [%rd512];
	// end inline asm
	add.s32 	%r363, %r361, 1;
	// begin inline asm
	atom.global.exch.b32 %r362, [%rd512], %r363;
	// end inline asm
	// begin inline asm
	ld.volatile.global.u32 %r364, [%rd512];
	// end inline asm
	add.s32 	%r366, %r364, 1;
	// begin inline asm
	atom.global.exch.b32 %r365, [%rd512], %r366;
	// end inline asm
	// begin inline asm
	ld.volatile.global.u32 %r367, [%rd512];
	// end inline asm
	add.s32 	%r369, %r367, 1;
	// begin inline asm
	atom.global.exch.b32 %r368, [%rd512], %r369;
	// end inline asm
	// begin inline asm
	ld.volatile.global.u32 %r370, [%rd512];
	// end inline asm
	add.s32 	%r372, %r370, 1;
	// begin inline asm
	atom.global.exch.b32 %r371, [%rd512], %r372;
	// end inline asm
	// begin inline asm
	ld.volatile.global.u32 %r373, [%rd512];
	// end inline asm
	add.s32 	%r375, %r373, 1;
	// begin inline asm
	atom.global.exch.b32 %r374, [%rd512], %r375;
	// end inline asm
	// begin inline asm
	ld.volatile.global.u32 %r376, [%rd512];
	// end inline asm
	add.s32 	%r378, %r376, 1;
	// begin inline asm
	atom.global.exch.b32 %r377, [%rd512], %r378;
	// end inline asm
	// begin inline asm
	ld.volatile.global.u32 %r379, [%rd512];
	// end inline asm
	add.s32 	%r381, %r379, 1;
	// begin inline asm
	atom.global.exch.b32 %r380, [%rd512], %r381;
	// end inline asm
	// begin inline asm
	ld.volatile.global.u32 %r382, [%rd512];
	// end inline asm
	add.s32 	%r384, %r382, 1;
	// begin inline asm
	atom.global.exch.b32 %r383, [%rd512], %r384;
	// end inline asm
	// begin inline asm
	ld.volatile.global.u32 %r385, [%rd512];
	// end inline asm
	add.s32 	%r387, %r385, 1;
	// begin inline asm
	atom.global.exch.b32 %r386, [%rd512], %r387;
	// end inline asm
	// begin inline asm
	ld.volatile.global.u32 %r388, [%rd512];
	// end inline asm
	add.s32 	%r390, %r388, 1;
	// begin inline asm
	atom.global.exch.b32 %r389, [%rd512], %r390;
	// end inline asm
	// begin inline asm
	ld.volatile.global.u32 %r391, [%rd512];
	// end inline asm
	add.s32 	%r393, %r391, 1;
	// begin inline asm
	atom.global.exch.b32 %r392, [%rd512], %r393;
	// end inline asm
	// begin inline asm
	ld.volatile.global.u32 %r394, [%rd512];
	// end inline asm
	add.s32 	%r396, %r394, 1;
	// begin inline asm
	atom.global.exch.b32 %r395, [%rd512], %r396;
	// end inline asm
	// begin inline asm
	ld.volatile.global.u32 %r397, [%rd512];
	// end inline asm
	add.s32 	%r399, %r397, 1;
	// begin inline asm
	atom.global.exch.b32 %r398, [%rd512], %r399;
	// end inline asm
	// begin inline asm
	ld.volatile.global.u32 %r400, [%rd512];
	// end inline asm
	add.s32 	%r402, %r400, 1;
	// begin inline asm
	atom.global.exch.b32 %r401, [%rd512], %r402;
	// end inline asm
	// begin inline asm
	ld.volatile.global.u32 %r403, [%rd512];
	// end inline asm
	add.s32 	%r405, %r403, 1;
	// begin inline asm
	atom.global.exch.b32 %r404, [%rd512], %r405;
	// end inline asm
	// begin inline asm
	ld.volatile.global.u32 %r406, [%rd512];
	// end inline asm
	add.s32 	%r408, %r406, 1;
	// begin inline asm
	atom.global.exch.b32 %r407, [%rd512], %r408;
	// end inline asm
	// begin inline asm
	ld.volatile.global.u32 %r409, [%rd512];
	// end inline asm
	add.s32 	%r411, %r409, 1;
	// begin inline asm
	atom.global.exch.b32 %r410, [%rd512], %r411;
	// end inline asm
	// begin inline asm
	ld.volatile.global.u32 %r412, [%rd512];
	// end inline asm
	add.s32 	%r414, %r412, 1;
	// begin inline asm
	atom.global.exch.b32 %r413, [%rd512], %r414;
	// end inline asm
	// begin inline asm
	ld.volatile.global.u32 %r415, [%rd512];
	// end inline asm
	add.s32 	%r417, %r415, 1;
	// begin inline asm
	atom.global.exch.b32 %r416, [%rd512], %r417;
	// end inline asm
	// begin inline asm
	ld.volatile.global.u32 %r418, [%rd512];
	// end inline asm
	add.s32 	%r420, %r418, 1;
	// begin inline asm
	atom.global.exch.b32 %r419, [%rd512], %r420;
	// end inline asm
	// begin inline asm
	ld.volatile.global.u32 %r421, [%rd512];
	// end inline asm
	add.s32 	%r423, %r421, 1;
	// begin inline asm
	atom.global.exch.b32 %r422, [%rd512], %r423;
	// end inline asm
	// begin inline asm
	ld.volatile.global.u32 %r424, [%rd512];
	// end inline asm
	add.s32 	%r426, %r424, 1;
	// begin inline asm
	atom.global.exch.b32 %r425, [%rd512], %r426;
	// end inline asm
	// begin inline asm
	ld.volatile.global.u32 %r427, [%rd512];
	// end inline asm
	add.s32 	%r429, %r427, 1;
	// begin inline asm
	atom.global.exch.b32 %r428, [%rd512], %r429;
	// end inline asm
	// begin inline asm
	ld.volatile.global.u32 %r430, [%rd512];
	// end inline asm
	add.s32 	%r432, %r430, 1;
	// begin inline asm
	atom.global.exch.b32 %r431, [%rd512], %r432;
	// end inline asm
	// begin inline asm
	ld.volatile.global.u32 %r433, [%rd512];
	// end inline asm
	add.s32 	%r435, %r433, 1;
	// begin inline asm
	atom.global.exch.b32 %r434, [%rd512], %r435;
	// end inline asm
	// begin inline asm
	ld.volatile.global.u32 %r436, [%rd512];
	// end inline asm
	add.s32 	%r438, %r436, 1;
	// begin inline asm
	atom.global.exch.b32 %r437, [%rd512], %r438;
	// end inline asm
	// begin inline asm
	ld.volatile.global.u32 %r439, [%rd512];
	// end inline asm
	add.s32 	%r441, %r439, 1;
	// begin inline asm
	atom.global.exch.b32 %r440, [%rd512], %r441;
	// end inline asm
	// begin inline asm
	ld.volatile.global.u32 %r442, [%rd512];
	// end inline asm
	add.s32 	%r444, %r442, 1;
	// begin inline asm
	atom.global.exch.b32 %r443, [%rd512], %r444;
	// end inline asm
	// begin inline asm
	ld.volatile.global.u32 %r445, [%rd512];
	// end inline asm
	add.s32 	%r447, %r445, 1;
	// begin inline asm
	atom.global.exch.b32 %r446, [%rd512], %r447;
	// end inline asm
	// begin inline asm
	ld.volatile.global.u32 %r448, [%rd512];
	// end inline asm
	add.s32 	%r450, %r448, 1;
	// begin inline asm
	atom.global.exch.b32 %r449, [%rd512], %r450;
	// end inline asm
	// begin inline asm
	ld.volatile.global.u32 %r451, [%rd512];
	// end inline asm
	add.s32 	%r453, %r451, 1;
	// begin inline asm
	atom.global.exch.b32 %r452, [%rd512], %r453;
	// end inline asm
	// begin inline asm
	ld.volatile.global.u32 %r454, [%rd512];
	// end inline asm
	add.s32 	%r456, %r454, 1;
	// begin inline asm
	atom.global.exch.b32 %r455, [%rd512], %r456;
	// end inline asm
	// begin inline asm
	ld.volatile.global.u32 %r457, [%rd512];
	// end inline asm
	add.s32 	%r459, %r457, 1;
	// begin inline asm
	atom.global.exch.b32 %r458, [%rd512], %r459;
	// end inline asm
	// begin inline asm
	ld.volatile.global.u32 %r460, [%rd512];
	// end inline asm
	add.s32 	%r462, %r460, 1;
	// begin inline asm
	atom.global.exch.b32 %r461, [%rd512], %r462;
	// end inline asm
	// begin inline asm
	ld.volatile.global.u32 %r463, [%rd512];
	// end inline asm
	add.s32 	%r465, %r463, 1;
	// begin inline asm
	atom.global.exch.b32 %r464, [%rd512], %r465;
	// end inline asm
	// begin inline asm
	ld.volatile.global.u32 %r466, [%rd512];
	// end inline asm
	add.s32 	%r468, %r466, 1;
	// begin inline asm
	atom.global.exch.b32 %r467, [%rd512], %r468;
	// end inline asm
	// begin inline asm
	ld.volatile.global.u32 %r469, [%rd512];
	// end inline asm
	add.s32 	%r471, %r469, 1;
	// begin inline asm
	atom.global.exch.b32 %r470, [%rd512], %r471;
	// end inline asm
	// begin inline asm
	ld.volatile.global.u32 %r472, [%rd512];
	// end inline asm
	add.s32 	%r474, %r472, 1;
	// begin inline asm
	atom.global.exch.b32 %r473, [%rd512], %r474;
	// end inline asm
	// begin inline asm
	ld.volatile.global.u32 %r475, [%rd512];
	// end inline asm
	add.s32 	%r477, %r475, 1;
	// begin inline asm
	atom.global.exch.b32 %r476, [%rd512], %r477;
	// end inline asm
	// begin inline asm
	ld.volatile.global.u32 %r478, [%rd512];
	// end inline asm
	add.s32 	%r480, %r478, 1;
	// begin inline asm
	atom.global.exch.b32 %r479, [%rd512], %r480;
	// end inline asm
	// begin inline asm
	ld.volatile.global.u32 %r481, [%rd512];
	// end inline asm
	add.s32 	%r483, %r481, 1;
	// begin inline asm
	atom.global.exch.b32 %r482, [%rd512], %r483;
	// end inline asm
	// begin inline asm
	ld.volatile.global.u32 %r484, [%rd512];
	// end inline asm
	add.s32 	%r486, %r484, 1;
	// begin inline asm
	atom.global.exch.b32 %r485, [%rd512], %r486;
	// end inline asm
	// begin inline asm
	ld.volatile.global.u32 %r487, [%rd512];
	// end inline asm
	add.s32 	%r489, %r487, 1;
	// begin inline asm
	atom.global.exch.b32 %r488, [%rd512], %r489;
	// end inline asm
	// begin inline asm
	ld.volatile.global.u32 %r490, [%rd512];
	// end inline asm
	add.s32 	%r492, %r490, 1;
	// begin inline asm
	atom.global.exch.b32 %r491, [%rd512], %r492;
	// end inline asm
	// begin inline asm
	ld.volatile.global.u32 %r493, [%rd512];
	// end inline asm
	add.s32 	%r495, %r493, 1;
	// begin inline asm
	atom.global.exch.b32 %r494, [%rd512], %r495;
	// end inline asm
	// begin inline asm
	ld.volatile.global.u32 %r496, [%rd512];
	// end inline asm
	add.s32 	%r498, %r496, 1;
	// begin inline asm
	atom.global.exch.b32 %r497, [%rd512], %r498;
	// end inline asm
	// begin inline asm
	ld.volatile.global.u32 %r499, [%rd512];
	// end inline asm
	add.s32 	%r501, %r499, 1;
	// begin inline asm
	atom.global.exch.b32 %r500, [%rd512], %r501;
	// end inline asm
	// begin inline asm
	ld.volatile.global.u32 %r502, [%rd512];
	// end inline asm
	add.s32 	%r504, %r502, 1;
	// begin inline asm
	atom.global.exch.b32 %r503, [%rd512], %r504;
	// end inline asm
	// begin inline asm
	ld.volatile.global.u32 %r505, [%rd512];
	// end inline asm
	add.s32 	%r507, %r505, 1;
	// begin inline asm
	atom.global.exch.b32 %r506, [%rd512], %r507;
	// end inline asm
	// begin inline asm
	ld.volatile.global.u32 %r508, [%rd512];
	// end inline asm
	add.s32 	%r510, %r508, 1;
	// begin inline asm
	atom.global.exch.b32 %r509, [%rd512], %r510;
	// end inline asm
	// begin inline asm
	ld.volatile.global.u32 %r511, [%rd512];
	// end inline asm
	add.s32 	%r513, %r511, 1;
	// begin inline asm
	atom.global.exch.b32 %r512, [%rd512], %r513;
	// end inline asm
	// begin inline asm
	ld.volatile.global.u32 %r514, [%rd512];
	// end inline asm
	add.s32 	%r516, %r514, 1;
	// begin inline asm
	atom.global.exch.b32 %r515, [%rd512], %r516;
	// end inline asm
	// begin inline asm
	ld.volatile.global.u32 %r517, [%rd512];
	// end inline asm
	add.s32 	%r519, %r517, 1;
	// begin inline asm
	atom.global.exch.b32 %r518, [%rd512], %r519;
	// end inline asm
	// begin inline asm
	ld.volatile.global.u32 %r520, [%rd512];
	// end inline asm
	add.s32 	%r522, %r520, 1;
	// begin inline asm
	atom.global.exch.b32 %r521, [%rd512], %r522;
	// end inline asm
	// begin inline asm
	ld.volatile.global.u32 %r523, [%rd512];
	// end inline asm
	add.s32 	%r525, %r523, 1;
	// begin inline asm
	atom.global.exch.b32 %r524, [%rd512], %r525;
	// end inline asm
	// begin inline asm
	ld.volatile.global.u32 %r526, [%rd512];
	// end inline asm
	add.s32 	%r528, %r526, 1;
	// begin inline asm
	atom.global.exch.b32 %r527, [%rd512], %r528;
	// end inline asm
	// begin inline asm
	ld.volatile.global.u32 %r529, [%rd512];
	// end inline asm
	add.s32 	%r531, %r529, 1;
	// begin inline asm
	atom.global.exch.b32 %r530, [%rd512], %r531;
	// end inline asm
	// begin inline asm
	ld.volatile.global.u32 %r532, [%rd512];
	// end inline asm
	add.s32 	%r534, %r532, 1;
	// begin inline asm
	atom.global.exch.b32 %r533, [%rd512], %r534;
	// end inline asm
	// begin inline asm
	ld.volatile.global.u32 %r535, [%rd512];
	// end inline asm
	add.s32 	%r537, %r535, 1;
	// begin inline asm
	atom.global.exch.b32 %r536, [%rd512], %r537;
	// end inline asm
	// begin inline asm
	ld.volatile.global.u32 %r538, [%rd512];
	// end inline asm
	add.s32 	%r540, %r538, 1;
	// begin inline asm
	atom.global.exch.b32 %r539, [%rd512], %r540;
	// end inline asm
	// begin inline asm
	ld.volatile.global.u32 %r541, [%rd512];
	// end inline asm
	add.s32 	%r543, %r541, 1;
	// begin inline asm
	atom.global.exch.b32 %r542, [%rd512], %r543;
	// end inline asm
	// begin inline asm
	ld.volatile.global.u32 %r544, [%rd512];
	// end inline asm
	add.s32 	%r546, %r544, 1;
	// begin inline asm
	atom.global.exch.b32 %r545, [%rd512], %r546;
	// end inline asm
	// begin inline asm
	ld.volatile.global.u32 %r547, [%rd512];
	// end inline asm
	add.s32 	%r549, %r547, 1;
	// begin inline asm
	atom.global.exch.b32 %r548, [%rd512], %r549;
	// end inline asm
	// begin inline asm
	ld.volatile.global.u32 %r550, [%rd512];
	// end inline asm
	add.s32 	%r552, %r550, 1;
	// begin inline asm
	atom.global.exch.b32 %r551, [%rd512], %r552;
	// end inline asm
	// begin inline asm
	ld.volatile.global.u32 %r553, [%rd512];
	// end inline asm
	add.s32 	%r555, %r553, 1;
	// begin inline asm
	atom.global.exch.b32 %r554, [%rd512], %r555;
	// end inline asm
	// begin inline asm
	ld.volatile.global.u32 %r556, [%rd512];
	// end inline asm
	add.s32 	%r558, %r556, 1;
	// begin inline asm
	atom.global.exch.b32 %r557, [%rd512], %r558;
	// end inline asm
	// begin inline asm
	ld.volatile.global.u32 %r559, [%rd512];
	// end inline asm
	add.s32 	%r561, %r559, 1;
	// begin inline asm
	atom.global.exch.b32 %r560, [%rd512], %r561;
	// end inline asm
	// begin inline asm
	ld.volatile.global.u32 %r562, [%rd512];
	// end inline asm
	add.s32 	%r564, %r562, 1;
	// begin inline asm
	atom.global.exch.b32 %r563, [%rd512], %r564;
	// end inline asm
	// begin inline asm
	ld.volatile.global.u32 %r565, [%rd512];
	// end inline asm
	add.s32 	%r567, %r565, 1;
	// begin inline asm
	atom.global.exch.b32 %r566, [%rd512], %r567;
	// end inline asm
	// begin inline asm
	ld.volatile.global.u32 %r568, [%rd512];
	// end inline asm
	add.s32 	%r570, %r568, 1;
	// begin inline asm
	atom.global.exch.b32 %r569, [%rd512], %r570;
	// end inline asm
	// begin inline asm
	ld.volatile.global.u32 %r571, [%rd512];
	// end inline asm
	add.s32 	%r573, %r571, 1;
	// begin inline asm
	atom.global.exch.b32 %r572, [%rd512], %r573;
	// end inline asm
	// begin inline asm
	ld.volatile.global.u32 %r574, [%rd512];
	// end inline asm
	add.s32 	%r576, %r574, 1;
	// begin inline asm
	atom.global.exch.b32 %r575, [%rd512], %r576;
	// end inline asm
	// begin inline asm
	ld.volatile.global.u32 %r577, [%rd512];
	// end inline asm
	add.s32 	%r579, %r577, 1;
	// begin inline asm
	atom.global.exch.b32 %r578, [%rd512], %r579;
	// end inline asm
	// begin inline asm
	ld.volatile.global.u32 %r580, [%rd512];
	// end inline asm
	add.s32 	%r582, %r580, 1;
	// begin inline asm
	atom.global.exch.b32 %r581, [%rd512], %r582;
	// end inline asm
	// begin inline asm
	ld.volatile.global.u32 %r583, [%rd512];
	// end inline asm
	add.s32 	%r585, %r583, 1;
	// begin inline asm
	atom.global.exch.b32 %r584, [%rd512], %r585;
	// end inline asm
	// begin inline asm
	ld.volatile.global.u32 %r586, [%rd512];
	// end inline asm
	add.s32 	%r588, %r586, 1;
	// begin inline asm
	atom.global.exch.b32 %r587, [%rd512], %r588;
	// end inline asm
	// begin inline asm
	ld.volatile.global.u32 %r589, [%rd512];
	// end inline asm
	add.s32 	%r591, %r589, 1;
	// begin inline asm
	atom.global.exch.b32 %r590, [%rd512], %r591;
	// end inline asm
	// begin inline asm
	ld.volatile.global.u32 %r592, [%rd512];
	// end inline asm
	add.s32 	%r594, %r592, 1;
	// begin inline asm
	atom.global.exch.b32 %r593, [%rd512], %r594;
	// end inline asm
	// begin inline asm
	ld.volatile.global.u32 %r595, [%rd512];
	// end inline asm
	add.s32 	%r597, %r595, 1;
	// begin inline asm
	atom.global.exch.b32 %r596, [%rd512], %r597;
	// end inline asm
	// begin inline asm
	ld.volatile.global.u32 %r598, [%rd512];
	// end inline asm
	add.s32 	%r600, %r598, 1;
	// begin inline asm
	atom.global.exch.b32 %r599, [%rd512], %r600;
	// end inline asm
	// begin inline asm
	ld.volatile.global.u32 %r601, [%rd512];
	// end inline asm
	add.s32 	%r603, %r601, 1;
	// begin inline asm
	atom.global.exch.b32 %r602, [%rd512], %r603;
	// end inline asm
	// begin inline asm
	ld.volatile.global.u32 %r604, [%rd512];
	// end inline asm
	add.s32 	%r606, %r604, 1;
	// begin inline asm
	atom.global.exch.b32 %r605, [%rd512], %r606;
	// end inline asm
	// begin inline asm
	ld.volatile.global.u32 %r607, [%rd512];
	// end inline asm
	add.s32 	%r609, %r607, 1;
	// begin inline asm
	atom.global.exch.b32 %r608, [%rd512], %r609;
	// end inline asm
	// begin inline asm
	ld.volatile.global.u32 %r610, [%rd512];
	// end inline asm
	add.s32 	%r612, %r610, 1;
	// begin inline asm
	atom.global.exch.b32 %r611, [%rd512], %r612;
	// end inline asm
	// begin inline asm
	ld.volatile.global.u32 %r613, [%rd512];
	// end inline asm
	add.s32 	%r615, %r613, 1;
	// begin inline asm
	atom.global.exch.b32 %r614, [%rd512], %r615;
	// end inline asm
	// begin inline asm
	ld.volatile.global.u32 %r616, [%rd512];
	// end inline asm
	add.s32 	%r618, %r616, 1;
	// begin inline asm
	atom.global.exch.b32 %r617, [%rd512], %r618;
	// end inline asm
	// begin inline asm
	ld.volatile.global.u32 %r619, [%rd512];
	// end inline asm
	add.s32 	%r621, %r619, 1;
	// begin inline asm
	atom.global.exch.b32 %r620, [%rd512], %r621;
	// end inline asm
	// begin inline asm
	ld.volatile.global.u32 %r622, [%rd512];
	// end inline asm
	add.s32 	%r624, %r622, 1;
	// begin inline asm
	atom.global.exch.b32 %r623, [%rd512], %r624;
	// end inline asm
	// begin inline asm
	ld.volatile.global.u32 %r625, [%rd512];
	// end inline asm
	add.s32 	%r627, %r625, 1;
	// begin inline asm
	atom.global.exch.b32 %r626, [%rd512], %r627;
	// end inline asm
	// begin inline asm
	ld.volatile.global.u32 %r628, [%rd512];
	// end inline asm
	add.s32 	%r630, %r628, 1;
	// begin inline asm
	atom.global.exch.b32 %r629, [%rd512], %r630;
	// end inline asm
	// begin inline asm
	ld.volatile.global.u32 %r631, [%rd512];
	// end inline asm
	add.s32 	%r633, %r631, 1;
	// begin inline asm
	atom.global.exch.b32 %r632, [%rd512], %r633;
	// end inline asm
	// begin inline asm
	ld.volatile.global.u32 %r634, [%rd512];
	// end inline asm
	add.s32 	%r636, %r634, 1;
	// begin inline asm
	atom.global.exch.b32 %r635, [%rd512], %r636;
	// end inline asm
	// begin inline asm
	ld.volatile.global.u32 %r637, [%rd512];
	// end inline asm
	add.s32 	%r639, %r637, 1;
	// begin inline asm
	atom.global.exch.b32 %r638, [%rd512], %r639;
	// end inline asm
	// begin inline asm
	ld.volatile.global.u32 %r640, [%rd512];
	// end inline asm
	add.s32 	%r642, %r640, 1;
	// begin inline asm
	atom.global.exch.b32 %r641, [%rd512], %r642;
	// end inline asm
	// begin inline asm
	ld.volatile.global.u32 %r643, [%rd512];
	// end inline asm
	add.s32 	%r645, %r643, 1;
	// begin inline asm
	atom.global.exch.b32 %r644, [%rd512], %r645;
	// end inline asm
	// begin inline asm
	ld.volatile.global.u32 %r646, [%rd512];
	// end inline asm
	add.s32 	%r648, %r646, 1;
	// begin inline asm
	atom.global.exch.b32 %r647, [%rd512], %r648;
	// end inline asm
	// begin inline asm
	ld.volatile.global.u32 %r649, [%rd512];
	// end inline asm
	add.s32 	%r651, %r649, 1;
	// begin inline asm
	atom.global.exch.b32 %r650, [%rd512], %r651;
	// end inline asm
	// begin inline asm
	ld.volatile.global.u32 %r652, [%rd512];
	// end inline asm
	add.s32 	%r654, %r652, 1;
	// begin inline asm
	atom.global.exch.b32 %r653, [%rd512], %r654;
	// end inline asm
	// begin inline asm
	ld.volatile.global.u32 %r655, [%rd512];
	// end inline asm
	add.s32 	%r657, %r655, 1;
	// begin inline asm
	atom.global.exch.b32 %r656, [%rd512], %r657;
	// end inline asm
	// begin inline asm
	ld.volatile.global.u32 %r658, [%rd512];
	// end inline asm
	add.s32 	%r660, %r658, 1;
	// begin inline asm
	atom.global.exch.b32 %r659, [%rd512], %r660;
	// end inline asm
	// begin inline asm
	ld.volatile.global.u32 %r661, [%rd512];
	// end inline asm
	add.s32 	%r663, %r661, 1;
	// begin inline asm
	atom.global.exch.b32 %r662, [%rd512], %r663;
	// end inline asm
	// begin inline asm
	ld.volatile.global.u32 %r664, [%rd512];
	// end inline asm
	add.s32 	%r666, %r664, 1;
	// begin inline asm
	atom.global.exch.b32 %r665, [%rd512], %r666;
	// end inline asm
	// begin inline asm
	ld.volatile.global.u32 %r667, [%rd512];
	// end inline asm
	add.s32 	%r669, %r667, 1;
	// begin inline asm
	atom.global.exch.b32 %r668, [%rd512], %r669;
	// end inline asm
	// begin inline asm
	ld.volatile.global.u32 %r670, [%rd512];
	// end inline asm
	add.s32 	%r672, %r670, 1;
	// begin inline asm
	atom.global.exch.b32 %r671, [%rd512], %r672;
	// end inline asm
	// begin inline asm
	ld.volatile.global.u32 %r673, [%rd512];
	// end inline asm
	add.s32 	%r675, %r673, 1;
	// begin inline asm
	atom.global.exch.b32 %r674, [%rd512], %r675;
	// end inline asm
	// begin inline asm
	ld.volatile.global.u32 %r676, [%rd512];
	// end inline asm
	add.s32 	%r678, %r676, 1;
	// begin inline asm
	atom.global.exch.b32 %r677, [%rd512], %r678;
	// end inline asm
	// begin inline asm
	ld.volatile.global.u32 %r679, [%rd512];
	// end inline asm
	add.s32 	%r681, %r679, 1;
	// begin inline asm
	atom.global.exch.b32 %r680, [%rd512], %r681;
	// end inline asm
	// begin inline asm
	ld.volatile.global.u32 %r682, [%rd512];
	// end inline asm
	add.s32 	%r684, %r682, 1;
	// begin inline asm
	atom.global.exch.b32 %r683, [%rd512], %r684;
	// end inline asm
	// begin inline asm
	ld.volatile.global.u32 %r685, [%rd512];
	// end inline asm
	add.s32 	%r687, %r685, 1;
	// begin inline asm
	atom.global.exch.b32 %r686, [%rd512], %r687;
	// end inline asm
	// begin inline asm
	ld.volatile.global.u32 %r688, [%rd512];
	// end inline asm
	add.s32 	%r690, %r688, 1;
	// begin inline asm
	atom.global.exch.b32 %r689, [%rd512], %r690;
	// end inline asm
	// begin inline asm
	ld.volatile.global.u32 %r691, [%rd512];
	// end inline asm
	add.s32 	%r693, %r691, 1;
	// begin inline asm
	atom.global.exch.b32 %r692, [%rd512], %r693;
	// end inline asm
	// begin inline asm
	ld.volatile.global.u32 %r694, [%rd512];
	// end inline asm
	add.s32 	%r696, %r694, 1;
	// begin inline asm
	atom.global.exch.b32 %r695, [%rd512], %r696;
	// end inline asm
	// begin inline asm
	ld.volatile.global.u32 %r697, [%rd512];
	// end inline asm
	add.s32 	%r699, %r697, 1;
	// begin inline asm
	atom.global.exch.b32 %r698, [%rd512], %r699;
	// end inline asm
	// begin inline asm
	ld.volatile.global.u32 %r700, [%rd512];
	// end inline asm
	add.s32 	%r702, %r700, 1;
	// begin inline asm
	atom.global.exch.b32 %r701, [%rd512], %r702;
	// end inline asm
	// begin inline asm
	ld.volatile.global.u32 %r703, [%rd512];
	// end inline asm
	add.s32 	%r705, %r703, 1;
	// begin inline asm
	atom.global.exch.b32 %r704, [%rd512], %r705;
	// end inline asm
	// begin inline asm
	ld.volatile.global.u32 %r706, [%rd512];
	// end inline asm
	add.s32 	%r708, %r706, 1;
	// begin inline asm
	atom.global.exch.b32 %r707, [%rd512], %r708;
	// end inline asm
	// begin inline asm
	ld.volatile.global.u32 %r709, [%rd512];
	// end inline asm
	add.s32 	%r711, %r709, 1;
	// begin inline asm
	atom.global.exch.b32 %r710, [%rd512], %r711;
	// end inline asm
	// begin inline asm
	ld.volatile.global.u32 %r712, [%rd512];
	// end inline asm
	add.s32 	%r714, %r712, 1;
	// begin inline asm
	atom.global.exch.b32 %r713, [%rd512], %r714;
	// end inline asm
	// begin inline asm
	ld.volatile.global.u32 %r715, [%rd512];
	// end inline asm
	add.s32 	%r717, %r715, 1;
	// begin inline asm
	atom.global.exch.b32 %r716, [%rd512], %r717;
	// end inline asm
	// begin inline asm
	ld.volatile.global.u32 %r718, [%rd512];
	// end inline asm
	add.s32 	%r720, %r718, 1;
	// begin inline asm
	atom.global.exch.b32 %r719, [%rd512], %r720;
	// end inline asm
	// begin inline asm
	ld.volatile.global.u32 %r721, [%rd512];
	// end inline asm
	add.s32 	%r723, %r721, 1;
	// begin inline asm
	atom.global.exch.b32 %r722, [%rd512], %r723;
	// end inline asm
	// begin inline asm
	ld.volatile.global.u32 %r724, [%rd512];
	// end inline asm
	add.s32 	%r726, %r724, 1;
	// begin inline asm
	atom.global.exch.b32 %r725, [%rd512], %r726;
	// end inline asm
	// begin inline asm
	ld.volatile.global.u32 %r727, [%rd512];
	// end inline asm
	add.s32 	%r729, %r727, 1;
	// begin inline asm
	atom.global.exch.b32 %r728, [%rd512], %r729;
	// end inline asm
	// begin inline asm
	ld.volatile.global.u32 %r730, [%rd512];
	// end inline asm
	add.s32 	%r732, %r730, 1;
	// begin inline asm
	atom.global.exch.b32 %r731, [%rd512], %r732;
	// end inline asm
	// begin inline asm
	ld.volatile.global.u32 %r733, [%rd512];
	// end inline asm
	add.s32 	%r735, %r733, 1;
	// begin inline asm
	atom.global.exch.b32 %r734, [%rd512], %r735;
	// end inline asm
	// begin inline asm
	ld.volatile.global.u32 %r736, [%rd512];
	// end inline asm
	add.s32 	%r738, %r736, 1;
	// begin inline asm
	atom.global.exch.b32 %r737, [%rd512], %r738;
	// end inline asm
	// begin inline asm
	ld.volatile.global.u32 %r739, [%rd512];
	// end inline asm
	add.s32 	%r741, %r739, 1;
	// begin inline asm
	atom.global.exch.b32 %r740, [%rd512], %r741;
	// end inline asm
	// begin inline asm
	ld.volatile.global.u32 %r742, [%rd512];
	// end inline asm
	add.s32 	%r744, %r742, 1;
	// begin inline asm
	atom.global.exch.b32 %r743, [%rd512], %r744;
	// end inline asm
	// begin inline asm
	ld.volatile.global.u32 %r745, [%rd512];
	// end inline asm
	add.s32 	%r747, %r745, 1;
	// begin inline asm
	atom.global.exch.b32 %r746, [%rd512], %r747;
	// end inline asm
	// begin inline asm
	ld.volatile.global.u32 %r748, [%rd512];
	// end inline asm
	add.s32 	%r750, %r748, 1;
	// begin inline asm
	atom.global.exch.b32 %r749, [%rd512], %r750;
	// end inline asm
	// begin inline asm
	ld.volatile.global.u32 %r751, [%rd512];
	// end inline asm
	add.s32 	%r753, %r751, 1;
	// begin inline asm
	atom.global.exch.b32 %r752, [%rd512], %r753;
	// end inline asm
	// begin inline asm
	ld.volatile.global.u32 %r754, [%rd512];
	// end inline asm
	add.s32 	%r756, %r754, 1;
	// begin inline asm
	atom.global.exch.b32 %r755, [%rd512], %r756;
	// end inline asm
	// begin inline asm
	ld.volatile.global.u32 %r757, [%rd512];
	// end inline asm
	add.s32 	%r759, %r757, 1;
	// begin inline asm
	atom.global.exch.b32 %r758, [%rd512], %r759;
	// end inline asm
	// begin inline asm
	ld.volatile.global.u32 %r760, [%rd512];
	// end inline asm
	add.s32 	%r762, %r760, 1;
	// begin inline asm
	atom.global.exch.b32 %r761, [%rd512], %r762;
	// end inline asm
	// begin inline asm
	ld.volatile.global.u32 %r763, [%rd512];
	// end inline asm
	add.s32 	%r765, %r763, 1;
	// begin inline asm
	atom.global.exch.b32 %r764, [%rd512], %r765;
	// end inline asm
	// begin inline asm
	ld.volatile.global.u32 %r766, [%rd512];
	// end inline asm
	add.s32 	%r768, %r766, 1;
	// begin inline asm
	atom.global.exch.b32 %r767, [%rd512], %r768;
	// end inline asm
	ret;

}
	// .globl	_Z4testIL_Z15load_atomic_addPKjEL_Z14store_volatilePjjELi256E14strided_accessILj1024ELj1EE10skip_lanesILj1EEEvv
.visible .entry _Z4testIL_Z15load_atomic_addPKjEL_Z14store_volatilePjjELi256E14strided_accessILj1024ELj1EE10skip_lanesILj1EEEvv()
{
	.reg .b32 	%r<518>;
	.reg .b64 	%rd<517>;

	mov.u32 	%r513, %ctaid.x;
	mov.u32 	%r514, %ntid.x;
	mov.u32 	%r515, %tid.x;
	mad.lo.s32 	%r516, %r513, %r514, %r515;
	shl.b32 	%r517, %r516, 2;
	cvt.u64.u32 	%rd513, %r517;
	and.b64  	%rd514, %rd513, 4092;
	mov.u64 	%rd515, buffer;
	cvta.global.u64 	%rd516, %rd515;
	add.s64 	%rd512, %rd516, %rd514;
	// begin inline asm
	atom.global.add.u32 %r1, [%rd512], 0;
	// end inline asm
	add.s32 	%r2, %r1, 1;
	// begin inline asm
	st.volatile.global.u32 [%rd512], %r2;
	// end inline asm
	// begin inline asm
	atom.global.add.u32 %r3, [%rd512], 0;
	// end inline asm
	add.s32 	%r4, %r3, 1;
	// begin inline asm
	st.volatile.global.u32 [%rd512], %r4;
	// end inline asm
	// begin inline asm
	atom.global.add.u32 %r5, [%rd512], 0;
	// end inline asm
	add.s32 	%r6, %r5, 1;
	// begin inline asm
	st.volatile.global.u32 [%rd512], %r6;
	// end inline asm
	// begin inline asm
	atom.global.add.u32 %r7, [%rd512], 0;
	// end inline asm
	add.s32 	%r8, %r7, 1;
	// begin inline asm
	st.volatile.global.u32 [%rd512], %r8;
	// end inline asm
	// begin inline asm
	atom.global.add.u32 %r9, [%rd512], 0;
	// end inline asm
	add.s32 	%r10, %r9, 1;
	// begin inline asm
	st.volatile.global.u32 [%rd512], %r10;
	// end inline asm
	// begin inline asm
	atom.global.add.u32 %r11, [%rd512], 0;
	// end inline asm
	add.s32 	%r12, %r11, 1;
	// begin inline asm
	st.volatile.global.u32 [%rd512], %r12;
	// end inline asm
	// begin inline asm
	atom.global.add.u32 %r13, [%rd512], 0;
	// end inline asm
	add.s32 	%r14, %r13, 1;
	// begin inline asm
	st.volatile.global.u32 [%rd512], %r14;
	// end inline asm
	// begin inline asm
	atom.global.add.u32 %r15, [%rd512], 0;
	// end inline asm
	add.s32 	%r16, %r15, 1;
	// begin inline asm
	st.volatile.global.u32 [%rd512], %r16;
	// end inline asm
	// begin inline asm
	atom.global.add.u32 %r17, [%rd512], 0;
	// end inline asm
	add.s32 	%r18, %r17, 1;
	// begin inline asm
	st.volatile.global.u32 [%rd512], %r18;
	// end inline asm
	// begin inline asm
	atom.global.add.u32 %r19, [%rd512], 0;
	// end inline asm
	add.s32 	%r20, %r19, 1;
	// begin inline asm
	st.volatile.global.u32 [%rd512], %r20;
	// end inline asm
	// begin inline asm
	atom.global.add.u32 %r21, [%rd512], 0;
	// end inline asm
	add.s32 	%r22, %r21, 1;
	// begin inline asm
	st.volatile.global.u32 [%rd512], %r22;
	// end inline asm
	// begin inline asm
	atom.global.add.u32 %r23, [%rd512], 0;
	// end inline asm
	add.s32 	%r24, %r23, 1;
	// begin inline asm
	st.volatile.global.u32 [%rd512], %r24;
	// end inline asm
	// begin inline asm
	atom.global.add.u32 %r25, [%rd512], 0;
	// end inline asm
	add.s32 	%r26, %r25, 1;
	// begin inline asm
	st.volatile.global.u32 [%rd512], %r26;
	// end inline asm
	// begin inline asm
	atom.global.add.u32 %r27, [%rd512], 0;
	// end inline asm
	add.s32 	%r28, %r27, 1;
	// begin inline asm
	st.volatile.global.u32 [%rd512], %r28;
	// end inline asm
	// begin inline asm
	atom.global.add.u32 %r29, [%rd512], 0;
	// end inline asm
	add.s32 	%r30, %r29, 1;
	// begin inline asm
	st.volatile.global.u32 [%rd512], %r30;
	// end inline asm
	// begin inline asm
	atom.global.add.u32 %r31, [%rd512], 0;
	// end inline asm
	add.s32 	%r32, %r31, 1;
	// begin inline asm
	st.volatile.global.u32 [%rd512], %r32;
	// end inline asm
	// begin inline asm
	atom.global.add.u32 %r33, [%rd512], 0;
	// end inline asm
	add.s32 	%r34, %r33, 1;
	// begin inline asm
	st.volatile.global.u32 [%rd512], %r34;
	// end inline asm
	// begin inline asm
	atom.global.add.u32 %r35, [%rd512], 0;
	// end inline asm
	add.s32 	%r36, %r35, 1;
	// begin inline asm
	st.volatile.global.u32 [%rd512], %r36;
	// end inline asm
	// begin inline asm
	atom.global.add.u32 %r37, [%rd512], 0;
	// end inline asm
	add.s32 	%r38, %r37, 1;
	// begin inline asm
	st.volatile.global.u32 [%rd512], %r38;
	// end inline asm
	// begin inline asm
	atom.global.add.u32 %r39, [%rd512], 0;
	// end inline asm
	add.s32 	%r40, %r39, 1;
	// begin inline asm
	st.volatile.global.u32 [%rd512], %r40;
	// end inline asm
	// begin inline asm
	atom.global.add.u32 %r41, [%rd512], 0;
	// end inline asm
	add.s32 	%r42, %r41, 1;
	// begin inline asm
	st.volatile.global.u32 [%rd512], %r42;
	// end inline asm
	// begin inline asm
	atom.global.add.u32 %r43, [%rd512], 0;
	// end inline asm
	add.s32 	%r44, %r43, 1;
	// begin inline asm
	st.volatile.global.u32 [%rd512], %r44;
	// end inline asm
	// begin inline asm
	atom.global.add.u32 %r45, [%rd512], 0;
	// end inline asm
	add.s32 	%r46, %r45, 1;
	// begin inline asm
	st.volatile.global.u32 [%rd512], %r46;
	// end inline asm
	// begin inline asm
	atom.global.add.u32 %r47, [%rd512], 0;
	// end inline asm
	add.s32 	%r48, %r47, 1;
	// begin inline asm
	st.volatile.global.u32 [%rd512], %r48;
	// end inline asm
	// begin inline asm
	atom.global.add.u32 %r49, [%rd512], 0;
	// end inline asm
	add.s32 	%r50, %r49, 1;
	// begin inline asm
	st.volatile.global.u32 [%rd512], %r50;
	// end inline asm
	// begin inline asm
	atom.global.add.u32 %r51, [%rd512], 0;
	// end inline asm
	add.s32 	%r52, %r51, 1;
	// begin inline asm
	st.volatile.global.u32 [%rd512], %r52;
	// end inline asm
	// begin inline asm
	atom.global.add.u32 %r53, [%rd512], 0;
	// end inline asm
	add.s32 	%r54, %r53, 1;
	// begin inline asm
	st.volatile.global.u32 [%rd512], %r54;
	// end inline asm
	// begin inline asm
	atom.global.add.u32 %r55, [%rd512], 0;
	// end inline asm
	add.s32 	%r56, %r55, 1;
	// begin inline asm
	st.volatile.global.u32 [%rd512], %r56;
	// end inline asm
	// begin inline asm
	atom.global.add.u32 %r57, [%rd512], 0;
	// end inline asm
	add.s32 	%r58, %r57, 1;
	// begin inline asm
	st.volatile.global.u32 [%rd512], %r58;
	// end inline asm
	// begin inline asm
	atom.global.add.u32 %r59, [%rd512], 0;
	// end inline asm
	add.s32 	%r60, %r59, 1;
	// begin inline asm
	st.volatile.global.u32 [%rd512], %r60;
	// end inline asm
	// begin inline asm
	atom.global.add.u32 %r61, [%rd512], 0;
	// end inline asm
	add.s32 	%r62, %r61, 1;
	// begin inline asm
	st.volatile.global.u32 [%rd512], %r62;
	// end inline asm
	// begin inline asm
	atom.global.add.u32 %r63, [%rd512], 0;
	// end inline asm
	add.s32 	%r64, %r63, 1;
	// begin inline asm
	st.volatile.global.u32 [%rd512], %r64;
	// end inline asm
	// begin inline asm
	atom.global.add.u32 %r65, [%rd512], 0;
	// end inline asm
	add.s32 	%r66, %r65, 1;
	// begin inline asm
	st.volatile.global.u32 [%rd512], %r66;
	// end inline asm
	// begin inline asm
	atom.global.add.u32 %r67, [%rd512], 0;
	// end inline asm
	add.s32 	%r68, %r67, 1;
	// begin inline asm
	st.volatile.global.u32 [%rd512], %r68;
	// end inline asm
	// begin inline asm
	atom.global.add.u32 %r69, [%rd512], 0;
	// end inline asm
	add.s32 	%r70, %r69, 1;
	// begin inline asm
	st.volatile.global.u32 [%rd512], %r70;
	// end inline asm
	// begin inline asm
	atom.global.add.u32 %r71, [%rd512], 0;
	// end inline asm
	add.s32 	%r72, %r71, 1;
	// begin inline asm
	st.volatile.global.u32 [%rd512], %r72;
	// end inline asm
	// begin inline asm
	atom.global.add.u32 %r73, [%rd512], 0;
	// end inline asm
	add.s32 	%r74, %r73, 1;
	// begin inline asm
	st.volatile.global.u32 [%rd512], %r74;
	// end inline asm
	// begin inline asm
	atom.global.add.u32 %r75, [%rd512], 0;
	// end inline asm
	add.s32 	%r76, %r75, 1;
	// begin inline asm
	st.volatile.global.u32 [%rd512], %r76;
	// end inline asm
	// begin inline asm
	atom.global.add.u32 %r77, [%rd512], 0;
	// end inline asm
	add.s32 	%r78, %r77, 1;
	// begin inline asm
	st.volatile.global.u32 [%rd512], %r78;
	// end inline asm
	// begin inline asm
	atom.global.add.u32 %r79, [%rd512], 0;
	// end inline asm
	add.s32 	%r80, %r79, 1;
	// begin inline asm
	st.volatile.global.u32 [%rd512], %r80;
	// end inline asm
	// begin inline asm
	atom.global.add.u32 %r81, [%rd512], 0;
	// end inline asm
	add.s32 	%r82, %r81, 1;
	// begin inline asm
	st.volatile.global.u32 [%rd512], %r82;
	// end inline asm
	// begin inline asm
	atom.global.add.u32 %r83, [%rd512], 0;
	// end inline asm
	add.s32 	%r84, %r83, 1;
	// begin inline asm
	st.volatile.global.u32 [%rd512], %r84;
	// end inline asm
	// begin inline asm
	atom.global.add.u32 %r85, [%rd512], 0;
	// end inline asm
	add.s32 	%r86, %r85, 1;
	// begin inline asm
	st.volatile.global.u32 [%rd512], %r86;
	// end inline asm
	// begin inline asm
	atom.global.add.u32 %r87, [%rd512], 0;
	// end inline asm
	add.s32 	%r88, %r87, 1;
	// begin inline asm
	st.volatile.global.u32 [%rd512], %r88;
	// end inline asm
	// begin inline asm
	atom.global.add.u32 %r89, [%rd512], 0;
	// end inline asm
	add.s32 	%r90, %r89, 1;
	// begin inline asm
	st.volatile.global.u32 [%rd512], %r90;
	// end inline asm
	// begin inline asm
	atom.global.add.u32 %r91, [%rd512], 0;
	// end inline asm
	add.s32 	%r92, %r91, 1;
	// begin inline asm
	st.volatile.global.u32 [%rd512], %r92;
	// end inline asm
	// begin inline asm
	atom.global.add.u32 %r93, [%rd512], 0;
	// end inline asm
	add.s32 	%r94, %r93, 1;
	// begin inline asm
	st.volatile.global.u32 [%rd512], %r94;
	// end inline asm
	// begin inline asm
	atom.global.add.u32 %r95, [%rd512], 0;
	// end inline asm
	add.s32 	%r96, %r95, 1;
	// begin inline asm
	st.volatile.global.u32 [%rd512], %r96;
	// end inline asm
	// begin inline asm
	atom.global.add.u32 %r97, [%rd512], 0;
	// end inline asm
	add.s32 	%r98, %r97, 1;
	// begin inline asm
	st.volatile.global.u32 [%rd512], %r98;
	// end inline asm
	// begin inline asm
	atom.global.add.u32 %r99, [%rd512], 0;
	// end inline asm
	add.s32 	%r100, %r99, 1;
	// begin inline asm
	st.volatile.global.u32 [%rd512], %r100;
	// end inline asm
	// begin inline asm
	atom.global.add.u32 %r101, [%rd512], 0;
	// end inline asm
	add.s32 	%r102, %r101, 1;
	// begin inline asm
	st.volatile.global.u32 [%rd512], %r102;
	// end inline asm
	// begin inline asm
	atom.global.add.u32 %r103, [%rd512], 0;
	// end inline asm
	add.s32 	%r104, %r103, 1;
	// begin inline asm
	st.volatile.global.u32 [%rd512], %r104;
	// end inline asm
	// begin inline asm
	atom.global.add.u32 %r105, [%rd512], 0;
	// end inline asm
	add.s32 	%r106, %r105, 1;
	// begin inline asm
	st.volatile.global.u32 [%rd512], %r106;
	// end inline asm
	// begin inline asm
	atom.global.add.u32 %r107, [%rd512], 0;
	// end inline asm
	add.s32 	%r108, %r107, 1;
	// begin inline asm
	st.volatile.global.u32 [%rd512], %r108;
	// end inline asm
	// begin inline asm
	atom.global.add.u32 %r109, [%rd512], 0;
	// end inline asm
	add.s32 	%r110, %r109, 1;
	// begin inline asm
	st.volatile.global.u32 [%rd512], %r110;
	// end inline asm
	// begin inline asm
	atom.global.add.u32 %r111, [%rd512], 0;
	// end inline asm
	add.s32 	%r112, %r111, 1;
	// begin inline asm
	st.volatile.global.u32 [%rd512], %r112;
	// end inline asm
	// begin inline asm
	atom.global.add.u32 %r113, [%rd512], 0;
	// end inline asm
	add.s32 	%r114, %r113, 1;
	// begin inline asm
	st.volatile.global.u32 [%rd512], %r114;
	// end inline asm
	// begin inline asm
	atom.global.add.u32 %r115, [%rd512], 0;
	// end inline asm
	add.s32 	%r116, %r115, 1;
	// begin inline asm
	st.volatile.global.u32 [%rd512], %r116;
	// end inline asm
	// begin inline asm
	atom.global.add.u32 %r117, [%rd512], 0;
	// end inline asm
	add.s32 	%r118, %r117, 1;
	// begin inline asm
	st.volatile.global.u32 [%rd512], %r118;
	// end inline asm
	// begin inline asm
	atom.global.add.u32 %r119, [%rd512], 0;
	// end inline asm
	add.s32 	%r120, %r119, 1;
	// begin inline asm
	st.volatile.global.u32 [%rd512], %r120;
	// end inline asm
	// begin inline asm
	atom.global.add.u32 %r121, [%rd512], 0;
	// end inline asm
	add.s32 	%r122, %r121, 1;
	// begin inline asm
	st.volatile.global.u32 [%rd512], %r122;
	// end inline asm
	// begin inline asm
	atom.global.add.u32 %r123, [%rd512], 0;
	// end inline asm
	add.s32 	%r124, %r123, 1;
	// begin inline asm
	st.volatile.global.u32 [%rd512], %r124;
	// end inline asm
	// begin inline asm
	atom.global.add.u32 %r125, [%rd512], 0;
	// end inline asm
	add.s32 	%r126, %r125, 1;
	// begin inline asm
	st.volatile.global.u32 [%rd512], %r126;
	// end inline asm
	// begin inline asm
	atom.global.add.u32 %r127, [%rd512], 0;
	// end inline asm
	add.s32 	%r128, %r127, 1;
	// begin inline asm
	st.volatile.global.u32 [%rd512], %r128;
	// end inline asm
	// begin inline asm
	atom.global.add.u32 %r129, [%rd512], 0;
	// end inline asm
	add.s32 	%r130, %r129, 1;
	// begin inline asm
	st.volatile.global.u32 [%rd512], %r130;
	// end inline asm
	// begin inline asm
	atom.global.add.u32 %r131, [%rd512], 0;
	// end inline asm
	add.s32 	%r132, %r131, 1;
	// begin inline asm
	st.volatile.global.u32 [%rd512], %r132;
	// end inline asm
	// begin inline asm
	atom.global.add.u32 %r133, [%rd512], 0;
	// end inline asm
	add.s32 	%r134, %r133, 1;
	// begin inline asm
	st.volatile.global.u32 [%rd512], %r134;
	// end inline asm
	// begin inline asm
	atom.global.add.u32 %r135, [%rd512], 0;
	// end inline asm
	add.s32 	%r136, %r135, 1;
	// begin inline asm
	st.volatile.global.u32 [%rd512], %r136;
	// end inline asm
	// begin inline asm
	atom.global.add.u32 %r137, [%rd512], 0;
	// end inline asm
	add.s32 	%r138, %r137, 1;
	// begin inline asm
	st.volatile.global.u32 [%rd512], %r138;
	// end inline asm
	// begin inline asm
	atom.global.add.u32 %r139, [%rd512], 0;
	// end inline asm
	add.s32 	%r140, %r139, 1;
	// begin inline asm
	st.volatile.global.u32 [%rd512], %r140;
	// end inline asm
	// begin inline asm
	atom.global.add.u32 %r141, [%rd512], 0;
	// end inline asm
	add.s32 	%r142, %r141, 1;
	// begin inline asm
	st.volatile.global.u32 [%rd512], %r142;
	// end inline asm
	// begin inline asm
	atom.global.add.u32 %r143, [%rd512], 0;
	// end inline asm
	add.s32 	%r144, %r143, 1;
	// begin inline asm
	st.volatile.global.u32 [%rd512], %r144;
	// end inline asm
	// begin inline asm
	atom.global.add.u32 %r145, [%rd512], 0;
	// end inline asm
	add.s32 	%r146, %r145, 1;
	// begin inline asm
	st.volatile.global.u32 [%rd512], %r146;
	// end inline asm
	// begin inline asm
	atom.global.add.u32 %r147, [%rd512], 0;
	// end inline asm
	add.s32 	%r148, %r147, 1;
	// begin inline asm
	st.volatile.global.u32 [%rd512], %r148;
	// end inline asm
	// begin inline asm
	atom.global.add.u32 %r149, [%rd512], 0;
	// end inline asm
	add.s32 	%r150, %r149, 1;
	// begin inline asm
	st.volatile.global.u32 [%rd512], %r150;
	// end inline asm
	// begin inline asm
	atom.global.add.u32 %r151, [%rd512], 0;
	// end inline asm
	add.s32 	%r152, %r151, 1;
	// begin inline asm
	st.volatile.global.u32 [%rd512], %r152;
	// end inline asm
	// begin inline asm
	atom.global.add.u32 %r153, [%rd512], 0;
	// end inline asm
	add.s32 	%r154, %r153, 1;
	// begin inline asm
	st.volatile.global.u32 [%rd512], %r154;
	// end inline asm
	// begin inline asm
	atom.global.add.u32 %r155, [%rd512], 0;
	// end inline asm
	add.s32 	%r156, %r155, 1;
	// begin inline asm
	st.volatile.global.u32 [%rd512], %r156;
	// end inline asm
	// begin inline asm
	atom.global.add.u32 %r157, [%rd512], 0;
	// end inline asm
	add.s32 	%r158, %r157, 1;
	// begin inline asm
	st.volatile.global.u32 [%rd512], %r158;
	// end inline asm
	// begin inline asm
	atom.global.add.u32 %r159, [%rd512], 0;
	// end inline asm
	add.s32 	%r160, %r159, 1;
	// begin inline asm
	st.volatile.global.u32 [%rd512], %r160;
	// end inline asm
	// begin inline asm
	atom.global.add.u32 %r161, [%rd512], 0;
	// end inline asm
	add.s32 	%r162, %r161, 1;
	// begin inline asm
	st.volatile.global.u32 [%rd512], %r162;
	// end inline asm
	// begin inline asm
	atom.global.add.u32 %r163, [%rd512], 0;
	// end inline asm
	add.s32 	%r164, %r163, 1;
	// begin inline asm
	st.volatile.global.u32 [%rd512], %r164;
	// end inline asm
	// begin inline asm
	atom.global.add.u32 %r165, [%rd512], 0;
	// end inline asm
	add.s32 	%r166, %r165, 1;
	// begin inline asm
	st.volatile.global.u32 [%rd512], %r166;
	// end inline asm
	// begin inline asm
	atom.global.add.u32 %r167, [%rd512], 0;
	// end inline asm
	add.s32 	%r168, %r167, 1;
	// begin inline asm
	st.volatile.global.u32 [%rd512], %r168;
	// end inline asm
	// begin inline asm
	atom.global.add.u32 %r169, [%rd512], 0;
	// end inline asm
	add.s32 	%r170, %r169, 1;
	// begin inline asm
	st.volatile.global.u32 [%rd512], %r170;
	// end inline asm
	// begin inline asm
	atom.global.add.u32 %r171, [%rd512], 0;
	// end inline asm
	add.s32 	%r172, %r171, 1;
	// begin inline asm
	st.volatile.global.u32 [%rd512], %r172;
	// end inline asm
	// begin inline asm
	atom.global.add.u32 %r173, [%rd512], 0;
	// end inline asm
	add.s32 	%r174, %r173, 1;
	// begin inline asm
	st.volatile.global.u32 [%rd512], %r174;
	// end inline asm
	// begin inline asm
	atom.global.add.u32 %r175, [%rd512], 0;
	// end inline asm
	add.s32 	%r176, %r175, 1;
	// begin inline asm
	st.volatile.global.u32 [%rd512], %r176;
	// end inline asm
	// begin inline asm
	atom.global.add.u32 %r177, [%rd512], 0;
	// end inline asm
	add.s32 	%r178, %r177, 1;
	// begin inline asm
	st.volatile.global.u32 [%rd512], %r178;
	// end inline asm
	// begin inline asm
	atom.global.add.u32 %r179, [%rd512], 0;
	// end inline asm
	add.s32 	%r180, %r179, 1;
	// begin inline asm
	st.volatile.global.u32 [%rd512], %r180;
	// end inline asm
	// begin inline asm
	atom.global.add.u32 %r181, [%rd512], 0;
	// end inline asm
	add.s32 	%r182, %r181, 1;
	// begin inline asm
	st.volatile.global.u32 [%rd512], %r182;
	// end inline asm
	// begin inline asm
	atom.global.add.u32 %r183, [%rd512], 0;
	// end inline asm
	add.s32 	%r184, %r183, 1;
	// begin inline asm
	st.volatile.global.u32 [%rd512], %r184;
	// end inline asm
	// begin inline asm
	atom.global.add.u32 %r185, [%rd512], 0;
	// end inline asm
	add.s32 	%r186, %r185, 1;
	// begin inline asm
	st.volatile.global.u32 [%rd512], %r186;
	// end inline asm
	// begin inline asm
	atom.global.add.u32 %r187, [%rd512], 0;
	// end inline asm
	add.s32 	%r188, %r187, 1;
	// begin inline asm
	st.volatile.global.u32 [%rd512], %r188;
	// end inline asm
	// begin inline asm
	atom.global.add.u32 %r189, [%rd512], 0;
	// end inline asm
	add.s32 	%r190, %r189, 1;
	// begin inline asm
	st.volatile.global.u32 [%rd512], %r190;
	// end inline asm
	// begin inline asm
	atom.global.add.u32 %r191, [%rd512], 0;
	// end inline asm
	add.s32 	%r192, %r191, 1;
	// begin inline asm
	st.volatile.global.u32 [%rd512], %r192;
	// end inline asm
	// begin inline asm
	atom.global.add.u32 %r193, [%rd512], 0;
	// end inline asm
	add.s32 	%r194, %r193, 1;
	// begin inline asm
	st.volatile.global.u32 [%rd512], %r194;
	// end inline asm
	// begin inline asm
	atom.global.add.u32 %r195, [%rd512], 0;
	// end inline asm
	add.s32 	%r196, %r195, 1;
	// begin inline asm
	st.volatile.global.u32 [%rd512], %r196;
	// end inline asm
	// begin inline asm
	atom.global.add.u32 %r197, [%rd512], 0;
	// end inline asm
	add.s32 	%r198, %r197, 1;
	// begin inline asm
	st.volatile.global.u32 [%rd512], %r198;
	// end inline asm
	// begin inline asm
	atom.global.add.u32 %r199, [%rd512], 0;
	// end inline asm
	add.s32 	%r200, %r199, 1;
	// begin inline asm
	st.volatile.global.u32 [%rd512], %r200;
	// end inline asm
	// begin inline asm
	atom.global.add.u32 %r201, [%rd512], 0;
	// end inline asm
	add.s32 	%r202, %r201, 1;
	// begin inline asm
	st.volatile.global.u32 [%rd512], %r202;
	// end inline asm
	// begin inline asm
	atom.global.add.u32 %r203, [%rd512], 0;
	// end inline asm
	add.s32 	%r204, %r203, 1;
	// begin inline asm
	st.volatile.global.u32 [%rd512], %r204;
	// end inline asm
	// begin inline asm
	atom.global.add.u32 %r205, [%rd512], 0;
	// end inline asm
	add.s32 	%r206, %r205, 1;
	// begin inline asm
	st.volatile.global.u32 [%rd512], %r206;
	// end inline asm
	// begin inline asm
	atom.global.add.u32 %r207, [%rd512], 0;
	// end inline asm
	add.s32 	%r208, %r207, 1;
	// begin inline asm
	st.volatile.global.u32 [%rd512], %r208;
	// end inline asm
	// begin inline asm
	atom.global.add.u32 %r209, [%rd512], 0;
	// end inline asm
	add.s32 	%r210, %r209, 1;
	// begin inline asm
	st.volatile.global.u32 [%rd512], %r210;
	// end inline asm
	// begin inline asm
	atom.global.add.u32 %r211, [%rd512], 0;
	// end inline asm
	add.s32 	%r212, %r211, 1;
	// begin inline asm
	st.volatile.global.u32 [%rd512], %r212;
	// end inline asm
	// begin inline asm
	atom.global.add.u32 %r213, [%rd512], 0;
	// end inline asm
	add.s32 	%r214, %r213, 1;
	// begin inline asm
	st.volatile.global.u32 [%rd512], %r214;
	// end inline asm
	// begin inline asm
	atom.global.add.u32 %r215, [%rd512], 0;
	// end inline asm
	add.s32 	%r216, %r215, 1;
	// begin inline asm
	st.volatile.global.u32 [%rd512], %r216;
	// end inline asm
	// begin inline asm
	atom.global.add.u32 %r217, [%rd512], 0;
	// end inline asm
	add.s32 	%r218, %r217, 1;
	// begin inline asm
	st.volatile.global.u32 [%rd512], %r218;
	// end inline asm
	// begin inline asm
	atom.global.add.u32 %r219, [%rd512], 0;
	// end inline asm
	add.s32 	%r220, %r219, 1;
	// begin inline asm
	st.volatile.global.u32 [%rd512], %r220;
	// end inline asm
	// begin inline asm
	atom.global.add.u32 %r221, [%rd512], 0;
	// end inline asm
	add.s32 	%r222, %r221, 1;
	// begin inline asm
	st.volatile.global.u32 [%rd512], %r222;
	// end inline asm
	// begin inline asm
	atom.global.add.u32 %r223, [%rd512], 0;
	// end inline asm
	add.s32 	%r224, %r223, 1;
	// begin inline asm
	st.volatile.global.u32 [%rd512], %r224;
	// end inline asm
	// begin inline asm
	atom.global.add.u32 %r225, [%rd512], 0;
	// end inline asm
	add.s32 	%r226, %r225, 1;
	// begin inline asm
	st.volatile.global.u32 [%rd512], %r226;
	// end inline asm
	// begin inline asm
	atom.global.add.u32 %r227, [%rd512], 0;
	// end inline asm
	add.s32 	%r228, %r227, 1;
	// begin inline asm
	st.volatile.global.u32 [%rd512], %r228;
	// end inline asm
	// begin inline asm
	atom.global.add.u32 %r229, [%rd512], 0;
	// end inline asm
	add.s32 	%r230, %r229, 1;
	// begin inline asm
	st.volatile.global.u32 [%rd512], %r230;
	// end inline asm
	// begin inline asm
	atom.global.add.u32 %r231, [%rd512], 0;
	// end inline asm
	add.s32 	%r232, %r231, 1;
	// begin inline asm
	st.volatile.global.u32 [%rd512], %r232;
	// end inline asm
	// begin inline asm
	atom.global.add.u32 %r233, [%rd512], 0;
	// end inline asm
	add.s32 	%r234, %r233, 1;
	// begin inline asm
	st.volatile.global.u32 [%rd512], %r234;
	// end inline asm
	// begin inline asm
	atom.global.add.u32 %r235, [%rd512], 0;
	// end inline asm
	add.s32 	%r236, %r235, 1;
	// begin inline asm
	st.volatile.global.u32 [%rd512], %r236;
	// end inline asm
	// begin inline asm
	atom.global.add.u32 %r237, [%rd512], 0;
	// end inline asm
	add.s32 	%r238, %r237, 1;
	// begin inline asm
	st.volatile.global.u32 [%rd512], %r238;
	// end inline asm
	// begin inline asm
	atom.global.add.u32 %r239, [%rd512], 0;
	// end inline asm
	add.s32 	%r240, %r239, 1;
	// begin inline asm
	st.volatile.global.u32 [%rd512], %r240;
	// end inline asm
	// begin inline asm
	atom.global.add.u32 %r241, [%rd512], 0;
	// end inline asm
	add.s32 	%r242, %r241, 1;
	// begin inline asm
	st.volatile.global.u32 [%rd512], %r242;
	// end inline asm
	// begin inline asm
	atom.global.add.u32 %r243, [%rd512], 0;
	// end inline asm
	add.s32 	%r244, %r243, 1;
	// begin inline asm
	st.volatile.global.u32 [%rd512], %r244;
	// end inline asm
	// begin inline asm
	atom.global.add.u32 %r245, [%rd512], 0;
	// end inline asm
	add.s32 	%r246, %r245, 1;
	// begin inline asm
	st.volatile.global.u32 [%rd512], %r246;
	// end inline asm
	// begin inline asm
	atom.global.add.u32 %r247, [%rd512], 0;
	// end inline asm
	add.s32 	%r248, %r247, 1;
	// begin inline asm
	st.volatile.global.u32 [%rd512], %r248;
	// end inline asm
	// begin inline asm
	atom.global.add.u32 %r249, [%rd512], 0;
	// end inline asm
	add.s32 	%r250, %r249, 1;
	// begin inline asm
	st.volatile.global.u32 [%rd512], %r250;
	// end inline asm
	// begin inline asm
	atom.global.add.u32 %r251, [%rd512], 0;
	// end inline asm
	add.s32 	%r252, %r251, 1;
	// begin inline asm
	st.volatile.global.u32 [%rd512], %r252;
	// end inline asm
	// begin inline asm
	atom.global.add.u32 %r253, [%rd512], 0;
	// end inline asm
	add.s32 	%r254, %r253, 1;
	// begin inline asm
	st.volatile.global.u32 [%rd512], %r254;
	// end inline asm
	// begin inline asm
	atom.global.add.u32 %r255, [%rd512], 0;
	// end inline asm
	add.s32 	%r256, %r255, 1;
	// begin inline asm
	st.volatile.global.u32 [%rd512], %r256;
	// end inline asm
	// begin inline asm
	atom.global.add.u32 %r257, [%rd512], 0;
	// end inline asm
	add.s32 	%r258, %r257, 1;
	// begin inline asm
	st.volatile.global.u32 [%rd512], %r258;
	// end inline asm
	// begin inline asm
	atom.global.add.u32 %r259, [%rd512], 0;
	// end inline asm
	add.s32 	%r260, %r259, 1;
	// begin inline asm
	st.volatile.global.u32 [%rd512], %r260;
	// end inline asm
	// begin inline asm
	atom.global.add.u32 %r261, [%rd512], 0;
	// end inline asm
	add.s32 	%r262, %r261, 1;
	// begin inline asm
	st.volatile.global.u32 [%rd512], %r262;
	// end inline asm
	// begin inline asm
	atom.global.add.u32 %r263, [%rd512], 0;
	// end inline asm
	add.s32 	%r264, %r263, 1;
	// begin inline asm
	st.volatile.global.u32 [%rd512], %r264;
	// end inline asm
	// begin inline asm
	atom.global.add.u32 %r265, [%rd512], 0;
	// end inline asm
	add.s32 	%r266, %r265, 1;
	// begin inline asm
	st.volatile.global.u32 [%rd512], %r266;
	// end inline asm
	// begin inline asm
	atom.global.add.u32 %r267, [%rd512], 0;
	// end inline asm
	add.s32 	%r268, %r267, 1;
	// begin inline asm
	st.volatile.global.u32 [%rd512], %r268;
	// end inline asm
	// begin inline asm
	atom.global.add.u32 %r269, [%rd512], 0;
	// end inline asm
	add.s32 	%r270, %r269, 1;
	// begin inline asm
	st.volatile.global.u32 [%rd512], %r270;
	// end inline asm
	// begin inline asm
	atom.global.add.u32 %r271, [%rd512], 0;
	// end inline asm
	add.s32 	%r272, %r271, 1;
	// begin inline asm
	st.volatile.global.u32 [%rd512], %r272;
	// end inline asm
	// begin inline asm
	atom.global.add.u32 %r273, [%rd512], 0;
	// end inline asm
	add.s32 	%r274, %r273, 1;
	// begin inline asm
	st.volatile.global.u32 [%rd512], %r274;
	// end inline asm
	// begin inline asm
	atom.global.add.u32 %r275, [%rd512], 0;
	// end inline asm
	add.s32 	%r276, %r275, 1;
	// begin inline asm
	st.volatile.global.u32 [%rd512], %r276;
	// end inline asm
	// begin inline asm
	atom.global.add.u32 %r277, [%rd512], 0;
	// end inline asm
	add.s32 	%r278, %r277, 1;
	// begin inline asm
	st.volatile.global.u32 [%rd512], %r278;
	// end inline asm
	// begin inline asm
	atom.global.add.u32 %r279, [%rd512], 0;
	// end inline asm
	add.s32 	%r280, %r279, 1;
	// begin inline asm
	st.volatile.global.u32 [%rd512], %r280;
	// end inline asm
	// begin inline asm
	atom.global.add.u32 %r281, [%rd512], 0;
	// end inline asm
	add.s32 	%r282, %r281, 1;
	// begin inline asm
	st.volatile.global.u32 [%rd512], %r282;
	// end inline asm
	// begin inline asm
	atom.global.add.u32 %r283, [%rd512], 0;
	// end inline asm
	add.s32 	%r284, %r283, 1;
	// begin inline asm
	st.volatile.global.u32 [%rd512], %r284;
	// end inline asm
	// begin inline asm
	atom.global.add.u32 %r285, [%rd512], 0;
	// end inline asm
	add.s32 	%r286, %r285, 1;
	// begin inline asm
	st.volatile.global.u32 [%rd512], %r286;
	// end inline asm
	// begin inline asm
	atom.global.add.u32 %r287, [%rd512], 0;
	// end inline asm
	add.s32 	%r288, %r287, 1;
	// begin inline asm
	st.volatile.global.u32 [%rd512], %r288;
	// end inline asm
	// begin inline asm
	atom.global.add.u32 %r289, [%rd512], 0;
	// end inline asm
	add.s32 	%r290, %r289, 1;
	// begin inline asm
	st.volatile.global.u32 [%rd512], %r290;
	// end inline asm
	// begin inline asm
	atom.global.add.u32 %r291, [%rd512], 0;
	// end inline asm
	add.s32 	%r292, %r291, 1;
	// begin inline asm
	st.volatile.global.u32 [%rd512], %r292;
	// end inline asm
	// begin inline asm
	atom.global.add.u32 %r293, [%rd512], 0;
	// end inline asm
	add.s32 	%r294, %r293, 1;
	// begin inline asm
	st.volatile.global.u32 [%rd512], %r294;
	// end inline asm
	// begin inline asm
	atom.global.add.u32 %r295, [%rd512], 0;
	// end inline asm
	add.s32 	%r296, %r295, 1;
	// begin inline asm
	st.volatile.global.u32 [%rd512], %r296;
	// end inline asm
	// begin inline asm
	atom.global.add.u32 %r297, [%rd512], 0;
	// end inline asm
	add.s32 	%r298, %r297, 1;
	// begin inline asm
	st.volatile.global.u32 [%rd512], %r298;
	// end inline asm
	// begin inline asm
	atom.global.add.u32 %r299, [%rd512], 0;
	// end inline asm
	add.s32 	%r300, %r299, 1;
	// begin inline asm
	st.volatile.global.u32 [%rd512], %r300;
	// end inline asm
	// begin inline asm
	atom.global.add.u32 %r301, [%rd512], 0;
	// end inline asm
	add.s32 	%r302, %r301, 1;
	// begin inline asm
	st.volatile.global.u32 [%rd512], %r302;
	// end inline asm
	// begin inline asm
	atom.global.add.u32 %r303, [%rd512], 0;
	// end inline asm
	add.s32 	%r304, %r303, 1;
	// begin inline asm
	st.volatile.global.u32 [%rd512], %r304;
	// end inline asm
	// begin inline asm
	atom.global.add.u32 %r305, [%rd512], 0;
	// end inline asm
	add.s32 	%r306, %r305, 1;
	// begin inline asm
	st.volatile.global.u32 [%rd512], %r306;
	// end inline asm
	// begin inline asm
	atom.global.add.u32 %r307, [%rd512], 0;
	// end inline asm
	add.s32 	%r308, %r307, 1;
	// begin inline asm
	st.volatile.global.u32 [%rd512], %r308;
	// end inline asm
	// begin inline asm
	atom.global.add.u32 %r309, [%rd512], 0;
	// end inline asm
	add.s32 	%r310, %r309, 1;
	// begin inline asm
	st.volatile.global.u32 [%rd512], %r310;
	// end inline asm
	// begin inline asm
	atom.global.add.u32 %r311, [%rd512], 0;
	// end inline asm
	add.s32 	%r312, %r311, 1;
	// begin inline asm
	st.volatile.global.u32 [%rd512], %r312;
	// end inline asm
	// begin inline asm
	atom.global.add.u32 %r313, [%rd512], 0;
	// end inline asm
	add.s32 	%r314, %r313, 1;
	// begin inline asm
	st.volatile.global.u32 [%rd512], %r314;
	// end inline asm
	// begin inline asm
	atom.global.add.u32 %r315, [%rd512], 0;
	// end inline asm
	add.s32 	%r316, %r315, 1;
	// begin inline asm
	st.volatile.global.u32 [%rd512], %r316;
	// end inline asm
	// begin inline asm
	atom.global.add.u32 %r317, [%rd512], 0;
	// end inline asm
	add.s32 	%r318, %r317, 1;
	// begin inline asm
	st.volatile.global.u32 [%rd512], %r318;
	// end inline asm
	// begin inline asm
	atom.global.add.u32 %r319, [%rd512], 0;
	// end inline asm
	add.s32 	%r320, %r319, 1;
	// begin inline asm
	st.volatile.global.u32 [%rd512], %r320;
	// end inline asm
	// begin inline asm
	atom.global.add.u32 %r321, [%rd512], 0;
	// end inline asm
	add.s32 	%r322, %r321, 1;
	// begin inline asm
	st.volatile.global.u32 [%rd512], %r322;
	// end inline asm
	// begin inline asm
	atom.global.add.u32 %r323, [%rd512], 0;
	// end inline asm
	add.s32 	%r324, %r323, 1;
	// begin inline asm
	st.volatile.global.u32 [%rd512], %r324;
	// end inline asm
	// begin inline asm
	atom.global.add.u32 %r325, [%rd512], 0;
	// end inline asm
	add.s32 	%r326, %r325, 1;
	// begin inline asm
	st.volatile.global.u32 [%rd512], %r326;
	// end inline asm
	// begin inline asm
	atom.global.add.u32 %r327, [%rd512], 0;
	// end inline asm
	add.s32 	%r328, %r327, 1;
	// begin inline asm
	st.volatile.global.u32 [%rd512], %r328;
	// end inline asm
	// begin inline asm
	atom.global.add.u32 %r329, [%rd512], 0;
	// end inline asm
	add.s32 	%r330, %r329, 1;
	// begin inline asm
	st.volatile.global.u32 [%rd512], %r330;
	// end inline asm
	// begin inline asm
	atom.global.add.u32 %r331, [%rd512], 0;
	// end inline asm
	add.s32 	%r332, %r331, 1;
	// begin inline asm
	st.volatile.global.u32 [%rd512], %r332;
	// end inline asm
	// begin inline asm
	atom.global.add.u32 %r333, [%rd512], 0;
	// end inline asm
	add.s32 	%r334, %r333, 1;
	// begin inline asm
	st.volatile.global.u32 [%rd512], %r334;
	// end inline asm
	// begin inline asm
	atom.global.add.u32 %r335, [%rd512], 0;
	// end inline asm
	add.s32 	%r336, %r335, 1;
	// begin inline asm
	st.volatile.global.u32 [%rd512], %r336;
	// end inline asm
	// begin inline asm
	atom.global.add.u32 %r337, [%rd512], 0;
	// end inline asm
	add.s32 	%r338, %r337, 1;
	// begin inline asm
	st.volatile.global.u32 [%rd512], %r338;
	// end inline asm
	// begin inline asm
	atom.global.add.u32 %r339, [%rd512], 0;
	// end inline asm
	add.s32 	%r340, %r339, 1;
	// begin inline asm
	st.volatile.global.u32 [%rd512], %r340;
	// end inline asm
	// begin inline asm
	atom.global.add.u32 %r341, [%rd512], 0;
	// end inline asm
	add.s32 	%r342, %r341, 1;
	// begin inline asm
	st.volatile.global.u32 [%rd512], %r342;
	// end inline asm
	// begin inline asm
	atom.global.add.u32 %r343, [%rd512], 0;
	// end inline asm
	add.s32 	%r344, %r343, 1;
	// begin inline asm
	st.volatile.global.u32 [%rd512], %r344;
	// end inline asm
	// begin inline asm
	atom.global.add.u32 %r345, [%rd512], 0;
	// end inline asm
	add.s32 	%r346, %r345, 1;
	// begin inline asm
	st.volatile.global.u32 [%rd512], %r346;
	// end inline asm
	// begin inline asm
	atom.global.add.u32 %r347, [%rd512], 0;
	// end inline asm
	add.s32 	%r348, %r347, 1;
	// begin inline asm
	st.volatile.global.u32 [%rd512], %r348;
	// end inline asm
	// begin inline asm
	atom.global.add.u32 %r349, [%rd512], 0;
	// end inline asm
	add.s32 	%r350, %r349, 1;
	// begin inline asm
	st.volatile.global.u32 [%rd512], %r350;
	// end inline asm
	// begin inline asm
	atom.global.add.u32 %r351, [%rd512], 0;
	// end inline asm
	add.s32 	%r352, %r351, 1;
	// begin inline asm
	st.volatile.global.u32 [%rd512], %r352;
	// end inline asm
	// begin inline asm
	atom.global.add.u32 %r353, [%rd512], 0;
	// end inline asm
	add.s32 	%r354, %r353, 1;
	// begin inline asm
	st.volatile.global.u32 [%rd512], %r354;
	// end inline asm
	// begin inline asm
	atom.global.add.u32 %r355, [%rd512], 0;
	// end inline asm
	add.s32 	%r356, %r355, 1;
	// begin inline asm
	st.volatile.global.u32 [%rd512], %r356;
	// end inline asm
	// begin inline asm
	atom.global.add.u32 %r357, [%rd512], 0;
	// end inline asm
	add.s32 	%r358, %r357, 1;
	// begin inline asm
	st.volatile.global.u32 [%rd512], %r358;
	// end inline asm
	// begin inline asm
	atom.global.add.u32 %r359, [%rd512], 0;
	// end inline asm
	add.s32 	%r360, %r359, 1;
	// begin inline asm
	st.volatile.global.u32 [%rd512], %r360;
	// end inline asm
	// begin inline asm
	atom.global.add.u32 %r361, [%rd512], 0;
	// end inline asm
	add.s32 	%r362, %r361, 1;
	// begin inline asm
	st.volatile.global.u32 [%rd512], %r362;
	// end inline asm
	// begin inline asm
	atom.global.add.u32 %r363, [%rd512], 0;
	// end inline asm
	add.s32 	%r364, %r363, 1;
	// begin inline asm
	st.volatile.global.u32 [%rd512], %r364;
	// end inline asm
	// begin inline asm
	atom.global.add.u32 %r365, [%rd512], 0;
	// end inline asm
	add.s32 	%r366, %r365, 1;
	// begin inline asm
	st.volatile.global.u32 [%rd512], %r366;
	// end inline asm
	// begin inline asm
	atom.global.add.u32 %r367, [%rd512], 0;
	// end inline asm
	add.s32 	%r368, %r367, 1;
	// begin inline asm
	st.volatile.global.u32 [%rd512], %r368;
	// end inline asm
	// begin inline asm
	atom.global.add.u32 %r369, [%rd512], 0;
	// end inline asm
	add.s32 	%r370, %r369, 1;
	// begin inline asm
	st.volatile.global.u32 [%rd512], %r370;
	// end inline asm
	// begin inline asm
	atom.global.add.u32 %r371, [%rd512], 0;
	// end inline asm
	add.s32 	%r372, %r371, 1;
	// begin inline asm
	st.volatile.global.u32 [%rd512], %r372;
	// end inline asm
	// begin inline asm
	atom.global.add.u32 %r373, [%rd512], 0;
	// end inline asm
	add.s32 	%r374, %r373, 1;
	// begin inline asm
	st.volatile.global.u32 [%rd512], %r374;
	// end inline asm
	// begin inline asm
	atom.global.add.u32 %r375, [%rd512], 0;
	// end inline asm
	add.s32 	%r376, %r375, 1;
	// begin inline asm
	st.volatile.global.u32 [%rd512], %r376;
	// end inline asm
	// begin inline asm
	atom.global.add.u32 %r377, [%rd512], 0;
	// end inline asm
	add.s32 	%r378, %r377, 1;
	// begin inline asm
	st.volatile.global.u32 [%rd512], %r378;
	// end inline asm
	// begin inline asm
	atom.global.add.u32 %r379, [%rd512], 0;
	// end inline asm
	add.s32 	%r380, %r379, 1;
	// begin inline asm
	st.volatile.global.u32 [%rd512], %r380;
	// end inline asm
	// begin inline asm
	atom.global.add.u32 %r381, [%rd512], 0;
	// end inline asm
	add.s32 	%r382, %r381, 1;
	// begin inline asm
	st.volatile.global.u32 [%rd512], %r382;
	// end inline asm
	// begin inline asm
	atom.global.add.u32 %r383, [%rd512], 0;
	// end inline asm
	add.s32 	%r384, %r383, 1;
	// begin inline asm
	st.volatile.global.u32 [%rd512], %r384;
	// end inline asm
	// begin inline asm
	atom.global.add.u32 %r385, [%rd512], 0;
	// end inline asm
	add.s32 	%r386, %r385, 1;
	// begin inline asm
	st.volatile.global.u32 [%rd512], %r386;
	// end inline asm
	// begin inline asm
	atom.global.add.u32 %r387, [%rd512], 0;
	// end inline asm
	add.s32 	%r388, %r387, 1;
	// begin inline asm
	st.volatile.global.u32 [%rd512], %r388;
	// end inline asm
	// begin inline asm
	atom.global.add.u32 %r389, [%rd512], 0;
	// end inline asm
	add.s32 	%r390, %r389, 1;
	// begin inline asm
	st.volatile.global.u32 [%rd512], %r390;
	// end inline asm
	// begin inline asm
	atom.global.add.u32 %r391, [%rd512], 0;
	// end inline asm
	add.s32 	%r392, %r391, 1;
	// begin inline asm
	st.volatile.global.u32 [%rd512], %r392;
	// end inline asm
	// begin inline asm
	atom.global.add.u32 %r393, [%rd512], 0;
	// end inline asm
	add.s32 	%r394, %r393, 1;
	// begin inline asm
	st.volatile.global.u32 [%rd512], %r394;
	// end inline asm
	// begin inline asm
	atom.global.add.u32 %r395, [%rd512], 0;
	// end inline asm
	add.s32 	%r396, %r395, 1;
	// begin inline asm
	st.volatile.global.u32 [%rd512], %r396;
	// end inline asm
	// begin inline asm
	atom.global.add.u32 %r397, [%rd512], 0;
	// end inline asm
	add.s32 	%r398, %r397, 1;
	// begin inline asm
	st.volatile.global.u32 [%rd512], %r398;
	// end inline asm
	// begin inline asm
	atom.global.add.u32 %r399, [%rd512], 0;
	// end inline asm
	add.s32 	%r400, %r399, 1;
	// begin inline asm
	st.volatile.global.u32 [%rd512], %r400;
	// end inline asm
	// begin inline asm
	atom.global.add.u32 %r401, [%rd512], 0;
	// end inline asm
	add.s32 	%r402, %r401, 1;
	// begin inline asm
	st.volatile.global.u32 [%rd512], %r402;
	// end inline asm
	// begin inline asm
	atom.global.add.u32 %r403, [%rd512], 0;
	// end inline asm
	add.s32 	%r404, %r403, 1;
	// begin inline asm
	st.volatile.global.u32 [%rd512], %r404;
	// end inline asm
	// begin inline asm
	atom.global.add.u32 %r405, [%rd512], 0;
	// end inline asm
	add.s32 	%r406, %r405, 1;
	// begin inline asm
	st.volatile.global.u32 [%rd512], %r406;
	// end inline asm
	// begin inline asm
	atom.global.add.u32 %r407, [%rd512], 0;
	// end inline asm
	add.s32 	%r408, %r407, 1;
	// begin inline asm
	st.volatile.global.u32 [%rd512], %r408;
	// end inline asm
	// begin inline asm
	atom.global.add.u32 %r409, [%rd512], 0;
	// end inline asm
	add.s32 	%r410, %r409, 1;
	// begin inline asm
	st.volatile.global.u32 [%rd512], %r410;
	// end inline asm
	// begin inline asm
	atom.global.add.u32 %r411, [%rd512], 0;
	// end inline asm
	add.s32 	%r412, %r411, 1;
	// begin inline asm
	st.volatile.global.u32 [%rd512], %r412;
	// end inline asm
	// begin inline asm
	atom.global.add.u32 %r413, [%rd512], 0;
	// end inline asm
	add.s32 	%r414, %r413, 1;
	// begin inline asm
	st.volatile.global.u32 [%rd512], %r414;
	// end inline asm
	// begin inline asm
	atom.global.add.u32 %r415, [%rd512], 0;
	// end inline asm
	add.s32 	%r416, %r415, 1;
	// begin inline asm
	st.volatile.global.u32 [%rd512], %r416;
	// end inline asm
	// begin inline asm
	atom.global.add.u32 %r417, [%rd512], 0;
	// end inline asm
	add.s32 	%r418, %r417, 1;
	// begin inline asm
	st.volatile.global.u32 [%rd512], %r418;
	// end inline asm
	// begin inline asm
	atom.global.add.u32 %r419, [%rd512], 0;
	// end inline asm
	add.s32 	%r420, %r419, 1;
	// begin inline asm
	st.volatile.global.u32 [%rd512], %r420;
	// end inline asm
	// begin inline asm
	atom.global.add.u32 %r421, [%rd512], 0;
	// end inline asm
	add.s32 	%r422, %r421, 1;
	// begin inline asm
	st.volatile.global.u32 [%rd512], %r422;
	// end inline asm
	// begin inline asm
	atom.global.add.u32 %r423, [%rd512], 0;
	// end inline asm
	add.s32 	%r424, %r423, 1;
	// begin inline asm
	st.volatile.global.u32 [%rd512], %r424;
	// end inline asm
	// begin inline asm
	atom.global.add.u32 %r425, [%rd512], 0;
	// end inline asm
	add.s32 	%r426, %r425, 1;
	// begin inline asm
	st.volatile.global.u32 [%rd512], %r426;
	// end inline asm
	// begin inline asm
	atom.global.add.u32 %r427, [%rd512], 0;
	// end inline asm
	add.s32 	%r428, %r427, 1;
	// begin inline asm
	st.volatile.global.u32 [%rd512], %r428;
	// end inline asm
	// begin inline asm
	atom.global.add.u32 %r429, [%rd512], 0;
	// end inline asm
	add.s32 	%r430, %r429, 1;
	// begin inline asm
	st.volatile.global.u32 [%rd512], %r430;
	// end inline asm
	// begin inline asm
	atom.global.add.u32 %r431, [%rd512], 0;
	// end inline asm
	add.s32 	%r432, %r431, 1;
	// begin inline asm
	st.volatile.global.u32 [%rd512], %r432;
	// end inline asm
	// begin inline asm
	atom.global.add.u32 %r433, [%rd512], 0;
	// end inline asm
	add.s32 	%r434, %r433, 1;
	// begin inline asm
	st.volatile.global.u32 [%rd512], %r434;
	// end inline asm
	// begin inline asm
	atom.global.add.u32 %r435, [%rd512], 0;
	// end inline asm
	add.s32 	%r436, %r435, 1;
	// begin inline asm
	st.volatile.global.u32 [%rd512], %r436;
	// end inline asm
	// begin inline asm
	atom.global.add.u32 %r437, [%rd512], 0;
	// end inline asm
	add.s32 	%r438, %r437, 1;
	// begin inline asm
	st.volatile.global.u32 [%rd512], %r438;
	// end inline asm
	// begin inline asm
	atom.global.add.u32 %r439, [%rd512], 0;
	// end inline asm
	add.s32 	%r440, %r439, 1;
	// begin inline asm
	st.volatile.global.u32 [%rd512], %r440;
	// end inline asm
	// begin inline asm
	atom.global.add.u32 %r441, [%rd512], 0;
	// end inline asm
	add.s32 	%r442, %r441, 1;
	// begin inline asm
	st.volatile.global.u32 [%rd512], %r442;
	// end inline asm
	// begin inline asm
	atom.global.add.u32 %r443, [%rd512], 0;
	// end inline asm
	add.s32 	%r444, %r443, 1;
	// begin inline asm
	st.volatile.global.u32 [%rd512], %r444;
	// end inline asm
	// begin inline asm
	atom.global.add.u32 %r445, [%rd512], 0;
	// end inline asm
	add.s32 	%r446, %r445, 1;
	// begin inline asm
	st.volatile.global.u32 [%rd512], %r446;
	// end inline asm
	// begin inline asm
	atom.global.add.u32 %r447, [%rd512], 0;
	// end inline asm
	add.s32 	%r448, %r447, 1;
	// begin inline asm
	st.volatile.global.u32 [%rd512], %r448;
	// end inline asm
	// begin inline asm
	atom.global.add.u32 %r449, [%rd512], 0;
	// end inline asm
	add.s32 	%r450, %r449, 1;
	// begin inline asm
	st.volatile.global.u32 [%rd512], %r450;
	// end inline asm
	// begin inline asm
	atom.global.add.u32 %r451, [%rd512], 0;
	// end inline asm
	add.s32 	%r452, %r451, 1;
	// begin inline asm
	st.volatile.global.u32 [%rd512], %r452;
	// end inline asm
	// begin inline asm
	atom.global.add.u32 %r453, [%rd512], 0;
	// end inline asm
	add.s32 	%r454, %r453, 1;
	// begin inline asm
	st.volatile.global.u32 [%rd512], %r454;
	// end inline asm
	// begin inline asm
	atom.global.add.u32 %r455, [%rd512], 0;
	// end inline asm
	add.s32 	%r456, %r455, 1;
	// begin inline asm
	st.volatile.global.u32 [%rd512], %r456;
	// end inline asm
	// begin inline asm
	atom.global.add.u32 %r457, [%rd512], 0;
	// end inline asm
	add.s32 	%r458, %r457, 1;
	// begin inline asm
	st.volatile.global.u32 [%rd512], %r458;
	// end inline asm
	// begin inline asm
	atom.global.add.u32 %r459, [%rd512], 0;
	// end inline asm
	add.s32 	%r460, %r459, 1;
	// begin inline asm
	st.volatile.global.u32 [%rd512], %r460;
	// end inline asm
	// begin inline asm
	atom.global.add.u32 %r461, [%rd512], 0;
	// end inline asm
	add.s32 	%r462, %r461, 1;
	// begin inline asm
	st.volatile.global.u32 [%rd512], %r462;
	// end inline asm
	// begin inline asm
	atom.global.add.u32 %r463, [%rd512], 0;
	// end inline asm
	add.s32 	%r464, %r463, 1;
	// begin inline asm
	st.volatile.global.u32 [%rd512], %r464;
	// end inline asm
	// begin inline asm
	atom.global.add.u32 %r465, [%rd512], 0;
	// end inline asm
	add.s32 	%r466, %r465, 1;
	// begin inline asm
	st.volatile.global.u32 [%rd512], %r466;
	// end inline asm
	// begin inline asm
	atom.global.add.u32 %r467, [%rd512], 0;
	// end inline asm
	add.s32 	%r468, %r467, 1;
	// begin inline asm
	st.volatile.global.u32 [%rd512], %r468;
	// end inline asm
	// begin inline asm
	atom.global.add.u32 %r469, [%rd512], 0;
	// end inline asm
	add.s32 	%r470, %r469, 1;
	// begin inline asm
	st.volatile.global.u32 [%rd512], %r470;
	// end inline asm
	// begin inline asm
	atom.global.add.u32 %r471, [%rd512], 0;
	// end inline asm
	add.s32 	%r472, %r471, 1;
	// begin inline asm
	st.volatile.global.u32 [%rd512], %r472;
	// end inline asm
	// begin inline asm
	atom.global.add.u32 %r473, [%rd512], 0;
	// end inline asm
	add.s32 	%r474, %r473, 1;
	// begin inline asm
	st.volatile.global.u32 [%rd512], %r474;
	// end inline asm
	// begin inline asm
	atom.global.add.u32 %r475, [%rd512], 0;
	// end inline asm
	add.s32 	%r476, %r475, 1;
	// begin inline asm
	st.volatile.global.u32 [%rd512], %r476;
	// end inline asm
	// begin inline asm
	atom.global.add.u32 %r477, [%rd512], 0;
	// end inline asm
	add.s32 	%r478, %r477, 1;
	// begin inline asm
	st.volatile.global.u32 [%rd512], %r478;
	// end inline asm
	// begin inline asm
	atom.global.add.u32 %r479, [%rd512], 0;
	// end inline asm
	add.s32 	%r480, %r479, 1;
	// begin inline asm
	st.volatile.global.u32 [%rd512], %r480;
	// end inline asm
	// begin inline asm
	atom.global.add.u32 %r481, [%rd512], 0;
	// end inline asm
	add.s32 	%r482, %r481, 1;
	// begin inline asm
	st.volatile.global.u32 [%rd512], %r482;
	// end inline asm
	// begin inline asm
	atom.global.add.u32 %r483, [%rd512], 0;
	// end inline asm
	add.s32 	%r484, %r483, 1;
	// begin inline asm
	st.volatile.global.u32 [%rd512], %r484;
	// end inline asm
	// begin inline asm
	atom.global.add.u32 %r485, [%rd512], 0;
	// end inline asm
	add.s32 	%r486, %r485, 1;
	// begin inline asm
	st.volatile.global.u32 [%rd512], %r486;
	// end inline asm
	// begin inline asm
	atom.global.add.u32 %r487, [%rd512], 0;
	// end inline asm
	add.s32 	%r488, %r487, 1;
	// begin inline asm
	st.volatile.global.u32 [%rd512], %r488;
	// end inline asm
	// begin inline asm
	atom.global.add.u32 %r489, [%rd512], 0;
	// end inline asm
	add.s32 	%r490, %r489, 1;
	// begin inline asm
	st.volatile.global.u32 [%rd512], %r490;
	// end inline asm
	// begin inline asm
	atom.global.add.u32 %r491, [%rd512], 0;
	// end inline asm
	add.s32 	%r492, %r491, 1;
	// begin inline asm
	st.volatile.global.u32 [%rd512], %r492;
	// end inline asm
	// begin inline asm
	atom.global.add.u32 %r493, [%rd512], 0;
	// end inline asm
	add.s32 	%r494, %r493, 1;
	// begin inline asm
	st.volatile.global.u32 [%rd512], %r494;
	// end inline asm
	// begin inline asm
	atom.global.add.u32 %r495, [%rd512], 0;
	// end inline asm
	add.s32 	%r496, %r495, 1;
	// begin inline asm
	st.volatile.global.u32 [%rd512], %r496;
	// end inline asm
	// begin inline asm
	atom.global.add.u32 %r497, [%rd512], 0;
	// end inline asm
	add.s32 	%r498, %r497, 1;
	// begin inline asm
	st.volatile.global.u32 [%rd512], %r498;
	// end inline asm
	// begin inline asm
	atom.global.add.u32 %r499, [%rd512], 0;
	// end inline asm
	add.s32 	%r500, %r499, 1;
	// begin inline asm
	st.volatile.global.u32 [%rd512], %r500;
	// end inline asm
	// begin inline asm
	atom.global.add.u32 %r501, [%rd512], 0;
	// end inline asm
	add.s32 	%r502, %r501, 1;
	// begin inline asm
	st.volatile.global.u32 [%rd512], %r502;
	// end inline asm
	// begin inline asm
	atom.global.add.u32 %r503, [%rd512], 0;
	// end inline asm
	add.s32 	%r504, %r503, 1;
	// begin inline asm
	st.volatile.global.u32 [%rd512], %r504;
	// end inline asm
	// begin inline asm
	atom.global.add.u32 %r505, [%rd512], 0;
	// end inline asm
	add.s32 	%r506, %r505, 1;
	// begin inline asm
	st.volatile.global.u32 [%rd512], %r506;
	// end inline asm
	// begin inline asm
	atom.global.add.u32 %r507, [%rd512], 0;
	// end inline asm
	add.s32 	%r508, %r507, 1;
	// begin inline asm
	st.volatile.global.u32 [%rd512], %r508;
	// end inline asm
	// begin inline asm
	atom.global.add.u32 %r509, [%rd512], 0;
	// end inline asm
	add.s32 	%r510, %r509, 1;
	// begin inline asm
	st.volatile.global.u32 [%rd512], %r510;
	// end inline asm
	// begin inline asm
	atom.global.add.u32 %r511, [%rd512], 0;
	// end inline asm
	add.s32 	%r512, %r511, 1;
	// begin inline asm
	st.volatile.global.u32 [%rd512], %r512;
	// end inline asm
	ret;

}
	// .globl	_Z4testIL_Z15load_atomic_addPKjEL_Z17store_atomic_exchPjjELi256E14strided_accessILj1024ELj1EE10skip_lanesILj1EEEvv
.visible .entry _Z4testIL_Z15load_atomic_addPKjEL_Z17store_atomic_exchPjjELi256E14strided_accessILj1024ELj1EE10skip_lanesILj1EEEvv()
{
	.reg .b32 	%r<774>;
	.reg .b64 	%rd<517>;

	mov.u32 	%r769, %ctaid.x;
	mov.u32 	%r770, %ntid.x;
	mov.u32 	%r771, %tid.x;
	mad.lo.s32 	%r772, %r769, %r770, %r771;
	shl.b32 	%r773, %r772, 2;
	cvt.u64.u32 	%rd513, %r773;
	and.b64  	%rd514, %rd513, 4092;
	mov.u64 	%rd515, buffer;
	cvta.global.u64 	%rd516, %rd515;
	add.s64 	%rd512, %rd516, %rd514;
	// begin inline asm
	atom.global.add.u32 %r1, [%rd512], 0;
	// end inline asm
	add.s32 	%r3, %r1, 1;
	// begin inline asm
	atom.global.exch.b32 %r2, [%rd512], %r3;
	// end inline asm
	// begin inline asm
	atom.global.add.u32 %r4, [%rd512], 0;
	// end inline asm
	add.s32 	%r6, %r4, 1;
	// begin inline asm
	atom.global.exch.b32 %r5, [%rd512], %r6;
	// end inline asm
	// begin inline asm
	atom.global.add.u32 %r7, [%rd512], 0;
	// end inline asm
	add.s32 	%r9, %r7, 1;
	// begin inline asm
	atom.global.exch.b32 %r8, [%rd512], %r9;
	// end inline asm
	// begin inline asm
	atom.global.add.u32 %r10, [%rd512], 0;
	// end inline asm
	add.s32 	%r12, %r10, 1;
	// begin inline asm
	atom.global.exch.b32 %r11, [%rd512], %r12;
	// end inline asm
	// begin inline asm
	atom.global.add.u32 %r13, [%rd512], 0;
	// end inline asm
	add.s32 	%r15, %r13, 1;
	// begin inline asm
	atom.global.exch.b32 %r14, [%rd512], %r15;
	// end inline asm
	// begin inline asm
	atom.global.add.u32 %r16, [%rd512], 0;
	// end inline asm
	add.s32 	%r18, %r16, 1;
	// begin inline asm
	atom.global.exch.b32 %r17, [%rd512], %r18;
	// end inline asm
	// begin inline asm
	atom.global.add.u32 %r19, [%rd512], 0;
	// end inline asm
	add.s32 	%r21, %r19, 1;
	// begin inline asm
	atom.global.exch.b32 %r20, [%rd512], %r21;
	// end inline asm
	// begin inline asm
	atom.global.add.u32 %r22, [%rd512], 0;
	// end inline asm
	add.s32 	%r24, %r22, 1;
	// begin inline asm
	atom.global.exch.b32 %r23, [%rd512], %r24;
	// end inline asm
	// begin inline asm
	atom.global.add.u32 %r25, [%rd512], 0;
	// end inline asm
	add.s32 	%r27, %r25, 1;
	// begin inline asm
	atom.global.exch.b32 %r26, [%rd512], %r27;
	// end inline asm
	// begin inline asm
	atom.global.add.u32 %r28, [%rd512], 0;
	// end inline asm
	add.s32 	%r30, %r28, 1;
	// begin inline asm
	atom.global.exch.b32 %r29, [%rd512], %r30;
	// end inline asm
	// begin inline asm
	atom.global.add.u32 %r31, [%rd512], 0;
	// end inline asm
	add.s32 	%r33, %r31, 1;
	// begin inline asm
	atom.global.exch.b32 %r32, [%rd512], %r33;
	// end inline asm
	// begin inline asm
	atom.global.add.u32 %r34, [%rd512], 0;
	// end inline asm
	add.s32 	%r36, %r34, 1;
	// begin inline asm
	atom.global.exch.b32 %r35, [%rd512], %r36;
	// end inline asm
	// begin inline asm
	atom.global.add.u32 %r37, [%rd512], 0;
	// end inline asm
	add.s32 	%r39, %r37, 1;
	// begin inline asm
	atom.global.exch.b32 %r38, [%rd512], %r39;
	// end inline asm
	// begin inline asm
	atom.global.add.u32 %r40, [%rd512], 0;
	// end inline asm
	add.s32 	%r42, %r40, 1;
	// begin inline asm
	atom.global.exch.b32 %r41, [%rd512], %r42;
	// end inline asm
	// begin inline asm
	atom.global.add.u32 %r43, [%rd512], 0;
	// end inline asm
	add.s32 	%r45, %r43, 1;
	// begin inline asm
	atom.global.exch.b32 %r44, [%rd512], %r45;
	// end inline asm
	// begin inline asm
	atom.global.add.u32 %r46, [%rd512], 0;
	// end inline asm
	add.s32 	%r48, %r46, 1;
	// begin inline asm
	atom.global.exch.b32 %r47, [%rd512], %r48;
	// end inline asm
	// begin inline asm
	atom.global.add.u32 %r49, [%rd512], 0;
	// end inline asm
	add.s32 	%r51, %r49, 1;
	// begin inline asm
	atom.global.exch.b32 %r50, [%rd512], %r51;
	// end inline asm
	// begin inline asm
	atom.global.add.u32 %r52, [%rd512], 0;
	// end inline asm
	add.s32 	%r54, %r52, 1;
	// begin inline asm
	atom.global.exch.b32 %r53, [%rd512], %r54;
	// end inline asm
	// begin inline asm
	atom.global.add.u32 %r55, [%rd512], 0;
	// end inline asm
	add.s32 	%r57, %r55, 1;
	// begin inline asm
	atom.global.exch.b32 %r56, [%rd512], %r57;
	// end inline asm
	// begin inline asm
	atom.global.add.u32 %r58, [%rd512], 0;
	// end inline asm
	add.s32 	%r60, %r58, 1;
	// begin inline asm
	atom.global.exch.b32 %r59, [%rd512], %r60;
	// end inline asm
	// begin inline asm
	atom.global.add.u32 %r61, [%rd512], 0;
	// end inline asm
	add.s32 	%r63, %r61, 1;
	// begin inline asm
	atom.global.exch.b32 %r62, [%rd512], %r63;
	// end inline asm
	// begin inline asm
	atom.global.add.u32 %r64, [%rd512], 0;
	// end inline asm
	add.s32 	%r66, %r64, 1;
	// begin inline asm
	atom.global.exch.b32 %r65, [%rd512], %r66;
	// end inline asm
	// begin inline asm
	atom.global.add.u32 %r67, [%rd512], 0;
	// end inline asm
	add.s32 	%r69, %r67, 1;
	// begin inline asm
	atom.global.exch.b32 %r68, [%rd512], %r69;
	// end inline asm
	// begin inline asm
	atom.global.add.u32 %r70, [%rd512], 0;
	// end inline asm
	add.s32 	%r72, %r70, 1;
	// begin inline asm
	atom.global.exch.b32 %r71, [%rd512], %r72;
	// end inline asm
	// begin inline asm
	atom.global.add.u32 %r73, [%rd512], 0;
	// end inline asm
	add.s32 	%r75, %r73, 1;
	// begin inline asm
	atom.global.exch.b32 %r74, [%rd512], %r75;
	// end inline asm
	// begin inline asm
	atom.global.add.u32 %r76, [%rd512], 0;
	// end inline asm
	add.s32 	%r78, %r76, 1;
	// begin inline asm
	atom.global.exch.b32 %r77, [%rd512], %r78;
	// end inline asm
	// begin inline asm
	atom.global.add.u32 %r79, [%rd512], 0;
	// end inline asm
	add.s32 	%r81, %r79, 1;
	// begin inline asm
	atom.global.exch.b32 %r80, [%rd512], %r81;
	// end inline asm
	// begin inline asm
	atom.global.add.u32 %r82, [%rd512], 0;
	// end inline asm
	add.s32 	%r84, %r82, 1;
	// begin inline asm
	atom.global.exch.b32 %r83, [%rd512], %r84;
	// end inline asm
	// begin inline asm
	atom.global.add.u32 %r85, [%rd512], 0;
	// end inline asm
	add.s32 	%r87, %r85, 1;
	// begin inline asm
	atom.global.exch.b32 %r86, [%rd512], %r87;
	// end inline asm
	// begin inline asm
	atom.global.add.u32 %r88, [%rd512], 0;
	// end inline asm
	add.s32 	%r90, %r88, 1;
	// begin inline asm
	atom.global.exch.b32 %r89, [%rd512], %r90;
	// end inline asm
	// begin inline asm
	atom.global.add.u32 %r91, [%rd512], 0;
	// end inline asm
	add.s32 	%r93, %r91, 1;
	// begin inline asm
	atom.global.exch.b32 %r92, [%rd512], %r93;
	// end inline asm
	// begin inline asm
	atom.global.add.u32 %r94, [%rd512], 0;
	// end inline asm
	add.s32 	%r96, %r94, 1;
	// begin inline asm
	atom.global.exch.b32 %r95, [%rd512], %r96;
	// end inline asm
	// begin inline asm
	atom.global.add.u32 %r97, [%rd512], 0;
	// end inline asm
	add.s32 	%r99, %r97, 1;
	// begin inline asm
	atom.global.exch.b32 %r98, [%rd512], %r99;
	// end inline asm
	// begin inline asm
	atom.global.add.u32 %r100, [%rd512], 0;
	// end inline asm
	add.s32 	%r102, %r100, 1;
	// begin inline asm
	atom.global.exch.b32 %r101, [%rd512], %r102;
	// end inline asm
	// begin inline asm
	atom.global.add.u32 %r103, [%rd512], 0;
	// end inline asm
	add.s32 	%r105, %r103, 1;
	// begin inline asm
	atom.global.exch.b32 %r104, [%rd512], %r105;
	// end inline asm
	// begin inline asm
	atom.global.add.u32 %r106, [%rd512], 0;
	// end inline asm
	add.s32 	%r108, %r106, 1;
	// begin inline asm
	atom.global.exch.b32 %r107, [%rd512], %r108;
	// end inline asm
	// begin inline asm
	atom.global.add.u32 %r109, [%rd512], 0;
	// end inline asm
	add.s32 	%r111, %r109, 1;
	// begin inline asm
	atom.global.exch.b32 %r110, [%rd512], %r111;
	// end inline asm
	// begin inline asm
	atom.global.add.u32 %r112, [%rd512], 0;
	// end inline asm
	add.s32 	%r114, %r112, 1;
	// begin inline asm
	atom.global.exch.b32 %r113, [%rd512], %r114;
	// end inline asm
	// begin inline asm
	atom.global.add.u32 %r115, [%rd512], 0;
	// end inline asm
	add.s32 	%r117, %r115, 1;
	// begin inline asm
	atom.global.exch.b32 %r116, [%rd512], %r117;
	// end inline asm
	// begin inline asm
	atom.global.add.u32 %r118, [%rd512], 0;
	// end inline asm
	add.s32 	%r120, %r118, 1;
	// begin inline asm
	atom.global.exch.b32 %r119, [%rd512], %r120;
	// end inline asm
	// begin inline asm
	atom.global.add.u32 %r121, [%rd512], 0;
	// end inline asm
	add.s32 	%r123, %r121, 1;
	// begin inline asm
	atom.global.exch.b32 %r122, [%rd512], %r123;
	// end inline asm
	// begin inline asm
	atom.global.add.u32 %r124, [%rd512], 0;
	// end inline asm
	add.s32 	%r126, %r124, 1;
	// begin inline asm
	atom.global.exch.b32 %r125, [%rd512], %r126;
	// end inline asm
	// begin inline asm
	atom.global.add.u32 %r127, [%rd512], 0;
	// end inline asm
	add.s32 	%r129, %r127, 1;
	// begin inline asm
	atom.global.exch.b32 %r128, [%rd512], %r129;
	// end inline asm
	// begin inline asm
	atom.global.add.u32 %r130, [%rd512], 0;
	// end inline asm
	add.s32 	%r132, %r130, 1;
	// begin inline asm
	atom.global.exch.b32 %r131, [%rd512], %r132;
	// end inline asm
	// begin inline asm
	atom.global.add.u32 %r133, [%rd512], 0;
	// end inline asm
	add.s32 	%r135, %r133, 1;
	// begin inline asm
	atom.global.exch.b32 %r134, [%rd512], %r135;
	// end inline asm
	// begin inline asm
	atom.global.add.u32 %r136, [%rd512], 0;
	// end inline asm
	add.s32 	%r138, %r136, 1;
	// begin inline asm
	atom.global.exch.b32 %r137, [%rd512], %r138;
	// end inline asm
	// begin inline asm
	atom.global.add.u32 %r139, [%rd512], 0;
	// end inline asm
	add.s32 	%r141, %r139, 1;
	// begin inline asm
	atom.global.exch.b32 %r140, [%rd512], %r141;
	// end inline asm
	// begin inline asm
	atom.global.add.u32 %r142, [%rd512], 0;
	// end inline asm
	add.s32 	%r144, %r142, 1;
	// begin inline asm
	atom.global.exch.b32 %r143, [%rd512], %r144;
	// end inline asm
	// begin inline asm
	atom.global.add.u32 %r145, [%rd512], 0;
	// end inline asm
	add.s32 	%r147, %r145, 1;
	// begin inline asm
	atom.global.exch.b32 %r146, [%rd512], %r147;
	// end inline asm
	// begin inline asm
	atom.global.add.u32 %r148, [%rd512], 0;
	// end inline asm
	add.s32 	%r150, %r148, 1;
	// begin inline asm
	atom.global.exch.b32 %r149, [%rd512], %r150;
	// end inline asm
	// begin inline asm
	atom.global.add.u32 %r151, [%rd512], 0;
	// end inline asm
	add.s32 	%r153, %r151, 1;
	// begin inline asm
	atom.global.exch.b32 %r152, [%rd512], %r153;
	// end inline asm
	// begin inline asm
	atom.global.add.u32 %r154, [%rd512], 0;
	// end inline asm
	add.s32 	%r156, %r154, 1;
	// begin inline asm
	atom.global.exch.b32 %r155, [%rd512], %r156;
	// end inline asm
	// begin inline asm
	atom.global.add.u32 %r157, [%rd512], 0;
	// end inline asm
	add.s32 	%r159, %r157, 1;
	// begin inline asm
	atom.global.exch.b32 %r158, [%rd512], %r159;
	// end inline asm
	// begin inline asm
	atom.global.add.u32 %r160, [%rd512], 0;
	// end inline asm
	add.s32 	%r162, %r160, 1;
	// begin inline asm
	atom.global.exch.b32 %r161, [%rd512], %r162;
	// end inline asm
	// begin inline asm
	atom.global.add.u32 %r163, [%rd512], 0;
	// end inline asm
	add.s32 	%r165, %r163, 1;
	// begin inline asm
	atom.global.exch.b32 %r164, [%rd512], %r165;
	// end inline asm
	// begin inline asm
	atom.global.add.u32 %r166, [%rd512], 0;
	// end inline asm
	add.s32 	%r168, %r166, 1;
	// begin inline asm
	atom.global.exch.b32 %r167, [%rd512], %r168;
	// end inline asm
	// begin inline asm
	atom.global.add.u32 %r169, [%rd512], 0;
	// end inline asm
	add.s32 	%r171, %r169, 1;
	// begin inline asm
	atom.global.exch.b32 %r170, [%rd512], %r171;
	// end inline asm
	// begin inline asm
	atom.global.add.u32 %r172, [%rd512], 0;
	// end inline asm
	add.s32 	%r174, %r172, 1;
	// begin inline asm
	atom.global.exch.b32 %r173, [%rd512], %r174;
	// end inline asm
	// begin inline asm
	atom.global.add.u32 %r175, [%rd512], 0;
	// end inline asm
	add.s32 	%r177, %r175, 1;
	// begin inline asm
	atom.global.exch.b32 %r176, [%rd512], %r177;
	// end inline asm
	// begin inline asm
	atom.global.add.u32 %r178, [%rd512], 0;
	// end inline asm
	add.s32 	%r180, %r178, 1;
	// begin inline asm
	atom.global.exch.b32 %r179, [%rd512], %r180;
	// end inline asm
	// begin inline asm
	atom.global.add.u32 %r181, [%rd512], 0;
	// end inline asm
	add.s32 	%r183, %r181, 1;
	// begin inline asm
	atom.global.exch.b32 %r182, [%rd512], %r183;
	// end inline asm
	// begin inline asm
	atom.global.add.u32 %r184, [%rd512], 0;
	// end inline asm
	add.s32 	%r186, %r184, 1;
	// begin inline asm
	atom.global.exch.b32 %r185, [%rd512], %r186;
	// end inline asm
	// begin inline asm
	atom.global.add.u32 %r187, [%rd512], 0;
	// end inline asm
	add.s32 	%r189, %r187, 1;
	// begin inline asm
	atom.global.exch.b32 %r188, [%rd512], %r189;
	// end inline asm
	// begin inline asm
	atom.global.add.u32 %r190, [%rd512], 0;
	// end inline asm
	add.s32 	%r192, %r190, 1;
	// begin inline asm
	atom.global.exch.b32 %r191, [%rd512], %r192;
	// end inline asm
	// begin inline asm
	atom.global.add.u32 %r193, [%rd512], 0;
	// end inline asm
	add.s32 	%r195, %r193, 1;
	// begin inline asm
	atom.global.exch.b32 %r194, [%rd512], %r195;
	// end inline asm
	// begin inline asm
	atom.global.add.u32 %r196, [%rd512], 0;
	// end inline asm
	add.s32 	%r198, %r196, 1;
	// begin inline asm
	atom.global.exch.b32 %r197, [%rd512], %r198;
	// end inline asm
	// begin inline asm
	atom.global.add.u32 %r199, [%rd512], 0;
	// end inline asm
	add.s32 	%r201, %r199, 1;
	// begin inline asm
	atom.global.exch.b32 %r200, [%rd512], %r201;
	// end inline asm
	// begin inline asm
	atom.global.add.u32 %r202, [%rd512], 0;
	// end inline asm
	add.s32 	%r204, %r202, 1;
	// begin inline asm
	atom.global.exch.b32 %r203, [%rd512], %r204;
	// end inline asm
	// begin inline asm
	atom.global.add.u32 %r205, [%rd512], 0;
	// end inline asm
	add.s32 	%r207, %r205, 1;
	// begin inline asm
	atom.global.exch.b32 %r206, [%rd512], %r207;
	// end inline asm
	// begin inline asm
	atom.global.add.u32 %r208, [%rd512], 0;
	// end inline asm
	add.s32 	%r210, %r208, 1;
	// begin inline asm
	atom.global.exch.b32 %r209, [%rd512], %r210;
	// end inline asm
	// begin inline asm
	atom.global.add.u32 %r211, [%rd512], 0;
	// end inline asm
	add.s32 	%r213, %r211, 1;
	// begin inline asm
	atom.global.exch.b32 %r212, [%rd512], %r213;
	// end inline asm
	// begin inline asm
	atom.global.add.u32 %r214, [%rd512], 0;
	// end inline asm
	add.s32 	%r216, %r214, 1;
	// begin inline asm
	atom.global.exch.b32 %r215, [%rd512], %r216;
	// end inline asm
	// begin inline asm
	atom.global.add.u32 %r217, [%rd512], 0;
	// end inline asm
	add.s32 	%r219, %r217, 1;
	// begin inline asm
	atom.global.exch.b32 %r218, [%rd512], %r219;
	// end inline asm
	// begin inline asm
	atom.global.add.u32 %r220, [%rd512], 0;
	// end inline asm
	add.s32 	%r222, %r220, 1;
	// begin inline asm
	atom.global.exch.b32 %r221, [%rd512], %r222;
	// end inline asm
	// begin inline asm
	atom.global.add.u32 %r223, [%rd512], 0;
	// end inline asm
	add.s32 	%r225, %r223, 1;
	// begin inline asm
	atom.global.exch.b32 %r224, [%rd512], %r225;
	// end inline asm
	// begin inline asm
	atom.global.add.u32 %r226, [%rd512], 0;
	// end inline asm
	add.s32 	%r228, %r226, 1;
	// begin inline asm
	atom.global.exch.b32 %r227, [%rd512], %r228;
	// end inline asm
	// begin inline asm
	atom.global.add.u32 %r229, [%rd512], 0;
	// end inline asm
	add.s32 	%r231, %r229, 1;
	// begin inline asm
	atom.global.exch.b32 %r230, [%rd512], %r231;
	// end inline asm
	// begin inline asm
	atom.global.add.u32 %r232, [%rd512], 0;
	// end inline asm
	add.s32 	%r234, %r232, 1;
	// begin inline asm
	atom.global.exch.b32 %r233, [%rd512], %r234;
	// end inline asm
	// begin inline asm
	atom.global.add.u32 %r235, [%rd512], 0;
	// end inline asm
	add.s32 	%r237, %r235, 1;
	// begin inline asm
	atom.global.exch.b32 %r236, [%rd512], %r237;
	// end inline asm
	// begin inline asm
	atom.global.add.u32 %r238, [%rd512], 0;
	// end inline asm
	add.s32 	%r240, %r238, 1;
	// begin inline asm
	atom.global.exch.b32 %r239, [%rd512], %r240;
	// end inline asm
	// begin inline asm
	atom.global.add.u32 %r241, [%rd512], 0;
	// end inline asm
	add.s32 	%r243, %r241, 1;
	// begin inline asm
	atom.global.exch.b32 %r242, [%rd512], %r243;
	// end inline asm
	// begin inline asm
	atom.global.add.u32 %r244, [%rd512], 0;
	// end inline asm
	add.s32 	%r246, %r244, 1;
	// begin inline asm
	atom.global.exch.b32 %r245, [%rd512], %r246;
	// end inline asm
	// begin inline asm
	atom.global.add.u32 %r247, [%rd512], 0;
	// end inline asm
	add.s32 	%r249, %r247, 1;
	// begin inline asm
	atom.global.exch.b32 %r248, [%rd512], %r249;
	// end inline asm
	// begin inline asm
	atom.global.add.u32 %r250, [%rd512], 0;
	// end inline asm
	add.s32 	%r252, %r250, 1;
	// begin inline asm
	atom.global.exch.b32 %r251, [%rd512], %r252;
	// end inline asm
	// begin inline asm
	atom.global.add.u32 %r253, [%rd512], 0;
	// end inline asm
	add.s32 	%r255, %r253, 1;
	// begin inline asm
	atom.global.exch.b32 %r254, [%rd512], %r255;
	// end inline asm
	// begin inline asm
	atom.global.add.u32 %r256, [%rd512], 0;
	// end inline asm
	add.s32 	%r258, %r256, 1;
	// begin inline asm
	atom.global.exch.b32 %r257, [%rd512], %r258;
	// end inline asm
	// begin inline asm
	atom.global.add.u32 %r259, [%rd512], 0;
	// end inline asm
	add.s32 	%r261, %r259, 1;
	// begin inline asm
	atom.global.exch.b32 %r260, [%rd512], %r261;
	// end inline asm
	// begin inline asm
	atom.global.add.u32 %r262, [%rd512], 0;
	// end inline asm
	add.s32 	%r264, %r262, 1;
	// begin inline asm
	atom.global.exch.b32 %r263, [%rd512], %r264;
	// end inline asm
	// begin inline asm
	atom.global.add.u32 %r265, [%rd512], 0;
	// end inline asm
	add.s32 	%r267, %r265, 1;
	// begin inline asm
	atom.global.exch.b32 %r266, [%rd512], %r267;
	// end inline asm
	// begin inline asm
	atom.global.add.u32 %r268, [%rd512], 0;
	// end inline asm
	add.s32 	%r270, %r268, 1;
	// begin inline asm
	atom.global.exch.b32 %r269, [%rd512], %r270;
	// end inline asm
	// begin inline asm
	atom.global.add.u32 %r271, [%rd512], 0;
	// end inline asm
	add.s32 	%r273, %r271, 1;
	// begin inline asm
	atom.global.exch.b32 %r272, [%rd512], %r273;
	// end inline asm
	// begin inline asm
	atom.global.add.u32 %r274, [%rd512], 0;
	// end inline asm
	add.s32 	%r276, %r274, 1;
	// begin inline asm
	atom.global.exch.b32 %r275, [%rd512], %r276;
	// end inline asm
	// begin inline asm
	atom.global.add.u32 %r277, [%rd512], 0;
	// end inline asm
	add.s32 	%r279, %r277, 1;
	// begin inline asm
	atom.global.exch.b32 %r278, [%rd512], %r279;
	// end inline asm
	// begin inline asm
	atom.global.add.u32 %r280, [%rd512], 0;
	// end inline asm
	add.s32 	%r282, %r280, 1;
	// begin inline asm
	atom.global.exch.b32 %r281, [%rd512], %r282;
	// end inline asm
	// begin inline asm
	atom.global.add.u32 %r283, [%rd512], 0;
	// end inline asm
	add.s32 	%r285, %r283, 1;
	// begin inline asm
	atom.global.exch.b32 %r284, [%rd512], %r285;
	// end inline asm
	// begin inline asm
	atom.global.add.u32 %r286, [%rd512], 0;
	// end inline asm
	add.s32 	%r288, %r286, 1;
	// begin inline asm
	atom.global.exch.b32 %r287, [%rd512], %r288;
	// end inline asm
	// begin inline asm
	atom.global.add.u32 %r289, [%rd512], 0;
	// end inline asm
	add.s32 	%r291, %r289, 1;
	// begin inline asm
	atom.global.exch.b32 %r290, [%rd512], %r291;
	// end inline asm
	// begin inline asm
	atom.global.add.u32 %r292, [%rd512], 0;
	// end inline asm
	add.s32 	%r294, %r292, 1;
	// begin inline asm
	atom.global.exch.b32 %r293, [%rd512], %r294;
	// end inline asm
	// begin inline asm
	atom.global.add.u32 %r295, [%rd512], 0;
	// end inline asm
	add.s32 	%r297, %r295, 1;
	// begin inline asm
	atom.global.exch.b32 %r296, [%rd512], %r297;
	// end inline asm
	// begin inline asm
	atom.global.add.u32 %r298, [%rd512], 0;
	// end inline asm
	add.s32 	%r300, %r298, 1;
	// begin inline asm
	atom.global.exch.b32 %r299, [%rd512], %r300;
	// end inline asm
	// begin inline asm
	atom.global.add.u32 %r301, [%rd512], 0;
	// end inline asm
	add.s32 	%r303, %r301, 1;
	// begin inline asm
	atom.global.exch.b32 %r302, [%rd512], %r303;
	// end inline asm
	// begin inline asm
	atom.global.add.u32 %r304, [%rd512], 0;
	// end inline asm
	add.s32 	%r306, %r304, 1;
	// begin inline asm
	atom.global.exch.b32 %r305, [%rd512], %r306;
	// end inline asm
	// begin inline asm
	atom.global.add.u32 %r307, [%rd512], 0;
	// end inline asm
	add.s32 	%r309, %r307, 1;
	// begin inline asm
	atom.global.exch.b32 %r308, [%rd512], %r309;
	// end inline asm
	// begin inline asm
	atom.global.add.u32 %r310, [%rd512], 0;
	// end inline asm
	add.s32 	%r312, %r310, 1;
	// begin inline asm
	atom.global.exch.b32 %r311, [%rd512], %r312;
	// end inline asm
	// begin inline asm
	atom.global.add.u32 %r313, [%rd512], 0;
	// end inline asm
	add.s32 	%r315, %r313, 1;
	// begin inline asm
	atom.global.exch.b32 %r314, [%rd512], %r315;
	// end inline asm
	// begin inline asm
	atom.global.add.u32 %r316, [%rd512], 0;
	// end inline asm
	add.s32 	%r318, %r316, 1;
	// begin inline asm
	atom.global.exch.b32 %r317, [%rd512], %r318;
	// end inline asm
	// begin inline asm
	atom.global.add.u32 %r319, [%rd512], 0;
	// end inline asm
	add.s32 	%r321, %r319, 1;
	// begin inline asm
	atom.global.exch.b32 %r320, [%rd512], %r321;
	// end inline asm
	// begin inline asm
	atom.global.add.u32 %r322, [%rd512], 0;
	// end inline asm
	add.s32 	%r324, %r322, 1;
	// begin inline asm
	atom.global.exch.b32 %r323, [%rd512], %r324;
	// end inline asm
	// begin inline asm
	atom.global.add.u32 %r325, [%rd512], 0;
	// end inline asm
	add.s32 	%r327, %r325, 1;
	// begin inline asm
	atom.global.exch.b32 %r326, [%rd512], %r327;
	// end inline asm
	// begin inline asm
	atom.global.add.u32 %r328, [%rd512], 0;
	// end inline asm
	add.s32 	%r330, %r328, 1;
	// begin inline asm
	atom.global.exch.b32 %r329, [%rd512], %r330;
	// end inline asm
	// begin inline asm
	atom.global.add.u32 %r331, [%rd512], 0;
	// end inline asm
	add.s32 	%r333, %r331, 1;
	// begin inline asm
	atom.global.exch.b32 %r332, [%rd512], %r333;
	// end inline asm
	// begin inline asm
	atom.global.add.u32 %r334, [%rd512], 0;
	// end inline asm
	add.s32 	%r336, %r334, 1;
	// begin inline asm
	atom.global.exch.b32 %r335, [%rd512], %r336;
	// end inline asm
	// begin inline asm
	atom.global.add.u32 %r337, [%rd512], 0;
	// end inline asm
	add.s32 	%r339, %r337, 1;
	// begin inline asm
	atom.global.exch.b32 %r338, [%rd512], %r339;
	// end inline asm
	// begin inline asm
	atom.global.add.u32 %r340, [%rd512], 0;
	// end inline asm
	add.s32 	%r342, %r340, 1;
	// begin inline asm
	atom.global.exch.b32 %r341, [%rd512], %r342;
	// end inline asm
	// begin inline asm
	atom.global.add.u32 %r343, [%rd512], 0;
	// end inline asm
	add.s32 	%r345, %r343, 1;
	// begin inline asm
	atom.global.exch.b32 %r344, [%rd512], %r345;
	// end inline asm
	// begin inline asm
	atom.global.add.u32 %r346, [%rd512], 0;
	// end inline asm
	add.s32 	%r348, %r346, 1;
	// begin inline asm
	atom.global.exch.b32 %r347, [%rd512], %r348;
	// end inline asm
	// begin inline asm
	atom.global.add.u32 %r349, [%rd512], 0;
	// end inline asm
	add.s32 	%r351, %r349, 1;
	// begin inline asm
	atom.global.exch.b32 %r350, [%rd512], %r351;
	// end inline asm
	// begin inline asm
	atom.global.add.u32 %r352, [%rd512], 0;
	// end inline asm
	add.s32 	%r354, %r352, 1;
	// begin inline asm
	atom.global.exch.b32 %r353, [%rd512], %r354;
	// end inline asm
	// begin inline asm
	atom.global.add.u32 %r355, [%rd512], 0;
	// end inline asm
	add.s32 	%r357, %r355, 1;
	// begin inline asm
	atom.global.exch.b32 %r356, [%rd512], %r357;
	// end inline asm
	// begin inline asm
	atom.global.add.u32 %r358, [%rd512], 0;
	// end inline asm
	add.s32 	%r360, %r358, 1;
	// begin inline asm
	atom.global.exch.b32 %r359, [%rd512], %r360;
	// end inline asm
	// begin inline asm
	atom.global.add.u32 %r361, [%rd512], 0;
	// end inline asm
	add.s32 	%r363, %r361, 1;
	// begin inline asm
	atom.global.exch.b32 %r362, [%rd512], %r363;
	// end inline asm
	// begin inline asm
	atom.global.add.u32 %r364, [%rd512], 0;
	// end inline asm
	add.s32 	%r366, %r364, 1;
	// begin inline asm
	atom.global.exch.b32 %r365, [%rd512], %r366;
	// end inline asm
	// begin inline asm
	atom.global.add.u32 %r367, [%rd512], 0;
	// end inline asm
	add.s32 	%r369, %r367, 1;
	// begin inline asm
	atom.global.exch.b32 %r368, [%rd512], %r369;
	// end inline asm
	// begin inline asm
	atom.global.add.u32 %r370, [%rd512], 0;
	// end inline asm
	add.s32 	%r372, %r370, 1;
	// begin inline asm
	atom.global.exch.b32 %r371, [%rd512], %r372;
	// end inline asm
	// begin inline asm
	atom.global.add.u32 %r373, [%rd512], 0;
	// end inline asm
	add.s32 	%r375, %r373, 1;
	// begin inline asm
	atom.global.exch.b32 %r374, [%rd512], %r375;
	// end inline asm
	// begin inline asm
	atom.global.add.u32 %r376, [%rd512], 0;
	// end inline asm
	add.s32 	%r378, %r376, 1;
	// begin inline asm
	atom.global.exch.b32 %r377, [%rd512], %r378;
	// end inline asm
	// begin inline asm
	atom.global.add.u32 %r379, [%rd512], 0;
	// end inline asm
	add.s32 	%r381, %r379, 1;
	// begin inline asm
	atom.global.exch.b32 %r380, [%rd512], %r381;
	// end inline asm
	// begin inline asm
	atom.global.add.u32 %r382, [%rd512], 0;
	// end inline asm
	add.s32 	%r384, %r382, 1;
	// begin inline asm
	atom.global.exch.b32 %r383, [%rd512], %r384;
	// end inline asm
	// begin inline asm
	atom.global.add.u32 %r385, [%rd512], 0;
	// end inline asm
	add.s32 	%r387, %r385, 1;
	// begin inline asm
	atom.global.exch.b32 %r386, [%rd512], %r387;
	// end inline asm
	// begin inline asm
	atom.global.add.u32 %r388, [%rd512], 0;
	// end inline asm
	add.s32 	%r390, %r388, 1;
	// begin inline asm
	atom.global.exch.b32 %r389, [%rd512], %r390;
	// end inline asm
	// begin inline asm
	atom.global.add.u32 %r391, [%rd512], 0;
	// end inline asm
	add.s32 	%r393, %r391, 1;
	// begin inline asm
	atom.global.exch.b32 %r392, [%rd512], %r393;
	// end inline asm
	// begin inline asm
	atom.global.add.u32 %r394, [%rd512], 0;
	// end inline asm
	add.s32 	%r396, %r394, 1;
	// begin inline asm
	atom.global.exch.b32 %r395, [%rd512], %r396;
	// end inline asm
	// begin inline asm
	atom.global.add.u32 %r397, [%rd512], 0;
	// end inline asm
	add.s32 	%r399, %r397, 1;
	// begin inline asm
	atom.global.exch.b32 %r398, [%rd512], %r399;
	// end inline asm
	// begin inline asm
	atom.global.add.u32 %r400, [%rd512], 0;
	// end inline asm
	add.s32 	%r402, %r400, 1;
	// begin inline asm
	atom.global.exch.b32 %r401, [%rd512], %r402;
	// end inline asm
	// begin inline asm
	atom.global.add.u32 %r403, [%rd512], 0;
	// end inline asm
	add.s32 	%r405, %r403, 1;
	// begin inline asm
	atom.global.exch.b32 %r404, [%rd512], %r405;
	// end inline asm
	// begin inline asm
	atom.global.add.u32 %r406, [%rd512], 0;
	// end inline asm
	add.s32 	%r408, %r406, 1;
	// begin inline asm
	atom.global.exch.b32 %r407, [%rd512], %r408;
	// end inline asm
	// begin inline asm
	atom.global.add.u32 %r409, [%rd512], 0;
	// end inline asm
	add.s32 	%r411, %r409, 1;
	// begin inline asm
	atom.global.exch.b32 %r410, [%rd512], %r411;
	// end inline asm
	// begin inline asm
	atom.global.add.u32 %r412, [%rd512], 0;
	// end inline asm
	add.s32 	%r414, %r412, 1;
	// begin inline asm
	atom.global.exch.b32 %r413, [%rd512], %r414;
	// end inline asm
	// begin inline asm
	atom.global.add.u32 %r415, [%rd512], 0;
	// end inline asm
	add.s32 	%r417, %r415, 1;
	// begin inline asm
	atom.global.exch.b32 %r416, [%rd512], %r417;
	// end inline asm
	// begin inline asm
	atom.global.add.u32 %r418, [%rd512], 0;
	// end inline asm
	add.s32 	%r420, %r418, 1;
	// begin inline asm
	atom.global.exch.b32 %r419, [%rd512], %r420;
	// end inline asm
	// begin inline asm
	atom.global.add.u32 %r421, [%rd512], 0;
	// end inline asm
	add.s32 	%r423, %r421, 1;
	// begin inline asm
	atom.global.exch.b32 %r422, [%rd512], %r423;
	// end inline asm
	// begin inline asm
	atom.global.add.u32 %r424, [%rd512], 0;
	// end inline asm
	add.s32 	%r426, %r424, 1;
	// begin inline asm
	atom.global.exch.b32 %r425, [%rd512], %r426;
	// end inline asm
	// begin inline asm
	atom.global.add.u32 %r427, [%rd512], 0;
	// end inline asm
	add.s32 	%r429, %r427, 1;
	// begin inline asm
	atom.global.exch.b32 %r428, [%rd512], %r429;
	// end inline asm
	// begin inline asm
	atom.global.add.u32 %r430, [%rd512], 0;
	// end inline asm
	add.s32 	%r432, %r430, 1;
	// begin inline asm
	atom.global.exch.b32 %r431, [%rd512], %r432;
	// end inline asm
	// begin inline asm
	atom.global.add.u32 %r433, [%rd512], 0;
	// end inline asm
	add.s32 	%r435, %r433, 1;
	// begin inline asm
	atom.global.exch.b32 %r434, [%rd512], %r435;
	// end inline asm
	// begin inline asm
	atom.global.add.u32 %r436, [%rd512], 0;
	// end inline asm
	add.s32 	%r438, %r436, 1;
	// begin inline asm
	atom.global.exch.b32 %r437, [%rd512], %r438;
	// end inline asm
	// begin inline asm
	atom.global.add.u32 %r439, [%rd512], 0;
	// end inline asm
	add.s32 	%r441, %r439, 1;
	// begin inline asm
	atom.global.exch.b32 %r440, [%rd512], %r441;
	// end inline asm
	// begin inline asm
	atom.global.add.u32 %r442, [%rd512], 0;
	// end inline asm
	add.s32 	%r444, %r442, 1;
	// begin inline asm
	atom.global.exch.b32 %r443, [%rd512], %r444;
	// end inline asm
	// begin inline asm
	atom.global.add.u32 %r445, [%rd512], 0;
	// end inline asm
	add.s32 	%r447, %r445, 1;
	// begin inline asm
	atom.global.exch.b32 %r446, [%rd512], %r447;
	// end inline asm
	// begin inline asm
	atom.global.add.u32 %r448, [%rd512], 0;
	// end inline asm
	add.s32 	%r450, %r448, 1;
	// begin inline asm
	atom.global.exch.b32 %r449, [%rd512], %r450;
	// end inline asm
	// begin inline asm
	atom.global.add.u32 %r451, [%rd512], 0;
	// end inline asm
	add.s32 	%r453, %r451, 1;
	// begin inline asm
	atom.global.exch.b32 %r452, [%rd512], %r453;
	// end inline asm
	// begin inline asm
	atom.global.add.u32 %r454, [%rd512], 0;
	// end inline asm
	add.s32 	%r456, %r454, 1;
	// begin inline asm
	atom.global.exch.b32 %r455, [%rd512], %r456;
	// end inline asm
	// begin inline asm
	atom.global.add.u32 %r457, [%rd512], 0;
	// end inline asm
	add.s32 	%r459, %r457, 1;
	// begin inline asm
	atom.global.exch.b32 %r458, [%rd512], %r459;
	// end inline asm
	// begin inline asm
	atom.global.add.u32 %r460, [%rd512], 0;
	// end inline asm
	add.s32 	%r462, %r460, 1;
	// begin inline asm
	atom.global.exch.b32 %r461, [%rd512], %r462;
	// end inline asm
	// begin inline asm
	atom.global.add.u32 %r463, [%rd512], 0;
	// end inline asm
	add.s32 	%r465, %r463, 1;
	// begin inline asm
	atom.global.exch.b32 %r464, [%rd512], %r465;
	// end inline asm
	// begin inline asm
	atom.global.add.u32 %r466, [%rd512], 0;
	// end inline asm
	add.s32 	%r468, %r466, 1;
	// begin inline asm
	atom.global.exch.b32 %r467, [%rd512], %r468;
	// end inline asm
	// begin inline asm
	atom.global.add.u32 %r469, [%rd512], 0;
	// end inline asm
	add.s32 	%r471, %r469, 1;
	// begin inline asm
	atom.global.exch.b32 %r470, [%rd512], %r471;
	// end inline asm
	// begin inline asm
	atom.global.add.u32 %r472, [%rd512], 0;
	// end inline asm
	add.s32 	%r474, %r472, 1;
	// begin inline asm
	atom.global.exch.b32 %r473, [%rd512], %r474;
	// end inline asm
	// begin inline asm
	atom.global.add.u32 %r475, [%rd512], 0;
	// end inline asm
	add.s32 	%r477, %r475, 1;
	// begin inline asm
	atom.global.exch.b32 %r476, [%rd512], %r477;
	// end inline asm
	// begin inline asm
	atom.global.add.u32 %r478, [%rd512], 0;
	// end inline asm
	add.s32 	%r480, %r478, 1;
	// begin inline asm
	atom.global.exch.b32 %r479, [%rd512], %r480;
	// end inline asm
	// begin inline asm
	atom.global.add.u32 %r481, [%rd512], 0;
	// end inline asm
	add.s32 	%r483, %r481, 1;
	// begin inline asm
	atom.global.exch.b32 %r482, [%rd512], %r483;
	// end inline asm
	// begin inline asm
	atom.global.add.u32 %r484, [%rd512], 0;
	// end inline asm
	add.s32 	%r486, %r484, 1;
	// begin inline asm
	atom.global.exch.b32 %r485, [%rd512], %r486;
	// end inline asm
	// begin inline asm
	atom.global.add.u32 %r487, [%rd512], 0;
	// end inline asm
	add.s32 	%r489, %r487, 1;
	// begin inline asm
	atom.global.exch.b32 %r488, [%rd512], %r489;
	// end inline asm
	// begin inline asm
	atom.global.add.u32 %r490, [%rd512], 0;
	// end inline asm
	add.s32 	%r492, %r490, 1;
	// begin inline asm
	atom.global.exch.b32 %r491, [%rd512], %r492;
	// end inline asm
	// begin inline asm
	atom.global.add.u32 %r493, [%rd512], 0;
	// end inline asm
	add.s32 	%r495, %r493, 1;
	// begin inline asm
	atom.global.exch.b32 %r494, [%rd512], %r495;
	// end inline asm
	// begin inline asm
	atom.global.add.u32 %r496, [%rd512], 0;
	// end inline asm
	add.s32 	%r498, %r496, 1;
	// begin inline asm
	atom.global.exch.b32 %r497, [%rd512], %r498;
	// end inline asm
	// begin inline asm
	atom.global.add.u32 %r499, [%rd512], 0;
	// end inline asm
	add.s32 	%r501, %r499, 1;
	// begin inline asm
	atom.global.exch.b32 %r500, [%rd512], %r501;
	// end inline asm
	// begin inline asm
	atom.global.add.u32 %r502, [%rd512], 0;
	// end inline asm
	add.s32 	%r504, %r502, 1;
	// begin inline asm
	atom.global.exch.b32 %r503, [%rd512], %r504;
	// end inline asm
	// begin inline asm
	atom.global.add.u32 %r505, [%rd512], 0;
	// end inline asm
	add.s32 	%r507, %r505, 1;
	// begin inline asm
	atom.global.exch.b32 %r506, [%rd512], %r507;
	// end inline asm
	// begin inline asm
	atom.global.add.u32 %r508, [%rd512], 0;
	// end inline asm
	add.s32 	%r510, %r508, 1;
	// begin inline asm
	atom.global.exch.b32 %r509, [%rd512], %r510;
	// end inline asm
	// begin inline asm
	atom.global.add.u32 %r511, [%rd512], 0;
	// end inline asm
	add.s32 	%r513, %r511, 1;
	// begin inline asm
	atom.global.exch.b32 %r512, [%rd512], %r513;
	// end inline asm
	// begin inline asm
	atom.global.add.u32 %r514, [%rd512], 0;
	// end inline asm
	add.s32 	%r516, %r514, 1;
	// begin inline asm
	atom.global.exch.b32 %r515, [%rd512], %r516;
	// end inline asm
	// begin inline asm
	atom.global.add.u32 %r517, [%rd512], 0;
	// end inline asm
	add.s32 	%r519, %r517, 1;
	// begin inline asm
	atom.global.exch.b32 %r518, [%rd512], %r519;
	// end inline asm
	// begin inline asm
	atom.global.add.u32 %r520, [%rd512], 0;
	// end inline asm
	add.s32 	%r522, %r520, 1;
	// begin inline asm
	atom.global.exch.b32 %r521, [%rd512], %r522;
	// end inline asm
	// begin inline asm
	atom.global.add.u32 %r523, [%rd512], 0;
	// end inline asm
	add.s32 	%r525, %r523, 1;
	// begin inline asm
	atom.global.exch.b32 %r524, [%rd512], %r525;
	// end inline asm
	// begin inline asm
	atom.global.add.u32 %r526, [%rd512], 0;
	// end inline asm
	add.s32 	%r528, %r526, 1;
	// begin inline asm
	atom.global.exch.b32 %r527, [%rd512], %r528;
	// end inline asm
	// begin inline asm
	atom.global.add.u32 %r529, [%rd512], 0;
	// end inline asm
	add.s32 	%r531, %r529, 1;
	// begin inline asm
	atom.global.exch.b32 %r530, [%rd512], %r531;
	// end inline asm
	// begin inline asm
	atom.global.add.u32 %r532, [%rd512], 0;
	// end inline asm
	add.s32 	%r534, %r532, 1;
	// begin inline asm
	atom.global.exch.b32 %r533, [%rd512], %r534;
	// end inline asm
	// begin inline asm
	atom.global.add.u32 %r535, [%rd512], 0;
	// end inline asm
	add.s32 	%r537, %r535, 1;
	// begin inline asm
	atom.global.exch.b32 %r536, [%rd512], %r537;
	// end inline asm
	// begin inline asm
	atom.global.add.u32 %r538, [%rd512], 0;
	// end inline asm
	add.s32 	%r540, %r538, 1;
	// begin inline asm
	atom.global.exch.b32 %r539, [%rd512], %r540;
	// end inline asm
	// begin inline asm
	atom.global.add.u32 %r541, [%rd512], 0;
	// end inline asm
	add.s32 	%r543, %r541, 1;
	// begin inline asm
	atom.global.exch.b32 %r542, [%rd512], %r543;
	// end inline asm
	// begin inline asm
	atom.global.add.u32 %r544, [%rd512], 0;
	// end inline asm
	add.s32 	%r546, %r544, 1;
	// begin inline asm
	atom.global.exch.b32 %r545, [%rd512], %r546;
	// end inline asm
	// begin inline asm
	atom.global.add.u32 %r547, [%rd512], 0;
	// end inline asm
	add.s32 	%r549, %r547, 1;
	// begin inline asm
	atom.global.exch.b32 %r548, [%rd512], %r549;
	// end inline asm
	// begin inline asm
	atom.global.add.u32 %r550, [%rd512], 0;
	// end inline asm
	add.s32 	%r552, %r550, 1;
	// begin inline asm
	atom.global.exch.b32 %r551, [%rd512], %r552;
	// end inline asm
	// begin inline asm
	atom.global.add.u32 %r553, [%rd512], 0;
	// end inline asm
	add.s32 	%r555, %r553, 1;
	// begin inline asm
	atom.global.exch.b32 %r554, [%rd512], %r555;
	// end inline asm
	// begin inline asm
	atom.global.add.u32 %r556, [%rd512], 0;
	// end inline asm
	add.s32 	%r558, %r556, 1;
	// begin inline asm
	atom.global.exch.b32 %r557, [%rd512], %r558;
	// end inline asm
	// begin inline asm
	atom.global.add.u32 %r559, [%rd512], 0;
	// end inline asm
	add.s32 	%r561, %r559, 1;
	// begin inline asm
	atom.global.exch.b32 %r560, [%rd512], %r561;
	// end inline asm
	// begin inline asm
	atom.global.add.u32 %r562, [%rd512], 0;
	// end inline asm
	add.s32 	%r564, %r562, 1;
	// begin inline asm
	atom.global.exch.b32 %r563, [%rd512], %r564;
	// end inline asm
	// begin inline asm
	atom.global.add.u32 %r565, [%rd512], 0;
	// end inline asm
	add.s32 	%r567, %r565, 1;
	// begin inline asm
	atom.global.exch.b32 %r566, [%rd512], %r567;
	// end inline asm
	// begin inline asm
	atom.global.add.u32 %r568, [%rd512], 0;
	// end inline asm
	add.s32 	%r570, %r568, 1;
	// begin inline asm
	atom.global.exch.b32 %r569, [%rd512], %r570;
	// end inline asm
	// begin inline asm
	atom.global.add.u32 %r571, [%rd512], 0;
	// end inline asm
	add.s32 	%r573, %r571, 1;
	// begin inline asm
	atom.global.exch.b32 %r572, [%rd512], %r573;
	// end inline asm
	// begin inline asm
	atom.global.add.u32 %r574, [%rd512], 0;
	// end inline asm
	add.s32 	%r576, %r574, 1;
	// begin inline asm
	atom.global.exch.b32 %r575, [%rd512], %r576;
	// end inline asm
	// begin inline asm
	atom.global.add.u32 %r577, [%rd512], 0;
	// end inline asm
	add.s32 	%r579, %r577, 1;
	// begin inline asm
	atom.global.exch.b32 %r578, [%rd512], %r579;
	// end inline asm
	// begin inline asm
	atom.global.add.u32 %r580, [%rd512], 0;
	// end inline asm
	add.s32 	%r582, %r580, 1;
	// begin inline asm
	atom.global.exch.b32 %r581, [%rd512], %r582;
	// end inline asm
	// begin inline asm
	atom.global.add.u32 %r583, [%rd512], 0;
	// end inline asm
	add.s32 	%r585, %r583, 1;
	// begin inline asm
	atom.global.exch.b32 %r584, [%rd512], %r585;
	// end inline asm
	// begin inline asm
	atom.global.add.u32 %r586, [%rd512], 0;
	// end inline asm
	add.s32 	%r588, %r586, 1;
	// begin inline asm
	atom.global.exch.b32 %r587, [%rd512], %r588;
	// end inline asm
	// begin inline asm
	atom.global.add.u32 %r589, [%rd512], 0;
	// end inline asm
	add.s32 	%r591, %r589, 1;
	// begin inline asm
	atom.global.exch.b32 %r590, [%rd512], %r591;
	// end inline asm
	// begin inline asm
	atom.global.add.u32 %r592, [%rd512], 0;
	// end inline asm
	add.s32 	%r594, %r592, 1;
	// begin inline asm
	atom.global.exch.b32 %r593, [%rd512], %r594;
	// end inline asm
	// begin inline asm
	atom.global.add.u32 %r595, [%rd512], 0;
	// end inline asm
	add.s32 	%r597, %r595, 1;
	// begin inline asm
	atom.global.exch.b32 %r596, [%rd512], %r597;
	// end inline asm
	// begin inline asm
	atom.global.add.u32 %r598, [%rd512], 0;
	// end inline asm
	add.s32 	%r600, %r598, 1;
	// begin inline asm
	atom.global.exch.b32 %r599, [%rd512], %r600;
	// end inline asm
	// begin inline asm
	atom.global.add.u32 %r601, [%rd512], 0;
	// end inline asm
	add.s32 	%r603, %r601, 1;
	// begin inline asm
	atom.global.exch.b32 %r602, [%rd512], %r603;
	// end inline asm
	// begin inline asm
	atom.global.add.u32 %r604, [%rd512], 0;
	// end inline asm
	add.s32 	%r606, %r604, 1;
	// begin inline asm
	atom.global.exch.b32 %r605, [%rd512], %r606;
	// end inline asm
	// begin inline asm
	atom.global.add.u32 %r607, [%rd512], 0;
	// end inline asm
	add.s32 	%r609, %r607, 1;
	// begin inline asm
	atom.global.exch.b32 %r608, [%rd512], %r609;
	// end inline asm
	// begin inline asm
	atom.global.add.u32 %r610, [%rd512], 0;
	// end inline asm
	add.s32 	%r612, %r610, 1;
	// begin inline asm
	atom.global.exch.b32 %r611, [%rd512], %r612;
	// end inline asm
	// begin inline asm
	atom.global.add.u32 %r613, [%rd512], 0;
	// end inline asm
	add.s32 	%r615, %r613, 1;
	// begin inline asm
	atom.global.exch.b32 %r614, [%rd512], %r615;
	// end inline asm
	// begin inline asm
	atom.global.add.u32 %r616, [%rd512], 0;
	// end inline asm
	add.s32 	%r618, %r616, 1;
	// begin inline asm
	atom.global.exch.b32 %r617, [%rd512], %r618;
	// end inline asm
	// begin inline asm
	atom.global.add.u32 %r619, [%rd512], 0;
	// end inline asm
	add.s32 	%r621, %r619, 1;
	// begin inline asm
	atom.global.exch.b32 %r620, [%rd512], %r621;
	// end inline asm
	// begin inline asm
	atom.global.add.u32 %r622, [%rd512], 0;
	// end inline asm
	add.s32 	%r624, %r622, 1;
	// begin inline asm
	atom.global.exch.b32 %r623, [%rd512], %r624;
	// end inline asm
	// begin inline asm
	atom.global.add.u32 %r625, [%rd512], 0;
	// end inline asm
	add.s32 	%r627, %r625, 1;
	// begin inline asm
	atom.global.exch.b32 %r626, [%rd512], %r627;
	// end inline asm
	// begin inline asm
	atom.global.add.u32 %r628, [%rd512], 0;
	// end inline asm
	add.s32 	%r630, %r628, 1;
	// begin inline asm
	atom.global.exch.b32 %r629, [%rd512], %r630;
	// end inline asm
	// begin inline asm
	atom.global.add.u32 %r631, [%rd512], 0;
	// end inline asm
	add.s32 	%r633, %r631, 1;
	// begin inline asm
	atom.global.exch.b32 %r632, [%rd512], %r633;
	// end inline asm
	// begin inline asm
	atom.global.add.u32 %r634, [%rd512], 0;
	// end inline asm
	add.s32 	%r636, %r634, 1;
	// begin inline asm
	atom.global.exch.b32 %r635, [%rd512], %r636;
	// end inline asm
	// begin inline asm
	atom.global.add.u32 %r637, [%rd512], 0;
	// end inline asm
	add.s32 	%r639, %r637, 1;
	// begin inline asm
	atom.global.exch.b32 %r638, [%rd512], %r639;
	// end inline asm
	// begin inline asm
	atom.global.add.u32 %r640, [%rd512], 0;
	// end inline asm
	add.s32 	%r642, %r640, 1;
	// begin inline asm
	atom.global.exch.b32 %r641, [%rd512], %r642;
	// end inline asm
	// begin inline asm
	atom.global.add.u32 %r643, [%rd512], 0;
	// end inline asm
	add.s32 	%r645, %r643, 1;
	// begin inline asm
	atom.global.exch.b32 %r644, [%rd512], %r645;
	// end inline asm
	// begin inline asm
	atom.global.add.u32 %r646, [%rd512], 0;
	// end inline asm
	add.s32 	%r648, %r646, 1;
	// begin inline asm
	atom.global.exch.b32 %r647, [%rd512], %r648;
	// end inline asm
	// begin inline asm
	atom.global.add.u32 %r649, [%rd512], 0;
	// end inline asm
	add.s32 	%r651, %r649, 1;
	// begin inline asm
	atom.global.exch.b32 %r650, [%rd512], %r651;
	// end inline asm
	// begin inline asm
	atom.global.add.u32 %r652, [%rd512], 0;
	// end inline asm
	add.s32 	%r654, %r652, 1;
	// begin inline asm
	atom.global.exch.b32 %r653, [%rd512], %r654;
	// end inline asm
	// begin inline asm
	atom.global.add.u32 %r655, [%rd512], 0;
	// end inline asm
	add.s32 	%r657, %r655, 1;
	// begin inline asm
	atom.global.exch.b32 %r656, [%rd512], %r657;
	// end inline asm
	// begin inline asm
	atom.global.add.u32 %r658, [%rd512], 0;
	// end inline asm
	add.s32 	%r660, %r658, 1;
	// begin inline asm
	atom.global.exch.b32 %r659, [%rd512], %r660;
	// end inline asm
	// begin inline asm
	atom.global.add.u32 %r661, [%rd512], 0;
	// end inline asm
	add.s32 	%r663, %r661, 1;
	// begin inline asm
	atom.global.exch.b32 %r662, [%rd512], %r663;
	// end inline asm
	// begin inline asm
	atom.global.add.u32 %r664, [%rd512], 0;
	// end inline asm
	add.s32 	%r666, %r664, 1;
	// begin inline asm
	atom.global.exch.b32 %r665, [%rd512], %r666;
	// end inline asm
	// begin inline asm
	atom.global.add.u32 %r667, [%rd512], 0;
	// end inline asm
	add.s32 	%r669, %r667, 1;
	// begin inline asm
	atom.global.exch.b32 %r668, [%rd512], %r669;
	// end inline asm
	// begin inline asm
	atom.global.add.u32 %r670, [%rd512], 0;
	// end inline asm
	add.s32 	%r672, %r670, 1;
	// begin inline asm
	atom.global.exch.b32 %r671, [%rd512], %r672;
	// end inline asm
	// begin inline asm
	atom.global.add.u32 %r673, [%rd512], 0;
	// end inline asm
	add.s32 	%r675, %r673, 1;
	// begin inline asm
	atom.global.exch.b32 %r674, [%rd512], %r675;
	// end inline asm
	// begin inline asm
	atom.global.add.u32 %r676, [%rd512], 0;
	// end inline asm
	add.s32 	%r678, %r676, 1;
	// begin inline asm
	atom.global.exch.b32 %r677, [%rd512], %r678;
	// end inline asm
	// begin inline asm
	atom.global.add.u32 %r679, [%rd512], 0;
	// end inline asm
	add.s32 	%r681, %r679, 1;
	// begin inline asm
	atom.global.exch.b32 %r680, [%rd512], %r681;
	// end inline asm
	// begin inline asm
	atom.global.add.u32 %r682, [%rd512], 0;
	// end inline asm
	add.s32 	%r684, %r682, 1;
	// begin inline asm
	atom.global.exch.b32 %r683, [%rd512], %r684;
	// end inline asm
	// begin inline asm
	atom.global.add.u32 %r685, [%rd512], 0;
	// end inline asm
	add.s32 	%r687, %r685, 1;
	// begin inline asm
	atom.global.exch.b32 %r686, [%rd512], %r687;
	// end inline asm
	// begin inline asm
	atom.global.add.u32 %r688, [%rd512], 0;
	// end inline asm
	add.s32 	%r690, %r688, 1;
	// begin inline asm
	atom.global.exch.b32 %r689, [%rd512], %r690;
	// end inline asm
	// begin inline asm
	atom.global.add.u32 %r691, [%rd512], 0;
	// end inline asm
	add.s32 	%r693, %r691, 1;
	// begin inline asm
	atom.global.exch.b32 %r692, [%rd512], %r693;
	// end inline asm
	// begin inline asm
	atom.global.add.u32 %r694, [%rd512], 0;
	// end inline asm
	add.s32 	%r696, %r694, 1;
	// begin inline asm
	atom.global.exch.b32 %r695, [%rd512], %r696;
	// end inline asm
	// begin inline asm
	atom.global.add.u32 %r697, [%rd512], 0;
	// end inline asm
	add.s32 	%r699, %r697, 1;
	// begin inline asm
	atom.global.exch.b32 %r698, [%rd512], %r699;
	// end inline asm
	// begin inline asm
	atom.global.add.u32 %r700, [%rd512], 0;
	// end inline asm
	add.s32 	%r702, %r700, 1;
	// begin inline asm
	atom.global.exch.b32 %r701, [%rd512], %r702;
	// end inline asm
	// begin inline asm
	atom.global.add.u32 %r703, [%rd512], 0;
	// end inline asm
	add.s32 	%r705, %r703, 1;
	// begin inline asm
	atom.global.exch.b32 %r704, [%rd512], %r705;
	// end inline asm
	// begin inline asm
	atom.global.add.u32 %r706, [%rd512], 0;
	// end inline asm
	add.s32 	%r708, %r706, 1;
	// begin inline asm
	atom.global.exch.b32 %r707, [%rd512], %r708;
	// end inline asm
	// begin inline asm
	atom.global.add.u32 %r709, [%rd512], 0;
	// end inline asm
	add.s32 	%r711, %r709, 1;
	// begin inline asm
	atom.global.exch.b32 %r710, [%rd512], %r711;
	// end inline asm
	// begin inline asm
	atom.global.add.u32 %r712, [%rd512], 0;
	// end inline asm
	add.s32 	%r714, %r712, 1;
	// begin inline asm
	atom.global.exch.b32 %r713, [%rd512], %r714;
	// end inline asm
	// begin inline asm
	atom.global.add.u32 %r715, [%rd512], 0;
	// end inline asm
	add.s32 	%r717, %r715, 1;
	// begin inline asm
	atom.global.exch.b32 %r716, [%rd512], %r717;
	// end inline asm
	// begin inline asm
	atom.global.add.u32 %r718, [%rd512], 0;
	// end inline asm
	add.s32 	%r720, %r718, 1;
	// begin inline asm
	atom.global.exch.b32 %r719, [%rd512], %r720;
	// end inline asm
	// begin inline asm
	atom.global.add.u32 %r721, [%rd512], 0;
	// end inline asm
	add.s32 	%r723, %r721, 1;
	// begin inline asm
	atom.global.exch.b32 %r722, [%rd512], %r723;
	// end inline asm
	// begin inline asm
	atom.global.add.u32 %r724, [%rd512], 0;
	// end inline asm
	add.s32 	%r726, %r724, 1;
	// begin inline asm
	atom.global.exch.b32 %r725, [%rd512], %r726;
	// end inline asm
	// begin inline asm
	atom.global.add.u32 %r727, [%rd512], 0;
	// end inline asm
	add.s32 	%r729, %r727, 1;
	// begin inline asm
	atom.global.exch.b32 %r728, [%rd512], %r729;
	// end inline asm
	// begin inline asm
	atom.global.add.u32 %r730, [%rd512], 0;
	// end inline asm
	add.s32 	%r732, %r730, 1;
	// begin inline asm
	atom.global.exch.b32 %r731, [%rd512], %r732;
	// end inline asm
	// begin inline asm
	atom.global.add.u32 %r733, [%rd512], 0;
	// end inline asm
	add.s32 	%r735, %r733, 1;
	// begin inline asm
	atom.global.exch.b32 %r734, [%rd512], %r735;
	// end inline asm
	// begin inline asm
	atom.global.add.u32 %r736, [%rd512], 0;
	// end inline asm
	add.s32 	%r738, %r736, 1;
	// begin inline asm
	atom.global.exch.b32 %r737, [%rd512], %r738;
	// end inline asm
	// begin inline asm
	atom.global.add.u32 %r739, [%rd512], 0;
	// end inline asm
	add.s32 	%r741, %r739, 1;
	// begin inline asm
	atom.global.exch.b32 %r740, [%rd512], %r741;
	// end inline asm
	// begin inline asm
	atom.global.add.u32 %r742, [%rd512], 0;
	// end inline asm
	add.s32 	%r744, %r742, 1;
	// begin inline asm
	atom.global.exch.b32 %r743, [%rd512], %r744;
	// end inline asm
	// begin inline asm
	atom.global.add.u32 %r745, [%rd512], 0;
	// end inline asm
	add.s32 	%r747, %r745, 1;
	// begin inline asm
	atom.global.exch.b32 %r746, [%rd512], %r747;
	// end inline asm
	// begin inline asm
	atom.global.add.u32 %r748, [%rd512], 0;
	// end inline asm
	add.s32 	%r750, %r748, 1;
	// begin inline asm
	atom.global.exch.b32 %r749, [%rd512], %r750;
	// end inline asm
	// begin inline asm
	atom.global.add.u32 %r751, [%rd512], 0;
	// end inline asm
	add.s32 	%r753, %r751, 1;
	// begin inline asm
	atom.global.exch.b32 %r752, [%rd512], %r753;
	// end inline asm
	// begin inline asm
	atom.global.add.u32 %r754, [%rd512], 0;
	// end inline asm
	add.s32 	%r756, %r754, 1;
	// begin inline asm
	atom.global.exch.b32 %r755, [%rd512], %r756;
	// end inline asm
	// begin inline asm
	atom.global.add.u32 %r757, [%rd512], 0;
	// end inline asm
	add.s32 	%r759, %r757, 1;
	// begin inline asm
	atom.global.exch.b32 %r758, [%rd512], %r759;
	// end inline asm
	// begin inline asm
	atom.global.add.u32 %r760, [%rd512], 0;
	// end inline asm
	add.s32 	%r762, %r760, 1;
	// begin inline asm
	atom.global.exch.b32 %r761, [%rd512], %r762;
	// end inline asm
	// begin inline asm
	atom.global.add.u32 %r763, [%rd512], 0;
	// end inline asm
	add.s32 	%r765, %r763, 1;
	// begin inline asm
	atom.global.exch.b32 %r764, [%rd512], %r765;
	// end inline asm
	// begin inline asm
	atom.global.add.u32 %r766, [%rd512], 0;
	// end inline asm
	add.s32 	%r768, %r766, 1;
	// begin inline asm
	atom.global.exch.b32 %r767, [%rd512], %r768;
	// end inline asm
	ret;

}
	// .globl	_Z4testIL_Z12load_relaxedPKjEL_Z13store_relaxedPjjELi256E14strided_accessILj1024ELj1EE10skip_lanesILj1EEEvv
.visible .entry _Z4testIL_Z12load_relaxedPKjEL_Z13store_relaxedPjjELi256E14strided_accessILj1024ELj1EE10skip_lanesILj1EEEvv()
{
	.reg .b32 	%r<518>;
	.reg .b64 	%rd<517>;

	mov.u32 	%r513, %ctaid.x;
	mov.u32 	%r514, %ntid.x;
	mov.u32 	%r515, %tid.x;
	mad.lo.s32 	%r516, %r513, %r514, %r515;
	shl.b32 	%r517, %r516, 2;
	cvt.u64.u32 	%rd513, %r517;
	and.b64  	%rd514, %rd513, 4092;
	mov.u64 	%rd515, buffer;
	cvta.global.u64 	%rd516, %rd515;
	add.s64 	%rd512, %rd516, %rd514;
	// begin inline asm
	ld.relaxed.gpu.u32 %r1, [%rd512];
	// end inline asm
	add.s32 	%r2, %r1, 1;
	// begin inline asm
	st.relaxed.gpu.u32 [%rd512], %r2;
	// end inline asm
	// begin inline asm
	ld.relaxed.gpu.u32 %r3, [%rd512];
	// end inline asm
	add.s32 	%r4, %r3, 1;
	// begin inline asm
	st.relaxed.gpu.u32 [%rd512], %r4;
	// end inline asm
	// begin inline asm
	ld.relaxed.gpu.u32 %r5, [%rd512];
	// end inline asm
	add.s32 	%r6, %r5, 1;
	// begin inline asm
	st.relaxed.gpu.u32 [%rd512], %r6;
	// end inline asm
	// begin inline asm
	ld.relaxed.gpu.u32 %r7, [%rd512];
	// end inline asm
	add.s32 	%r8, %r7, 1;
	// begin inline asm
	st.relaxed.gpu.u32 [%rd512], %r8;
	// end inline asm
	// begin inline asm
	ld.relaxed.gpu.u32 %r9, [%rd512];
	// end inline asm
	add.s32 	%r10, %r9, 1;
	// begin inline asm
	st.relaxed.gpu.u32 [%rd512], %r10;
	// end inline asm
	// begin inline asm
	ld.relaxed.gpu.u32 %r11, [%rd512];
	// end inline asm
	add.s32 	%r12, %r11, 1;
	// begin inline asm
	st.relaxed.gpu.u32 [%rd512], %r12;
	// end inline asm
	// begin inline asm
	ld.relaxed.gpu.u32 %r13, [%rd512];
	// end inline asm
	add.s32 	%r14, %r13, 1;
	// begin inline asm
	st.relaxed.gpu.u32 [%rd512], %r14;
	// end inline asm
	// begin inline asm
	ld.relaxed.gpu.u32 %r15, [%rd512];
	// end inline asm
	add.s32 	%r16, %r15, 1;
	// begin inline asm
	st.relaxed.gpu.u32 [%rd512], %r16;
	// end inline asm
	// begin inline asm
	ld.relaxed.gpu.u32 %r17, [%rd512];
	// end inline asm
	add.s32 	%r18, %r17, 1;
	// begin inline asm
	st.relaxed.gpu.u32 [%rd512], %r18;
	// end inline asm
	// begin inline asm
	ld.relaxed.gpu.u32 %r19, [%rd512];
	// end inline asm
	add.s32 	%r20, %r19, 1;
	// begin inline asm
	st.relaxed.gpu.u32 [%rd512], %r20;
	// end inline asm
	// begin inline asm
	ld.relaxed.gpu.u32 %r21, [%rd512];
	// end inline asm
	add.s32 	%r22, %r21, 1;
	// begin inline asm
	st.relaxed.gpu.u32 [%rd512], %r22;
	// end inline asm
	// begin inline asm
	ld.relaxed.gpu.u32 %r23, [%rd512];
	// end inline asm
	add.s32 	%r24, %r23, 1;
	// begin inline asm
	st.relaxed.gpu.u32 [%rd512], %r24;
	// end inline asm
	// begin inline asm
	ld.relaxed.gpu.u32 %r25, [%rd512];
	// end inline asm
	add.s32 	%r26, %r25, 1;
	// begin inline asm
	st.relaxed.gpu.u32 [%rd512], %r26;
	// end inline asm
	// begin inline asm
	ld.relaxed.gpu.u32 %r27, [%rd512];
	// end inline asm
	add.s32 	%r28, %r27, 1;
	// begin inline asm
	st.relaxed.gpu.u32 [%rd512], %r28;
	// end inline asm
	// begin inline asm
	ld.relaxed.gpu.u32 %r29, [%rd512];
	// end inline asm
	add.s32 	%r30, %r29, 1;
	// begin inline asm
	st.relaxed.gpu.u32 [%rd512], %r30;
	// end inline asm
	// begin inline asm
	ld.relaxed.gpu.u32 %r31, [%rd512];
	// end inline asm
	add.s32 	%r32, %r31, 1;
	// begin inline asm
	st.relaxed.gpu.u32 [%rd512], %r32;
	// end inline asm
	// begin inline asm
	ld.relaxed.gpu.u32 %r33, [%rd512];
	// end inline asm
	add.s32 	%r34, %r33, 1;
	// begin inline asm
	st.relaxed.gpu.u32 [%rd512], %r34;
	// end inline asm
	// begin inline asm
	ld.relaxed.gpu.u32 %r35, [%rd512];
	// end inline asm
	add.s32 	%r36, %r35, 1;
	// begin inline asm
	st.relaxed.gpu.u32 [%rd512], %r36;
	// end inline asm
	// begin inline asm
	ld.relaxed.gpu.u32 %r37, [%rd512];
	// end inline asm
	add.s32 	%r38, %r37, 1;
	// begin inline asm
	st.relaxed.gpu.u32 [%rd512], %r38;
	// end inline asm
	// begin inline asm
	ld.relaxed.gpu.u32 %r39, [%rd512];
	// end inline asm
	add.s32 	%r40, %r39, 1;
	// begin inline asm
	st.relaxed.gpu.u32 [%rd512], %r40;
	// end inline asm
	// begin inline asm
	ld.relaxed.gpu.u32 %r41, [%rd512];
	// end inline asm
	add.s32 	%r42, %r41, 1;
	// begin inline asm
	st.relaxed.gpu.u32 [%rd512], %r42;
	// end inline asm
	// begin inline asm
	ld.relaxed.gpu.u32 %r43, [%rd512];
	// end inline asm
	add.s32 	%r44, %r43, 1;
	// begin inline asm
	st.relaxed.gpu.u32 [%rd512], %r44;
	// end inline asm
	// begin inline asm
	ld.relaxed.gpu.u32 %r45, [%rd512];
	// end inline asm
	add.s32 	%r46, %r45, 1;
	// begin inline asm
	st.relaxed.gpu.u32 [%rd512], %r46;
	// end inline asm
	// begin inline asm
	ld.relaxed.gpu.u32 %r47, [%rd512];
	// end inline asm
	add.s32 	%r48, %r47, 1;
	// begin inline asm
	st.relaxed.gpu.u32 [%rd512], %r48;
	// end inline asm
	// begin inline asm
	ld.relaxed.gpu.u32 %r49, [%rd512];
	// end inline asm
	add.s32 	%r50, %r49, 1;
	// begin inline asm
	st.relaxed.gpu.u32 [%rd512], %r50;
	// end inline asm
	// begin inline asm
	ld.relaxed.gpu.u32 %r51, [%rd512];
	// end inline asm
	add.s32 	%r52, %r51, 1;
	// begin inline asm
	st.relaxed.gpu.u32 [%rd512], %r52;
	// end inline asm
	// begin inline asm
	ld.relaxed.gpu.u32 %r53, [%rd512];
	// end inline asm
	add.s32 	%r54, %r53, 1;
	// begin inline asm
	st.relaxed.gpu.u32 [%rd512], %r54;
	// end inline asm
	// begin inline asm
	ld.relaxed.gpu.u32 %r55, [%rd512];
	// end inline asm
	add.s32 	%r56, %r55, 1;
	// begin inline asm
	st.relaxed.gpu.u32 [%rd512], %r56;
	// end inline asm
	// begin inline asm
	ld.relaxed.gpu.u32 %r57, [%rd512];
	// end inline asm
	add.s32 	%r58, %r57, 1;
	// begin inline asm
	st.relaxed.gpu.u32 [%rd512], %r58;
	// end inline asm
	// begin inline asm
	ld.relaxed.gpu.u32 %r59, [%rd512];
	// end inline asm
	add.s32 	%r60, %r59, 1;
	// begin inline asm
	st.relaxed.gpu.u32 [%rd512], %r60;
	// end inline asm
	// begin inline asm
	ld.relaxed.gpu.u32 %r61, [%rd512];
	// end inline asm
	add.s32 	%r62, %r61, 1;
	// begin inline asm
	st.relaxed.gpu.u32 [%rd512], %r62;
	// end inline asm
	// begin inline asm
	ld.relaxed.gpu.u32 %r63, [%rd512];
	// end inline asm
	add.s32 	%r64, %r63, 1;
	// begin inline asm
	st.relaxed.gpu.u32 [%rd512], %r64;
	// end inline asm
	// begin inline asm
	ld.relaxed.gpu.u32 %r65, [%rd512];
	// end inline asm
	add.s32 	%r66, %r65, 1;
	// begin inline asm
	st.relaxed.gpu.u32 [%rd512], %r66;
	// end inline asm
	// begin inline asm
	ld.relaxed.gpu.u32 %r67, [%rd512];
	// end inline asm
	add.s32 	%r68, %r67, 1;
	// begin inline asm
	st.relaxed.gpu.u32 [%rd512], %r68;
	// end inline asm
	// begin inline asm
	ld.relaxed.gpu.u32 %r69, [%rd512];
	// end inline asm
	add.s32 	%r70, %r69, 1;
	// begin inline asm
	st.relaxed.gpu.u32 [%rd512], %r70;
	// end inline asm
	// begin inline asm
	ld.relaxed.gpu.u32 %r71, [%rd512];
	// end inline asm
	add.s32 	%r72, %r71, 1;
	// begin inline asm
	st.relaxed.gpu.u32 [%rd512], %r72;
	// end inline asm
	// begin inline asm
	ld.relaxed.gpu.u32 %r73, [%rd512];
	// end inline asm
	add.s32 	%r74, %r73, 1;
	// begin inline asm
	st.relaxed.gpu.u32 [%rd512], %r74;
	// end inline asm
	// begin inline asm
	ld.relaxed.gpu.u32 %r75, [%rd512];
	// end inline asm
	add.s32 	%r76, %r75, 1;
	// begin inline asm
	st.relaxed.gpu.u32 [%rd512], %r76;
	// end inline asm
	// begin inline asm
	ld.relaxed.gpu.u32 %r77, [%rd512];
	// end inline asm
	add.s32 	%r78, %r77, 1;
	// begin inline asm
	st.relaxed.gpu.u32 [%rd512], %r78;
	// end inline asm
	// begin inline asm
	ld.relaxed.gpu.u32 %r79, [%rd512];
	// end inline asm
	add.s32 	%r80, %r79, 1;
	// begin inline asm
	st.relaxed.gpu.u32 [%rd512], %r80;
	// end inline asm
	// begin inline asm
	ld.relaxed.gpu.u32 %r81, [%rd512];
	// end inline asm
	add.s32 	%r82, %r81, 1;
	// begin inline asm
	st.relaxed.gpu.u32 [%rd512], %r82;
	// end inline asm
	// begin inline asm
	ld.relaxed.gpu.u32 %r83, [%rd512];
	// end inline asm
	add.s32 	%r84, %r83, 1;
	// begin inline asm
	st.relaxed.gpu.u32 [%rd512], %r84;
	// end inline asm
	// begin inline asm
	ld.relaxed.gpu.u32 %r85, [%rd512];
	// end inline asm
	add.s32 	%r86, %r85, 1;
	// begin inline asm
	st.relaxed.gpu.u32 [%rd512], %r86;
	// end inline asm
	// begin inline asm
	ld.relaxed.gpu.u32 %r87, [%rd512];
	// end inline asm
	add.s32 	%r88, %r87, 1;
	// begin inline asm
	st.relaxed.gpu.u32 [%rd512], %r88;
	// end inline asm
	// begin inline asm
	ld.relaxed.gpu.u32 %r89, [%rd512];
	// end inline asm
	add.s32 	%r90, %r89, 1;
	// begin inline asm
	st.relaxed.gpu.u32 [%rd512], %r90;
	// end inline asm
	// begin inline asm
	ld.relaxed.gpu.u32 %r91, [%rd512];
	// end inline asm
	add.s32 	%r92, %r91, 1;
	// begin inline asm
	st.relaxed.gpu.u32 [%rd512], %r92;
	// end inline asm
	// begin inline asm
	ld.relaxed.gpu.u32 %r93, [%rd512];
	// end inline asm
	add.s32 	%r94, %r93, 1;
	// begin inline asm
	st.relaxed.gpu.u32 [%rd512], %r94;
	// end inline asm
	// begin inline asm
	ld.relaxed.gpu.u32 %r95, [%rd512];
	// end inline asm
	add.s32 	%r96, %r95, 1;
	// begin inline asm
	st.relaxed.gpu.u32 [%rd512], %r96;
	// end inline asm
	// begin inline asm
	ld.relaxed.gpu.u32 %r97, [%rd512];
	// end inline asm
	add.s32 	%r98, %r97, 1;
	// begin inline asm
	st.relaxed.gpu.u32 [%rd512], %r98;
	// end inline asm
	// begin inline asm
	ld.relaxed.gpu.u32 %r99, [%rd512];
	// end inline asm
	add.s32 	%r100, %r99, 1;
	// begin inline asm
	st.relaxed.gpu.u32 [%rd512], %r100;
	// end inline asm
	// begin inline asm
	ld.relaxed.gpu.u32 %r101, [%rd512];
	// end inline asm
	add.s32 	%r102, %r101, 1;
	// begin inline asm
	st.relaxed.gpu.u32 [%rd512], %r102;
	// end inline asm
	// begin inline asm
	ld.relaxed.gpu.u32 %r103, [%rd512];
	// end inline asm
	add.s32 	%r104, %r103, 1;
	// begin inline asm
	st.relaxed.gpu.u32 [%rd512], %r104;
	// end inline asm
	// begin inline asm
	ld.relaxed.gpu.u32 %r105, [%rd512];
	// end inline asm
	add.s32 	%r106, %r105, 1;
	// begin inline asm
	st.relaxed.gpu.u32 [%rd512], %r106;
	// end inline asm
	// begin inline asm
	ld.relaxed.gpu.u32 %r107, [%rd512];
	// end inline asm
	add.s32 	%r108, %r107, 1;
	// begin inline asm
	st.relaxed.gpu.u32 [%rd512], %r108;
	// end inline asm
	// begin inline asm
	ld.relaxed.gpu.u32 %r109, [%rd512];
	// end inline asm
	add.s32 	%r110, %r109, 1;
	// begin inline asm
	st.relaxed.gpu.u32 [%rd512], %r110;
	// end inline asm
	// begin inline asm
	ld.relaxed.gpu.u32 %r111, [%rd512];
	// end inline asm
	add.s32 	%r112, %r111, 1;
	// begin inline asm
	st.relaxed.gpu.u32 [%rd512], %r112;
	// end inline asm
	// begin inline asm
	ld.relaxed.gpu.u32 %r113, [%rd512];
	// end inline asm
	add.s32 	%r114, %r113, 1;
	// begin inline asm
	st.relaxed.gpu.u32 [%rd512], %r114;
	// end inline asm
	// begin inline asm
	ld.relaxed.gpu.u32 %r115, [%rd512];
	// end inline asm
	add.s32 	%r116, %r115, 1;
	// begin inline asm
	st.relaxed.gpu.u32 [%rd512], %r116;
	// end inline asm
	// begin inline asm
	ld.relaxed.gpu.u32 %r117, [%rd512];
	// end inline asm
	add.s32 	%r118, %r117, 1;
	// begin inline asm
	st.relaxed.gpu.u32 [%rd512], %r118;
	// end inline asm
	// begin inline asm
	ld.relaxed.gpu.u32 %r119, [%rd512];
	// end inline asm
	add.s32 	%r120, %r119, 1;
	// begin inline asm
	st.relaxed.gpu.u32 [%rd512], %r120;
	// end inline asm
	// begin inline asm
	ld.relaxed.gpu.u32 %r121, [%rd512];
	// end inline asm
	add.s32 	%r122, %r121, 1;
	// begin inline asm
	st.relaxed.gpu.u32 [%rd512], %r122;
	// end inline asm
	// begin inline asm
	ld.relaxed.gpu.u32 %r123, [%rd512];
	// end inline asm
	add.s32 	%r124, %r123, 1;
	// begin inline asm
	st.relaxed.gpu.u32 [%rd512], %r124;
	// end inline asm
	// begin inline asm
	ld.relaxed.gpu.u32 %r125, [%rd512];
	// end inline asm
	add.s32 	%r126, %r125, 1;
	// begin inline asm
	st.relaxed.gpu.u32 [%rd512], %r126;
	// end inline asm
	// begin inline asm
	ld.relaxed.gpu.u32 %r127, [%rd512];
	// end inline asm
	add.s32 	%r128, %r127, 1;
	// begin inline asm
	st.relaxed.gpu.u32 [%rd512], %r128;
	// end inline asm
	// begin inline asm
	ld.relaxed.gpu.u32 %r129, [%rd512];
	// end inline asm
	add.s32 	%r130, %r129, 1;
	// begin inline asm
	st.relaxed.gpu.u32 [%rd512], %r130;
	// end inline asm
	// begin inline asm
	ld.relaxed.gpu.u32 %r131, [%rd512];
	// end inline asm
	add.s32 	%r132, %r131, 1;
	// begin inline asm
	st.relaxed.gpu.u32 [%rd512], %r132;
	// end inline asm
	// begin inline asm
	ld.relaxed.gpu.u32 %r133, [%rd512];
	// end inline asm
	add.s32 	%r134, %r133, 1;
	// begin inline asm
	st.relaxed.gpu.u32 [%rd512], %r134;
	// end inline asm
	// begin inline asm
	ld.relaxed.gpu.u32 %r135, [%rd512];
	// end inline asm
	add.s32 	%r136, %r135, 1;
	// begin inline asm
	st.relaxed.gpu.u32 [%rd512], %r136;
	// end inline asm
	// begin inline asm
	ld.relaxed.gpu.u32 %r137, [%rd512];
	// end inline asm
	add.s32 	%r138, %r137, 1;
	// begin inline asm
	st.relaxed.gpu.u32 [%rd512], %r138;
	// end inline asm
	// begin inline asm
	ld.relaxed.gpu.u32 %r139, [%rd512];
	// end inline asm
	add.s32 	%r140, %r139, 1;
	// begin inline asm
	st.relaxed.gpu.u32 [%rd512], %r140;
	// end inline asm
	// begin inline asm
	ld.relaxed.gpu.u32 %r141, [%rd512];
	// end inline asm
	add.s32 	%r142, %r141, 1;
	// begin inline asm
	st.relaxed.gpu.u32 [%rd512], %r142;
	// end inline asm
	// begin inline asm
	ld.relaxed.gpu.u32 %r143, [%rd512];
	// end inline asm
	add.s32 	%r144, %r143, 1;
	// begin inline asm
	st.relaxed.gpu.u32 [%rd512], %r144;
	// end inline asm
	// begin inline asm
	ld.relaxed.gpu.u32 %r145, [%rd512];
	// end inline asm
	add.s32 	%r146, %r145, 1;
	// begin inline asm
	st.relaxed.gpu.u32 [%rd512], %r146;
	// end inline asm
	// begin inline asm
	ld.relaxed.gpu.u32 %r147, [%rd512];
	// end inline asm
	add.s32 	%r148, %r147, 1;
	// begin inline asm
	st.relaxed.gpu.u32 [%rd512], %r148;
	// end inline asm
	// begin inline asm
	ld.relaxed.gpu.u32 %r149, [%rd512];
	// end inline asm
	add.s32 	%r150, %r149, 1;
	// begin inline asm
	st.relaxed.gpu.u32 [%rd512], %r150;
	// end inline asm
	// begin inline asm
	ld.relaxed.gpu.u32 %r151, [%rd512];
	// end inline asm
	add.s32 	%r152, %r151, 1;
	// begin inline asm
	st.relaxed.gpu.u32 [%rd512], %r152;
	// end inline asm
	// begin inline asm
	ld.relaxed.gpu.u32 %r153, [%rd512];
	// end inline asm
	add.s32 	%r154, %r153, 1;
	// begin inline asm
	st.relaxed.gpu.u32 [%rd512], %r154;
	// end inline asm
	// begin inline asm
	ld.relaxed.gpu.u32 %r155, [%rd512];
	// end inline asm
	add.s32 	%r156, %r155, 1;
	// begin inline asm
	st.relaxed.gpu.u32 [%rd512], %r156;
	// end inline asm
	// begin inline asm
	ld.relaxed.gpu.u32 %r157, [%rd512];
	// end inline asm
	add.s32 	%r158, %r157, 1;
	// begin inline asm
	st.relaxed.gpu.u32 [%rd512], %r158;
	// end inline asm
	// begin inline asm
	ld.relaxed.gpu.u32 %r159, [%rd512];
	// end inline asm
	add.s32 	%r160, %r159, 1;
	// begin inline asm
	st.relaxed.gpu.u32 [%rd512], %r160;
	// end inline asm
	// begin inline asm
	ld.relaxed.gpu.u32 %r161, [%rd512];
	// end inline asm
	add.s32 	%r162, %r161, 1;
	// begin inline asm
	st.relaxed.gpu.u32 [%rd512], %r162;
	// end inline asm
	// begin inline asm
	ld.relaxed.gpu.u32 %r163, [%rd512];
	// end inline asm
	add.s32 	%r164, %r163, 1;
	// begin inline asm
	st.relaxed.gpu.u32 [%rd512], %r164;
	// end inline asm
	// begin inline asm
	ld.relaxed.gpu.u32 %r165, [%rd512];
	// end inline asm
	add.s32 	%r166, %r165, 1;
	// begin inline asm
	st.relaxed.gpu.u32 [%rd512], %r166;
	// end inline asm
	// begin inline asm
	ld.relaxed.gpu.u32 %r167, [%rd512];
	// end inline asm
	add.s32 	%r168, %r167, 1;
	// begin inline asm
	st.relaxed.gpu.u32 [%rd512], %r168;
	// end inline asm
	// begin inline asm
	ld.relaxed.gpu.u32 %r169, [%rd512];
	// end inline asm
	add.s32 	%r170, %r169, 1;
	// begin inline asm
	st.relaxed.gpu.u32 [%rd512], %r170;
	// end inline asm
	// begin inline asm
	ld.relaxed.gpu.u32 %r171, [%rd512];
	// end inline asm
	add.s32 	%r172, %r171, 1;
	// begin inline asm
	st.relaxed.gpu.u32 [%rd512], %r172;
	// end inline asm
	// begin inline asm
	ld.relaxed.gpu.u32 %r173, [%rd512];
	// end inline asm
	add.s32 	%r174, %r173, 1;
	// begin inline asm
	st.relaxed.gpu.u32 [%rd512], %r174;
	// end inline asm
	// begin inline asm
	ld.relaxed.gpu.u32 %r175, [%rd512];
	// end inline asm
	add.s32 	%r176, %r175, 1;
	// begin inline asm
	st.relaxed.gpu.u32 [%rd512], %r176;
	// end inline asm
	// begin inline asm
	ld.relaxed.gpu.u32 %r177, [%rd512];
	// end inline asm
	add.s32 	%r178, %r177, 1;
	// begin inline asm
	st.relaxed.gpu.u32 [%rd512], %r178;
	// end inline asm
	// begin inline asm
	ld.relaxed.gpu.u32 %r179, [%rd512];
	// end inline asm
	add.s32 	%r180, %r179, 1;
	// begin inline asm
	st.relaxed.gpu.u32 [%rd512], %r180;
	// end inline asm
	// begin inline asm
	ld.relaxed.gpu.u32 %r181, [%rd512];
	// end inline asm
	add.s32 	%r182, %r181, 1;
	// begin inline asm
	st.relaxed.gpu.u32 [%rd512], %r182;
	// end inline asm
	// begin inline asm
	ld.relaxed.gpu.u32 %r183, [%rd512];
	// end inline asm
	add.s32 	%r184, %r183, 1;
	// begin inline asm
	st.relaxed.gpu.u32 [%rd512], %r184;
	// end inline asm
	// begin inline asm
	ld.relaxed.gpu.u32 %r185, [%rd512];
	// end inline asm
	add.s32 	%r186, %r185, 1;
	// begin inline asm
	st.relaxed.gpu.u32 [%rd512], %r186;
	// end inline asm
	// begin inline asm
	ld.relaxed.gpu.u32 %r187, [%rd512];
	// end inline asm
	add.s32 	%r188, %r187, 1;
	// begin inline asm
	st.relaxed.gpu.u32 [%rd512], %r188;
	// end inline asm
	// begin inline asm
	ld.relaxed.gpu.u32 %r189, [%rd512];
	// end inline asm
	add.s32 	%r190, %r189, 1;
	// begin inline asm
	st.relaxed.gpu.u32 [%rd512], %r190;
	// end inline asm
	// begin inline asm
	ld.relaxed.gpu.u32 %r191, [%rd512];
	// end inline asm
	add.s32 	%r192, %r191, 1;
	// begin inline asm
	st.relaxed.gpu.u32 [%rd512], %r192;
	// end inline asm
	// begin inline asm
	ld.relaxed.gpu.u32 %r193, [%rd512];
	// end inline asm
	add.s32 	%r194, %r193, 1;
	// begin inline asm
	st.relaxed.gpu.u32 [%rd512], %r194;
	// end inline asm
	// begin inline asm
	ld.relaxed.gpu.u32 %r195, [%rd512];
	// end inline asm
	add.s32 	%r196, %r195, 1;
	// begin inline asm
	st.relaxed.gpu.u32 [%rd512], %r196;
	// end inline asm
	// begin inline asm
	ld.relaxed.gpu.u32 %r197, [%rd512];
	// end inline asm
	add.s32 	%r198, %r197, 1;
	// begin inline asm
	st.relaxed.gpu.u32 [%rd512], %r198;
	// end inline asm
	// begin inline asm
	ld.relaxed.gpu.u32 %r199, [%rd512];
	// end inline asm
	add.s32 	%r200, %r199, 1;
	// begin inline asm
	st.relaxed.gpu.u32 [%rd512], %r200;
	// end inline asm
	// begin inline asm
	ld.relaxed.gpu.u32 %r201, [%rd512];
	// end inline asm
	add.s32 	%r202, %r201, 1;
	// begin inline asm
	st.relaxed.gpu.u32 [%rd512], %r202;
	// end inline asm
	// begin inline asm
	ld.relaxed.gpu.u32 %r203, [%rd512];
	// end inline asm
	add.s32 	%r204, %r203, 1;
	// begin inline asm
	st.relaxed.gpu.u32 [%rd512], %r204;
	// end inline asm
	// begin inline asm
	ld.relaxed.gpu.u32 %r205, [%rd512];
	// end inline asm
	add.s32 	%r206, %r205, 1;
	// begin inline asm
	st.relaxed.gpu.u32 [%rd512], %r206;
	// end inline asm
	// begin inline asm
	ld.relaxed.gpu.u32 %r207, [%rd512];
	// end inline asm
	add.s32 	%r208, %r207, 1;
	// begin inline asm
	st.relaxed.gpu.u32 [%rd512], %r208;
	// end inline asm
	// begin inline asm
	ld.relaxed.gpu.u32 %r209, [%rd512];
	// end inline asm
	add.s32 	%r210, %r209, 1;
	// begin inline asm
	st.relaxed.gpu.u32 [%rd512], %r210;
	// end inline asm
	// begin inline asm
	ld.relaxed.gpu.u32 %r211, [%rd512];
	// end inline asm
	add.s32 	%r212, %r211, 1;
	// begin inline asm
	st.relaxed.gpu.u32 [%rd512], %r212;
	// end inline asm
	// begin inline asm
	ld.relaxed.gpu.u32 %r213, [%rd512];
	// end inline asm
	add.s32 	%r214, %r213, 1;
	// begin inline asm
	st.relaxed.gpu.u32 [%rd512], %r214;
	// end inline asm
	// begin inline asm
	ld.relaxed.gpu.u32 %r215, [%rd512];
	// end inline asm
	add.s32 	%r216, %r215, 1;
	// begin inline asm
	st.relaxed.gpu.u32 [%rd512], %r216;
	// end inline asm
	// begin inline asm
	ld.relaxed.gpu.u32 %r217, [%rd512];
	// end inline asm
	add.s32 	%r218, %r217, 1;
	// begin inline asm
	st.relaxed.gpu.u32 [%rd512], %r218;
	// end inline asm
	// begin inline asm
	ld.relaxed.gpu.u32 %r219, [%rd512];
	// end inline asm
	add.s32 	%r220, %r219, 1;
	// begin inline asm
	st.relaxed.gpu.u32 [%rd512], %r220;
	// end inline asm
	// begin inline asm
	ld.relaxed.gpu.u32 %r221, [%rd512];
	// end inline asm
	add.s32 	%r222, %r221, 1;
	// begin inline asm
	st.relaxed.gpu.u32 [%rd512], %r222;
	// end inline asm
	// begin inline asm
	ld.relaxed.gpu.u32 %r223, [%rd512];
	// end inline asm
	add.s32 	%r224, %r223, 1;
	// begin inline asm
	st.relaxed.gpu.u32 [%rd512], %r224;
	// end inline asm
	// begin inline asm
	ld.relaxed.gpu.u32 %r225, [%rd512];
	// end inline asm
	add.s32 	%r226, %r225, 1;
	// begin inline asm
	st.relaxed.gpu.u32 [%rd512], %r226;
	// end inline asm
	// begin inline asm
	ld.relaxed.gpu.u32 %r227, [%rd512];
	// end inline asm
	add.s32 	%r228, %r227, 1;
	// begin inline asm
	st.relaxed.gpu.u32 [%rd512], %r228;
	// end inline asm
	// begin inline asm
	ld.relaxed.gpu.u32 %r229, [%rd512];
	// end inline asm
	add.s32 	%r230, %r229, 1;
	// begin inline asm
	st.relaxed.gpu.u32 [%rd512], %r230;
	// end inline asm
	// begin inline asm
	ld.relaxed.gpu.u32 %r231, [%rd512];
	// end inline asm
	add.s32 	%r232, %r231, 1;
	// begin inline asm
	st.relaxed.gpu.u32 [%rd512], %r232;
	// end inline asm
	// begin inline asm
	ld.relaxed.gpu.u32 %r233, [%rd512];
	// end inline asm
	add.s32 	%r234, %r233, 1;
	// begin inline asm
	st.relaxed.gpu.u32 [%rd512], %r234;
	// end inline asm
	// begin inline asm
	ld.relaxed.gpu.u32 %r235, [%rd512];
	// end inline asm
	add.s32 	%r236, %r235, 1;
	// begin inline asm
	st.relaxed.gpu.u32 [%rd512], %r236;
	// end inline asm
	// begin inline asm
	ld.relaxed.gpu.u32 %r237, [%rd512];
	// end inline asm
	add.s32 	%r238, %r237, 1;
	// begin inline asm
	st.relaxed.gpu.u32 [%rd512], %r238;
	// end inline asm
	// begin inline asm
	ld.relaxed.gpu.u32 %r239, [%rd512];
	// end inline asm
	add.s32 	%r240, %r239, 1;
	// begin inline asm
	st.relaxed.gpu.u32 [%rd512], %r240;
	// end inline asm
	// begin inline asm
	ld.relaxed.gpu.u32 %r241, [%rd512];
	// end inline asm
	add.s32 	%r242, %r241, 1;
	// begin inline asm
	st.relaxed.gpu.u32 [%rd512], %r242;
	// end inline asm
	// begin inline asm
	ld.relaxed.gpu.u32 %r243, [%rd512];
	// end inline asm
	add.s32 	%r244, %r243, 1;
	// begin inline asm
	st.relaxed.gpu.u32 [%rd512], %r244;
	// end inline asm
	// begin inline asm
	ld.relaxed.gpu.u32 %r245, [%rd512];
	// end inline asm
	add.s32 	%r246, %r245, 1;
	// begin inline asm
	st.relaxed.gpu.u32 [%rd512], %r246;
	// end inline asm
	// begin inline asm
	ld.relaxed.gpu.u32 %r247, [%rd512];
	// end inline asm
	add.s32 	%r248, %r247, 1;
	// begin inline asm
	st.relaxed.gpu.u32 [%rd512], %r248;
	// end inline asm
	// begin inline asm
	ld.relaxed.gpu.u32 %r249, [%rd512];
	// end inline asm
	add.s32 	%r250, %r249, 1;
	// begin inline asm
	st.relaxed.gpu.u32 [%rd512], %r250;
	// end inline asm
	// begin inline asm
	ld.relaxed.gpu.u32 %r251, [%rd512];
	// end inline asm
	add.s32 	%r252, %r251, 1;
	// begin inline asm
	st.relaxed.gpu.u32 [%rd512], %r252;
	// end inline asm
	// begin inline asm
	ld.relaxed.gpu.u32 %r253, [%rd512];
	// end inline asm
	add.s32 	%r254, %r253, 1;
	// begin inline asm
	st.relaxed.gpu.u32 [%rd512], %r254;
	// end inline asm
	// begin inline asm
	ld.relaxed.gpu.u32 %r255, [%rd512];
	// end inline asm
	add.s32 	%r256, %r255, 1;
	// begin inline asm
	st.relaxed.gpu.u32 [%rd512], %r256;
	// end inline asm
	// begin inline asm
	ld.relaxed.gpu.u32 %r257, [%rd512];
	// end inline asm
	add.s32 	%r258, %r257, 1;
	// begin inline asm
	st.relaxed.gpu.u32 [%rd512], %r258;
	// end inline asm
	// begin inline asm
	ld.relaxed.gpu.u32 %r259, [%rd512];
	// end inline asm
	add.s32 	%r260, %r259, 1;
	// begin inline asm
	st.relaxed.gpu.u32 [%rd512], %r260;
	// end inline asm
	// begin inline asm
	ld.relaxed.gpu.u32 %r261, [%rd512];
	// end inline asm
	add.s32 	%r262, %r261, 1;
	// begin inline asm
	st.relaxed.gpu.u32 [%rd512], %r262;
	// end inline asm
	// begin inline asm
	ld.relaxed.gpu.u32 %r263, [%rd512];
	// end inline asm
	add.s32 	%r264, %r263, 1;
	// begin inline asm
	st.relaxed.gpu.u32 [%rd512], %r264;
	// end inline asm
	// begin inline asm
	ld.relaxed.gpu.u32 %r265, [%rd512];
	// end inline asm
	add.s32 	%r266, %r265, 1;
	// begin inline asm
	st.relaxed.gpu.u32 [%rd512], %r266;
	// end inline asm
	// begin inline asm
	ld.relaxed.gpu.u32 %r267, [%rd512];
	// end inline asm
	add.s32 	%r268, %r267, 1;
	// begin inline asm
	st.relaxed.gpu.u32 [%rd512], %r268;
	// end inline asm
	// begin inline asm
	ld.relaxed.gpu.u32 %r269, [%rd512];
	// end inline asm
	add.s32 	%r270, %r269, 1;
	// begin inline asm
	st.relaxed.gpu.u32 [%rd512], %r270;
	// end inline asm
	// begin inline asm
	ld.relaxed.gpu.u32 %r271, [%rd512];
	// end inline asm
	add.s32 	%r272, %r271, 1;
	// begin inline asm
	st.relaxed.gpu.u32 [%rd512], %r272;
	// end inline asm
	// begin inline asm
	ld.relaxed.gpu.u32 %r273, [%rd512];
	// end inline asm
	add.s32 	%r274, %r273, 1;
	// begin inline asm
	st.relaxed.gpu.u32 [%rd512], %r274;
	// end inline asm
	// begin inline asm
	ld.relaxed.gpu.u32 %r275, [%rd512];
	// end inline asm
	add.s32 	%r276, %r275, 1;
	// begin inline asm
	st.relaxed.gpu.u32 [%rd512], %r276;
	// end inline asm
	// begin inline asm
	ld.relaxed.gpu.u32 %r277, [%rd512];
	// end inline asm
	add.s32 	%r278, %r277, 1;
	// begin inline asm
	st.relaxed.gpu.u32 [%rd512], %r278;
	// end inline asm
	// begin inline asm
	ld.relaxed.gpu.u32 %r279, [%rd512];
	// end inline asm
	add.s32 	%r280, %r279, 1;
	// begin inline asm
	st.relaxed.gpu.u32 [%rd512], %r280;
	// end inline asm
	// begin inline asm
	ld.relaxed.gpu.u32 %r281, [%rd512];
	// end inline asm
	add.s32 	%r282, %r281, 1;
	// begin inline asm
	st.relaxed.gpu.u32 [%rd512], %r282;
	// end inline asm
	// begin inline asm
	ld.relaxed.gpu.u32 %r283, [%rd512];
	// end inline asm
	add.s32 	%r284, %r283, 1;
	// begin inline asm
	st.relaxed.gpu.u32 [%rd512], %r284;
	// end inline asm
	// begin inline asm
	ld.relaxed.gpu.u32 %r285, [%rd512];
	// end inline asm
	add.s32 	%r286, %r285, 1;
	// begin inline asm
	st.relaxed.gpu.u32 [%rd512], %r286;
	// end inline asm
	// begin inline asm
	ld.relaxed.gpu.u32 %r287, [%rd512];
	// end inline asm
	add.s32 	%r288, %r287, 1;
	// begin inline asm
	st.relaxed.gpu.u32 [%rd512], %r288;
	// end inline asm
	// begin inline asm
	ld.relaxed.gpu.u32 %r289, [%rd512];
	// end inline asm
	add.s32 	%r290, %r289, 1;
	// begin inline asm
	st.relaxed.gpu.u32 [%rd512], %r290;
	// end inline asm
	// begin inline asm
	ld.relaxed.gpu.u32 %r291, [%rd512];
	// end inline asm
	add.s32 	%r292, %r291, 1;
	// begin inline asm
	st.relaxed.gpu.u32 [%rd512], %r292;
	// end inline asm
	// begin inline asm
	ld.relaxed.gpu.u32 %r293, [%rd512];
	// end inline asm
	add.s32 	%r294, %r293, 1;
	// begin inline asm
	st.relaxed.gpu.u32 [%rd512], %r294;
	// end inline asm
	// begin inline asm
	ld.relaxed.gpu.u32 %r295, [%rd512];
	// end inline asm
	add.s32 	%r296, %r295, 1;
	// begin inline asm
	st.relaxed.gpu.u32 [%rd512], %r296;
	// end inline asm
	// begin inline asm
	ld.relaxed.gpu.u32 %r297, [%rd512];
	// end inline asm
	add.s32 	%r298, %r297, 1;
	// begin inline asm
	st.relaxed.gpu.u32 [%rd512], %r298;
	// end inline asm
	// begin inline asm
	ld.relaxed.gpu.u32 %r299, [%rd512];
	// end inline asm
	add.s32 	%r300, %r299, 1;
	// begin inline asm
	st.relaxed.gpu.u32 [%rd512], %r300;
	// end inline asm
	// begin inline asm
	ld.relaxed.gpu.u32 %r301, [%rd512];
	// end inline asm
	add.s32 	%r302, %r301, 1;
	// begin inline asm
	st.relaxed.gpu.u32 [%rd512], %r302;
	// end inline asm
	// begin inline asm
	ld.relaxed.gpu.u32 %r303, [%rd512];
	// end inline asm
	add.s32 	%r304, %r303, 1;
	// begin inline asm
	st.relaxed.gpu.u32 [%rd512], %r304;
	// end inline asm
	// begin inline asm
	ld.relaxed.gpu.u32 %r305, [%rd512];
	// end inline asm
	add.s32 	%r306, %r305, 1;
	// begin inline asm
	st.relaxed.gpu.u32 [%rd512], %r306;
	// end inline asm
	// begin inline asm
	ld.relaxed.gpu.u32 %r307, [%rd512];
	// end inline asm
	add.s32 	%r308, %r307, 1;
	// begin inline asm
	st.relaxed.gpu.u32 [%rd512], %r308;
	// end inline asm
	// begin inline asm
	ld.relaxed.gpu.u32 %r309, [%rd512];
	// end inline asm
	add.s32 	%r310, %r309, 1;
	// begin inline asm
	st.relaxed.gpu.u32 [%rd512], %r310;
	// end inline asm
	// begin inline asm
	ld.relaxed.gpu.u32 %r311, [%rd512];
	// end inline asm
	add.s32 	%r312, %r311, 1;
	// begin inline asm
	st.relaxed.gpu.u32 [%rd512], %r312;
	// end inline asm
	// begin inline asm
	ld.relaxed.gpu.u32 %r313, [%rd512];
	// end inline asm
	add.s32 	%r314, %r313, 1;
	// begin inline asm
	st.relaxed.gpu.u32 [%rd512], %r314;
	// end inline asm
	// begin inline asm
	ld.relaxed.gpu.u32 %r315, [%rd512];
	// end inline asm
	add.s32 	%r316, %r315, 1;
	// begin inline asm
	st.relaxed.gpu.u32 [%rd512], %r316;
	// end inline asm
	// begin inline asm
	ld.relaxed.gpu.u32 %r317, [%rd512];
	// end inline asm
	add.s32 	%r318, %r317, 1;
	// begin inline asm
	st.relaxed.gpu.u32 [%rd512], %r318;
	// end inline asm
	// begin inline asm
	ld.relaxed.gpu.u32 %r319, [%rd512];
	// end inline asm
	add.s32 	%r320, %r319, 1;
	// begin inline asm
	st.relaxed.gpu.u32 [%rd512], %r320;
	// end inline asm
	// begin inline asm
	ld.relaxed.gpu.u32 %r321, [%rd512];
	// end inline asm
	add.s32 	%r322, %r321, 1;
	// begin inline asm
	st.relaxed.gpu.u32 [%rd512], %r322;
	// end inline asm
	// begin inline asm
	ld.relaxed.gpu.u32 %r323, [%rd512];
	// end inline asm
	add.s32 	%r324, %r323, 1;
	// begin inline asm
	st.relaxed.gpu.u32 [%rd512], %r324;
	// end inline asm
	// begin inline asm
	ld.relaxed.gpu.u32 %r325, [%rd512];
	// end inline asm
	add.s32 	%r326, %r325, 1;
	// begin inline asm
	st.relaxed.gpu.u32 [%rd512], %r326;
	// end inline asm
	// begin inline asm
	ld.relaxed.gpu.u32 %r327, [%rd512];
	// end inline asm
	add.s32 	%r328, %r327, 1;
	// begin inline asm
	st.relaxed.gpu.u32 [%rd512], %r328;
	// end inline asm
	// begin inline asm
	ld.relaxed.gpu.u32 %r329, [%rd512];
	// end inline asm
	add.s32 	%r330, %r329, 1;
	// begin inline asm
	st.relaxed.gpu.u32 [%rd512], %r330;
	// end inline asm
	// begin inline asm
	ld.relaxed.gpu.u32 %r331, [%rd512];
	// end inline asm
	add.s32 	%r332, %r331, 1;
	// begin inline asm
	st.relaxed.gpu.u32 [%rd512], %r332;
	// end inline asm
	// begin inline asm
	ld.relaxed.gpu.u32 %r333, [%rd512];
	// end inline asm
	add.s32 	%r334, %r333, 1;
	// begin inline asm
	st.relaxed.gpu.u32 [%rd512], %r334;
	// end inline asm
	// begin inline asm
	ld.relaxed.gpu.u32 %r335, [%rd512];
	// end inline asm
	add.s32 	%r336, %r335, 1;
	// begin inline asm
	st.relaxed.gpu.u32 [%rd512], %r336;
	// end inline asm
	// begin inline asm
	ld.relaxed.gpu.u32 %r337, [%rd512];
	// end inline asm
	add.s32 	%r338, %r337, 1;
	// begin inline asm
	st.relaxed.gpu.u32 [%rd512], %r338;
	// end inline asm
	// begin inline asm
	ld.relaxed.gpu.u32 %r339, [%rd512];
	// end inline asm
	add.s32 	%r340, %r339, 1;
	// begin inline asm
	st.relaxed.gpu.u32 [%rd512], %r340;
	// end inline asm
	// begin inline asm
	ld.relaxed.gpu.u32 %r341, [%rd512];
	// end inline asm
	add.s32 	%r342, %r341, 1;
	// begin inline asm
	st.relaxed.gpu.u32 [%rd512], %r342;
	// end inline asm
	// begin inline asm
	ld.relaxed.gpu.u32 %r343, [%rd512];
	// end inline asm
	add.s32 	%r344, %r343, 1;
	// begin inline asm
	st.relaxed.gpu.u32 [%rd512], %r344;
	// end inline asm
	// begin inline asm
	ld.relaxed.gpu.u32 %r345, [%rd512];
	// end inline asm
	add.s32 	%r346, %r345, 1;
	// begin inline asm
	st.relaxed.gpu.u32 [%rd512], %r346;
	// end inline asm
	// begin inline asm
	ld.relaxed.gpu.u32 %r347, [%rd512];
	// end inline asm
	add.s32 	%r348, %r347, 1;
	// begin inline asm
	st.relaxed.gpu.u32 [%rd512], %r348;
	// end inline asm
	// begin inline asm
	ld.relaxed.gpu.u32 %r349, [%rd512];
	// end inline asm
	add.s32 	%r350, %r349, 1;
	// begin inline asm
	st.relaxed.gpu.u32 [%rd512], %r350;
	// end inline asm
	// begin inline asm
	ld.relaxed.gpu.u32 %r351, [%rd512];
	// end inline asm
	add.s32 	%r352, %r351, 1;
	// begin inline asm
	st.relaxed.gpu.u32 [%rd512], %r352;
	// end inline asm
	// begin inline asm
	ld.relaxed.gpu.u32 %r353, [%rd512];
	// end inline asm
	add.s32 	%r354, %r353, 1;
	// begin inline asm
	st.relaxed.gpu.u32 [%rd512], %r354;
	// end inline asm
	// begin inline asm
	ld.relaxed.gpu.u32 %r355, [%rd512];
	// end inline asm
	add.s32 	%r356, %r355, 1;
	// begin inline asm
	st.relaxed.gpu.u32 [%rd512], %r356;
	// end inline asm
	// begin inline asm
	ld.relaxed.gpu.u32 %r357, [%rd512];
	// end inline asm
	add.s32 	%r358, %r357, 1;
	// begin inline asm
	st.relaxed.gpu.u32 [%rd512], %r358;
	// end inline asm
	// begin inline asm
	ld.relaxed.gpu.u32 %r359, [%rd512];
	// end inline asm
	add.s32 	%r360, %r359, 1;
	// begin inline asm
	st.relaxed.gpu.u32 [%rd512], %r360;
	// end inline asm
	// begin inline asm
	ld.relaxed.gpu.u32 %r361, [%rd512];
	// end inline asm
	add.s32 	%r362, %r361, 1;
	// begin inline asm
	st.relaxed.gpu.u32 [%rd512], %r362;
	// end inline asm
	// begin inline asm
	ld.relaxed.gpu.u32 %r363, [%rd512];
	// end inline asm
	add.s32 	%r364, %r363, 1;
	// begin inline asm
	st.relaxed.gpu.u32 [%rd512], %r364;
	// end inline asm
	// begin inline asm
	ld.relaxed.gpu.u32 %r365, [%rd512];
	// end inline asm
	add.s32 	%r366, %r365, 1;
	// begin inline asm
	st.relaxed.gpu.u32 [%rd512], %r366;
	// end inline asm
	// begin inline asm
	ld.relaxed.gpu.u32 %r367, [%rd512];
	// end inline asm
	add.s32 	%r368, %r367, 1;
	// begin inline asm
	st.relaxed.gpu.u32 [%rd512], %r368;
	// end inline asm
	// begin inline asm
	ld.relaxed.gpu.u32 %r369, [%rd512];
	// end inline asm
	add.s32 	%r370, %r369, 1;
	// begin inline asm
	st.relaxed.gpu.u32 [%rd512], %r370;
	// end inline asm
	// begin inline asm
	ld.relaxed.gpu.u32 %r371, [%rd512];
	// end inline asm
	add.s32 	%r372, %r371, 1;
	// begin inline asm
	st.relaxed.gpu.u32 [%rd512], %r372;
	// end inline asm
	// begin inline asm
	ld.relaxed.gpu.u32 %r373, [%rd512];
	// end inline asm
	add.s32 	%r374, %r373, 1;
	// begin inline asm
	st.relaxed.gpu.u32 [%rd512], %r374;
	// end inline asm
	// begin inline asm
	ld.relaxed.gpu.u32 %r375, [%rd512];
	// end inline asm
	add.s32 	%r376, %r375, 1;
	// begin inline asm
	st.relaxed.gpu.u32 [%rd512], %r376;
	// end inline asm
	// begin inline asm
	ld.relaxed.gpu.u32 %r377, [%rd512];
	// end inline asm
	add.s32 	%r378, %r377, 1;
	// begin inline asm
	st.relaxed.gpu.u32 [%rd512], %r378;
	// end inline asm
	// begin inline asm
	ld.relaxed.gpu.u32 %r379, [%rd512];
	// end inline asm
	add.s32 	%r380, %r379, 1;
	// begin inline asm
	st.relaxed.gpu.u32 [%rd512], %r380;
	// end inline asm
	// begin inline asm
	ld.relaxed.gpu.u32 %r381, [%rd512];
	// end inline asm
	add.s32 	%r382, %r381, 1;
	// begin inline asm
	st.relaxed.gpu.u32 [%rd512], %r382;
	// end inline asm
	// begin inline asm
	ld.relaxed.gpu.u32 %r383, [%rd512];
	// end inline asm
	add.s32 	%r384, %r383, 1;
	// begin inline asm
	st.relaxed.gpu.u32 [%rd512], %r384;
	// end inline asm
	// begin inline asm
	ld.relaxed.gpu.u32 %r385, [%rd512];
	// end inline asm
	add.s32 	%r386, %r385, 1;
	// begin inline asm
	st.relaxed.gpu.u32 [%rd512], %r386;
	// end inline asm
	// begin inline asm
	ld.relaxed.gpu.u32 %r387, [%rd512];
	// end inline asm
	add.s32 	%r388, %r387, 1;
	// begin inline asm
	st.relaxed.gpu.u32 [%rd512], %r388;
	// end inline asm
	// begin inline asm
	ld.relaxed.gpu.u32 %r389, [%rd512];
	// end inline asm
	add.s32 	%r390, %r389, 1;
	// begin inline asm
	st.relaxed.gpu.u32 [%rd512], %r390;
	// end inline asm
	// begin inline asm
	ld.relaxed.gpu.u32 %r391, [%rd512];
	// end inline asm
	add.s32 	%r392, %r391, 1;
	// begin inline asm
	st.relaxed.gpu.u32 [%rd512], %r392;
	// end inline asm
	// begin inline asm
	ld.relaxed.gpu.u32 %r393, [%rd512];
	// end inline asm
	add.s32 	%r394, %r393, 1;
	// begin inline asm
	st.relaxed.gpu.u32 [%rd512], %r394;
	// end inline asm
	// begin inline asm
	ld.relaxed.gpu.u32 %r395, [%rd512];
	// end inline asm
	add.s32 	%r396, %r395, 1;
	// begin inline asm
	st.relaxed.gpu.u32 [%rd512], %r396;
	// end inline asm
	// begin inline asm
	ld.relaxed.gpu.u32 %r397, [%rd512];
	// end inline asm
	add.s32 	%r398, %r397, 1;
	// begin inline asm
	st.relaxed.gpu.u32 [%rd512], %r398;
	// end inline asm
	// begin inline asm
	ld.relaxed.gpu.u32 %r399, [%rd512];
	// end inline asm
	add.s32 	%r400, %r399, 1;
	// begin inline asm
	st.relaxed.gpu.u32 [%rd512], %r400;
	// end inline asm
	// begin inline asm
	ld.relaxed.gpu.u32 %r401, [%rd512];
	// end inline asm
	add.s32 	%r402, %r401, 1;
	// begin inline asm
	st.relaxed.gpu.u32 [%rd512], %r402;
	// end inline asm
	// begin inline asm
	ld.relaxed.gpu.u32 %r403, [%rd512];
	// end inline asm
	add.s32 	%r404, %r403, 1;
	// begin inline asm
	st.relaxed.gpu.u32 [%rd512], %r404;
	// end inline asm
	// begin inline asm
	ld.relaxed.gpu.u32 %r405, [%rd512];
	// end inline asm
	add.s32 	%r406, %r405, 1;
	// begin inline asm
	st.relaxed.gpu.u32 [%rd512], %r406;
	// end inline asm
	// begin inline asm
	ld.relaxed.gpu.u32 %r407, [%rd512];
	// end inline asm
	add.s32 	%r408, %r407, 1;
	// begin inline asm
	st.relaxed.gpu.u32 [%rd512], %r408;
	// end inline asm
	// begin inline asm
	ld.relaxed.gpu.u32 %r409, [%rd512];
	// end inline asm
	add.s32 	%r410, %r409, 1;
	// begin inline asm
	st.relaxed.gpu.u32 [%rd512], %r410;
	// end inline asm
	// begin inline asm
	ld.relaxed.gpu.u32 %r411, [%rd512];
	// end inline asm
	add.s32 	%r412, %r411, 1;
	// begin inline asm
	st.relaxed.gpu.u32 [%rd512], %r412;
	// end inline asm
	// begin inline asm
	ld.relaxed.gpu.u32 %r413, [%rd512];
	// end inline asm
	add.s32 	%r414, %r413, 1;
	// begin inline asm
	st.relaxed.gpu.u32 [%rd512], %r414;
	// end inline asm
	// begin inline asm
	ld.relaxed.gpu.u32 %r415, [%rd512];
	// end inline asm
	add.s32 	%r416, %r415, 1;
	// begin inline asm
	st.relaxed.gpu.u32 [%rd512], %r416;
	// end inline asm
	// begin inline asm
	ld.relaxed.gpu.u32 %r417, [%rd512];
	// end inline asm
	add.s32 	%r418, %r417, 1;
	// begin inline asm
	st.relaxed.gpu.u32 [%rd512], %r418;
	// end inline asm
	// begin inline asm
	ld.relaxed.gpu.u32 %r419, [%rd512];
	// end inline asm
	add.s32 	%r420, %r419, 1;
	// begin inline asm
	st.relaxed.gpu.u32 [%rd512], %r420;
	// end inline asm
	// begin inline asm
	ld.relaxed.gpu.u32 %r421, [%rd512];
	// end inline asm
	add.s32 	%r422, %r421, 1;
	// begin inline asm
	st.relaxed.gpu.u32 [%rd512], %r422;
	// end inline asm
	// begin inline asm
	ld.relaxed.gpu.u32 %r423, [%rd512];
	// end inline asm
	add.s32 	%r424, %r423, 1;
	// begin inline asm
	st.relaxed.gpu.u32 [%rd512], %r424;
	// end inline asm
	// begin inline asm
	ld.relaxed.gpu.u32 %r425, [%rd512];
	// end inline asm
	add.s32 	%r426, %r425, 1;
	// begin inline asm
	st.relaxed.gpu.u32 [%rd512], %r426;
	// end inline asm
	// begin inline asm
	ld.relaxed.gpu.u32 %r427, [%rd512];
	// end inline asm
	add.s32 	%r428, %r427, 1;
	// begin inline asm
	st.relaxed.gpu.u32 [%rd512], %r428;
	// end inline asm
	// begin inline asm
	ld.relaxed.gpu.u32 %r429, [%rd512];
	// end inline asm
	add.s32 	%r430, %r429, 1;
	// begin inline asm
	st.relaxed.gpu.u32 [%rd512], %r430;
	// end inline asm
	// begin inline asm
	ld.relaxed.gpu.u32 %r431, [%rd512];
	// end inline asm
	add.s32 	%r432, %r431, 1;
	// begin inline asm
	st.relaxed.gpu.u32 [%rd512], %r432;
	// end inline asm
	// begin inline asm
	ld.relaxed.gpu.u32 %r433, [%rd512];
	// end inline asm
	add.s32 	%r434, %r433, 1;
	// begin inline asm
	st.relaxed.gpu.u32 [%rd512], %r434;
	// end inline asm
	// begin inline asm
	ld.relaxed.gpu.u32 %r435, [%rd512];
	// end inline asm
	add.s32 	%r436, %r435, 1;
	// begin inline asm
	st.relaxed.gpu.u32 [%rd512], %r436;
	// end inline asm
	// begin inline asm
	ld.relaxed.gpu.u32 %r437, [%rd512];
	// end inline asm
	add.s32 	%r438, %r437, 1;
	// begin inline asm
	st.relaxed.gpu.u32 [%rd512], %r438;
	// end inline asm
	// begin inline asm
	ld.relaxed.gpu.u32 %r439, [%rd512];
	// end inline asm
	add.s32 	%r440, %r439, 1;
	// begin inline asm
	st.relaxed.gpu.u32 [%rd512], %r440;
	// end inline asm
	// begin inline asm
	ld.relaxed.gpu.u32 %r441, [%rd512];
	// end inline asm
	add.s32 	%r442, %r441, 1;
	// begin inline asm
	st.relaxed.gpu.u32 [%rd512], %r442;
	// end inline asm
	// begin inline asm
	ld.relaxed.gpu.u32 %r443, [%rd512];
	// end inline asm
	add.s32 	%r444, %r443, 1;
	// begin inline asm
	st.relaxed.gpu.u32 [%rd512], %r444;
	// end inline asm
	// begin inline asm
	ld.relaxed.gpu.u32 %r445, [%rd512];
	// end inline asm
	add.s32 	%r446, %r445, 1;
	// begin inline asm
	st.relaxed.gpu.u32 [%rd512], %r446;
	// end inline asm
	// begin inline asm
	ld.relaxed.gpu.u32 %r447, [%rd512];
	// end inline asm
	add.s32 	%r448, %r447, 1;
	// begin inline asm
	st.relaxed.gpu.u32 [%rd512], %r448;
	// end inline asm
	// begin inline asm
	ld.relaxed.gpu.u32 %r449, [%rd512];
	// end inline asm
	add.s32 	%r450, %r449, 1;
	// begin inline asm
	st.relaxed.gpu.u32 [%rd512], %r450;
	// end inline asm
	// begin inline asm
	ld.relaxed.gpu.u32 %r451, [%rd512];
	// end inline asm
	add.s32 	%r452, %r451, 1;
	// begin inline asm
	st.relaxed.gpu.u32 [%rd512], %r452;
	// end inline asm
	// begin inline asm
	ld.relaxed.gpu.u32 %r453, [%rd512];
	// end inline asm
	add.s32 	%r454, %r453, 1;
	// begin inline asm
	st.relaxed.gpu.u32 [%rd512], %r454;
	// end inline asm
	// begin inline asm
	ld.relaxed.gpu.u32 %r455, [%rd512];
	// end inline asm
	add.s32 	%r456, %r455, 1;
	// begin inline asm
	st.relaxed.gpu.u32 [%rd512], %r456;
	// end inline asm
	// begin inline asm
	ld.relaxed.gpu.u32 %r457, [%rd512];
	// end inline asm
	add.s32 	%r458, %r457, 1;
	// begin inline asm
	st.relaxed.gpu.u32 [%rd512], %r458;
	// end inline asm
	// begin inline asm
	ld.relaxed.gpu.u32 %r459, [%rd512];
	// end inline asm
	add.s32 	%r460, %r459, 1;
	// begin inline asm
	st.relaxed.gpu.u32 [%rd512], %r460;
	// end inline asm
	// begin inline asm
	ld.relaxed.gpu.u32 %r461, [%rd512];
	// end inline asm
	add.s32 	%r462, %r461, 1;
	// begin inline asm
	st.relaxed.gpu.u32 [%rd512], %r462;
	// end inline asm
	// begin inline asm
	ld.relaxed.gpu.u32 %r463, [%rd512];
	// end inline asm
	add.s32 	%r464, %r463, 1;
	// begin inline asm
	st.relaxed.gpu.u32 [%rd512], %r464;
	// end inline asm
	// begin inline asm
	ld.relaxed.gpu.u32 %r465, [%rd512];
	// end inline asm
	add.s32 	%r466, %r465, 1;
	// begin inline asm
	st.relaxed.gpu.u32 [%rd512], %r466;
	// end inline asm
	// begin inline asm
	ld.relaxed.gpu.u32 %r467, [%rd512];
	// end inline asm
	add.s32 	%r468, %r467, 1;
	// begin inline asm
	st.relaxed.gpu.u32 [%rd512], %r468;
	// end inline asm
	// begin inline asm
	ld.relaxed.gpu.u32 %r469, [%rd512];
	// end inline asm
	add.s32 	%r470, %r469, 1;
	// begin inline asm
	st.relaxed.gpu.u32 [%rd512], %r470;
	// end inline asm
	// begin inline asm
	ld.relaxed.gpu.u32 %r471, [%rd512];
	// end inline asm
	add.s32 	%r472, %r471, 1;
	// begin inline asm
	st.relaxed.gpu.u32 [%rd512], %r472;
	// end inline asm
	// begin inline asm
	ld.relaxed.gpu.u32 %r473, [%rd512];
	// end inline asm
	add.s32 	%r474, %r473, 1;
	// begin inline asm
	st.relaxed.gpu.u32 [%rd512], %r474;
	// end inline asm
	// begin inline asm
	ld.relaxed.gpu.u32 %r475, [%rd512];
	// end inline asm
	add.s32 	%r476, %r475, 1;
	// begin inline asm
	st.relaxed.gpu.u32 [%rd512], %r476;
	// end inline asm
	// begin inline asm
	ld.relaxed.gpu.u32 %r477, [%rd512];
	// end inline asm
	add.s32 	%r478, %r477, 1;
	// begin inline asm
	st.relaxed.gpu.u32 [%rd512], %r478;
	// end inline asm
	// begin inline asm
	ld.relaxed.gpu.u32 %r479, [%rd512];
	// end inline asm
	add.s32 	%r480, %r479, 1;
	// begin inline asm
	st.relaxed.gpu.u32 [%rd512], %r480;
	// end inline asm
	// begin inline asm
	ld.relaxed.gpu.u32 %r481, [%rd512];
	// end inline asm
	add.s32 	%r482, %r481, 1;
	// begin inline asm
	st.relaxed.gpu.u32 [%rd512], %r482;
	// end inline asm
	// begin inline asm
	ld.relaxed.gpu.u32 %r483, [%rd512];
	// end inline asm
	add.s32 	%r484, %r483, 1;
	// begin inline asm
	st.relaxed.gpu.u32 [%rd512], %r484;
	// end inline asm
	// begin inline asm
	ld.relaxed.gpu.u32 %r485, [%rd512];
	// end inline asm
	add.s32 	%r486, %r485, 1;
	// begin inline asm
	st.relaxed.gpu.u32 [%rd512], %r486;
	// end inline asm
	// begin inline asm
	ld.relaxed.gpu.u32 %r487, [%rd512];
	// end inline asm
	add.s32 	%r488, %r487, 1;
	// begin inline asm
	st.relaxed.gpu.u32 [%rd512], %r488;
	// end inline asm
	// begin inline asm
	ld.relaxed.gpu.u32 %r489, [%rd512];
	// end inline asm
	add.s32 	%r490, %r489, 1;
	// begin inline asm
	st.relaxed.gpu.u32 [%rd512], %r490;
	// end inline asm
	// begin inline asm
	ld.relaxed.gpu.u32 %r491, [%rd512];
	// end inline asm
	add.s32 	%r492, %r491, 1;
	// begin inline asm
	st.relaxed.gpu.u32 [%rd512], %r492;
	// end inline asm
	// begin inline asm
	ld.relaxed.gpu.u32 %r493, [%rd512];
	// end inline asm
	add.s32 	%r494, %r493, 1;
	// begin inline asm
	st.relaxed.gpu.u32 [%rd512], %r494;
	// end inline asm
	// begin inline asm
	ld.relaxed.gpu.u32 %r495, [%rd512];
	// end inline asm
	add.s32 	%r496, %r495, 1;
	// begin inline asm
	st.relaxed.gpu.u32 [%rd512], %r496;
	// end inline asm
	// begin inline asm
	ld.relaxed.gpu.u32 %r497, [%rd512];
	// end inline asm
	add.s32 	%r498, %r497, 1;
	// begin inline asm
	st.relaxed.gpu.u32 [%rd512], %r498;
	// end inline asm
	// begin inline asm
	ld.relaxed.gpu.u32 %r499, [%rd512];
	// end inline asm
	add.s32 	%r500, %r499, 1;
	// begin inline asm
	st.relaxed.gpu.u32 [%rd512], %r500;
	// end inline asm
	// begin inline asm
	ld.relaxed.gpu.u32 %r501, [%rd512];
	// end inline asm
	add.s32 	%r502, %r501, 1;
	// begin inline asm
	st.relaxed.gpu.u32 [%rd512], %r502;
	// end inline asm
	// begin inline asm
	ld.relaxed.gpu.u32 %r503, [%rd512];
	// end inline asm
	add.s32 	%r504, %r503, 1;
	// begin inline asm
	st.relaxed.gpu.u32 [%rd512], %r504;
	// end inline asm
	// begin inline asm
	ld.relaxed.gpu.u32 %r505, [%rd512];
	// end inline asm
	add.s32 	%r506, %r505, 1;
	// begin inline asm
	st.relaxed.gpu.u32 [%rd512], %r506;
	// end inline asm
	// begin inline asm
	ld.relaxed.gpu.u32 %r507, [%rd512];
	// end inline asm
	add.s32 	%r508, %r507, 1;
	// begin inline asm
	st.relaxed.gpu.u32 [%rd512], %r508;
	// end inline asm
	// begin inline asm
	ld.relaxed.gpu.u32 %r509, [%rd512];
	// end inline asm
	add.s32 	%r510, %r509, 1;
	// begin inline asm
	st.relaxed.gpu.u32 [%rd512], %r510;
	// end inline asm
	// begin inline asm
	ld.relaxed.gpu.u32 %r511, [%rd512];
	// end inline asm
	add.s32 	%r512, %r511, 1;
	// begin inline asm
	st.relaxed.gpu.u32 [%rd512], %r512;
	// end inline asm
	ret;

}
	// .globl	_Z4testIL_Z13load_volatilePKjEL_Z14store_volatilePjjELi256E14strided_accessILj1024ELj2EE10skip_lanesILj2EEEvv
.visible .entry _Z4testIL_Z13load_volatilePKjEL_Z14store_volatilePjjELi256E14strided_accessILj1024ELj2EE10skip_lanesILj2EEEvv()
{
	.reg .pred 	%p<2>;
	.reg .b32 	%r<520>;
	.reg .b64 	%rd<517>;

	// begin inline asm
	mov.u32 %r1, %laneid;
	// end inline asm
	and.b32  	%r2, %r1, 1;
	setp.eq.b32 	%p1, %r2, 1;
	@%p1 bra 	$L__BB100_2;
	mov.u32 	%r515, %ctaid.x;
	mov.u32 	%r516, %ntid.x;
	mov.u32 	%r517, %tid.x;
	mad.lo.s32 	%r518, %r515, %r516, %r517;
	shl.b32 	%r519, %r518, 3;
	cvt.u64.u32 	%rd513, %r519;
	and.b64  	%rd514, %rd513, 4088;
	mov.u64 	%rd515, buffer;
	cvta.global.u64 	%rd516, %rd515;
	add.s64 	%rd512, %rd516, %rd514;
	// begin inline asm
	ld.volatile.global.u32 %r3, [%rd512];
	// end inline asm
	add.s32 	%r4, %r3, 1;
	// begin inline asm
	st.volatile.global.u32 [%rd512], %r4;
	// end inline asm
	// begin inline asm
	ld.volatile.global.u32 %r5, [%rd512];
	// end inline asm
	add.s32 	%r6, %r5, 1;
	// begin inline asm
	st.volatile.global.u32 [%rd512], %r6;
	// end inline asm
	// begin inline asm
	ld.volatile.global.u32 %r7, [%rd512];
	// end inline asm
	add.s32 	%r8, %r7, 1;
	// begin inline asm
	st.volatile.global.u32 [%rd512], %r8;
	// end inline asm
	// begin inline asm
	ld.volatile.global.u32 %r9, [%rd512];
	// end inline asm
	add.s32 	%r10, %r9, 1;
	// begin inline asm
	st.volatile.global.u32 [%rd512], %r10;
	// end inline asm
	// begin inline asm
	ld.volatile.global.u32 %r11, [%rd512];
	// end inline asm
	add.s32 	%r12, %r11, 1;
	// begin inline asm
	st.volatile.global.u32 [%rd512], %r12;
	// end inline asm
	// begin inline asm
	ld.volatile.global.u32 %r13, [%rd512];
	// end inline asm
	add.s32 	%r14, %r13, 1;
	// begin inline asm
	st.volatile.global.u32 [%rd512], %r14;
	// end inline asm
	// begin inline asm
	ld.volatile.global.u32 %r15, [%rd512];
	// end inline asm
	add.s32 	%r16, %r15, 1;
	// begin inline asm
	st.volatile.global.u32 [%rd512], %r16;
	// end inline asm
	// begin inline asm
	ld.volatile.global.u32 %r17, [%rd512];
	// end inline asm
	add.s32 	%r18, %r17, 1;
	// begin inline asm
	st.volatile.global.u32 [%rd512], %r18;
	// end inline asm
	// begin inline asm
	ld.volatile.global.u32 %r19, [%rd512];
	// end inline asm
	add.s32 	%r20, %r19, 1;
	// begin inline asm
	st.volatile.global.u32 [%rd512], %r20;
	// end inline asm
	// begin inline asm
	ld.volatile.global.u32 %r21, [%rd512];
	// end inline asm
	add.s32 	%r22, %r21, 1;
	// begin inline asm
	st.volatile.global.u32 [%rd512], %r22;
	// end inline asm
	// begin inline asm
	ld.volatile.global.u32 %r23, [%rd512];
	// end inline asm
	add.s32 	%r24, %r23, 1;
	// begin inline asm
	st.volatile.global.u32 [%rd512], %r24;
	// end inline asm
	// begin inline asm
	ld.volatile.global.u32 %r25, [%rd512];
	// end inline asm
	add.s32 	%r26, %r25, 1;
	// begin inline asm
	st.volatile.global.u32 [%rd512], %r26;
	// end inline asm
	// begin inline asm
	ld.volatile.global.u32 %r27, [%rd512];
	// end inline asm
	add.s32 	%r28, %r27, 1;
	// begin inline asm
	st.volatile.global.u32 [%rd512], %r28;
	// end inline asm
	// begin inline asm
	ld.volatile.global.u32 %r29, [%rd512];
	// end inline asm
	add.s32 	%r30, %r29, 1;
	// begin inline asm
	st.volatile.global.u32 [%rd512], %r30;
	// end inline asm
	// begin inline asm
	ld.volatile.global.u32 %r31, [%rd512];
	// end inline asm
	add.s32 	%r32, %r31, 1;
	// begin inline asm
	st.volatile.global.u32 [%rd512], %r32;
	// end inline asm
	// begin inline asm
	ld.volatile.global.u32 %r33, [%rd512];
	// end inline asm
	add.s32 	%r34, %r33, 1;
	// begin inline asm
	st.volatile.global.u32 [%rd512], %r34;
	// end inline asm
	// begin inline asm
	ld.volatile.global.u32 %r35, [%rd512];
	// end inline asm
	add.s32 	%r36, %r35, 1;
	// begin inline asm
	st.volatile.global.u32 [%rd512], %r36;
	// end inline asm
	// begin inline asm
	ld.volatile.global.u32 %r37, [%rd512];
	// end inline asm
	add.s32 	%r38, %r37, 1;
	// begin inline asm
	st.volatile.global.u32 [%rd512], %r38;
	// end inline asm
	// begin inline asm
	ld.volatile.global.u32 %r39, [%rd512];
	// end inline asm
	add.s32 	%r40, %r39, 1;
	// begin inline asm
	st.volatile.global.u32 [%rd512], %r40;
	// end inline asm
	// begin inline asm
	ld.volatile.global.u32 %r41, [%rd512];
	// end inline asm
	add.s32 	%r42, %r41, 1;
	// begin inline asm
	st.volatile.global.u32 [%rd512], %r42;
	// end inline asm
	// begin inline asm
	ld.volatile.global.u32 %r43, [%rd512];
	// end inline asm
	add.s32 	%r44, %r43, 1;
	// begin inline asm
	st.volatile.global.u32 [%rd512], %r44;
	// end inline asm
	// begin inline asm
	ld.volatile.global.u32 %r45, [%rd512];
	// end inline asm
	add.s32 	%r46, %r45, 1;
	// begin inline asm
	st.volatile.global.u32 [%rd512], %r46;
	// end inline asm
	// begin inline asm
	ld.volatile.global.u32 %r47, [%rd512];
	// end inline asm
	add.s32 	%r48, %r47, 1;
	// begin inline asm
	st.volatile.global.u32 [%rd512], %r48;
	// end inline asm
	// begin inline asm
	ld.volatile.global.u32 %r49, [%rd512];
	// end inline asm
	add.s32 	%r50, %r49, 1;
	// begin inline asm
	st.volatile.global.u32 [%rd512], %r50;
	// end inline asm
	// begin inline asm
	ld.volatile.global.u32 %r51, [%rd512];
	// end inline asm
	add.s32 	%r52, %r51, 1;
	// begin inline asm
	st.volatile.global.u32 [%rd512], %r52;
	// end inline asm
	// begin inline asm
	ld.volatile.global.u32 %r53, [%rd512];
	// end inline asm
	add.s32 	%r54, %r53, 1;
	// begin inline asm
	st.volatile.global.u32 [%rd512], %r54;
	// end inline asm
	// begin inline asm
	ld.volatile.global.u32 %r55, [%rd512];
	// end inline asm
	add.s32 	%r56, %r55, 1;
	// begin inline asm
	st.volatile.global.u32 [%rd512], %r56;
	// end inline asm
	// begin inline asm
	ld.volatile.global.u32 %r57, [%rd512];
	// end inline asm
	add.s32 	%r58, %r57, 1;
	// begin inline asm
	st.volatile.global.u32 [%rd512], %r58;
	// end inline asm
	// begin inline asm
	ld.volatile.global.u32 %r59, [%rd512];
	// end inline asm
	add.s32 	%r60, %r59, 1;
	// begin inline asm
	st.volatile.global.u32 [%rd512], %r60;
	// end inline asm
	// begin inline asm
	ld.volatile.global.u32 %r61, [%rd512];
	// end inline asm
	add.s32 	%r62, %r61, 1;
	// begin inline asm
	st.volatile.global.u32 [%rd512], %r62;
	// end inline asm
	// begin inline asm
	ld.volatile.global.u32 %r63, [%rd512];
	// end inline asm
	add.s32 	%r64, %r63, 1;
	// begin inline asm
	st.volatile.global.u32 [%rd512], %r64;
	// end inline asm
	// begin inline asm
	ld.volatile.global.u32 %r65, [%rd512];
	// end inline asm
	add.s32 	%r66, %r65, 1;
	// begin inline asm
	st.volatile.global.u32 [%rd512], %r66;
	// end inline asm
	// begin inline asm
	ld.volatile.global.u32 %r67, [%rd512];
	// end inline asm
	add.s32 	%r68, %r67, 1;
	// begin inline asm
	st.volatile.global.u32 [%rd512], %r68;
	// end inline asm
	// begin inline asm
	ld.volatile.global.u32 %r69, [%rd512];
	// end inline asm
	add.s32 	%r70, %r69, 1;
	// begin inline asm
	st.volatile.global.u32 [%rd512], %r70;
	// end inline asm
	// begin inline asm
	ld.volatile.global.u32 %r71, [%rd512];
	// end inline asm
	add.s32 	%r72, %r71, 1;
	// begin inline asm
	st.volatile.global.u32 [%rd512], %r72;
	// end inline asm
	// begin inline asm
	ld.volatile.global.u32 %r73, [%rd512];
	// end inline asm
	add.s32 	%r74, %r73, 1;
	// begin inline asm
	st.volatile.global.u32 [%rd512], %r74;
	// end inline asm
	// begin inline asm
	ld.volatile.global.u32 %r75, [%rd512];
	// end inline asm
	add.s32 	%r76, %r75, 1;
	// begin inline asm
	st.volatile.global.u32 [%rd512], %r76;
	// end inline asm
	// begin inline asm
	ld.volatile.global.u32 %r77, [%rd512];
	// end inline asm
	add.s32 	%r78, %r77, 1;
	// begin inline asm
	st.volatile.global.u32 [%rd512], %r78;
	// end inline asm
	// begin inline asm
	ld.volatile.global.u32 %r79, [%rd512];
	// end inline asm
	add.s32 	%r80, %r79, 1;
	// begin inline asm
	st.volatile.global.u32 [%rd512], %r80;
	// end inline asm
	// begin inline asm
	ld.volatile.global.u32 %r81, [%rd512];
	// end inline asm
	add.s32 	%r82, %r81, 1;
	// begin inline asm
	st.volatile.global.u32 [%rd512], %r82;
	// end inline asm
	// begin inline asm
	ld.volatile.global.u32 %r83, [%rd512];
	// end inline asm
	add.s32 	%r84, %r83, 1;
	// begin inline asm
	st.volatile.global.u32 [%rd512], %r84;
	// end inline asm
	// begin inline asm
	ld.volatile.global.u32 %r85, [%rd512];
	// end inline asm
	add.s32 	%r86, %r85, 1;
	// begin inline asm
	st.volatile.global.u32 [%rd512], %r86;
	// end inline asm
	// begin inline asm
	ld.volatile.global.u32 %r87, [%rd512];
	// end inline asm
	add.s32 	%r88, %r87, 1;
	// begin inline asm
	st.volatile.global.u32 [%rd512], %r88;
	// end inline asm
	// begin inline asm
	ld.volatile.global.u32 %r89, [%rd512];
	// end inline asm
	add.s32 	%r90, %r89, 1;
	// begin inline asm
	st.volatile.global.u32 [%rd512], %r90;
	// end inline asm
	// begin inline asm
	ld.volatile.global.u32 %r91, [%rd512];
	// end inline asm
	add.s32 	%r92, %r91, 1;
	// begin inline asm
	st.volatile.global.u32 [%rd512], %r92;
	// end inline asm
	// begin inline asm
	ld.volatile.global.u32 %r93, [%rd512];
	// end inline asm
	add.s32 	%r94, %r93, 1;
	// begin inline asm
	st.volatile.global.u32 [%rd512], %r94;
	// end inline asm
	// begin inline asm
	ld.volatile.global.u32 %r95, [%rd512];
	// end inline asm
	add.s32 	%r96, %r95, 1;
	// begin inline asm
	st.volatile.global.u32 [%rd512], %r96;
	// end inline asm
	// begin inline asm
	ld.volatile.global.u32 %r97, [%rd512];
	// end inline asm
	add.s32 	%r98, %r97, 1;
	// begin inline asm
	st.volatile.global.u32 [%rd512], %r98;
	// end inline asm
	// begin inline asm
	ld.volatile.global.u32 %r99, [%rd512];
	// end inline asm
	add.s32 	%r100, %r99, 1;
	// begin inline asm
	st.volatile.global.u32 [%rd512], %r100;
	// end inline asm
	// begin inline asm
	ld.volatile.global.u32 %r101, [%rd512];
	// end inline asm
	add.s32 	%r102, %r101, 1;
	// begin inline asm
	st.volatile.global.u32 [%rd512], %r102;
	// end inline asm
	// begin inline asm
	ld.volatile.global.u32 %r103, [%rd512];
	// end inline asm
	add.s32 	%r104, %r103, 1;
	// begin inline asm
	st.volatile.global.u32 [%rd512], %r104;
	// end inline asm
	// begin inline asm
	ld.volatile.global.u32 %r105, [%rd512];
	// end inline asm
	add.s32 	%r106, %r105, 1;
	// begin inline asm
	st.volatile.global.u32 [%rd512], %r106;
	// end inline asm
	// begin inline asm
	ld.volatile.global.u32 %r107, [%rd512];
	// end inline asm
	add.s32 	%r108, %r107, 1;
	// begin inline asm
	st.volatile.global.u32 [%rd512], %r108;
	// end inline asm
	// begin inline asm
	ld.volatile.global.u32 %r109, [%rd512];
	// end inline asm
	add.s32 	%r110, %r109, 1;
	// begin inline asm
	st.volatile.global.u32 [%rd512], %r110;
	// end inline asm
	// begin inline asm
	ld.volatile.global.u32 %r111, [%rd512];
	// end inline asm
	add.s32 	%r112, %r111, 1;
	// begin inline asm
	st.volatile.global.u32 [%rd512], %r112;
	// end inline asm
	// begin inline asm
	ld.volatile.global.u32 %r113, [%rd512];
	// end inline asm
	add.s32 	%r114, %r113, 1;
	// begin inline asm
	st.volatile.global.u32 [%rd512], %r114;
	// end inline asm
	// begin inline asm
	ld.volatile.global.u32 %r115, [%rd512];
	// end inline asm
	add.s32 	%r116, %r115, 1;
	// begin inline asm
	st.volatile.global.u32 [%rd512], %r116;
	// end inline asm
	// begin inline asm
	ld.volatile.global.u32 %r117, [%rd512];
	// end inline asm
	add.s32 	%r118, %r117, 1;
	// begin inline asm
	st.volatile.global.u32 [%rd512], %r118;
	// end inline asm
	// begin inline asm
	ld.volatile.global.u32 %r119, [%rd512];
	// end inline asm
	add.s32 	%r120, %r119, 1;
	// begin inline asm
	st.volatile.global.u32 [%rd512], %r120;
	// end inline asm
	// begin inline asm
	ld.volatile.global.u32 %r121, [%rd512];
	// end inline asm
	add.s32 	%r122, %r121, 1;
	// begin inline asm
	st.volatile.global.u32 [%rd512], %r122;
	// end inline asm
	// begin inline asm
	ld.volatile.global.u32 %r123, [%rd512];
	// end inline asm
	add.s32 	%r124, %r123, 1;
	// begin inline asm
	st.volatile.global.u32 [%rd512], %r124;
	// end inline asm
	// begin inline asm
	ld.volatile.global.u32 %r125, [%rd512];
	// end inline asm
	add.s32 	%r126, %r125, 1;
	// begin inline asm
	st.volatile.global.u32 [%rd512], %r126;
	// end inline asm
	// begin inline asm
	ld.volatile.global.u32 %r127, [%rd512];
	// end inline asm
	add.s32 	%r128, %r127, 1;
	// begin inline asm
	st.volatile.global.u32 [%rd512], %r128;
	// end inline asm
	// begin inline asm
	ld.volatile.global.u32 %r129, [%rd512];
	// end inline asm
	add.s32 	%r130, %r129, 1;
	// begin inline asm
	st.volatile.global.u32 [%rd512], %r130;
	// end inline asm
	// begin inline asm
	ld.volatile.global.u32 %r131, [%rd512];
	// end inline asm
	add.s32 	%r132, %r131, 1;
	// begin inline asm
	st.volatile.global.u32 [%rd512], %r132;
	// end inline asm
	// begin inline asm
	ld.volatile.global.u32 %r133, [%rd512];
	// end inline asm
	add.s32 	%r134, %r133, 1;
	// begin inline asm
	st.volatile.global.u32 [%rd512], %r134;
	// end inline asm
	// begin inline asm
	ld.volatile.global.u32 %r135, [%rd512];
	// end inline asm
	add.s32 	%r136, %r135, 1;
	// begin inline asm
	st.volatile.global.u32 [%rd512], %r136;
	// end inline asm
	// begin inline asm
	ld.volatile.global.u32 %r137, [%rd512];
	// end inline asm
	add.s32 	%r138, %r137, 1;
	// begin inline asm
	st.volatile.global.u32 [%rd512], %r138;
	// end inline asm
	// begin inline asm
	ld.volatile.global.u32 %r139, [%rd512];
	// end inline asm
	add.s32 	%r140, %r139, 1;
	// begin inline asm
	st.volatile.global.u32 [%rd512], %r140;
	// end inline asm
	// begin inline asm
	ld.volatile.global.u32 %r141, [%rd512];
	// end inline asm
	add.s32 	%r142, %r141, 1;
	// begin inline asm
	st.volatile.global.u32 [%rd512], %r142;
	// end inline asm
	// begin inline asm
	ld.volatile.global.u32 %r143, [%rd512];
	// end inline asm
	add.s32 	%r144, %r143, 1;
	// begin inline asm
	st.volatile.global.u32 [%rd512], %r144;
	// end inline asm
	// begin inline asm
	ld.volatile.global.u32 %r145, [%rd512];
	// end inline asm
	add.s32 	%r146, %r145, 1;
	// begin inline asm
	st.volatile.global.u32 [%rd512], %r146;
	// end inline asm
	// begin inline asm
	ld.volatile.global.u32 %r147, [%rd512];
	// end inline asm
	add.s32 	%r148, %r147, 1;
	// begin inline asm
	st.volatile.global.u32 [%rd512], %r148;
	// end inline asm
	// begin inline asm
	ld.volatile.global.u32 %r149, [%rd512];
	// end inline asm
	add.s32 	%r150, %r149, 1;
	// begin inline asm
	st.volatile.global.u32 [%rd512], %r150;
	// end inline asm
	// begin inline asm
	ld.volatile.global.u32 %r151, [%rd512];
	// end inline asm
	add.s32 	%r152, %r151, 1;
	// begin inline asm
	st.volatile.global.u32 [%rd512], %r152;
	// end inline asm
	// begin inline asm
	ld.volatile.global.u32 %r153, [%rd512];
	// end inline asm
	add.s32 	%r154, %r153, 1;
	// begin inline asm
	st.volatile.global.u32 [%rd512], %r154;
	// end inline asm
	// begin inline asm
	ld.volatile.global.u32 %r155, [%rd512];
	// end inline asm
	add.s32 	%r156, %r155, 1;
	// begin inline asm
	st.volatile.global.u32 [%rd512], %r156;
	// end inline asm
	// begin inline asm
	ld.volatile.global.u32 %r157, [%rd512];
	// end inline asm
	add.s32 	%r158, %r157, 1;
	// begin inline asm
	st.volatile.global.u32 [%rd512], %r158;
	// end inline asm
	// begin inline asm
	ld.volatile.global.u32 %r159, [%rd512];
	// end inline asm
	add.s32 	%r160, %r159, 1;
	// begin inline asm
	st.volatile.global.u32 [%rd512], %r160;
	// end inline asm
	// begin inline asm
	ld.volatile.global.u32 %r161, [%rd512];
	// end inline asm
	add.s32 	%r162, %r161, 1;
	// begin inline asm
	st.volatile.global.u32 [%rd512], %r162;
	// end inline asm
	// begin inline asm
	ld.volatile.global.u32 %r163, [%rd512];
	// end inline asm
	add.s32 	%r164, %r163, 1;
	// begin inline asm
	st.volatile.global.u32 [%rd512], %r164;
	// end inline asm
	// begin inline asm
	ld.volatile.global.u32 %r165, [%rd512];
	// end inline asm
	add.s32 	%r166, %r165, 1;
	// begin inline asm
	st.volatile.global.u32 [%rd512], %r166;
	// end inline asm
	// begin inline asm
	ld.volatile.global.u32 %r167, [%rd512];
	// end inline asm
	add.s32 	%r168, %r167, 1;
	// begin inline asm
	st.volatile.global.u32 [%rd512], %r168;
	// end inline asm
	// begin inline asm
	ld.volatile.global.u32 %r169, [%rd512];
	// end inline asm
	add.s32 	%r170, %r169, 1;
	// begin inline asm
	st.volatile.global.u32 [%rd512], %r170;
	// end inline asm
	// begin inline asm
	ld.volatile.global.u32 %r171, [%rd512];
	// end inline asm
	add.s32 	%r172, %r171, 1;
	// begin inline asm
	st.volatile.global.u32 [%rd512], %r172;
	// end inline asm
	// begin inline asm
	ld.volatile.global.u32 %r173, [%rd512];
	// end inline asm
	add.s32 	%r174, %r173, 1;
	// begin inline asm
	st.volatile.global.u32 [%rd512], %r174;
	// end inline asm
	// begin inline asm
	ld.volatile.global.u32 %r175, [%rd512];
	// end inline asm
	add.s32 	%r176, %r175, 1;
	// begin inline asm
	st.volatile.global.u32 [%rd512], %r176;
	// end inline asm
	// begin inline asm
	ld.volatile.global.u32 %r177, [%rd512];
	// end inline asm
	add.s32 	%r178, %r177, 1;
	// begin inline asm
	st.volatile.global.u32 [%rd512], %r178;
	// end inline asm
	// begin inline asm
	ld.volatile.global.u32 %r179, [%rd512];
	// end inline asm
	add.s32 	%r180, %r179, 1;
	// begin inline asm
	st.volatile.global.u32 [%rd512], %r180;
	// end inline asm
	// begin inline asm
	ld.volatile.global.u32 %r181, [%rd512];
	// end inline asm
	add.s32 	%r182, %r181, 1;
	// begin inline asm
	st.volatile.global.u32 [%rd512], %r182;
	// end inline asm
	// begin inline asm
	ld.volatile.global.u32 %r183, [%rd512];
	// end inline asm
	add.s32 	%r184, %r183, 1;
	// begin inline asm
	st.volatile.global.u32 [%rd512], %r184;
	// end inline asm
	// begin inline asm
	ld.volatile.global.u32 %r185, [%rd512];
	// end inline asm
	add.s32 	%r186, %r185, 1;
	// begin inline asm
	st.volatile.global.u32 [%rd512], %r186;
	// end inline asm
	// begin inline asm
	ld.volatile.global.u32 %r187, [%rd512];
	// end inline asm
	add.s32 	%r188, %r187, 1;
	// begin inline asm
	st.volatile.global.u32 [%rd512], %r188;
	// end inline asm
	// begin inline asm
	ld.volatile.global.u32 %r189, [%rd512];
	// end inline asm
	add.s32 	%r190, %r189, 1;
	// begin inline asm
	st.volatile.global.u32 [%rd512], %r190;
	// end inline asm
	// begin inline asm
	ld.volatile.global.u32 %r191, [%rd512];
	// end inline asm
	add.s32 	%r192, %r191, 1;
	// begin inline asm
	st.volatile.global.u32 [%rd512], %r192;
	// end inline asm
	// begin inline asm
	ld.volatile.global.u32 %r193, [%rd512];
	// end inline asm
	add.s32 	%r194, %r193, 1;
	// begin inline asm
	st.volatile.global.u32 [%rd512], %r194;
	// end inline asm
	// begin inline asm
	ld.volatile.global.u32 %r195, [%rd512];
	// end inline asm
	add.s32 	%r196, %r195, 1;
	// begin inline asm
	st.volatile.global.u32 [%rd512], %r196;
	// end inline asm
	// begin inline asm
	ld.volatile.global.u32 %r197, [%rd512];
	// end inline asm
	add.s32 	%r198, %r197, 1;
	// begin inline asm
	st.volatile.global.u32 [%rd512], %r198;
	// end inline asm
	// begin inline asm
	ld.volatile.global.u32 %r199, [%rd512];
	// end inline asm
	add.s32 	%r200, %r199, 1;
	// begin inline asm
	st.volatile.global.u32 [%rd512], %r200;
	// end inline asm
	// begin inline asm
	ld.volatile.global.u32 %r201, [%rd512];
	// end inline asm
	add.s32 	%r202, %r201, 1;
	// begin inline asm
	st.volatile.global.u32 [%rd512], %r202;
	// end inline asm
	// begin inline asm
	ld.volatile.global.u32 %r203, [%rd512];
	// end inline asm
	add.s32 	%r204, %r203, 1;
	// begin inline asm
	st.volatile.global.u32 [%rd512], %r204;
	// end inline asm
	// begin inline asm
	ld.volatile.global.u32 %r205, [%rd512];
	// end inline asm
	add.s32 	%r206, %r205, 1;
	// begin inline asm
	st.volatile.global.u32 [%rd512], %r206;
	// end inline asm
	// begin inline asm
	ld.volatile.global.u32 %r207, [%rd512];
	// end inline asm
	add.s32 	%r208, %r207, 1;
	// begin inline asm
	st.volatile.global.u32 [%rd512], %r208;
	// end inline asm
	// begin inline asm
	ld.volatile.global.u32 %r209, [%rd512];
	// end inline asm
	add.s32 	%r210, %r209, 1;
	// begin inline asm
	st.volatile.global.u32 [%rd512], %r210;
	// end inline asm
	// begin inline asm
	ld.volatile.global.u32 %r211, [%rd512];
	// end inline asm
	add.s32 	%r212, %r211, 1;
	// begin inline asm
	st.volatile.global.u32 [%rd512], %r212;
	// end inline asm
	// begin inline asm
	ld.volatile.global.u32 %r213, [%rd512];
	// end inline asm
	add.s32 	%r214, %r213, 1;
	// begin inline asm
	st.volatile.global.u32 [%rd512], %r214;
	// end inline asm
	// begin inline asm
	ld.volatile.global.u32 %r215, [%rd512];
	// end inline asm
	add.s32 	%r216, %r215, 1;
	// begin inline asm
	st.volatile.global.u32 [%rd512], %r216;
	// end inline asm
	// begin inline asm
	ld.volatile.global.u32 %r217, [%rd512];
	// end inline asm
	add.s32 	%r218, %r217, 1;
	// begin inline asm
	st.volatile.global.u32 [%rd512], %r218;
	// end inline asm
	// begin inline asm
	ld.volatile.global.u32 %r219, [%rd512];
	// end inline asm
	add.s32 	%r220, %r219, 1;
	// begin inline asm
	st.volatile.global.u32 [%rd512], %r220;
	// end inline asm
	// begin inline asm
	ld.volatile.global.u32 %r221, [%rd512];
	// end inline asm
	add.s32 	%r222, %r221, 1;
	// begin inline asm
	st.volatile.global.u32 [%rd512], %r222;
	// end inline asm
	// begin inline asm
	ld.volatile.global.u32 %r223, [%rd512];
	// end inline asm
	add.s32 	%r224, %r223, 1;
	// begin inline asm
	st.volatile.global.u32 [%rd512], %r224;
	// end inline asm
	// begin inline asm
	ld.volatile.global.u32 %r225, [%rd512];
	// end inline asm
	add.s32 	%r226, %r225, 1;
	// begin inline asm
	st.volatile.global.u32 [%rd512], %r226;
	// end inline asm
	// begin inline asm
	ld.volatile.global.u32 %r227, [%rd512];
	// end inline asm
	add.s32 	%r228, %r227, 1;
	// begin inline asm
	st.volatile.global.u32 [%rd512], %r228;
	// end inline asm
	// begin inline asm
	ld.volatile.global.u32 %r229, [%rd512];
	// end inline asm
	add.s32 	%r230, %r229, 1;
	// begin inline asm
	st.volatile.global.u32 [%rd512], %r230;
	// end inline asm
	// begin inline asm
	ld.volatile.global.u32 %r231, [%rd512];
	// end inline asm
	add.s32 	%r232, %r231, 1;
	// begin inline asm
	st.volatile.global.u32 [%rd512], %r232;
	// end inline asm
	// begin inline asm
	ld.volatile.global.u32 %r233, [%rd512];
	// end inline asm
	add.s32 	%r234, %r233, 1;
	// begin inline asm
	st.volatile.global.u32 [%rd512], %r234;
	// end inline asm
	// begin inline asm
	ld.volatile.global.u32 %r235, [%rd512];
	// end inline asm
	add.s32 	%r236, %r235, 1;
	// begin inline asm
	st.volatile.global.u32 [%rd512], %r236;
	// end inline asm
	// begin inline asm
	ld.volatile.global.u32 %r237, [%rd512];
	// end inline asm
	add.s32 	%r238, %r237, 1;
	// begin inline asm
	st.volatile.global.u32 [%rd512], %r238;
	// end inline asm
	// begin inline asm
	ld.volatile.global.u32 %r239, [%rd512];
	// end inline asm
	add.s32 	%r240, %r239, 1;
	// begin inline asm
	st.volatile.global.u32 [%rd512], %r240;
	// end inline asm
	// begin inline asm
	ld.volatile.global.u32 %r241, [%rd512];
	// end inline asm
	add.s32 	%r242, %r241, 1;
	// begin inline asm
	st.volatile.global.u32 [%rd512], %r242;
	// end inline asm
	// begin inline asm
	ld.volatile.global.u32 %r243, [%rd512];
	// end inline asm
	add.s32 	%r244, %r243, 1;
	// begin inline asm
	st.volatile.global.u32 [%rd512], %r244;
	// end inline asm
	// begin inline asm
	ld.volatile.global.u32 %r245, [%rd512];
	// end inline asm
	add.s32 	%r246, %r245, 1;
	// begin inline asm
	st.volatile.global.u32 [%rd512], %r246;
	// end inline asm
	// begin inline asm
	ld.volatile.global.u32 %r247, [%rd512];
	// end inline asm
	add.s32 	%r248, %r247, 1;
	// begin inline asm
	st.volatile.global.u32 [%rd512], %r248;
	// end inline asm
	// begin inline asm
	ld.volatile.global.u32 %r249, [%rd512];
	// end inline asm
	add.s32 	%r250, %r249, 1;
	// begin inline asm
	st.volatile.global.u32 [%rd512], %r250;
	// end inline asm
	// begin inline asm
	ld.volatile.global.u32 %r251, [%rd512];
	// end inline asm
	add.s32 	%r252, %r251, 1;
	// begin inline asm
	st.volatile.global.u32 [%rd512], %r252;
	// end inline asm
	// begin inline asm
	ld.volatile.global.u32 %r253, [%rd512];
	// end inline asm
	add.s32 	%r254, %r253, 1;
	// begin inline asm
	st.volatile.global.u32 [%rd512], %r254;
	// end inline asm
	// begin inline asm
	ld.volatile.global.u32 %r255, [%rd512];
	// end inline asm
	add.s32 	%r256, %r255, 1;
	// begin inline asm
	st.volatile.global.u32 [%rd512], %r256;
	// end inline asm
	// begin inline asm
	ld.volatile.global.u32 %r257, [%rd512];
	// end inline asm
	add.s32 	%r258, %r257, 1;
	// begin inline asm
	st.volatile.global.u32 [%rd512], %r258;
	// end inline asm
	// begin inline asm
	ld.volatile.global.u32 %r259, [%rd512];
	// end inline asm
	add.s32 	%r260, %r259, 1;
	// begin inline asm
	st.volatile.global.u32 [%rd512], %r260;
	// end inline asm
	// begin inline asm
	ld.volatile.global.u32 %r261, [%rd512];
	// end inline asm
	add.s32 	%r262, %r261, 1;
	// begin inline asm
	st.volatile.global.u32 [%rd512], %r262;
	// end inline asm
	// begin inline asm
	ld.volatile.global.u32 %r263, [%rd512];
	// end inline asm
	add.s32 	%r264, %r263, 1;
	// begin inline asm
	st.volatile.global.u32 [%rd512], %r264;
	// end inline asm
	// begin inline asm
	ld.volatile.global.u32 %r265, [%rd512];
	// end inline asm
	add.s32 	%r266, %r265, 1;
	// begin inline asm
	st.volatile.global.u32 [%rd512], %r266;
	// end inline asm
	// begin inline asm
	ld.volatile.global.u32 %r267, [%rd512];
	// end inline asm
	add.s32 	%r268, %r267, 1;
	// begin inline asm
	st.volatile.global.u32 [%rd512], %r268;
	// end inline asm
	// begin inline asm
	ld.volatile.global.u32 %r269, [%rd512];
	// end inline asm
	add.s32 	%r270, %r269, 1;
	// begin inline asm
	st.volatile.global.u32 [%rd512], %r270;
	// end inline asm
	// begin inline asm
	ld.volatile.global.u32 %r271, [%rd512];
	// end inline asm
	add.s32 	%r272, %r271, 1;
	// begin inline asm
	st.volatile.global.u32 [%rd512], %r272;
	// end inline asm
	// begin inline asm
	ld.volatile.global.u32 %r273, [%rd512];
	// end inline asm
	add.s32 	%r274, %r273, 1;
	// begin inline asm
	st.volatile.global.u32 [%rd512], %r274;
	// end inline asm
	// begin inline asm
	ld.volatile.global.u32 %r275, [%rd512];
	// end inline asm
	add.s32 	%r276, %r275, 1;
	// begin inline asm
	st.volatile.global.u32 [%rd512], %r276;
	// end inline asm
	// begin inline asm
	ld.volatile.global.u32 %r277, [%rd512];
	// end inline asm
	add.s32 	%r278, %r277, 1;
	// begin inline asm
	st.volatile.global.u32 [%rd512], %r278;
	// end inline asm
	// begin inline asm
	ld.volatile.global.u32 %r279, [%rd512];
	// end inline asm
	add.s32 	%r280, %r279, 1;
	// begin inline asm
	st.volatile.global.u32 [%rd512], %r280;
	// end inline asm
	// begin inline asm
	ld.volatile.global.u32 %r281, [%rd512];
	// end inline asm
	add.s32 	%r282, %r281, 1;
	// begin inline asm
	st.volatile.global.u32 [%rd512], %r282;
	// end inline asm
	// begin inline asm
	ld.volatile.global.u32 %r283, [%rd512];
	// end inline asm
	add.s32 	%r284, %r283, 1;
	// begin inline asm
	st.volatile.global.u32 [%rd512], %r284;
	// end inline asm
	// begin inline asm
	ld.volatile.global.u32 %r285, [%rd512];
	// end inline asm
	add.s32 	%r286, %r285, 1;
	// begin inline asm
	st.volatile.global.u32 [%rd512], %r286;
	// end inline asm
	// begin inline asm
	ld.volatile.global.u32 %r287, [%rd512];
	// end inline asm
	add.s32 	%r288, %r287, 1;
	// begin inline asm
	st.volatile.global.u32 [%rd512], %r288;
	// end inline asm
	// begin inline asm
	ld.volatile.global.u32 %r289, [%rd512];
	// end inline asm
	add.s32 	%r290, %r289, 1;
	// begin inline asm
	st.volatile.global.u32 [%rd512], %r290;
	// end inline asm
	// begin inline asm
	ld.volatile.global.u32 %r291, [%rd512];
	// end inline asm
	add.s32 	%r292, %r291, 1;
	// begin inline asm
	st.volatile.global.u32 [%rd512], %r292;
	// end inline asm
	// begin inline asm
	ld.volatile.global.u32 %r293, [%rd512];
	// end inline asm
	add.s32 	%r294, %r293, 1;
	// begin inline asm
	st.volatile.global.u32 [%rd512], %r294;
	// end inline asm
	// begin inline asm
	ld.volatile.global.u32 %r295, [%rd512];
	// end inline asm
	add.s32 	%r296, %r295, 1;
	// begin inline asm
	st.volatile.global.u32 [%rd512], %r296;
	// end inline asm
	// begin inline asm
	ld.volatile.global.u32 %r297, [%rd512];
	// end inline asm
	add.s32 	%r298, %r297, 1;
	// begin inline asm
	st.volatile.global.u32 [%rd512], %r298;
	// end inline asm
	// begin inline asm
	ld.volatile.global.u32 %r299, [%rd512];
	// end inline asm
	add.s32 	%r300, %r299, 1;
	// begin inline asm
	st.volatile.global.u32 [%rd512], %r300;
	// end inline asm
	// begin inline asm
	ld.volatile.global.u32 %r301, [%rd512];
	// end inline asm
	add.s32 	%r302, %r301, 1;
	// begin inline asm
	st.volatile.global.u32 [%rd512], %r302;
	// end inline asm
	// begin inline asm
	ld.volatile.global.u32 %r303, [%rd512];
	// end inline asm
	add.s32 	%r304, %r303, 1;
	// begin inline asm
	st.volatile.global.u32 [%rd512], %r304;
	// end inline asm
	// begin inline asm
	ld.volatile.global.u32 %r305, [%rd512];
	// end inline asm
	add.s32 	%r306, %r305, 1;
	// begin inline asm
	st.volatile.global.u32 [%rd512], %r306;
	// end inline asm
	// begin inline asm
	ld.volatile.global.u32 %r307, [%rd512];
	// end inline asm
	add.s32 	%r308, %r307, 1;
	// begin inline asm
	st.volatile.global.u32 [%rd512], %r308;
	// end inline asm
	// begin inline asm
	ld.volatile.global.u32 %r309, [%rd512];
	// end inline asm
	add.s32 	%r310, %r309, 1;
	// begin inline asm
	st.volatile.global.u32 [%rd512], %r310;
	// end inline asm
	// begin inline asm
	ld.volatile.global.u32 %r311, [%rd512];
	// end inline asm
	add.s32 	%r312, %r311, 1;
	// begin inline asm
	st.volatile.global.u32 [%rd512], %r312;
	// end inline asm
	// begin inline asm
	ld.volatile.global.u32 %r313, [%rd512];
	// end inline asm
	add.s32 	%r314, %r313, 1;
	// begin inline asm
	st.volatile.global.u32 [%rd512], %r314;
	// end inline asm
	// begin inline asm
	ld.volatile.global.u32 %r315, [%rd512];
	// end inline asm
	add.s32 	%r316, %r315, 1;
	// begin inline asm
	st.volatile.global.u32 [%rd512], %r316;
	// end inline asm
	// begin inline asm
	ld.volatile.global.u32 %r317, [%rd512];
	// end inline asm
	add.s32 	%r318, %r317, 1;
	// begin inline asm
	st.volatile.global.u32 [%rd512], %r318;
	// end inline asm
	// begin inline asm
	ld.volatile.global.u32 %r319, [%rd512];
	// end inline asm
	add.s32 	%r320, %r319, 1;
	// begin inline asm
	st.volatile.global.u32 [%rd512], %r320;
	// end inline asm
	// begin inline asm
	ld.volatile.global.u32 %r321, [%rd512];
	// end inline asm
	add.s32 	%r322, %r321, 1;
	// begin inline asm
	st.volatile.global.u32 [%rd512], %r322;
	// end inline asm
	// begin inline asm
	ld.volatile.global.u32 %r323, [%rd512];
	// end inline asm
	add.s32 	%r324, %r323, 1;
	// begin inline asm
	st.volatile.global.u32 [%rd512], %r324;
	// end inline asm
	// begin inline asm
	ld.volatile.global.u32 %r325, [%rd512];
	// end inline asm
	add.s32 	%r326, %r325, 1;
	// begin inline asm
	st.volatile.global.u32 [%rd512], %r326;
	// end inline asm
	// begin inline asm
	ld.volatile.global.u32 %r327, [%rd512];
	// end inline asm
	add.s32 	%r328, %r327, 1;
	// begin inline asm
	st.volatile.global.u32 [%rd512], %r328;
	// end inline asm
	// begin inline asm
	ld.volatile.global.u32 %r329, [%rd512];
	// end inline asm
	add.s32 	%r330, %r329, 1;
	// begin inline asm
	st.volatile.global.u32 [%rd512], %r330;
	// end inline asm
	// begin inline asm
	ld.volatile.global.u32 %r331, [%rd512];
	// end inline asm
	add.s32 	%r332, %r331, 1;
	// begin inline asm
	st.volatile.global.u32 [%rd512], %r332;
	// end inline asm
	// begin inline asm
	ld.volatile.global.u32 %r333, [%rd512];
	// end inline asm
	add.s32 	%r334, %r333, 1;
	// begin inline asm
	st.volatile.global.u32 [%rd512], %r334;
	// end inline asm
	// begin inline asm
	ld.volatile.global.u32 %r335, [%rd512];
	// end inline asm
	add.s32 	%r336, %r335, 1;
	// begin inline asm
	st.volatile.global.u32 [%rd512], %r336;
	// end inline asm
	// begin inline asm
	ld.volatile.global.u32 %r337, [%rd512];
	// end inline asm
	add.s32 	%r338, %r337, 1;
	// begin inline asm
	st.volatile.global.u32 [%rd512], %r338;
	// end inline asm
	// begin inline asm
	ld.volatile.global.u32 %r339, [%rd512];
	// end inline asm
	add.s32 	%r340, %r339, 1;
	// begin inline asm
	st.volatile.global.u32 [%rd512], %r340;
	// end inline asm
	// begin inline asm
	ld.volatile.global.u32 %r341, [%rd512];
	// end inline asm
	add.s32 	%r342, %r341, 1;
	// begin inline asm
	st.volatile.global.u32 [%rd512], %r342;
	// end inline asm
	// begin inline asm
	ld.volatile.global.u32 %r343, [%rd512];
	// end inline asm
	add.s32 	%r344, %r343, 1;
	// begin inline asm
	st.volatile.global.u32 [%rd512], %r344;
	// end inline asm
	// begin inline asm
	ld.volatile.global.u32 %r345, [%rd512];
	// end inline asm
	add.s32 	%r346, %r345, 1;
	// begin inline asm
	st.volatile.global.u32 [%rd512], %r346;
	// end inline asm
	// begin inline asm
	ld.volatile.global.u32 %r347, [%rd512];
	// end inline asm
	add.s32 	%r348, %r347, 1;
	// begin inline asm
	st.volatile.global.u32 [%rd512], %r348;
	// end inline asm
	// begin inline asm
	ld.volatile.global.u32 %r349, [%rd512];
	// end inline asm
	add.s32 	%r350, %r349, 1;
	// begin inline asm
	st.volatile.global.u32 [%rd512], %r350;
	// end inline asm
	// begin inline asm
	ld.volatile.global.u32 %r351, [%rd512];
	// end inline asm
	add.s32 	%r352, %r351, 1;
	// begin inline asm
	st.volatile.global.u32 [%rd512], %r352;
	// end inline asm
	// begin inline asm
	ld.volatile.global.u32 %r353, [%rd512];
	// end inline asm
	add.s32 	%r354, %r353, 1;
	// begin inline asm
	st.volatile.global.u32 [%rd512], %r354;
	// end inline asm
	// begin inline asm
	ld.volatile.global.u32 %r355, [%rd512];
	// end inline asm
	add.s32 	%r356, %r355, 1;
	// begin inline asm
	st.volatile.global.u32 [%rd512], %r356;
	// end inline asm
	// begin inline asm
	ld.volatile.global.u32 %r357, [%rd512];
	// end inline asm
	add.s32 	%r358, %r357, 1;
	// begin inline asm
	st.volatile.global.u32 [%rd512], %r358;
	// end inline asm
	// begin inline asm
	ld.volatile.global.u32 %r359, [%rd512];
	// end inline asm
	add.s32 	%r360, %r359, 1;
	// begin inline asm
	st.volatile.global.u32 [%rd512], %r360;
	// end inline asm
	// begin inline asm
	ld.volatile.global.u32 %r361, [%rd512];
	// end inline asm
	add.s32 	%r362, %r361, 1;
	// begin inline asm
	st.volatile.global.u32 [%rd512], %r362;
	// end inline asm
	// begin inline asm
	ld.volatile.global.u32 %r363, [%rd512];
	// end inline asm
	add.s32 	%r364, %r363, 1;
	// begin inline asm
	st.volatile.global.u32 [%rd512], %r364;
	// end inline asm
	// begin inline asm
	ld.volatile.global.u32 %r365, [%rd512];
	// end inline asm
	add.s32 	%r366, %r365, 1;
	// begin inline asm
	st.volatile.global.u32 [%rd512], %r366;
	// end inline asm
	// begin inline asm
	ld.volatile.global.u32 %r367, [%rd512];
	// end inline asm
	add.s32 	%r368, %r367, 1;
	// begin inline asm
	st.volatile.global.u32 [%rd512], %r368;
	// end inline asm
	// begin inline asm
	ld.volatile.global.u32 %r369, [%rd512];
	// end inline asm
	add.s32 	%r370, %r369, 1;
	// begin inline asm
	st.volatile.global.u32 [%rd512], %r370;
	// end inline asm
	// begin inline asm
	ld.volatile.global.u32 %r371, [%rd512];
	// end inline asm
	add.s32 	%r372, %r371, 1;
	// begin inline asm
	st.volatile.global.u32 [%rd512], %r372;
	// end inline asm
	// begin inline asm
	ld.volatile.global.u32 %r373, [%rd512];
	// end inline asm
	add.s32 	%r374, %r373, 1;
	// begin inline asm
	st.volatile.global.u32 [%rd512], %r374;
	// end inline asm
	// begin inline asm
	ld.volatile.global.u32 %r375, [%rd512];
	// end inline asm
	add.s32 	%r376, %r375, 1;
	// begin inline asm
	st.volatile.global.u32 [%rd512], %r376;
	// end inline asm
	// begin inline asm
	ld.volatile.global.u32 %r377, [%rd512];
	// end inline asm
	add.s32 	%r378, %r377, 1;
	// begin inline asm
	st.volatile.global.u32 [%rd512], %r378;
	// end inline asm
	// begin inline asm
	ld.volatile.global.u32 %r379, [%rd512];
	// end inline asm
	add.s32 	%r380, %r379, 1;
	// begin inline asm
	st.volatile.global.u32 [%rd512], %r380;
	// end inline asm
	// begin inline asm
	ld.volatile.global.u32 %r381, [%rd512];
	// end inline asm
	add.s32 	%r382, %r381, 1;
	// begin inline asm
	st.volatile.global.u32 [%rd512], %r382;
	// end inline asm
	// begin inline asm
	ld.volatile.global.u32 %r383, [%rd512];
	// end inline asm
	add.s32 	%r384, %r383, 1;
	// begin inline asm
	st.volatile.global.u32 [%rd512], %r384;
	// end inline asm
	// begin inline asm
	ld.volatile.global.u32 %r385, [%rd512];
	// end inline asm
	add.s32 	%r386, %r385, 1;
	// begin inline asm
	st.volatile.global.u32 [%rd512], %r386;
	// end inline asm
	// begin inline asm
	ld.volatile.global.u32 %r387, [%rd512];
	// end inline asm
	add.s32 	%r388, %r387, 1;
	// begin inline asm
	st.volatile.global.u32 [%rd512], %r388;
	// end inline asm
	// begin inline asm
	ld.volatile.global.u32 %r389, [%rd512];
	// end inline asm
	add.s32 	%r390, %r389, 1;
	// begin inline asm
	st.volatile.global.u32 [%rd512], %r390;
	// end inline asm
	// begin inline asm
	ld.volatile.global.u32 %r391, [%rd512];
	// end inline asm
	add.s32 	%r392, %r391, 1;
	// begin inline asm
	st.volatile.global.u32 [%rd512], %r392;
	// end inline asm
	// begin inline asm
	ld.volatile.global.u32 %r393, [%rd512];
	// end inline asm
	add.s32 	%r394, %r393, 1;
	// begin inline asm
	st.volatile.global.u32 [%rd512], %r394;
	// end inline asm
	// begin inline asm
	ld.volatile.global.u32 %r395, [%rd512];
	// end inline asm
	add.s32 	%r396, %r395, 1;
	// begin inline asm
	st.volatile.global.u32 [%rd512], %r396;
	// end inline asm
	// begin inline asm
	ld.volatile.global.u32 %r397, [%rd512];
	// end inline asm
	add.s32 	%r398, %r397, 1;
	// begin inline asm
	st.volatile.global.u32 [%rd512], %r398;
	// end inline asm
	// begin inline asm
	ld.volatile.global.u32 %r399, [%rd512];
	// end inline asm
	add.s32 	%r400, %r399, 1;
	// begin inline asm
	st.volatile.global.u32 [%rd512], %r400;
	// end inline asm
	// begin inline asm
	ld.volatile.global.u32 %r401, [%rd512];
	// end inline asm
	add.s32 	%r402, %r401, 1;
	// begin inline asm
	st.volatile.global.u32 [%rd512], %r402;
	// end inline asm
	// begin inline asm
	ld.volatile.global.u32 %r403, [%rd512];
	// end inline asm
	add.s32 	%r404, %r403, 1;
	// begin inline asm
	st.volatile.global.u32 [%rd512], %r404;
	// end inline asm
	// begin inline asm
	ld.volatile.global.u32 %r405, [%rd512];
	// end inline asm
	add.s32 	%r406, %r405, 1;
	// begin inline asm
	st.volatile.global.u32 [%rd512], %r406;
	// end inline asm
	// begin inline asm
	ld.volatile.global.u32 %r407, [%rd512];
	// end inline asm
	add.s32 	%r408, %r407, 1;
	// begin inline asm
	st.volatile.global.u32 [%rd512], %r408;
	// end inline asm
	// begin inline asm
	ld.volatile.global.u32 %r409, [%rd512];
	// end inline asm
	add.s32 	%r410, %r409, 1;
	// begin inline asm
	st.volatile.global.u32 [%rd512], %r410;
	// end inline asm
	// begin inline asm
	ld.volatile.global.u32 %r411, [%rd512];
	// end inline asm
	add.s32 	%r412, %r411, 1;
	// begin inline asm
	st.volatile.global.u32 [%rd512], %r412;
	// end inline asm
	// begin inline asm
	ld.volatile.global.u32 %r413, [%rd512];
	// end inline asm
	add.s32 	%r414, %r413, 1;
	// begin inline asm
	st.volatile.global.u32 [%rd512], %r414;
	// end inline asm
	// begin inline asm
	ld.volatile.global.u32 %r415, [%rd512];
	// end inline asm
	add.s32 	%r416, %r415, 1;
	// begin inline asm
	st.volatile.global.u32 [%rd512], %r416;
	// end inline asm
	// begin inline asm
	ld.volatile.global.u32 %r417, [%rd512];
	// end inline asm
	add.s32 	%r418, %r417, 1;
	// begin inline asm
	st.volatile.global.u32 [%rd512], %r418;
	// end inline asm
	// begin inline asm
	ld.volatile.global.u32 %r419, [%rd512];
	// end inline asm
	add.s32 	%r420, %r419, 1;
	// begin inline asm
	st.volatile.global.u32 [%rd512], %r420;
	// end inline asm
	// begin inline asm
	ld.volatile.global.u32 %r421, [%rd512];
	// end inline asm
	add.s32 	%r422, %r421, 1;
	// begin inline asm
	st.volatile.global.u32 [%rd512], %r422;
	// end inline asm
	// begin inline asm
	ld.volatile.global.u32 %r423, [%rd512];
	// end inline asm
	add.s32 	%r424, %r423, 1;
	// begin inline asm
	st.volatile.global.u32 [%rd512], %r424;
	// end inline asm
	// begin inline asm
	ld.volatile.global.u32 %r425, [%rd512];
	// end inline asm
	add.s32 	%r426, %r425, 1;
	// begin inline asm
	st.volatile.global.u32 [%rd512], %r426;
	// end inline asm
	// begin inline asm
	ld.volatile.global.u32 %r427, [%rd512];
	// end inline asm
	add.s32 	%r428, %r427, 1;
	// begin inline asm
	st.volatile.global.u32 [%rd512], %r428;
	// end inline asm
	// begin inline asm
	ld.volatile.global.u32 %r429, [%rd512];
	// end inline asm
	add.s32 	%r430, %r429, 1;
	// begin inline asm
	st.volatile.global.u32 [%rd512], %r430;
	// end inline asm
	// begin inline asm
	ld.volatile.global.u32 %r431, [%rd512];
	// end inline asm
	add.s32 	%r432, %r431, 1;
	// begin inline asm
	st.volatile.global.u32 [%rd512], %r432;
	// end inline asm
	// begin inline asm
	ld.volatile.global.u32 %r433, [%rd512];
	// end inline asm
	add.s32 	%r434, %r433, 1;
	// begin inline asm
	st.volatile.global.u32 [%rd512], %r434;
	// end inline asm
	// begin inline asm
	ld.volatile.global.u32 %r435, [%rd512];
	// end inline asm
	add.s32 	%r436, %r435, 1;
	// begin inline asm
	st.volatile.global.u32 [%rd512], %r436;
	// end inline asm
	// begin inline asm
	ld.volatile.global.u32 %r437, [%rd512];
	// end inline asm
	add.s32 	%r438, %r437, 1;
	// begin inline asm
	st.volatile.global.u32 [%rd512], %r438;
	// end inline asm
	// begin inline asm
	ld.volatile.global.u32 %r439, [%rd512];
	// end inline asm
	add.s32 	%r440, %r439, 1;
	// begin inline asm
	st.volatile.global.u32 [%rd512], %r440;
	// end inline asm
	// begin inline asm
	ld.volatile.global.u32 %r441, [%rd512];
	// end inline asm
	add.s32 	%r442, %r441, 1;
	// begin inline asm
	st.volatile.global.u32 [%rd512], %r442;
	// end inline asm
	// begin inline asm
	ld.volatile.global.u32 %r443, [%rd512];
	// end inline asm
	add.s32 	%r444, %r443, 1;
	// begin inline asm
	st.volatile.global.u32 [%rd512], %r444;
	// end inline asm
	// begin inline asm
	ld.volatile.global.u32 %r445, [%rd512];
	// end inline asm
	add.s32 	%r446, %r445, 1;
	// begin inline asm
	st.volatile.global.u32 [%rd512], %r446;
	// end inline asm
	// begin inline asm
	ld.volatile.global.u32 %r447, [%rd512];
	// end inline asm
	add.s32 	%r448, %r447, 1;
	// begin inline asm
	st.volatile.global.u32 [%rd512], %r448;
	// end inline asm
	// begin inline asm
	ld.volatile.global.u32 %r449, [%rd512];
	// end inline asm
	add.s32 	%r450, %r449, 1;
	// begin inline asm
	st.volatile.global.u32 [%rd512], %r450;
	// end inline asm
	// begin inline asm
	ld.volatile.global.u32 %r451, [%rd512];
	// end inline asm
	add.s32 	%r452, %r451, 1;
	// begin inline asm
	st.volatile.global.u32 [%rd512], %r452;
	// end inline asm
	// begin inline asm
	ld.volatile.global.u32 %r453, [%rd512];
	// end inline asm
	add.s32 	%r454, %r453, 1;
	// begin inline asm
	st.volatile.global.u32 [%rd512], %r454;
	// end inline asm
	// begin inline asm
	ld.volatile.global.u32 %r455, [%rd512];
	// end inline asm
	add.s32 	%r456, %r455, 1;
	// begin inline asm
	st.volatile.global.u32 [%rd512], %r456;
	// end inline asm
	// begin inline asm
	ld.volatile.global.u32 %r457, [%rd512];
	// end inline asm
	add.s32 	%r458, %r457, 1;
	// begin inline asm
	st.volatile.global.u32 [%rd512], %r458;
	// end inline asm
	// begin inline asm
	ld.volatile.global.u32 %r459, [%rd512];
	// end inline asm
	add.s32 	%r460, %r459, 1;
	// begin inline asm
	st.volatile.global.u32 [%rd512], %r460;
	// end inline asm
	// begin inline asm
	ld.volatile.global.u32 %r461, [%rd512];
	// end inline asm
	add.s32 	%r462, %r461, 1;
	// begin inline asm
	st.volatile.global.u32 [%rd512], %r462;
	// end inline asm
	// begin inline asm
	ld.volatile.global.u32 %r463, [%rd512];
	// end inline asm
	add.s32 	%r464, %r463, 1;
	// begin inline asm
	st.volatile.global.u32 [%rd512], %r464;
	// end inline asm
	// begin inline asm
	ld.volatile.global.u32 %r465, [%rd512];
	// end inline asm
	add.s32 	%r466, %r465, 1;
	// begin inline asm
	st.volatile.global.u32 [%rd512], %r466;
	// end inline asm
	// begin inline asm
	ld.volatile.global.u32 %r467, [%rd512];
	// end inline asm
	add.s32 	%r468, %r467, 1;
	// begin inline asm
	st.volatile.global.u32 [%rd512], %r468;
	// end inline asm
	// begin inline asm
	ld.volatile.global.u32 %r469, [%rd512];
	// end inline asm
	add.s32 	%r470, %r469, 1;
	// begin inline asm
	st.volatile.global.u32 [%rd512], %r470;
	// end inline asm
	// begin inline asm
	ld.volatile.global.u32 %r471, [%rd512];
	// end inline asm
	add.s32 	%r472, %r471, 1;
	// begin inline asm
	st.volatile.global.u32 [%rd512], %r472;
	// end inline asm
	// begin inline asm
	ld.volatile.global.u32 %r473, [%rd512];
	// end inline asm
	add.s32 	%r474, %r473, 1;
	// begin inline asm
	st.volatile.global.u32 [%rd512], %r474;
	// end inline asm
	// begin inline asm
	ld.volatile.global.u32 %r475, [%rd512];
	// end inline asm
	add.s32 	%r476, %r475, 1;
	// begin inline asm
	st.volatile.global.u32 [%rd512], %r476;
	// end inline asm
	// begin inline asm
	ld.volatile.global.u32 %r477, [%rd512];
	// end inline asm
	add.s32 	%r478, %r477, 1;
	// begin inline asm
	st.volatile.global.u32 [%rd512], %r478;
	// end inline asm
	// begin inline asm
	ld.volatile.global.u32 %r479, [%rd512];
	// end inline asm
	add.s32 	%r480, %r479, 1;
	// begin inline asm
	st.volatile.global.u32 [%rd512], %r480;
	// end inline asm
	// begin inline asm
	ld.volatile.global.u32 %r481, [%rd512];
	// end inline asm
	add.s32 	%r482, %r481, 1;
	// begin inline asm
	st.volatile.global.u32 [%rd512], %r482;
	// end inline asm
	// begin inline asm
	ld.volatile.global.u32 %r483, [%rd512];
	// end inline asm
	add.s32 	%r484, %r483, 1;
	// begin inline asm
	st.volatile.global.u32 [%rd512], %r484;
	// end inline asm
	// begin inline asm
	ld.volatile.global.u32 %r485, [%rd512];
	// end inline asm
	add.s32 	%r486, %r485, 1;
	// begin inline asm
	st.volatile.global.u32 [%rd512], %r486;
	// end inline asm
	// begin inline asm
	ld.volatile.global.u32 %r487, [%rd512];
	// end inline asm
	add.s32 	%r488, %r487, 1;
	// begin inline asm
	st.volatile.global.u32 [%rd512], %r488;
	// end inline asm
	// begin inline asm
	ld.volatile.global.u32 %r489, [%rd512];
	// end inline asm
	add.s32 	%r490, %r489, 1;
	// begin inline asm
	st.volatile.global.u32 [%rd512], %r490;
	// end inline asm
	// begin inline asm
	ld.volatile.global.u32 %r491, [%rd512];
	// end inline asm
	add.s32 	%r492, %r491, 1;
	// begin inline asm
	st.volatile.global.u32 [%rd512], %r492;
	// end inline asm
	// begin inline asm
	ld.volatile.global.u32 %r493, [%rd512];
	// end inline asm
	add.s32 	%r494, %r493, 1;
	// begin inline asm
	st.volatile.global.u32 [%rd512], %r494;
	// end inline asm
	// begin inline asm
	ld.volatile.global.u32 %r495, [%rd512];
	// end inline asm
	add.s32 	%r496, %r495, 1;
	// begin inline asm
	st.volatile.global.u32 [%rd512], %r496;
	// end inline asm
	// begin inline asm
	ld.volatile.global.u32 %r497, [%rd512];
	// end inline asm
	add.s32 	%r498, %r497, 1;
	// begin inline asm
	st.volatile.global.u32 [%rd512], %r498;
	// end inline asm
	// begin inline asm
	ld.volatile.global.u32 %r499, [%rd512];
	// end inline asm
	add.s32 	%r500, %r499, 1;
	// begin inline asm
	st.volatile.global.u32 [%rd512], %r500;
	// end inline asm
	// begin inline asm
	ld.volatile.global.u32 %r501, [%rd512];
	// end inline asm
	add.s32 	%r502, %r501, 1;
	// begin inline asm
	st.volatile.global.u32 [%rd512], %r502;
	// end inline asm
	// begin inline asm
	ld.volatile.global.u32 %r503, [%rd512];
	// end inline asm
	add.s32 	%r504, %r503, 1;
	// begin inline asm
	st.volatile.global.u32 [%rd512], %r504;
	// end inline asm
	// begin inline asm
	ld.volatile.global.u32 %r505, [%rd512];
	// end inline asm
	add.s32 	%r506, %r505, 1;
	// begin inline asm
	st.volatile.global.u32 [%rd512], %r506;
	// end inline asm
	// begin inline asm
	ld.volatile.global.u32 %r507, [%rd512];
	// end inline asm
	add.s32 	%r508, %r507, 1;
	// begin inline asm
	st.volatile.global.u32 [%rd512], %r508;
	// end inline asm
	// begin inline asm
	ld.volatile.global.u32 %r509, [%rd512];
	// end inline asm
	add.s32 	%r510, %r509, 1;
	// begin inline asm
	st.volatile.global.u32 [%rd512], %r510;
	// end inline asm
	// begin inline asm
	ld.volatile.global.u32 %r511, [%rd512];
	// end inline asm
	add.s32 	%r512, %r511, 1;
	// begin inline asm
	st.volatile.global.u32 [%rd512], %r512;
	// end inline asm
	// begin inline asm
	ld.volatile.global.u32 %r513, [%rd512];
	// end inline asm
	add.s32 	%r514, %r513, 1;
	// begin inline asm
	st.volatile.global.u32 [%rd512], %r514;
	// end inline asm
$L__BB100_2:
	ret;

}
	// .globl	_Z4testIL_Z13load_volatilePKjEL_Z17store_atomic_exchPjjELi256E14strided_accessILj1024ELj2EE10skip_lanesILj2EEEvv
.visible .entry _Z4testIL_Z13load_volatilePKjEL_Z17store_atomic_exchPjjELi256E14strided_accessILj1024ELj2EE10skip_lanesILj2EEEvv()
{
	.reg .pred 	%p<2>;
	.reg .b32 	%r<776>;
	.reg .b64 	%rd<517>;

	// begin inline asm
	mov.u32 %r1, %laneid;
	// end inline asm
	and.b32  	%r2, %r1, 1;
	setp.eq.b32 	%p1, %r2, 1;
	@%p1 bra 	$L__BB101_2;
	mov.u32 	%r771, %ctaid.x;
	mov.u32 	%r772, %ntid.x;
	mov.u32 	%r773, %tid.x;
	mad.lo.s32 	%r774, %r771, %r772, %r773;
	shl.b32 	%r775, %r774, 3;
	cvt.u64.u32 	%rd513, %r775;
	and.b64  	%rd514, %rd513, 4088;
	mov.u64 	%rd515, buffer;
	cvta.global.u64 	%rd516, %rd515;
	add.s64 	%rd512, %rd516, %rd514;
	// begin inline asm
	ld.volatile.global.u32 %r3, [%rd512];
	// end inline asm
	add.s32 	%r5, %r3, 1;
	// begin inline asm
	atom.global.exch.b32 %r4, [%rd512], %r5;
	// end inline asm
	// begin inline asm
	ld.volatile.global.u32 %r6, [%rd512];
	// end inline asm
	add.s32 	%r8, %r6, 1;
	// begin inline asm
	atom.global.exch.b32 %r7, [%rd512], %r8;
	// end inline asm
	// begin inline asm
	ld.volatile.global.u32 %r9, [%rd512];
	// end inline asm
	add.s32 	%r11, %r9, 1;
	// begin inline asm
	atom.global.exch.b32 %r10, [%rd512], %r11;
	// end inline asm
	// begin inline asm
	ld.volatile.global.u32 %r12, [%rd512];
	// end inline asm
	add.s32 	%r14, %r12, 1;
	// begin inline asm
	atom.global.exch.b32 %r13, [%rd512], %r14;
	// end inline asm
	// begin inline asm
	ld.volatile.global.u32 %r15, [%rd512];
	// end inline asm
	add.s32 	%r17, %r15, 1;
	// begin inline asm
	atom.global.exch.b32 %r16, [%rd512], %r17;
	// end inline asm
	// begin inline asm
	ld.volatile.global.u32 %r18, [%rd512];
	// end inline asm
	add.s32 	%r20, %r18, 1;
	// begin inline asm
	atom.global.exch.b32 %r19, [%rd512], %r20;
	// end inline asm
	// begin inline asm
	ld.volatile.global.u32 %r21, [%rd512];
	// end inline asm
	add.s32 	%r23, %r21, 1;
	// begin inline asm
	atom.global.exch.b32 %r22, [%rd512], %r23;
	// end inline asm
	// begin inline asm
	ld.volatile.global.u32 %r24, [%rd512];
	// end inline asm
	add.s32 	%r26, %r24, 1;
	// begin inline asm
	atom.global.exch.b32 %r25, [%rd512], %r26;
	// end inline asm
	// begin inline asm
	ld.volatile.global.u32 %r27, [%rd512];
	// end inline asm
	add.s32 	%r29, %r27, 1;
	// begin inline asm
	atom.global.exch.b32 %r28, [%rd512], %r29;
	// end inline asm
	// begin inline asm
	ld.volatile.global.u32 %r30, [%rd512];
	// end inline asm
	add.s32 	%r32, %r30, 1;
	// begin inline asm
	atom.global.exch.b32 %r31, [%rd512], %r32;
	// end inline asm
	// begin inline asm
	ld.volatile.global.u32 %r33, [%rd512];
	// end inline asm
	add.s32 	%r35, %r33, 1;
	// begin inline asm
	atom.global.exch.b32 %r34, [%rd512], %r35;
	// end inline asm
	// begin inline asm
	ld.volatile.global.u32 %r36, [%rd512];
	// end inline asm
	add.s32 	%r38, %r36, 1;
	// begin inline asm
	atom.global.exch.b32 %r37, [%rd512], %r38;
	// end inline asm
	// begin inline asm
	ld.volatile.global.u32 %r39, [%rd512];
	// end inline asm
	add.s32 	%r41, %r39, 1;
	// begin inline asm
	atom.global.exch.b32 %r40, [%rd512], %r41;
	// end inline asm
	// begin inline asm
	ld.volatile.global.u32 %r42, [%rd512];
	// end inline asm
	add.s32 	%r44, %r42, 1;
	// begin inline asm
	atom.global.exch.b32 %r43, [%rd512], %r44;
	// end inline asm
	// begin inline asm
	ld.volatile.global.u32 %r45, [%rd512];
	// end inline asm
	add.s32 	%r47, %r45, 1;
	// begin inline asm
	atom.global.exch.b32 %r46, [%rd512], %r47;
	// end inline asm
	// begin inline asm
	ld.volatile.global.u32 %r48, [%rd512];
	// end inline asm
	add.s32 	%r50, %r48, 1;
	// begin inline asm
	atom.global.exch.b32 %r49, [%rd512], %r50;
	// end inline asm
	// begin inline asm
	ld.volatile.global.u32 %r51, [%rd512];
	// end inline asm
	add.s32 	%r53, %r51, 1;
	// begin inline asm
	atom.global.exch.b32 %r52, [%rd512], %r53;
	// end inline asm
	// begin inline asm
	ld.volatile.global.u32 %r54, [%rd512];
	// end inline asm
	add.s32 	%r56, %r54, 1;
	// begin inline asm
	atom.global.exch.b32 %r55, [%rd512], %r56;
	// end inline asm
	// begin inline asm
	ld.volatile.global.u32 %r57, [%rd512];
	// end inline asm
	add.s32 	%r59, %r57, 1;
	// begin inline asm
	atom.global.exch.b32 %r58, [%rd512], %r59;
	// end inline asm
	// begin inline asm
	ld.volatile.global.u32 %r60, [%rd512];
	// end inline asm
	add.s32 	%r62, %r60, 1;
	// begin inline asm
	atom.global.exch.b32 %r61, [%rd512], %r62;
	// end inline asm
	// begin inline asm
	ld.volatile.global.u32 %r63, [%rd512];
	// end inline asm
	add.s32 	%r65, %r63, 1;
	// begin inline asm
	atom.global.exch.b32 %r64, [%rd512], %r65;
	// end inline asm
	// begin inline asm
	ld.volatile.global.u32 %r66, [%rd512];
	// end inline asm
	add.s32 	%r68, %r66, 1;
	// begin inline asm
	atom.global.exch.b32 %r67, [%rd512], %r68;
	// end inline asm
	// begin inline asm
	ld.volatile.global.u32 %r69, [%rd512];
	// end inline asm
	add.s32 	%r71, %r69, 1;
	// begin inline asm
	atom.global.exch.b32 %r70, [%rd512], %r71;
	// end inline asm
	// begin inline asm
	ld.volatile.global.u32 %r72, [%rd512];
	// end inline asm
	add.s32 	%r74, %r72, 1;
	// begin inline asm
	atom.global.exch.b32 %r73, [%rd512], %r74;
	// end inline asm
	// begin inline asm
	ld.volatile.global.u32 %r75, [%rd512];
	// end inline asm
	add.s32 	%r77, %r75, 1;
	// begin inline asm
	atom.global.exch.b32 %r76, [%rd512], %r77;
	// end inline asm
	// begin inline asm
	ld.volatile.global.u32 %r78, [%rd512];
	// end inline asm
	add.s32 	%r80, %r78, 1;
	// begin inline asm
	atom.global.exch.b32 %r79, [%rd512], %r80;
	// end inline asm
	// begin inline asm
	ld.volatile.global.u32 %r81, [%rd512];
	// end inline asm
	add.s32 	%r83, %r81, 1;
	// begin inline asm
	atom.global.exch.b32 %r82, [%rd512], %r83;
	// end inline asm
	// begin inline asm
	ld.volatile.global.u32 %r84, [%rd512];
	// end inline asm
	add.s32 	%r86, %r84, 1;
	// begin inline asm
	atom.global.exch.b32 %r85, [%rd512], %r86;
	// end inline asm
	// begin inline asm
	ld.volatile.global.u32 %r87, [%rd512];
	// end inline asm
	add.s32 	%r89, %r87, 1;
	// begin inline asm
	atom.global.exch.b32 %r88, [%rd512], %r89;
	// end inline asm
	// begin inline asm
	ld.volatile.global.u32 %r90, [%rd512];
	// end inline asm
	add.s32 	%r92, %r90, 1;
	// begin inline asm
	atom.global.exch.b32 %r91, [%rd512], %r92;
	// end inline asm
	// begin inline asm
	ld.volatile.global.u32 %r93, [%rd512];
	// end inline asm
	add.s32 	%r95, %r93, 1;
	// begin inline asm
	atom.global.exch.b32 %r94, [%rd512], %r95;
	// end inline asm
	// begin inline asm
	ld.volatile.global.u32 %r96, [%rd512];
	// end inline asm
	add.s32 	%r98, %r96, 1;
	// begin inline asm
	atom.global.exch.b32 %r97, [%rd512], %r98;
	// end inline asm
	// begin inline asm
	ld.volatile.global.u32 %r99, [%rd512];
	// end inline asm
	add.s32 	%r101, %r99, 1;
	// begin inline asm
	atom.global.exch.b32 %r100, [%rd512], %r101;
	// end inline asm
	// begin inline asm
	ld.volatile.global.u32 %r102, [%rd512];
	// end inline asm
	add.s32 	%r104, %r102, 1;
	// begin inline asm
	atom.global.exch.b32 %r103, [%rd512], %r104;
	// end inline asm
	// begin inline asm
	ld.volatile.global.u32 %r105, [%rd512];
	// end inline asm
	add.s32 	%r107, %r105, 1;
	// begin inline asm
	atom.global.exch.b32 %r106, [%rd512], %r107;
	// end inline asm
	// begin inline asm
	ld.volatile.global.u32 %r108, [%rd512];
	// end inline asm
	add.s32 	%r110, %r108, 1;
	// begin inline asm
	atom.global.exch.b32 %r109, [%rd512], %r110;
	// end inline asm
	// begin inline asm
	ld.volatile.global.u32 %r111, [%rd512];
	// end inline asm
	add.s32 	%r113, %r111, 1;
	// begin inline asm
	atom.global.exch.b32 %r112, [%rd512], %r113;
	// end inline asm
	// begin inline asm
	ld.volatile.global.u32 %r114, [%rd512];
	// end inline asm
	add.s32 	%r116, %r114, 1;
	// begin inline asm
	atom.global.exch.b32 %r115, [%rd512], %r116;
	// end inline asm
	// begin inline asm
	ld.volatile.global.u32 %r117, [%rd512];
	// end inline asm
	add.s32 	%r119, %r117, 1;
	// begin inline asm
	atom.global.exch.b32 %r118, [%rd512], %r119;
	// end inline asm
	// begin inline asm
	ld.volatile.global.u32 %r120, [%rd512];
	// end inline asm
	add.s32 	%r122, %r120, 1;
	// begin inline asm
	atom.global.exch.b32 %r121, [%rd512], %r122;
	// end inline asm
	// begin inline asm
	ld.volatile.global.u32 %r123, [%rd512];
	// end inline asm
	add.s32 	%r125, %r123, 1;
	// begin inline asm
	atom.global.exch.b32 %r124, [%rd512], %r125;
	// end inline asm
	// begin inline asm
	ld.volatile.global.u32 %r126, [%rd512];
	// end inline asm
	add.s32 	%r128, %r126, 1;
	// begin inline asm
	atom.global.exch.b32 %r127, [%rd512], %r128;
	// end inline asm
	// begin inline asm
	ld.volatile.global.u32 %r129, [%rd512];
	// end inline asm
	add.s32 	%r131, %r129, 1;
	// begin inline asm
	atom.global.exch.b32 %r130, [%rd512], %r131;
	// end inline asm
	// begin inline asm
	ld.volatile.global.u32 %r132, [%rd512];
	// end inline asm
	add.s32 	%r134, %r132, 1;
	// begin inline asm
	atom.global.exch.b32 %r133, [%rd512], %r134;
	// end inline asm
	// begin inline asm
	ld.volatile.global.u32 %r135, [%rd512];
	// end inline asm
	add.s32 	%r137, %r135, 1;
	// begin inline asm
	atom.global.exch.b32 %r136, [%rd512], %r137;
	// end inline asm
	// begin inline asm
	ld.volatile.global.u32 %r138, [%rd512];
	// end inline asm
	add.s32 	%r140, %r138, 1;
	// begin inline asm
	atom.global.exch.b32 %r139, [%rd512], %r140;
	// end inline asm
	// begin inline asm
	ld.volatile.global.u32 %r141, [%rd512];
	// end inline asm
	add.s32 	%r143, %r141, 1;
	// begin inline asm
	atom.global.exch.b32 %r142, [%rd512], %r143;
	// end inline asm
	// begin inline asm
	ld.volatile.global.u32 %r144, [%rd512];
	// end inline asm
	add.s32 	%r146, %r144, 1;
	// begin inline asm
	atom.global.exch.b32 %r145, [%rd512], %r146;
	// end inline asm
	// begin inline asm
	ld.volatile.global.u32 %r147, [%rd512];
	// end inline asm
	add.s32 	%r149, %r147, 1;
	// begin inline asm
	atom.global.exch.b32 %r148, [%rd512], %r149;
	// end inline asm
	// begin inline asm
	ld.volatile.global.u32 %r150, [%rd512];
	// end inline asm
	add.s32 	%r152, %r150, 1;
	// begin inline asm
	atom.global.exch.b32 %r151, [%rd512], %r152;
	// end inline asm
	// begin inline asm
	ld.volatile.global.u32 %r153, [%rd512];
	// end inline asm
	add.s32 	%r155, %r153, 1;
	// begin inline asm
	atom.global.exch.b32 %r154, [%rd512], %r155;
	// end inline asm
	// begin inline asm
	ld.volatile.global.u32 %r156, [%rd512];
	// end inline asm
	add.s32 	%r158, %r156, 1;
	// begin inline asm
	atom.global.exch.b32 %r157, [%rd512], %r158;
	// end inline asm
	// begin inline asm
	ld.volatile.global.u32 %r159, [%rd512];
	// end inline asm
	add.s32 	%r161, %r159, 1;
	// begin inline asm
	atom.global.exch.b32 %r160, [%rd512], %r161;
	// end inline asm
	// begin inline asm
	ld.volatile.global.u32 %r162, [%rd512];
	// end inline asm
	add.s32 	%r164, %r162, 1;
	// begin inline asm
	atom.global.exch.b32 %r163, [%rd512], %r164;
	// end inline asm
	// begin inline asm
	ld.volatile.global.u32 %r165, [%rd512];
	// end inline asm
	add.s32 	%r167, %r165, 1;
	// begin inline asm
	atom.global.exch.b32 %r166, [%rd512], %r167;
	// end inline asm
	// begin inline asm
	ld.volatile.global.u32 %r168, [%rd512];
	// end inline asm
	add.s32 	%r170, %r168, 1;
	// begin inline asm
	atom.global.exch.b32 %r169, [%rd512], %r170;
	// end inline asm
	// begin inline asm
	ld.volatile.global.u32 %r171, [%rd512];
	// end inline asm
	add.s32 	%r173, %r171, 1;
	// begin inline asm
	atom.global.exch.b32 %r172, [%rd512], %r173;
	// end inline asm
	// begin inline asm
	ld.volatile.global.u32 %r174, [%rd512];
	// end inline asm
	add.s32 	%r176, %r174, 1;
	// begin inline asm
	atom.global.exch.b32 %r175, [%rd512], %r176;
	// end inline asm
	// begin inline asm
	ld.volatile.global.u32 %r177, [%rd512];
	// end inline asm
	add.s32 	%r179, %r177, 1;
	// begin inline asm
	atom.global.exch.b32 %r178, [%rd512], %r179;
	// end inline asm
	// begin inline asm
	ld.volatile.global.u32 %r180, [%rd512];
	// end inline asm
	add.s32 	%r182, %r180, 1;
	// begin inline asm
	atom.global.exch.b32 %r181, [%rd512], %r182;
	// end inline asm
	// begin inline asm
	ld.volatile.global.u32 %r183, [%rd512];
	// end inline asm
	add.s32 	%r185, %r183, 1;
	// begin inline asm
	atom.global.exch.b32 %r184, [%rd512], %r185;
	// end inline asm
	// begin inline asm
	ld.volatile.global.u32 %r186, [%rd512];
	// end inline asm
	add.s32 	%r188, %r186, 1;
	// begin inline asm
	atom.global.exch.b32 %r187, [%rd512], %r188;
	// end inline asm
	// begin inline asm
	ld.volatile.global.u32 %r189, [%rd512];
	// end inline asm
	add.s32 	%r191, %r189, 1;
	// begin inline asm
	atom.global.exch.b32 %r190, [%rd512], %r191;
	// end inline asm
	// begin inline asm
	ld.volatile.global.u32 %r192, [%rd512];
	// end inline asm
	add.s32 	%r194, %r192, 1;
	// begin inline asm
	atom.global.exch.b32 %r193, [%rd512], %r194;
	// end inline asm
	// begin inline asm
	ld.volatile.global.u32 %r195, [%rd512];
	// end inline asm
	add.s32 	%r197, %r195, 1;
	// begin inline asm
	atom.global.exch.b32 %r196, [%rd512], %r197;
	// end inline asm
	// begin inline asm
	ld.volatile.global.u32 %r198, [%rd512];
	// end inline asm
	add.s32 	%r200, %r198, 1;
	// begin inline asm
	atom.global.exch.b32 %r199, [%rd512], %r200;
	// end inline asm
	// begin inline asm
	ld.volatile.global.u32 %r201, [%rd512];
	// end inline asm
	add.s32 	%r203, %r201, 1;
	// begin inline asm
	atom.global.exch.b32 %r202, [%rd512], %r203;
	// end inline asm
	// begin inline asm
	ld.volatile.global.u32 %r204, [%rd512];
	// end inline asm
	add.s32 	%r206, %r204, 1;
	// begin inline asm
	atom.global.exch.b32 %r205, [%rd512], %r206;
	// end inline asm
	// begin inline asm
	ld.volatile.global.u32 %r207, [%rd512];
	// end inline asm
	add.s32 	%r209, %r207, 1;
	// begin inline asm
	atom.global.exch.b32 %r208, [%rd512], %r209;
	// end inline asm
	// begin inline asm
	ld.volatile.global.u32 %r210, [%rd512];
	// end inline asm
	add.s32 	%r212, %r210, 1;
	// begin inline asm
	atom.global.exch.b32 %r211, [%rd512], %r212;
	// end inline asm
	// begin inline asm
	ld.volatile.global.u32 %r213, [%rd512];
	// end inline asm
	add.s32 	%r215, %r213, 1;
	// begin inline asm
	atom.global.exch.b32 %r214, [%rd512], %r215;
	// end inline asm
	// begin inline asm
	ld.volatile.global.u32 %r216, [%rd512];
	// end inline asm
	add.s32 	%r218, %r216, 1;
	// begin inline asm
	atom.global.exch.b32 %r217, [%rd512], %r218;
	// end inline asm
	// begin inline asm
	ld.volatile.global.u32 %r219, [%rd512];
	// end inline asm
	add.s32 	%r221, %r219, 1;
	// begin inline asm
	atom.global.exch.b32 %r220, [%rd512], %r221;
	// end inline asm
	// begin inline asm
	ld.volatile.global.u32 %r222, [%rd512];
	// end inline asm
	add.s32 	%r224, %r222, 1;
	// begin inline asm
	atom.global.exch.b32 %r223, [%rd512], %r224;
	// end inline asm
	// begin inline asm
	ld.volatile.global.u32 %r225, [%rd512];
	// end inline asm
	add.s32 	%r227, %r225, 1;
	// begin inline asm
	atom.global.exch.b32 %r226, [%rd512], %r227;
	// end inline asm
	// begin inline asm
	ld.volatile.global.u32 %r228, [%rd512];
	// end inline asm
	add.s32 	%r230, %r228, 1;
	// begin inline asm
	atom.global.exch.b32 %r229, [%rd512], %r230;
	// end inline asm
	// begin inline asm
	ld.volatile.global.u32 %r231, [%rd512];
	// end inline asm
	add.s32 	%r233, %r231, 1;
	// begin inline asm
	atom.global.exch.b32 %r232, [%rd512], %r233;
	// end inline asm
	// begin inline asm
	ld.volatile.global.u32 %r234, [%rd512];
	// end inline asm
	add.s32 	%r236, %r234, 1;
	// begin inline asm
	atom.global.exch.b32 %r235, [%rd512], %r236;
	// end inline asm
	// begin inline asm
	ld.volatile.global.u32 %r237, [%rd512];
	// end inline asm
	add.s32 	%r239, %r237, 1;
	// begin inline asm
	atom.global.exch.b32 %r238, [%rd512], %r239;
	// end inline asm
	// begin inline asm
	ld.volatile.global.u32 %r240, [%rd512];
	// end inline asm
	add.s32 	%r242, %r240, 1;
	// begin inline asm
	atom.global.exch.b32 %r241, [%rd512], %r242;
	// end inline asm
	// begin inline asm
	ld.volatile.global.u32 %r243, [%rd512];
	// end inline asm
	add.s32 	%r245, %r243, 1;
	// begin inline asm
	atom.global.exch.b32 %r244, [%rd512], %r245;
	// end inline asm
	// begin inline asm
	ld.volatile.global.u32 %r246, [%rd512];
	// end inline asm
	add.s32 	%r248, %r246, 1;
	// begin inline asm
	atom.global.exch.b32 %r247, [%rd512], %r248;
	// end inline asm
	// begin inline asm
	ld.volatile.global.u32 %r249, [%rd512];
	// end inline asm
	add.s32 	%r251, %r249, 1;
	// begin inline asm
	atom.global.exch.b32 %r250, [%rd512], %r251;
	// end inline asm
	// begin inline asm
	ld.volatile.global.u32 %r252, [%rd512];
	// end inline asm
	add.s32 	%r254, %r252, 1;
	// begin inline asm
	atom.global.exch.b32 %r253, [%rd512], %r254;
	// end inline asm
	// begin inline asm
	ld.volatile.global.u32 %r255, [%rd512];
	// end inline asm
	add.s32 	%r257, %r255, 1;
	// begin inline asm
	atom.global.exch.b32 %r256, [%rd512], %r257;
	// end inline asm
	// begin inline asm
	ld.volatile.global.u32 %r258, [%rd512];
	// end inline asm
	add.s32 	%r260, %r258, 1;
	// begin inline asm
	atom.global.exch.b32 %r259, [%rd512], %r260;
	// end inline asm
	// begin inline asm
	ld.volatile.global.u32 %r261, [%rd512];
	// end inline asm
	add.s32 	%r263, %r261, 1;
	// begin inline asm
	atom.global.exch.b32 %r262, [%rd512], %r263;
	// end inline asm
	// begin inline asm
	ld.volatile.global.u32 %r264, [%rd512];
	// end inline asm
	add.s32 	%r266, %r264, 1;
	// begin inline asm
	atom.global.exch.b32 %r265, [%rd512], %r266;
	// end inline asm
	// begin inline asm
	ld.volatile.global.u32 %r267, [%rd512];
	// end inline asm
	add.s32 	%r269, %r267, 1;
	// begin inline asm
	atom.global.exch.b32 %r268, [%rd512], %r269;
	// end inline asm
	// begin inline asm
	ld.volatile.global.u32 %r270, [%rd512];
	// end inline asm
	add.s32 	%r272, %r270, 1;
	// begin inline asm
	atom.global.exch.b32 %r271, [%rd512], %r272;
	// end inline asm
	// begin inline asm
	ld.volatile.global.u32 %r273, [%rd512];
	// end inline asm
	add.s32 	%r275, %r273, 1;
	// begin inline asm
	atom.global.exch.b32 %r274, [%rd512], %r275;
	// end inline asm
	// begin inline asm
	ld.volatile.global.u32 %r276, [%rd512];
	// end inline asm
	add.s32 	%r278, %r276, 1;
	// begin inline asm
	atom.global.exch.b32 %r277, [%rd512], %r278;
	// end inline asm
	// begin inline asm
	ld.volatile.global.u32 %r279, [%rd512];
	// end inline asm
	add.s32 	%r281, %r279, 1;
	// begin inline asm
	atom.global.exch.b32 %r280, [%rd512], %r281;
	// end inline asm
	// begin inline asm
	ld.volatile.global.u32 %r282, [%rd512];
	// end inline asm
	add.s32 	%r284, %r282, 1;
	// begin inline asm
	atom.global.exch.b32 %r283, [%rd512], %r284;
	// end inline asm
	// begin inline asm
	ld.volatile.global.u32 %r285, [%rd512];
	// end inline asm
	add.s32 	%r287, %r285, 1;
	// begin inline asm
	atom.global.exch.b32 %r286, [%rd512], %r287;
	// end inline asm
	// begin inline asm
	ld.volatile.global.u32 %r288, [%rd512];
	// end inline asm
	add.s32 	%r290, %r288, 1;
	// begin inline asm
	atom.global.exch.b32 %r289, [%rd512], %r290;
	// end inline asm
	// begin inline asm
	ld.volatile.global.u32 %r291, [%rd512];
	// end inline asm
	add.s32 	%r293, %r291, 1;
	// begin inline asm
	atom.global.exch.b32 %r292, [%rd512], %r293;
	// end inline asm
	// begin inline asm
	ld.volatile.global.u32 %r294, [%rd512];
	// end inline asm
	add.s32 	%r296, %r294, 1;
	// begin inline asm
	atom.global.exch.b32 %r295, [%rd512], %r296;
	// end inline asm
	// begin inline asm
	ld.volatile.global.u32 %r297, [%rd512];
	// end inline asm
	add.s32 	%r299, %r297, 1;
	// begin inline asm
	atom.global.exch.b32 %r298, [%rd512], %r299;
	// end inline asm
	// begin inline asm
	ld.volatile.global.u32 %r300, [%rd512];
	// end inline asm
	add.s32 	%r302, %r300, 1;
	// begin inline asm
	atom.global.exch.b32 %r301, [%rd512], %r302;
	// end inline asm
	// begin inline asm
	ld.volatile.global.u32 %r303, [%rd512];
	// end inline asm
	add.s32 	%r305, %r303, 1;
	// begin inline asm
	atom.global.exch.b32 %r304, [%rd512], %r305;
	// end inline asm
	// begin inline asm
	ld.volatile.global.u32 %r306, [%rd512];
	// end inline asm
	add.s32 	%r308, %r306, 1;
	// begin inline asm
	atom.global.exch.b32 %r307, [%rd512], %r308;
	// end inline asm
	// begin inline asm
	ld.volatile.global.u32 %r309, [%rd512];
	// end inline asm
	add.s32 	%r311, %r309, 1;
	// begin inline asm
	atom.global.exch.b32 %r310, [%rd512], %r311;
	// end inline asm
	// begin inline asm
	ld.volatile.global.u32 %r312, [%rd512];
	// end inline asm
	add.s32 	%r314, %r312, 1;
	// begin inline asm
	atom.global.exch.b32 %r313, [%rd512], %r314;
	// end inline asm
	// begin inline asm
	ld.volatile.global.u32 %r315, [%rd512];
	// end inline asm
	add.s32 	%r317, %r315, 1;
	// begin inline asm
	atom.global.exch.b32 %r316, [%rd512], %r317;
	// end inline asm
	// begin inline asm
	ld.volatile.global.u32 %r318, [%rd512];
	// end inline asm
	add.s32 	%r320, %r318, 1;
	// begin inline asm
	atom.global.exch.b32 %r319, [%rd512], %r320;
	// end inline asm
	// begin inline asm
	ld.volatile.global.u32 %r321, [%rd512];
	// end inline asm
	add.s32 	%r323, %r321, 1;
	// begin inline asm
	atom.global.exch.b32 %r322, [%rd512], %r323;
	// end inline asm
	// begin inline asm
	ld.volatile.global.u32 %r324, [%rd512];
	// end inline asm
	add.s32 	%r326, %r324, 1;
	// begin inline asm
	atom.global.exch.b32 %r325, [%rd512], %r326;
	// end inline asm
	// begin inline asm
	ld.volatile.global.u32 %r327, [%rd512];
	// end inline asm
	add.s32 	%r329, %r327, 1;
	// begin inline asm
	atom.global.exch.b32 %r328, [%rd512], %r329;
	// end inline asm
	// begin inline asm
	ld.volatile.global.u32 %r330, [%rd512];
	// end inline asm
	add.s32 	%r332, %r330, 1;
	// begin inline asm
	atom.global.exch.b32 %r331, [%rd512], %r332;
	// end inline asm
	// begin inline asm
	ld.volatile.global.u32 %r333, [%rd512];
	// end inline asm
	add.s32 	%r335, %r333, 1;
	// begin inline asm
	atom.global.exch.b32 %r334, [%rd512], %r335;
	// end inline asm
	// begin inline asm
	ld.volatile.global.u32 %r336, [%rd512];
	// end inline asm
	add.s32 	%r338, %r336, 1;
	// begin inline asm
	atom.global.exch.b32 %r337, [%rd512], %r338;
	// end inline asm
	// begin inline asm
	ld.volatile.global.u32 %r339, [%rd512];
	// end inline asm
	add.s32 	%r341, %r339, 1;
	// begin inline asm
	atom.global.exch.b32 %r340, [%rd512], %r341;
	// end inline asm
	// begin inline asm
	ld.volatile.global.u32 %r342, [%rd512];
	// end inline asm
	add.s32 	%r344, %r342, 1;
	// begin inline asm
	atom.global.exch.b32 %r343, [%rd512], %r344;
	// end inline asm
	// begin inline asm
	ld.volatile.global.u32 %r345, [%rd512];
	// end inline asm
	add.s32 	%r347, %r345, 1;
	// begin inline asm
	atom.global.exch.b32 %r346, [%rd512], %r347;
	// end inline asm
	// begin inline asm
	ld.volatile.global.u32 %r348, [%rd512];
	// end inline asm
	add.s32 	%r350, %r348, 1;
	// begin inline asm
	atom.global.exch.b32 %r349, [%rd512], %r350;
	// end inline asm
	// begin inline asm
	ld.volatile.global.u32 %r351, [%rd512];
	// end inline asm
	add.s32 	%r353, %r351, 1;
	// begin inline asm
	atom.global.exch.b32 %r352, [%rd512], %r353;
	// end inline asm
	// begin inline asm
	ld.volatile.global.u32 %r354, [%rd512];
	// end inline asm
	add.s32 	%r356, %r354, 1;
	// begin inline asm
	atom.global.exch.b32 %r355, [%rd512], %r356;
	// end inline asm
	// begin inline asm
	ld.volatile.global.u32 %r357, [%rd512];
	// end inline asm
	add.s32 	%r359, %r357, 1;
	// begin inline asm
	atom.global.exch.b32 %r358, [%rd512], %r359;
	// end inline asm
	// begin inline asm
	ld.volatile.global.u32 %r360, [%rd512];
	// end inline asm
	add.s32 	%r362, %r360, 1;
	// begin inline asm
	atom.global.exch.b32 %r361, [%rd512], %r362;
	// end inline asm
	// begin inline asm
	ld.volatile.global.u32 %r363, [%rd512];
	// end inline asm
	add.s32 	%r365, %r363, 1;
	// begin inline asm
	atom.global.exch.b32 %r364, [%rd512], %r365;
	// end inline asm
	// begin inline asm
	ld.volatile.global.u32 %r366, [%rd512];
	// end inline asm
	add.s32 	%r368, %r366, 1;
	// begin inline asm
	atom.global.exch.b32 %r367, [%rd512], %r368;
	// end inline asm
	// begin inline asm
	ld.volatile.global.u32 %r369, [%rd512];
	// end inline asm
	add.s32 	%r371, %r369, 1;
	// begin inline asm
	atom.global.exch.b32 %r370, [%rd512], %r371;
	// end inline asm
	// begin inline asm
	ld.volatile.global.u32 %r372, [%rd512];
	// end inline asm
	add.s32 	%r374, %r372, 1;
	// begin inline asm
	atom.global.exch.b32 %r373, [%rd512], %r374;
	// end inline asm
	// begin inline asm
	ld.volatile.global.u32 %r375, [%rd512];
	// end inline asm
	add.s32 	%r377, %r375, 1;
	// begin inline asm
	atom.global.exch.b32 %r376, [%rd512], %r377;
	// end inline asm
	// begin inline asm
	ld.volatile.global.u32 %r378, [%rd512];
	// end inline asm
	add.s32 	%r380, %r378, 1;
	// begin inline asm
	atom.global.exch.b32 %r379, [%rd512], %r380;
	// end inline asm
	// begin inline asm
	ld.volatile.global.u32 %r381, [%rd512];
	// end inline asm
	add.s32 	%r383, %r381, 1;
	// begin inline asm
	atom.global.exch.b32 %r382, [%rd512], %r383;
	// end inline asm
	// begin inline asm
	ld.volatile.global.u32 %r384, [%rd512];
	// end inline asm
	add.s32 	%r386, %r384, 1;
	// begin inline asm
	atom.global.exch.b32 %r385, [%rd512], %r386;
	// end inline asm
	// begin inline asm
	ld.volatile.global.u32 %r387, [%rd512];
	// end inline asm
	add.s32 	%r389, %r387, 1;
	// begin inline asm
	atom.global.exch.b32 %r388, [%rd512], %r389;
	// end inline asm
	// begin inline asm
	ld.volatile.global.u32 %r390, [%rd512];
	// end inline asm
	add.s32 	%r392, %r390, 1;
	// begin inline asm
	atom.global.exch.b32 %r391, [%rd512], %r392;
	// end inline asm
	// begin inline asm
	ld.volatile.global.u32 %r393, [%rd512];
	// end inline asm
	add.s32 	%r395, %r393, 1;
	// begin inline asm
	atom.global.exch.b32 %r394, [%rd512], %r395;
	// end inline asm
	// begin inline asm
	ld.volatile.global.u32 %r396, [%rd512];
	// end inline asm
	add.s32 	%r398, %r396, 1;
	// begin inline asm
	atom.global.exch.b32 %r397, [%rd512], %r398;
	// end inline asm
	// begin inline asm
	ld.volatile.global.u32 %r399, [%rd512];
	// end inline asm
	add.s32 	%r401, %r399, 1;
	// begin inline asm
	atom.global.exch.b32 %r400, [%rd512], %r401;
	// end inline asm
	// begin inline asm
	ld.volatile.global.u32 %r402, [%rd512];
	// end inline asm
	add.s32 	%r404, %r402, 1;
	// begin inline asm
	atom.global.exch.b32 %r403, [%rd512], %r404;
	// end inline asm
	// begin inline asm
	ld.volatile.global.u32 %r405, [%rd512];
	// end inline asm
	add.s32 	%r407, %r405, 1;
	// begin inline asm
	atom.global.exch.b32 %r406, [%rd512], %r407;
	// end inline asm
	// begin inline asm
	ld.volatile.global.u32 %r408, [%rd512];
	// end inline asm
	add.s32 	%r410, %r408, 1;
	// begin inline asm
	atom.global.exch.b32 %r409, [%rd512], %r410;
	// end inline asm
	// begin inline asm
	ld.volatile.global.u32 %r411, [%rd512];
	// end inline asm
	add.s32 	%r413, %r411, 1;
	// begin inline asm
	atom.global.exch.b32 %r412, [%rd512], %r413;
	// end inline asm
	// begin inline asm
	ld.volatile.global.u32 %r414, [%rd512];
	// end inline asm
	add.s32 	%r416, %r414, 1;
	// begin inline asm
	atom.global.exch.b32 %r415, [%rd512], %r416;
	// end inline asm
	// begin inline asm
	ld.volatile.global.u32 %r417, [%rd512];
	// end inline asm
	add.s32 	%r419, %r417, 1;
	// begin inline asm
	atom.global.exch.b32 %r418, [%rd512], %r419;
	// end inline asm
	// begin inline asm
	ld.volatile.global.u32 %r420, [%rd512];
	// end inline asm
	add.s32 	%r422, %r420, 1;
	// begin inline asm
	atom.global.exch.b32 %r421, [%rd512], %r422;
	// end inline asm
	// begin inline asm
	ld.volatile.global.u32 %r423, [%rd512];
	// end inline asm
	add.s32 	%r425, %r423, 1;
	// begin inline asm
	atom.global.exch.b32 %r424, [%rd512], %r425;
	// end inline asm
	// begin inline asm
	ld.volatile.global.u32 %r426, [%rd512];
	// end inline asm
	add.s32 	%r428, %r426, 1;
	// begin inline asm
	atom.global.exch.b32 %r427, [%rd512], %r428;
	// end inline asm
	// begin inline asm
	ld.volatile.global.u32 %r429, [%rd512];
	// end inline asm
	add.s32 	%r431, %r429, 1;
	// begin inline asm
	atom.global.exch.b32 %r430, [%rd512], %r431;
	// end inline asm
	// begin inline asm
	ld.volatile.global.u32 %r432, [%rd512];
	// end inline asm
	add.s32 	%r434, %r432, 1;
	// begin inline asm
	atom.global.exch.b32 %r433, [%rd512], %r434;
	// end inline asm
	// begin inline asm
	ld.volatile.global.u32 %r435, [%rd512];
	// end inline asm
	add.s32 	%r437, %r435, 1;
	// begin inline asm
	atom.global.exch.b32 %r436, [%rd512], %r437;
	// end inline asm
	// begin inline asm
	ld.volatile.global.u32 %r438, [%rd512];
	// end inline asm
	add.s32 	%r440, %r438, 1;
	// begin inline asm
	atom.global.exch.b32 %r439, [%rd512], %r440;
	// end inline asm
	// begin inline asm
	ld.volatile.global.u32 %r441, [%rd512];
	// end inline asm
	add.s32 	%r443, %r441, 1;
	// begin inline asm
	atom.global.exch.b32 %r442, [%rd512], %r443;
	// end inline asm
	// begin inline asm
	ld.volatile.global.u32 %r444, [%rd512];
	// end inline asm
	add.s32 	%r446, %r444, 1;
	// begin inline asm
	atom.global.exch.b32 %r445, [%rd512], %r446;
	// end inline asm
	// begin inline asm
	ld.volatile.global.u32 %r447, [%rd512];
	// end inline asm
	add.s32 	%r449, %r447, 1;
	// begin inline asm
	atom.global.exch.b32 %r448, [%rd512], %r449;
	// end inline asm
	// begin inline asm
	ld.volatile.global.u32 %r450, [%rd512];
	// end inline asm
	add.s32 	%r452, %r450, 1;
	// begin inline asm
	atom.global.exch.b32 %r451, [%rd512], %r452;
	// end inline asm
	// begin inline asm
	ld.volatile.global.u32 %r453, [%rd512];
	// end inline asm
	add.s32 	%r455, %r453, 1;
	// begin inline asm
	atom.global.exch.b32 %r454, [%rd512], %r455;
	// end inline asm
	// begin inline asm
	ld.volatile.global.u32 %r456, [%rd512];
	// end inline asm
	add.s32 	%r458, %r456, 1;
	// begin inline asm
	atom.global.exch.b32 %r457, [%rd512], %r458;
	// end inline asm
	// begin inline asm
	ld.volatile.global.u32 %r459, [%rd512];
	// end inline asm
	add.s32 	%r461, %r459, 1;
	// begin inline asm
	atom.global.exch.b32 %r460, [%rd512], %r461;
	// end inline asm
	// begin inline asm
	ld.volatile.global.u32 %r462, [%rd512];
	// end inline asm
	add.s32 	%r464, %r462, 1;
	// begin inline asm
	atom.global.exch.b32 %r463, [%rd512], %r464;
	// end inline asm
	// begin inline asm
	ld.volatile.global.u32 %r465, [%rd512];
	// end inline asm
	add.s32 	%r467, %r465, 1;
	// begin inline asm
	atom.global.exch.b32 %r466, [%rd512], %r467;
	// end inline asm
	// begin inline asm
	ld.volatile.global.u32 %r468, [%rd512];
	// end inline asm
	add.s32 	%r470, %r468, 1;
	// begin inline asm
	atom.global.exch.b32 %r469, [%rd512], %r470;
	// end inline asm
	// begin inline asm
	ld.volatile.global.u32 %r471, [%rd512];
	// end inline asm
	add.s32 	%r473, %r471, 1;
	// begin inline asm
	atom.global.exch.b32 %r472, [%rd512], %r473;
	// end inline asm
	// begin inline asm
	ld.volatile.global.u32 %r474, [%rd512];
	// end inline asm
	add.s32 	%r476, %r474, 1;
	// begin inline asm
	atom.global.exch.b32 %r475, [%rd512], %r476;
	// end inline asm
	// begin inline asm
	ld.volatile.global.u32 %r477, [%rd512];
	// end inline asm
	add.s32 	%r479, %r477, 1;
	// begin inline asm
	atom.global.exch.b32 %r478, [%rd512], %r479;
	// end inline asm
	// begin inline asm
	ld.volatile.global.u32 %r480, [%rd512];
	// end inline asm
	add.s32 	%r482, %r480, 1;
	// begin inline asm
	atom.global.exch.b32 %r481, [%rd512], %r482;
	// end inline asm
	// begin inline asm
	ld.volatile.global.u32 %r483, [%rd512];
	// end inline asm
	add.s32 	%r485, %r483, 1;
	// begin inline asm
	atom.global.exch.b32 %r484, [%rd512], %r485;
	// end inline asm
	// begin inline asm
	ld.volatile.global.u32 %r486, [%rd512];
	// end inline asm
	add.s32 	%r488, %r486, 1;
	// begin inline asm
	atom.global.exch.b32 %r487, [%rd512], %r488;
	// end inline asm
	// begin inline asm
	ld.volatile.global.u32 %r489, [%rd512];
	// end inline asm
	add.s32 	%r491, %r489, 1;
	// begin inline asm
	atom.global.exch.b32 %r490, [%rd512], %r491;
	// end inline asm
	// begin inline asm
	ld.volatile.global.u32 %r492, [%rd512];
	// end inline asm
	add.s32 	%r494, %r492, 1;
	// begin inline asm
	atom.global.exch.b32 %r493, [%rd512], %r494;
	// end inline asm
	// begin inline asm
	ld.volatile.global.u32 %r495, [%rd512];
	// end inline asm
	add.s32 	%r497, %r495, 1;
	// begin inline asm
	atom.global.exch.b32 %r496, [%rd512], %r497;
	// end inline asm
	// begin inline asm
	ld.volatile.global.u32 %r498, [%rd512];
	// end inline asm
	add.s32 	%r500, %r498, 1;
	// begin inline asm
	atom.global.exch.b32 %r499, [%rd512], %r500;
	// end inline asm
	// begin inline asm
	ld.volatile.global.u32 %r501, [%rd512];
	// end inline asm
	add.s32 	%r503, %r501, 1;
	// begin inline asm
	atom.global.exch.b32 %r502, [%rd512], %r503;
	// end inline asm
	// begin inline asm
	ld.volatile.global.u32 %r504, [%rd512];
	// end inline asm
	add.s32 	%r506, %r504, 1;
	// begin inline asm
	atom.global.exch.b32 %r505, [%rd512], %r506;
	// end inline asm
	// begin inline asm
	ld.volatile.global.u32 %r507, [%rd512];
	// end inline asm
	add.s32 	%r509, %r507, 1;
	// begin inline asm
	atom.global.exch.b32 %r508, [%rd512], %r509;
	// end inline asm
	// begin inline asm
	ld.volatile.global.u32 %r510, [%rd512];
	// end inline asm
	add.s32 	%r512, %r510, 1;
	// begin inline asm
	atom.global.exch.b32 %r511, [%rd512], %r512;
	// end inline asm
	// begin inline asm
	ld.volatile.global.u32 %r513, [%rd512];
	// end inline asm
	add.s32 	%r515, %r513, 1;
	// begin inline asm
	atom.global.exch.b32 %r514, [%rd512], %r515;
	// end inline asm
	// begin inline asm
	ld.volatile.global.u32 %r516, [%rd512];
	// end inline asm
	add.s32 	%r518, %r516, 1;
	// begin inline asm
	atom.global.exch.b32 %r517, [%rd512], %r518;
	// end inline asm
	// begin inline asm
	ld.volatile.global.u32 %r519, [%rd512];
	// end inline asm
	add.s32 	%r521, %r519, 1;
	// begin inline asm
	atom.global.exch.b32 %r520, [%rd512], %r521;
	// end inline asm
	// begin inline asm
	ld.volatile.global.u32 %r522, [%rd512];
	// end inline asm
	add.s32 	%r524, %r522, 1;
	// begin inline asm
	atom.global.exch.b32 %r523, [%rd512], %r524;
	// end inline asm
	// begin inline asm
	ld.volatile.global.u32 %r525, [%rd512];
	// end inline asm
	add.s32 	%r527, %r525, 1;
	// begin inline asm
	atom.global.exch.b32 %r526, [%rd512], %r527;
	// end inline asm
	// begin inline asm
	ld.volatile.global.u32 %r528, [%rd512];
	// end inline asm
	add.s32 	%r530, %r528, 1;
	// begin inline asm
	atom.global.exch.b32 %r529, [%rd512], %r530;
	// end inline asm
	// begin inline asm
	ld.volatile.global.u32 %r531, [%rd512];
	// end inline asm
	add.s32 	%r533, %r531, 1;
	// begin inline asm
	atom.global.exch.b32 %r532, [%rd512], %r533;
	// end inline asm
	// begin inline asm
	ld.volatile.global.u32 %r534, [%rd512];
	// end inline asm
	add.s32 	%r536, %r534, 1;
	// begin inline asm
	atom.global.exch.b32 %r535, [%rd512], %r536;
	// end inline asm
	// begin inline asm
	ld.volatile.global.u32 %r537, [%rd512];
	// end inline asm
	add.s32 	%r539, %r537, 1;
	// begin inline asm
	atom.global.exch.b32 %r538, [%rd512], %r539;
	// end inline asm
	// begin inline asm
	ld.volatile.global.u32 %r540, [%rd512];
	// end inline asm
	add.s32 	%r542, %r540, 1;
	// begin inline asm
	atom.global.exch.b32 %r541, [%rd512], %r542;
	// end inline asm
	// begin inline asm
	ld.volatile.global.u32 %r543, [%rd512];
	// end inline asm
	add.s32 	%r545, %r543, 1;
	// begin inline asm
	atom.global.exch.b32 %r544, [%rd512], %r545;
	// end inline asm
	// begin inline asm
	ld.volatile.global.u32 %r546, [%rd512];
	// end inline asm
	add.s32 	%r548, %r546, 1;
	// begin inline asm
	atom.global.exch.b32 %r547, [%rd512], %r548;
	// end inline asm
	// begin inline asm
	ld.volatile.global.u32 %r549, [%rd512];
	// end inline asm
	add.s32 	%r551, %r549, 1;
	// begin inline asm
	atom.global.exch.b32 %r550, [%rd512], %r551;
	// end inline asm
	// begin inline asm
	ld.volatile.global.u32 %r552, [%rd512];
	// end inline asm
	add.s32 	%r554, %r552, 1;
	// begin inline asm
	atom.global.exch.b32 %r553, [%rd512], %r554;
	// end inline asm
	// begin inline asm
	ld.volatile.global.u32 %r555, [%rd512];
	// end inline asm
	add.s32 	%r557, %r555, 1;
	// begin inline asm
	atom.global.exch.b32 %r556, [%rd512], %r557;
	// end inline asm
	// begin inline asm
	ld.volatile.global.u32 %r558, [%rd512];
	// end inline asm
	add.s32 	%r560, %r558, 1;
	// begin inline asm
	atom.global.exch.b32 %r559, [%rd512], %r560;
	// end inline asm
	// begin inline asm
	ld.volatile.global.u32 %r561, [%rd512];
	// end inline asm
	add.s32 	%r563, %r561, 1;
	// begin inline asm
	atom.global.exch.b32 %r562, [%rd512], %r563;
	// end inline asm
	// begin inline asm
	ld.volatile.global.u32 %r564, [%rd512];
	// end inline asm
	add.s32 	%r566, %r564, 1;
	// begin inline asm
	atom.global.exch.b32 %r565, [%rd512], %r566;
	// end inline asm
	// begin inline asm
	ld.volatile.global.u32 %r567, [%rd512];
	// end inline asm
	add.s32 	%r569, %r567, 1;
	// begin inline asm
	atom.global.exch.b32 %r568, [%rd512], %r569;
	// end inline asm
	// begin inline asm
	ld.volatile.global.u32 %r570, [%rd512];
	// end inline asm
	add.s32 	%r572, %r570, 1;
	// begin inline asm
	atom.global.exch.b32 %r571, [%rd512], %r572;
	// end inline asm
	// begin inline asm
	ld.volatile.global.u32 %r573, [%rd512];
	// end inline asm
	add.s32 	%r575, %r573, 1;
	// begin inline asm
	atom.global.exch.b32 %r574, [%rd512], %r575;
	// end inline asm
	// begin inline asm
	ld.volatile.global.u32 %r576, [%rd512];
	// end inline asm
	add.s32 	%r578, %r576, 1;
	// begin inline asm
	atom.global.exch.b32 %r577, [%rd512], %r578;
	// end inline asm
	// begin inline asm
	ld.volatile.global.u32 %r579, [%rd512];
	// end inline asm
	add.s32 	%r581, %r579, 1;
	// begin inline asm
	atom.global.exch.b32 %r580, [%rd512], %r581;
	// end inline asm
	// begin inline asm
	ld.volatile.global.u32 %r582, [%rd512];
	// end inline asm
	add.s32 	%r584, %r582, 1;
	// begin inline asm
	atom.global.exch.b32 %r583, [%rd512], %r584;
	// end inline asm
	// begin inline asm
	ld.volatile.global.u32 %r585, [%rd512];
	// end inline asm
	add.s32 	%r587, %r585, 1;
	// begin inline asm
	atom.global.exch.b32 %r586, [%rd512], %r587;
	// end inline asm
	// begin inline asm
	ld.volatile.global.u32 %r588, [%rd512];
	// end inline asm
	add.s32 	%r590, %r588, 1;
	// begin inline asm
	atom.global.exch.b32 %r589, [%rd512], %r590;
	// end inline asm
	// begin inline asm
	ld.volatile.global.u32 %r591, [%rd512];
	// end inline asm
	add.s32 	%r593, %r591, 1;
	// begin inline asm
	atom.global.exch.b32 %r592, [%rd512], %r593;
	// end inline asm
	// begin inline asm
	ld.volatile.global.u32 %r594, [%rd512];
	// end inline asm
	add.s32 	%r596, %r594, 1;
	// begin inline asm
	atom.global.exch.b32 %r595, [%rd512], %r596;
	// end inline asm
	// begin inline asm
	ld.volatile.global.u32 %r597, [%rd512];
	// end inline asm
	add.s32 	%r599, %r597, 1;
	// begin inline asm
	atom.global.exch.b32 %r598, [%rd512], %r599;
	// end inline asm
	// begin inline asm
	ld.volatile.global.u32 %r600, [%rd512];
	// end inline asm
	add.s32 	%r602, %r600, 1;
	// begin inline asm
	atom.global.exch.b32 %r601, [%rd512], %r602;
	// end inline asm
	// begin inline asm
	ld.volatile.global.u32 %r603, [%rd512];
	// end inline asm
	add.s32 	%r605, %r603, 1;
	// begin inline asm
	atom.global.exch.b32 %r604, [%rd512], %r605;
	// end inline asm
	// begin inline asm
	ld.volatile.global.u32 %r606, [%rd512];
	// end inline asm
	add.s32 	%r608, %r606, 1;
	// begin inline asm
	atom.global.exch.b32 %r607, [%rd512], %r608;
	// end inline asm
	// begin inline asm
	ld.volatile.global.u32 %r609, [%rd512];
	// end inline asm
	add.s32 	%r611, %r609, 1;
	// begin inline asm
	atom.global.exch.b32 %r610, [%rd512], %r611;
	// end inline asm
	// begin inline asm
	ld.volatile.global.u32 %r612, [%rd512];
	// end inline asm
	add.s32 	%r614, %r612, 1;
	// begin inline asm
	atom.global.exch.b32 %r613, [%rd512], %r614;
	// end inline asm
	// begin inline asm
	ld.volatile.global.u32 %r615, [%rd512];
	// end inline asm
	add.s32 	%r617, %r615, 1;
	// begin inline asm
	atom.global.exch.b32 %r616, [%rd512], %r617;
	// end inline asm
	// begin inline asm
	ld.volatile.global.u32 %r618, [%rd512];
	// end inline asm
	add.s32 	%r620, %r618, 1;
	// begin inline asm
	atom.global.exch.b32 %r619, [%rd512], %r620;
	// end inline asm
	// begin inline asm
	ld.volatile.global.u32 %r621, [%rd512];
	// end inline asm
	add.s32 	%r623, %r621, 1;
	// begin inline asm
	atom.global.exch.b32 %r622, [%rd512], %r623;
	// end inline asm
	// begin inline asm
	ld.volatile.global.u32 %r624, [%rd512];
	// end inline asm
	add.s32 	%r626, %r624, 1;
	// begin inline asm
	atom.global.exch.b32 %r625, [%rd512], %r626;
	// end inline asm
	// begin inline asm
	ld.volatile.global.u32 %r627, [%rd512];
	// end inline asm
	add.s32 	%r629, %r627, 1;
	// begin inline asm
	atom.global.exch.b32 %r628, [%rd512], %r629;
	// end inline asm
	// begin inline asm
	ld.volatile.global.u32 %r630, [%rd512];
	// end inline asm
	add.s32 	%r632, %r630, 1;
	// begin inline asm
	atom.global.exch.b32 %r631, [%rd512], %r632;
	// end inline asm
	// begin inline asm
	ld.volatile.global.u32 %r633, [%rd512];
	// end inline asm
	add.s32 	%r635, %r633, 1;
	// begin inline asm
	atom.global.exch.b32 %r634, [%rd512], %r635;
	// end inline asm
	// begin inline asm
	ld.volatile.global.u32 %r636, [%rd512];
	// end inline asm
	add.s32 	%r638, %r636, 1;
	// begin inline asm
	atom.global.exch.b32 %r637, [%rd512], %r638;
	// end inline asm
	// begin inline asm
	ld.volatile.global.u32 %r639, [%rd512];
	// end inline asm
	add.s32 	%r641, %r639, 1;
	// begin inline asm
	atom.global.exch.b32 %r640, [%rd512], %r641;
	// end inline asm
	// begin inline asm
	ld.volatile.global.u32 %r642, [%rd512];
	// end inline asm
	add.s32 	%r644, %r642, 1;
	// begin inline asm
	atom.global.exch.b32 %r643, [%rd512], %r644;
	// end inline asm
	// begin inline asm
	ld.volatile.global.u32 %r645, [%rd512];
	// end inline asm
	add.s32 	%r647, %r645, 1;
	// begin inline asm
	atom.global.exch.b32 %r646, [%rd512], %r647;
	// end inline asm
	// begin inline asm
	ld.volatile.global.u32 %r648, [%rd512];
	// end inline asm
	add.s32 	%r650, %r648, 1;
	// begin inline asm
	atom.global.exch.b32 %r649, [%rd512], %r650;
	// end inline asm
	// begin inline asm
	ld.volatile.global.u32 %r651, [%rd512];
	// end inline asm
	add.s32 	%r653, %r651, 1;
	// begin inline asm
	atom.global.exch.b32 %r652, [%rd512], %r653;
	// end inline asm
	// begin inline asm
	ld.volatile.global.u32 %r654, [%rd512];
	// end inline asm
	add.s32 	%r656, %r654, 1;
	// begin inline asm
	atom.global.exch.b32 %r655, [%rd512], %r656;
	// end inline asm
	// begin inline asm
	ld.volatile.global.u32 %r657, [%rd512];
	// end inline asm
	add.s32 	%r659, %r657, 1;
	// begin inline asm
	atom.global.exch.b32 %r658, [%rd512], %r659;
	// end inline asm
	// begin inline asm
	ld.volatile.global.u32 %r660, [%rd512];
	// end inline asm
	add.s32 	%r662, %r660, 1;
	// begin inline asm
	atom.global.exch.b32 %r661, [%rd512], %r662;
	// end inline asm
	// begin inline asm
	ld.volatile.global.u32 %r663, [%rd512];
	// end inline asm
	add.s32 	%r665, %r663, 1;
	// begin inline asm
	atom.global.exch.b32 %r664, [%rd512], %r665;
	// end inline asm
	// begin inline asm
	ld.volatile.global.u32 %r666, [%rd512];
	// end inline asm
	add.s32 	%r668, %r666, 1;
	// begin inline asm
	atom.global.exch.b32 %r667, [%rd512], %r668;
	// end inline asm
	// begin inline asm
	ld.volatile.global.u32 %r669, [%rd512];
	// end inline asm
	add.s32 	%r671, %r669, 1;
	// begin inline asm
	atom.global.exch.b32 %r670, [%rd512], %r671;
	// end inline asm
	// begin inline asm
	ld.volatile.global.u32 %r672, [%rd512];
	// end inline asm
	add.s32 	%r674, %r672, 1;
	// begin inline asm
	atom.global.exch.b32 %r673, [%rd512], %r674;
	// end inline asm
	// begin inline asm
	ld.volatile.global.u32 %r675, [%rd512];
	// end inline asm
	add.s32 	%r677, %r675, 1;
	// begin inline asm
	atom.global.exch.b32 %r676, [%rd512], %r677;
	// end inline asm
	// begin inline asm
	ld.volatile.global.u32 %r678, [%rd512];
	// end inline asm
	add.s32 	%r680, %r678, 1;
	// begin inline asm
	atom.global.exch.b32 %r679, [%rd512], %r680;
	// end inline asm
	// begin inline asm
	ld.volatile.global.u32 %r681, [%rd512];
	// end inline asm
	add.s32 	%r683, %r681, 1;
	// begin inline asm
	atom.global.exch.b32 %r682, [%rd512], %r683;
	// end inline asm
	// begin inline asm
	ld.volatile.global.u32 %r684, [%rd512];
	// end inline asm
	add.s32 	%r686, %r684, 1;
	// begin inline asm
	atom.global.exch.b32 %r685, [%rd512], %r686;
	// end inline asm
	// begin inline asm
	ld.volatile.global.u32 %r687, [%rd512];
	// end inline asm
	add.s32 	%r689, %r687, 1;
	// begin inline asm
	atom.global.exch.b32 %r688, [%rd512], %r689;
	// end inline asm
	// begin inline asm
	ld.volatile.global.u32 %r690, [%rd512];
	// end inline asm
	add.s32 	%r692, %r690, 1;
	// begin inline asm
	atom.global.exch.b32 %r691, [%rd512], %r692;
	// end inline asm
	// begin inline asm
	ld.volatile.global.u32 %r693, [%rd512];
	// end inline asm
	add.s32 	%r695, %r693, 1;
	// begin inline asm
	atom.global.exch.b32 %r694, [%rd512], %r695;
	// end inline asm
	// begin inline asm
	ld.volatile.global.u32 %r696, [%rd512];
	// end inline asm
	add.s32 	%r698, %r696, 1;
	// begin inline asm
	atom.global.exch.b32 %r697, [%rd512], %r698;
	// end inline asm
	// begin inline asm
	ld.volatile.global.u32 %r699, [%rd512];
	// end inline asm
	add.s32 	%r701, %r699, 1;
	// begin inline asm
	atom.global.exch.b32 %r700, [%rd512], %r701;
	// end inline asm
	// begin inline asm
	ld.volatile.global.u32 %r702, [%rd512];
	// end inline asm
	add.s32 	%r704, %r702, 1;
	// begin inline asm
	atom.global.exch.b32 %r703, [%rd512], %r704;
	// end inline asm
	// begin inline asm
	ld.volatile.global.u32 %r705, [%rd512];
	// end inline asm
	add.s32 	%r707, %r705, 1;
	// begin inline asm
	atom.global.exch.b32 %r706, [%rd512], %r707;
	// end inline asm
	// begin inline asm
	ld.volatile.global.u32 %r708, [%rd512];
	// end inline asm
	add.s32 	%r710, %r708, 1;
	// begin inline asm
	atom.global.exch.b32 %r709, [%rd512], %r710;
	// end inline asm
	// begin inline asm
	ld.volatile.global.u32 %r711, [%rd512];
	// end inline asm
	add.s32 	%r713, %r711, 1;
	// begin inline asm
	atom.global.exch.b32 %r712, [%rd512], %r713;
	// end inline asm
	// begin inline asm
	ld.volatile.global.u32 %r714, [%rd512];
	// end inline asm
	add.s32 	%r716, %r714, 1;
	// begin inline asm
	atom.global.exch.b32 %r715, [%rd512], %r716;
	// end inline asm
	// begin inline asm
	ld.volatile.global.u32 %r717, [%rd512];
	// end inline asm
	add.s32 	%r719, %r717, 1;
	// begin inline asm
	atom.global.exch.b32 %r718, [%rd512], %r719;
	// end inline asm
	// begin inline asm
	ld.volatile.global.u32 %r720, [%rd512];
	// end inline asm
	add.s32 	%r722, %r720, 1;
	// begin inline asm
	atom.global.exch.b32 %r721, [%rd512], %r722;
	// end inline asm
	// begin inline asm
	ld.volatile.global.u32 %r723, [%rd512];
	// end inline asm
	add.s32 	%r725, %r723, 1;
	// begin inline asm
	atom.global.exch.b32 %r724, [%rd512], %r725;
	// end inline asm
	// begin inline asm
	ld.volatile.global.u32 %r726, [%rd512];
	// end inline asm
	add.s32 	%r728, %r726, 1;
	// begin inline asm
	atom.global.exch.b32 %r727, [%rd512], %r728;
	// end inline asm
	// begin inline asm
	ld.volatile.global.u32 %r729, [%rd512];
	// end inline asm
	add.s32 	%r731, %r729, 1;
	// begin inline asm
	atom.global.exch.b32 %r730, [%rd512], %r731;
	// end inline asm
	// begin inline asm
	ld.volatile.global.u32 %r732, [%rd512];
	// end inline asm
	add.s32 	%r734, %r732, 1;
	// begin inline asm
	atom.global.exch.b32 %r733, [%rd512], %r734;
	// end inline asm
	// begin inline asm
	ld.volatile.global.u32 %r735, [%rd512];
	// end inline asm
	add.s32 	%r737, %r735, 1;
	// begin inline asm
	atom.global.exch.b32 %r736, [%rd512], %r737;
	// end inline asm
	// begin inline asm
	ld.volatile.global.u32 %r738, [%rd512];
	// end inline asm
	add.s32 	%r740, %r738, 1;
	// begin inline asm
	atom.global.exch.b32 %r739, [%rd512], %r740;
	// end inline asm
	// begin inline asm
	ld.volatile.global.u32 %r741, [%rd512];
	// end inline asm
	add.s32 	%r743, %r741, 1;
	// begin inline asm
	atom.global.exch.b32 %r742, [%rd512], %r743;
	// end inline asm
	// begin inline asm
	ld.volatile.global.u32 %r744, [%rd512];
	// end inline asm
	add.s32 	%r746, %r744, 1;
	// begin inline asm
	atom.global.exch.b32 %r745, [%rd512], %r746;
	// end inline asm
	// begin inline asm
	ld.volatile.global.u32 %r747, [%rd512];
	// end inline asm
	add.s32 	%r749, %r747, 1;
	// begin inline asm
	atom.global.exch.b32 %r748, [%rd512], %r749;
	// end inline asm
	// begin inline asm
	ld.volatile.global.u32 %r750, [%rd512];
	// end inline asm
	add.s32 	%r752, %r750, 1;
	// begin inline asm
	atom.global.exch.b32 %r751, [%rd512], %r752;
	// end inline asm
	// begin inline asm
	ld.volatile.global.u32 %r753, [%rd512];
	// end inline asm
	add.s32 	%r755, %r753, 1;
	// begin inline asm
	atom.global.exch.b32 %r754, [%rd512], %r755;
	// end inline asm
	// begin inline asm
	ld.volatile.global.u32 %r756, [%rd512];
	// end inline asm
	add.s32 	%r758, %r756, 1;
	// begin inline asm
	atom.global.exch.b32 %r757, [%rd512], %r758;
	// end inline asm
	// begin inline asm
	ld.volatile.global.u32 %r759, [%rd512];
	// end inline asm
	add.s32 	%r761, %r759, 1;
	// begin inline asm
	atom.global.exch.b32 %r760, [%rd512], %r761;
	// end inline asm
	// begin inline asm
	ld.volatile.global.u32 %r762, [%rd512];
	// end inline asm
	add.s32 	%r764, %r762, 1;
	// begin inline asm
	atom.global.exch.b32 %r763, [%rd512], %r764;
	// end inline asm
	// begin inline asm
	ld.volatile.global.u32 %r765, [%rd512];
	// end inline asm
	add.s32 	%r767, %r765, 1;
	// begin inline asm
	atom.global.exch.b32 %r766, [%rd512], %r767;
	// end inline asm
	// begin inline asm
	ld.volatile.global.u32 %r768, [%rd512];
	// end inline asm
	add.s32 	%r770, %r768, 1;
	// begin inline asm
	atom.global.exch.b32 %r769, [%rd512], %r770;
	// end inline asm
$L__BB101_2:
	ret;

}
	// .globl	_Z4testIL_Z15load_atomic_addPKjEL_Z14store_volatilePjjELi256E14strided_accessILj1024ELj2EE10skip_lanesILj2EEEvv
.visible .entry _Z4testIL_Z15load_atomic_addPKjEL_Z14store_volatilePjjELi256E14strided_accessILj1024ELj2EE10skip_lanesILj2EEEvv()
{
	.reg .pred 	%p<2>;
	.reg .b32 	%r<520>;
	.reg .b64 	%rd<517>;

	// begin inline asm
	mov.u32 %r1, %laneid;
	// end inline asm
	and.b32  	%r2, %r1, 1;
	setp.eq.b32 	%p1, %r2, 1;
	@%p1 bra 	$L__BB102_2;
	mov.u32 	%r515, %ctaid.x;
	mov.u32 	%r516, %ntid.x;
	mov.u32 	%r517, %tid.x;
	mad.lo.s32 	%r518, %r515, %r516, %r517;
	shl.b32 	%r519, %r518, 3;
	cvt.u64.u32 	%rd513, %r519;
	and.b64  	%rd514, %rd513, 4088;
	mov.u64 	%rd515, buffer;
	cvta.global.u64 	%rd516, %rd515;
	add.s64 	%rd512, %rd516, %rd514;
	// begin inline asm
	atom.global.add.u32 %r3, [%rd512], 0;
	// end inline asm
	add.s32 	%r4, %r3, 1;
	// begin inline asm
	st.volatile.global.u32 [%rd512], %r4;
	// end inline asm
	// begin inline asm
	atom.global.add.u32 %r5, [%rd512], 0;
	// end inline asm
	add.s32 	%r6, %r5, 1;
	// begin inline asm
	st.volatile.global.u32 [%rd512], %r6;
	// end inline asm
	// begin inline asm
	atom.global.add.u32 %r7, [%rd512], 0;
	// end inline asm
	add.s32 	%r8, %r7, 1;
	// begin inline asm
	st.volatile.global.u32 [%rd512], %r8;
	// end inline asm
	// begin inline asm
	atom.global.add.u32 %r9, [%rd512], 0;
	// end inline asm
	add.s32 	%r10, %r9, 1;
	// begin inline asm
	st.volatile.global.u32 [%rd512], %r10;
	// end inline asm
	// begin inline asm
	atom.global.add.u32 %r11, [%rd512], 0;
	// end inline asm
	add.s32 	%r12, %r11, 1;
	// begin inline asm
	st.volatile.global.u32 [%rd512], %r12;
	// end inline asm
	// begin inline asm
	atom.global.add.u32 %r13, [%rd512], 0;
	// end inline asm
	add.s32 	%r14, %r13, 1;
	// begin inline asm
	st.volatile.global.u32 [%rd512], %r14;
	// end inline asm
	// begin inline asm
	atom.global.add.u32 %r15, [%rd512], 0;
	// end inline asm
	add.s32 	%r16, %r15, 1;
	// begin inline asm
	st.volatile.global.u32 [%rd512], %r16;
	// end inline asm
	// begin inline asm
	atom.global.add.u32 %r17, [%rd512], 0;
	// end inline asm
	add.s32 	%r18, %r17, 1;
	// begin inline asm
	st.volatile.global.u32 [%rd512], %r18;
	// end inline asm
	// begin inline asm
	atom.global.add.u32 %r19, [%rd512], 0;
	// end inline asm
	add.s32 	%r20, %r19, 1;
	// begin inline asm
	st.volatile.global.u32 [%rd512], %r20;
	// end inline asm
	// begin inline asm
	atom.global.add.u32 %r21, [%rd512], 0;
	// end inline asm
	add.s32 	%r22, %r21, 1;
	// begin inline asm
	st.volatile.global.u32 [%rd512], %r22;
	// end inline asm
	// begin inline asm
	atom.global.add.u32 %r23, [%rd512], 0;
	// end inline asm
	add.s32 	%r24, %r23, 1;
	// begin inline asm
	st.volatile.global.u32 [%rd512], %r24;
	// end inline asm
	// begin inline asm
	atom.global.add.u32 %r25, [%rd512], 0;
	// end inline asm
	add.s32 	%r26, %r25, 1;
	// begin inline asm
	st.volatile.global.u32 [%rd512], %r26;
	// end inline asm
	// begin inline asm
	atom.global.add.u32 %r27, [%rd512], 0;
	// end inline asm
	add.s32 	%r28, %r27, 1;
	// begin inline asm
	st.volatile.global.u32 [%rd512], %r28;
	// end inline asm
	// begin inline asm
	atom.global.add.u32 %r29, [%rd512], 0;
	// end inline asm
	add.s32 	%r30, %r29, 1;
	// begin inline asm
	st.volatile.global.u32 [%rd512], %r30;
	// end inline asm
	// begin inline asm
	atom.global.add.u32 %r31, [%rd512], 0;
	// end inline asm
	add.s32 	%r32, %r31, 1;
	// begin inline asm
	st.volatile.global.u32 [%rd512], %r32;
	// end inline asm
	// begin inline asm
	atom.global.add.u32 %r33, [%rd512], 0;
	// end inline asm
	add.s32 	%r34, %r33, 1;
	// begin inline asm
	st.volatile.global.u32 [%rd512], %r34;
	// end inline asm
	// begin inline asm
	atom.global.add.u32 %r35, [%rd512], 0;
	// end inline asm
	add.s32 	%r36, %r35, 1;
	// begin inline asm
	st.volatile.global.u32 [%rd512], %r36;
	// end inline asm
	// begin inline asm
	atom.global.add.u32 %r37, [%rd512], 0;
	// end inline asm
	add.s32 	%r38, %r37, 1;
	// begin inline asm
	st.volatile.global.u32 [%rd512], %r38;
	// end inline asm
	// begin inline asm
	atom.global.add.u32 %r39, [%rd512], 0;
	// end inline asm
	add.s32 	%r40, %r39, 1;
	// begin inline asm
	st.volatile.global.u32 [%rd512], %r40;
	// end inline asm
	// begin inline asm
	atom.global.add.u32 %r41, [%rd512], 0;
	// end inline asm
	add.s32 	%r42, %r41, 1;
	// begin inline asm
	st.volatile.global.u32 [%rd512], %r42;
	// end inline asm
	// begin inline asm
	atom.global.add.u32 %r43, [%rd512], 0;
	// end inline asm
	add.s32 	%r44, %r43, 1;
	// begin inline asm
	st.volatile.global.u32 [%rd512], %r44;
	// end inline asm
	// begin inline asm
	atom.global.add.u32 %r45, [%rd512], 0;
	// end inline asm
	add.s32 	%r46, %r45, 1;
	// begin inline asm
	st.volatile.global.u32 [%rd512], %r46;
	// end inline asm
	// begin inline asm
	atom.global.add.u32 %r47, [%rd512], 0;
	// end inline asm
	add.s32 	%r48, %r47, 1;
	// begin inline asm
	st.volatile.global.u32 [%rd512], %r48;
	// end inline asm
	// begin inline asm
	atom.global.add.u32 %r49, [%rd512], 0;
	// end inline asm
	add.s32 	%r50, %r49, 1;
	// begin inline asm
	st.volatile.global.u32 [%rd512], %r50;
	// end inline asm
	// begin inline asm
	atom.global.add.u32 %r51, [%rd512], 0;
	// end inline asm
	add.s32 	%r52, %r51, 1;
	// begin inline asm
	st.volatile.global.u32 [%rd512], %r52;
	// end inline asm
	// begin inline asm
	atom.global.add.u32 %r53, [%rd512], 0;
	// end inline asm
	add.s32 	%r54, %r53, 1;
	// begin inline asm
	st.volatile.global.u32 [%rd512], %r54;
	// end inline asm
	// begin inline asm
	atom.global.add.u32 %r55, [%rd512], 0;
	// end inline asm
	add.s32 	%r56, %r55, 1;
	// begin inline asm
	st.volatile.global.u32 [%rd512], %r56;
	// end inline asm
	// begin inline asm
	atom.global.add.u32 %r57, [%rd512], 0;
	// end inline asm
	add.s32 	%r58, %r57, 1;
	// begin inline asm
	st.volatile.global.u32 [%rd512], %r58;
	// end inline asm
	// begin inline asm
	atom.global.add.u32 %r59, [%rd512], 0;
	// end inline asm
	add.s32 	%r60, %r59, 1;
	// begin inline asm
	st.volatile.global.u32 [%rd512], %r60;
	// end inline asm
	// begin inline asm
	atom.global.add.u32 %r61, [%rd512], 0;
	// end inline asm
	add.s32 	%r62, %r61, 1;
	// begin inline asm
	st.volatile.global.u32 [%rd512], %r62;
	// end inline asm
	// begin inline asm
	atom.global.add.u32 %r63, [%rd512], 0;
	// end inline asm
	add.s32 	%r64, %r63, 1;
	// begin inline asm
	st.volatile.global.u32 [%rd512], %r64;
	// end inline asm
	// begin inline asm
	atom.global.add.u32 %r65, [%rd512], 0;
	// end inline asm
	add.s32 	%r66, %r65, 1;
	// begin inline asm
	st.volatile.global.u32 [%rd512], %r66;
	// end inline asm
	// begin inline asm
	atom.global.add.u32 %r67, [%rd512], 0;
	// end inline asm
	add.s32 	%r68, %r67, 1;
	// begin inline asm
	st.volatile.global.u32 [%rd512], %r68;
	// end inline asm
	// begin inline asm
	atom.global.add.u32 %r69, [%rd512], 0;
	// end inline asm
	add.s32 	%r70, %r69, 1;
	// begin inline asm
	st.volatile.global.u32 [%rd512], %r70;
	// end inline asm
	// begin inline asm
	atom.global.add.u32 %r71, [%rd512], 0;
	// end inline asm
	add.s32 	%r72, %r71, 1;
	// begin inline asm
	st.volatile.global.u32 [%rd512], %r72;
	// end inline asm
	// begin inline asm
	atom.global.add.u32 %r73, [%rd512], 0;
	// end inline asm
	add.s32 	%r74, %r73, 1;
	// begin inline asm
	st.volatile.global.u32 [%rd512], %r74;
	// end inline asm
	// begin inline asm
	atom.global.add.u32 %r75, [%rd512], 0;
	// end inline asm
	add.s32 	%r76, %r75, 1;
	// begin inline asm
	st.volatile.global.u32 [%rd512], %r76;
	// end inline asm
	// begin inline asm
	atom.global.add.u32 %r77, [%rd512], 0;
	// end inline asm
	add.s32 	%r78, %r77, 1;
	// begin inline asm
	st.volatile.global.u32 [%rd512], %r78;
	// end inline asm
	// begin inline asm
	atom.global.add.u32 %r79, [%rd512], 0;
	// end inline asm
	add.s32 	%r80, %r79, 1;
	// begin inline asm
	st.volatile.global.u32 [%rd512], %r80;
	// end inline asm
	// begin inline asm
	atom.global.add.u32 %r81, [%rd512], 0;
	// end inline asm
	add.s32 	%r82, %r81, 1;
	// begin inline asm
	st.volatile.global.u32 [%rd512], %r82;
	// end inline asm
	// begin inline asm
	atom.global.add.u32 %r83, [%rd512], 0;
	// end inline asm
	add.s32 	%r84, %r83, 1;
	// begin inline asm
	st.volatile.global.u32 [%rd512], %r84;
	// end inline asm
	// begin inline asm
	atom.global.add.u32 %r85, [%rd512], 0;
	// end inline asm
	add.s32 	%r86, %r85, 1;
	// begin inline asm
	st.volatile.global.u32 [%rd512], %r86;
	// end inline asm
	// begin inline asm
	atom.global.add.u32 %r87, [%rd512], 0;
	// end inline asm
	add.s32 	%r88, %r87, 1;
	// begin inline asm
	st.volatile.global.u32 [%rd512], %r88;
	// end inline asm
	// begin inline asm
	atom.global.add.u32 %r89, [%rd512], 0;
	// end inline asm
	add.s32 	%r90, %r89, 1;
	// begin inline asm
	st.volatile.global.u32 [%rd512], %r90;
	// end inline asm
	// begin inline asm
	atom.global.add.u32 %r91, [%rd512], 0;
	// end inline asm
	add.s32 	%r92, %r91, 1;
	// begin inline asm
	st.volatile.global.u32 [%rd512], %r92;
	// end inline asm
	// begin inline asm
	atom.global.add.u32 %r93, [%rd512], 0;
	// end inline asm
	add.s32 	%r94, %r93, 1;
	// begin inline asm
	st.volatile.global.u32 [%rd512], %r94;
	// end inline asm
	// begin inline asm
	atom.global.add.u32 %r95, [%rd512], 0;
	// end inline asm
	add.s32 	%r96, %r95, 1;
	// begin inline asm
	st.volatile.global.u32 [%rd512], %r96;
	// end inline asm
	// begin inline asm
	atom.global.add.u32 %r97, [%rd512], 0;
	// end inline asm
	add.s32 	%r98, %r97, 1;
	// begin inline asm
	st.volatile.global.u32 [%rd512], %r98;
	// end inline asm
	// begin inline asm
	atom.global.add.u32 %r99, [%rd512], 0;
	// end inline asm
	add.s32 	%r100, %r99, 1;
	// begin inline asm
	st.volatile.global.u32 [%rd512], %r100;
	// end inline asm
	// begin inline asm
	atom.global.add.u32 %r101, [%rd512], 0;
	// end inline asm
	add.s32 	%r102, %r101, 1;
	// begin inline asm
	st.volatile.global.u32 [%rd512], %r102;
	// end inline asm
	// begin inline asm
	atom.global.add.u32 %r103, [%rd512], 0;
	// end inline asm
	add.s32 	%r104, %r103, 1;
	// begin inline asm
	st.volatile.global.u32 [%rd512], %r104;
	// end inline asm
	// begin inline asm
	atom.global.add.u32 %r105, [%rd512], 0;
	// end inline asm
	add.s32 	%r106, %r105, 1;
	// begin inline asm
	st.volatile.global.u32 [%rd512], %r106;
	// end inline asm
	// begin inline asm
	atom.global.add.u32 %r107, [%rd512], 0;
	// end inline asm
	add.s32 	%r108, %r107, 1;
	// begin inline asm
	st.volatile.global.u32 [%rd512], %r108;
	// end inline asm
	// begin inline asm
	atom.global.add.u32 %r109, [%rd512], 0;
	// end inline asm
	add.s32 	%r110, %r109, 1;
	// begin inline asm
	st.volatile.global.u32 [%rd512], %r110;
	// end inline asm
	// begin inline asm
	atom.global.add.u32 %r111, [%rd512], 0;
	// end inline asm
	add.s32 	%r112, %r111, 1;
	// begin inline asm
	st.volatile.global.u32 [%rd512], %r112;
	// end inline asm
	// begin inline asm
	atom.global.add.u32 %r113, [%rd512], 0;
	// end inline asm
	add.s32 	%r114, %r113, 1;
	// begin inline asm
	st.volatile.global.u32 [%rd512], %r114;
	// end inline asm
	// begin inline asm
	atom.global.add.u32 %r115, [%rd512], 0;
	// end inline asm
	add.s32 	%r116, %r115, 1;
	// begin inline asm
	st.volatile.global.u32 [%rd512], %r116;
	// end inline asm
	// begin inline asm
	atom.global.add.u32 %r117, [%rd512], 0;
	// end inline asm
	add.s32 	%r118, %r117, 1;
	// begin inline asm
	st.volatile.global.u32 [%rd512], %r118;
	// end inline asm
	// begin inline asm
	atom.global.add.u32 %r119, [%rd512], 0;
	// end inline asm
	add.s32 	%r120, %r119, 1;
	// begin inline asm
	st.volatile.global.u32 [%rd512], %r120;
	// end inline asm
	// begin inline asm
	atom.global.add.u32 %r121, [%rd512], 0;
	// end inline asm
	add.s32 	%r122, %r121, 1;
	// begin inline asm
	st.volatile.global.u32 [%rd512], %r122;
	// end inline asm
	// begin inline asm
	atom.global.add.u32 %r123, [%rd512], 0;
	// end inline asm
	add.s32 	%r124, %r123, 1;
	// begin inline asm
	st.volatile.global.u32 [%rd512], %r124;
	// end inline asm
	// begin inline asm
	atom.global.add.u32 %r125, [%rd512], 0;
	// end inline asm
	add.s32 	%r126, %r125, 1;
	// begin inline asm
	st.volatile.global.u32 [%rd512], %r126;
	// end inline asm
	// begin inline asm
	atom.global.add.u32 %r127, [%rd512], 0;
	// end inline asm
	add.s32 	%r128, %r127, 1;
	// begin inline asm
	st.volatile.global.u32 [%rd512], %r128;
	// end inline asm
	// begin inline asm
	atom.global.add.u32 %r129, [%rd512], 0;
	// end inline asm
	add.s32 	%r130, %r129, 1;
	// begin inline asm
	st.volatile.global.u32 [%rd512], %r130;
	// end inline asm
	// begin inline asm
	atom.global.add.u32 %r131, [%rd512], 0;
	// end inline asm
	add.s32 	%r132, %r131, 1;
	// begin inline asm
	st.volatile.global.u32 [%rd512], %r132;
	// end inline asm
	// begin inline asm
	atom.global.add.u32 %r133, [%rd512], 0;
	// end inline asm
	add.s32 	%r134, %r133, 1;
	// begin inline asm
	st.volatile.global.u32 [%rd512], %r134;
	// end inline asm
	// begin inline asm
	atom.global.add.u32 %r135, [%rd512], 0;
	// end inline asm
	add.s32 	%r136, %r135, 1;
	// begin inline asm
	st.volatile.global.u32 [%rd512], %r136;
	// end inline asm
	// begin inline asm
	atom.global.add.u32 %r137, [%rd512], 0;
	// end inline asm
	add.s32 	%r138, %r137, 1;
	// begin inline asm
	st.volatile.global.u32 [%rd512], %r138;
	// end inline asm
	// begin inline asm
	atom.global.add.u32 %r139, [%rd512], 0;
	// end inline asm
	add.s32 	%r140, %r139, 1;
	// begin inline asm
	st.volatile.global.u32 [%rd512], %r140;
	// end inline asm
	// begin inline asm
	atom.global.add.u32 %r141, [%rd512], 0;
	// end inline asm
	add.s32 	%r142, %r141, 1;
	// begin inline asm
	st.volatile.global.u32 [%rd512], %r142;
	// end inline asm
	// begin inline asm
	atom.global.add.u32 %r143, [%rd512], 0;
	// end inline asm
	add.s32 	%r144, %r143, 1;
	// begin inline asm
	st.volatile.global.u32 [%rd512], %r144;
	// end inline asm
	// begin inline asm
	atom.global.add.u32 %r145, [%rd512], 0;
	// end inline asm
	add.s32 	%r146, %r145, 1;
	// begin inline asm
	st.volatile.global.u32 [%rd512], %r146;
	// end inline asm
	// begin inline asm
	atom.global.add.u32 %r147, [%rd512], 0;
	// end inline asm
	add.s32 	%r148, %r147, 1;
	// begin inline asm
	st.volatile.global.u32 [%rd512], %r148;
	// end inline asm
	// begin inline asm
	atom.global.add.u32 %r149, [%rd512], 0;
	// end inline asm
	add.s32 	%r150, %r149, 1;
	// begin inline asm
	st.volatile.global.u32 [%rd512], %r150;
	// end inline asm
	// begin inline asm
	atom.global.add.u32 %r151, [%rd512], 0;
	// end inline asm
	add.s32 	%r152, %r151, 1;
	// begin inline asm
	st.volatile.global.u32 [%rd512], %r152;
	// end inline asm
	// begin inline asm
	atom.global.add.u32 %r153, [%rd512], 0;
	// end inline asm
	add.s32 	%r154, %r153, 1;
	// begin inline asm
	st.volatile.global.u32 [%rd512], %r154;
	// end inline asm
	// begin inline asm
	atom.global.add.u32 %r155, [%rd512], 0;
	// end inline asm
	add.s32 	%r156, %r155, 1;
	// begin inline asm
	st.volatile.global.u32 [%rd512], %r156;
	// end inline asm
	// begin inline asm
	atom.global.add.u32 %r157, [%rd512], 0;
	// end inline asm
	add.s32 	%r158, %r157, 1;
	// begin inline asm
	st.volatile.global.u32 [%rd512], %r158;
	// end inline asm
	// begin inline asm
	atom.global.add.u32 %r159, [%rd512], 0;
	// end inline asm
	add.s32 	%r160, %r159, 1;
	// begin inline asm
	st.volatile.global.u32 [%rd512], %r160;
	// end inline asm
	// begin inline asm
	atom.global.add.u32 %r161, [%rd512], 0;
	// end inline asm
	add.s32 	%r162, %r161, 1;
	// begin inline asm
	st.volatile.global.u32 [%rd512], %r162;
	// end inline asm
	// begin inline asm
	atom.global.add.u32 %r163, [%rd512], 0;
	// end inline asm
	add.s32 	%r164, %r163, 1;
	// begin inline asm
	st.volatile.global.u32 [%rd512], %r164;
	// end inline asm
	// begin inline asm
	atom.global.add.u32 %r165, [%rd512], 0;
	// end inline asm
	add.s32 	%r166, %r165, 1;
	// begin inline asm
	st.volatile.global.u32 [%rd512], %r166;
	// end inline asm
	// begin inline asm
	atom.global.add.u32 %r167, [%rd512], 0;
	// end inline asm
	add.s32 	%r168, %r167, 1;
	// begin inline asm
	st.volatile.global.u32 [%rd512], %r168;
	// end inline asm
	// begin inline asm
	atom.global.add.u32 %r169, [%rd512], 0;
	// end inline asm
	add.s32 	%r170, %r169, 1;
	// begin inline asm
	st.volatile.global.u32 [%rd512], %r170;
	// end inline asm
	// begin inline asm
	atom.global.add.u32 %r171, [%rd512], 0;
	// end inline asm
	add.s32 	%r172, %r171, 1;
	// begin inline asm
	st.volatile.global.u32 [%rd512], %r172;
	// end inline asm
	// begin inline asm
	atom.global.add.u32 %r173, [%rd512], 0;
	// end inline asm
	add.s32 	%r174, %r173, 1;
	// begin inline asm
	st.volatile.global.u32 [%rd512], %r174;
	// end inline asm
	// begin inline asm
	atom.global.add.u32 %r175, [%rd512], 0;
	// end inline asm
	add.s32 	%r176, %r175, 1;
	// begin inline asm
	st.volatile.global.u32 [%rd512], %r176;
	// end inline asm
	// begin inline asm
	atom.global.add.u32 %r177, [%rd512], 0;
	// end inline asm
	add.s32 	%r178, %r177, 1;
	// begin inline asm
	st.volatile.global.u32 [%rd512], %r178;
	// end inline asm
	// begin inline asm
	atom.global.add.u32 %r179, [%rd512], 0;
	// end inline asm
	add.s32 	%r180, %r179, 1;
	// begin inline asm
	st.volatile.global.u32 [%rd512], %r180;
	// end inline asm
	// begin inline asm
	atom.global.add.u32 %r181, [%rd512], 0;
	// end inline asm
	add.s32 	%r182, %r181, 1;
	// begin inline asm
	st.volatile.global.u32 [%rd512], %r182;
	// end inline asm
	// begin inline asm
	atom.global.add.u32 %r183, [%rd512], 0;
	// end inline asm
	add.s32 	%r184, %r183, 1;
	// begin inline asm
	st.volatile.global.u32 [%rd512], %r184;
	// end inline asm
	// begin inline asm
	atom.global.add.u32 %r185, [%rd512], 0;
	// end inline asm
	add.s32 	%r186, %r185, 1;
	// begin inline asm
	st.volatile.global.u32 [%rd512], %r186;
	// end inline asm
	// begin inline asm
	atom.global.add.u32 %r187, [%rd512], 0;
	// end inline asm
	add.s32 	%r188, %r187, 1;
	// begin inline asm
	st.volatile.global.u32 [%rd512], %r188;
	// end inline asm
	// begin inline asm
	atom.global.add.u32 %r189, [%rd512], 0;
	// end inline asm
	add.s32 	%r190, %r189, 1;
	// begin inline asm
	st.volatile.global.u32 [%rd512], %r190;
	// end inline asm
	// begin inline asm
	atom.global.add.u32 %r191, [%rd512], 0;
	// end inline asm
	add.s32 	%r192, %r191, 1;
	// begin inline asm
	st.volatile.global.u32 [%rd512], %r192;
	// end inline asm
	// begin inline asm
	atom.global.add.u32 %r193, [%rd512], 0;
	// end inline asm
	add.s32 	%r194, %r193, 1;
	// begin inline asm
	st.volatile.global.u32 [%rd512], %r194;
	// end inline asm
	// begin inline asm
	atom.global.add.u32 %r195, [%rd512], 0;
	// end inline asm
	add.s32 	%r196, %r195, 1;
	// begin inline asm
	st.volatile.global.u32 [%rd512], %r196;
	// end inline asm
	// begin inline asm
	atom.global.add.u32 %r197, [%rd512], 0;
	// end inline asm
	add.s32 	%r198, %r197, 1;
	// begin inline asm
	st.volatile.global.u32 [%rd512], %r198;
	// end inline asm
	// begin inline asm
	atom.global.add.u32 %r199, [%rd512], 0;
	// end inline asm
	add.s32 	%r200, %r199, 1;
	// begin inline asm
	st.volatile.global.u32 [%rd512], %r200;
	// end inline asm
	// begin inline asm
	atom.global.add.u32 %r201, [%rd512], 0;
	// end inline asm
	add.s32 	%r202, %r201, 1;
	// begin inline asm
	st.volatile.global.u32 [%rd512], %r202;
	// end inline asm
	// begin inline asm
	atom.global.add.u32 %r203, [%rd512], 0;
	// end inline asm
	add.s32 	%r204, %r203, 1;
	// begin inline asm
	st.volatile.global.u32 [%rd512], %r204;
	// end inline asm
	// begin inline asm
	atom.global.add.u32 %r205, [%rd512], 0;
	// end inline asm
	add.s32 	%r206, %r205, 1;
	// begin inline asm
	st.volatile.global.u32 [%rd512], %r206;
	// end inline asm
	// begin inline asm
	atom.global.add.u32 %r207, [%rd512], 0;
	// end inline asm
	add.s32 	%r208, %r207, 1;
	// begin inline asm
	st.volatile.global.u32 [%rd512], %r208;
	// end inline asm
	// begin inline asm
	atom.global.add.u32 %r209, [%rd512], 0;
	// end inline asm
	add.s32 	%r210, %r209, 1;
	// begin inline asm
	st.volatile.global.u32 [%rd512], %r210;
	// end inline asm
	// begin inline asm
	atom.global.add.u32 %r211, [%rd512], 0;
	// end inline asm
	add.s32 	%r212, %r211, 1;
	// begin inline asm
	st.volatile.global.u32 [%rd512], %r212;
	// end inline asm
	// begin inline asm
	atom.global.add.u32 %r213, [%rd512], 0;
	// end inline asm
	add.s32 	%r214, %r213, 1;
	// begin inline asm
	st.volatile.global.u32 [%rd512], %r214;
	// end inline asm
	// begin inline asm
	atom.global.add.u32 %r215, [%rd512], 0;
	// end inline asm
	add.s32 	%r216, %r215, 1;
	// begin inline asm
	st.volatile.global.u32 [%rd512], %r216;
	// end inline asm
	// begin inline asm
	atom.global.add.u32 %r217, [%rd512], 0;
	// end inline asm
	add.s32 	%r218, %r217, 1;
	// begin inline asm
	st.volatile.global.u32 [%rd512], %r218;
	// end inline asm
	// begin inline asm
	atom.global.add.u32 %r219, [%rd512], 0;
	// end inline asm
	add.s32 	%r220, %r219, 1;
	// begin inline asm
	st.volatile.global.u32 [%rd512], %r220;
	// end inline asm
	// begin inline asm
	atom.global.add.u32 %r221, [%rd512], 0;
	// end inline asm
	add.s32 	%r222, %r221, 1;
	// begin inline asm
	st.volatile.global.u32 [%rd512], %r222;
	// end inline asm
	// begin inline asm
	atom.global.add.u32 %r223, [%rd512], 0;
	// end inline asm
	add.s32 	%r224, %r223, 1;
	// begin inline asm
	st.volatile.global.u32 [%rd512], %r224;
	// end inline asm
	// begin inline asm
	atom.global.add.u32 %r225, [%rd512], 0;
	// end inline asm
	add.s32 	%r226, %r225, 1;
	// begin inline asm
	st.volatile.global.u32 [%rd512], %r226;
	// end inline asm
	// begin inline asm
	atom.global.add.u32 %r227, [%rd512], 0;
	// end inline asm
	add.s32 	%r228, %r227, 1;
	// begin inline asm
	st.volatile.global.u32 [%rd512], %r228;
	// end inline asm
	// begin inline asm
	atom.global.add.u32 %r229, [%rd512], 0;
	// end inline asm
	add.s32 	%r230, %r229, 1;
	// begin inline asm
	st.volatile.global.u32 [%rd512], %r230;
	// end inline asm
	// begin inline asm
	atom.global.add.u32 %r231, [%rd512], 0;
	// end inline asm
	add.s32 	%r232, %r231, 1;
	// begin inline asm
	st.volatile.global.u32 [%rd512], %r232;
	// end inline asm
	// begin inline asm
	atom.global.add.u32 %r233, [%rd512], 0;
	// end inline asm
	add.s32 	%r234, %r233, 1;
	// begin inline asm
	st.volatile.global.u32 [%rd512], %r234;
	// end inline asm
	// begin inline asm
	atom.global.add.u32 %r235, [%rd512], 0;
	// end inline asm
	add.s32 	%r236, %r235, 1;
	// begin inline asm
	st.volatile.global.u32 [%rd512], %r236;
	// end inline asm
	// begin inline asm
	atom.global.add.u32 %r237, [%rd512], 0;
	// end inline asm
	add.s32 	%r238, %r237, 1;
	// begin inline asm
	st.volatile.global.u32 [%rd512], %r238;
	// end inline asm
	// begin inline asm
	atom.global.add.u32 %r239, [%rd512], 0;
	// end inline asm
	add.s32 	%r240, %r239, 1;
	// begin inline asm
	st.volatile.global.u32 [%rd512], %r240;
	// end inline asm
	// begin inline asm
	atom.global.add.u32 %r241, [%rd512], 0;
	// end inline asm
	add.s32 	%r242, %r241, 1;
	// begin inline asm
	st.volatile.global.u32 [%rd512], %r242;
	// end inline asm
	// begin inline asm
	atom.global.add.u32 %r243, [%rd512], 0;
	// end inline asm
	add.s32 	%r244, %r243, 1;
	// begin inline asm
	st.volatile.global.u32 [%rd512], %r244;
	// end inline asm
	// begin inline asm
	atom.global.add.u32 %r245, [%rd512], 0;
	// end inline asm
	add.s32 	%r246, %r245, 1;
	// begin inline asm
	st.volatile.global.u32 [%rd512], %r246;
	// end inline asm
	// begin inline asm
	atom.global.add.u32 %r247, [%rd512], 0;
	// end inline asm
	add.s32 	%r248, %r247, 1;
	// begin inline asm
	st.volatile.global.u32 [%rd512], %r248;
	// end inline asm
	// begin inline asm
	atom.global.add.u32 %r249, [%rd512], 0;
	// end inline asm
	add.s32 	%r250, %r249, 1;
	// begin inline asm
	st.volatile.global.u32 [%rd512], %r250;
	// end inline asm
	// begin inline asm
	atom.global.add.u32 %r251, [%rd512], 0;
	// end inline asm
	add.s32 	%r252, %r251, 1;
	// begin inline asm
	st.volatile.global.u32 [%rd512], %r252;
	// end inline asm
	// begin inline asm
	atom.global.add.u32 %r253, [%rd512], 0;
	// end inline asm
	add.s32 	%r254, %r253, 1;
	// begin inline asm
	st.volatile.global.u32 [%rd512], %r254;
	// end inline asm
	// begin inline asm
	atom.global.add.u32 %r255, [%rd512], 0;
	// end inline asm
	add.s32 	%r256, %r255, 1;
	// begin inline asm
	st.volatile.global.u32 [%rd512], %r256;
	// end inline asm
	// begin inline asm
	atom.global.add.u32 %r257, [%rd512], 0;
	// end inline asm
	add.s32 	%r258, %r257, 1;
	// begin inline asm
	st.volatile.global.u32 [%rd512], %r258;
	// end inline asm
	// begin inline asm
	atom.global.add.u32 %r259, [%rd512], 0;
	// end inline asm
	add.s32 	%r260, %r259, 1;
	// begin inline asm
	st.volatile.global.u32 [%rd512], %r260;
	// end inline asm
	// begin inline asm
	atom.global.add.u32 %r261, [%rd512], 0;
	// end inline asm
	add.s32 	%r262, %r261, 1;
	// begin inline asm
	st.volatile.global.u32 [%rd512], %r262;
	// end inline asm
	// begin inline asm
	atom.global.add.u32 %r263, [%rd512], 0;
	// end inline asm
	add.s32 	%r264, %r263, 1;
	// begin inline asm
	st.volatile.global.u32 [%rd512], %r264;
	// end inline asm
	// begin inline asm
	atom.global.add.u32 %r265, [%rd512], 0;
	// end inline asm
	add.s32 	%r266, %r265, 1;
	// begin inline asm
	st.volatile.global.u32 [%rd512], %r266;
	// end inline asm
	// begin inline asm
	atom.global.add.u32 %r267, [%rd512], 0;
	// end inline asm
	add.s32 	%r268, %r267, 1;
	// begin inline asm
	st.volatile.global.u32 [%rd512], %r268;
	// end inline asm
	// begin inline asm
	atom.global.add.u32 %r269, [%rd512], 0;
	// end inline asm
	add.s32 	%r270, %r269, 1;
	// begin inline asm
	st.volatile.global.u32 [%rd512], %r270;
	// end inline asm
	// begin inline asm
	atom.global.add.u32 %r271, [%rd512], 0;
	// end inline asm
	add.s32 	%r272, %r271, 1;
	// begin inline asm
	st.volatile.global.u32 [%rd512], %r272;
	// end inline asm
	// begin inline asm
	atom.global.add.u32 %r273, [%rd512], 0;
	// end inline asm
	add.s32 	%r274, %r273, 1;
	// begin inline asm
	st.volatile.global.u32 [%rd512], %r274;
	// end inline asm
	// begin inline asm
	atom.global.add.u32 %r275, [%rd512], 0;
	// end inline asm
	add.s32 	%r276, %r275, 1;
	// begin inline asm
	st.volatile.global.u32 [%rd512], %r276;
	// end inline asm
	// begin inline asm
	atom.global.add.u32 %r277, [%rd512], 0;
	// end inline asm
	add.s32 	%r278, %r277, 1;
	// begin inline asm
	st.volatile.global.u32 [%rd512], %r278;
	// end inline asm
	// begin inline asm
	atom.global.add.u32 %r279, [%rd512], 0;
	// end inline asm
	add.s32 	%r280, %r279, 1;
	// begin inline asm
	st.volatile.global.u32 [%rd512], %r280;
	// end inline asm
	// begin inline asm
	atom.global.add.u32 %r281, [%rd512], 0;
	// end inline asm
	add.s32 	%r282, %r281, 1;
	// begin inline asm
	st.volatile.global.u32 [%rd512], %r282;
	// end inline asm
	// begin inline asm
	atom.global.add.u32 %r283, [%rd512], 0;
	// end inline asm
	add.s32 	%r284, %r283, 1;
	// begin inline asm
	st.volatile.global.u32 [%rd512], %r284;
	// end inline asm
	// begin inline asm
	atom.global.add.u32 %r285, [%rd512], 0;
	// end inline asm
	add.s32 	%r286, %r285, 1;
	// begin inline asm
	st.volatile.global.u32 [%rd512], %r286;
	// end inline asm
	// begin inline asm
	atom.global.add.u32 %r287, [%rd512], 0;
	// end inline asm
	add.s32 	%r288, %r287, 1;
	// begin inline asm
	st.volatile.global.u32 [%rd512], %r288;
	// end inline asm
	// begin inline asm
	atom.global.add.u32 %r289, [%rd512], 0;
	// end inline asm
	add.s32 	%r290, %r289, 1;
	// begin inline asm
	st.volatile.global.u32 [%rd512], %r290;
	// end inline asm
	// begin inline asm
	atom.global.add.u32 %r291, [%rd512], 0;
	// end inline asm
	add.s32 	%r292, %r291, 1;
	// begin inline asm
	st.volatile.global.u32 [%rd512], %r292;
	// end inline asm
	// begin inline asm
	atom.global.add.u32 %r293, [%rd512], 0;
	// end inline asm
	add.s32 	%r294, %r293, 1;
	// begin inline asm
	st.volatile.global.u32 [%rd512], %r294;
	// end inline asm
	// begin inline asm
	atom.global.add.u32 %r295, [%rd512], 0;
	// end inline asm
	add.s32 	%r296, %r295, 1;
	// begin inline asm
	st.volatile.global.u32 [%rd512], %r296;
	// end inline asm
	// begin inline asm
	atom.global.add.u32 %r297, [%rd512], 0;
	// end inline asm
	add.s32 	%r298, %r297, 1;
	// begin inline asm
	st.volatile.global.u32 [%rd512], %r298;
	// end inline asm
	// begin inline asm
	atom.global.add.u32 %r299, [%rd512], 0;
	// end inline asm
	add.s32 	%r300, %r299, 1;
	// begin inline asm
	st.volatile.global.u32 [%rd512], %r300;
	// end inline asm
	// begin inline asm
	atom.global.add.u32 %r301, [%rd512], 0;
	// end inline asm
	add.s32 	%r302, %r301, 1;
	// begin inline asm
	st.volatile.global.u32 [%rd512], %r302;
	// end inline asm
	// begin inline asm
	atom.global.add.u32 %r303, [%rd512], 0;
	// end inline asm
	add.s32 	%r304, %r303, 1;
	// begin inline asm
	st.volatile.global.u32 [%rd512], %r304;
	// end inline asm
	// begin inline asm
	atom.global.add.u32 %r305, [%rd512], 0;
	// end inline asm
	add.s32 	%r306, %r305, 1;
	// begin inline asm
	st.volatile.global.u32 [%rd512], %r306;
	// end inline asm
	// begin inline asm
	atom.global.add.u32 %r307, [%rd512], 0;
	// end inline asm
	add.s32 	%r308, %r307, 1;
	// begin inline asm
	st.volatile.global.u32 [%rd512], %r308;
	// end inline asm
	// begin inline asm
	atom.global.add.u32 %r309, [%rd512], 0;
	// end inline asm
	add.s32 	%r310, %r309, 1;
	// begin inline asm
	st.volatile.global.u32 [%rd512], %r310;
	// end inline asm
	// begin inline asm
	atom.global.add.u32 %r311, [%rd512], 0;
	// end inline asm
	add.s32 	%r312, %r311, 1;
	// begin inline asm
	st.volatile.global.u32 [%rd512], %r312;
	// end inline asm
	// begin inline asm
	atom.global.add.u32 %r313, [%rd512], 0;
	// end inline asm
	add.s32 	%r314, %r313, 1;
	// begin inline asm
	st.volatile.global.u32 [%rd512], %r314;
	// end inline asm
	// begin inline asm
	atom.global.add.u32 %r315, [%rd512], 0;
	// end inline asm
	add.s32 	%r316, %r315, 1;
	// begin inline asm
	st.volatile.global.u32 [%rd512], %r316;
	// end inline asm
	// begin inline asm
	atom.global.add.u32 %r317, [%rd512], 0;
	// end inline asm
	add.s32 	%r318, %r317, 1;
	// begin inline asm
	st.volatile.global.u32 [%rd512], %r318;
	// end inline asm
	// begin inline asm
	atom.global.add.u32 %r319, [%rd512], 0;
	// end inline asm
	add.s32 	%r320, %r319, 1;
	// begin inline asm
	st.volatile.global.u32 [%rd512], %r320;
	// end inline asm
	// begin inline asm
	atom.global.add.u32 %r321, [%rd512], 0;
	// end inline asm
	add.s32 	%r322, %r321, 1;
	// begin inline asm
	st.volatile.global.u32 [%rd512], %r322;
	// end inline asm
	// begin inline asm
	atom.global.add.u32 %r323, [%rd512], 0;
	// end inline asm
	add.s32 	%r324, %r323, 1;
	// begin inline asm
	st.volatile.global.u32 [%rd512], %r324;
	// end inline asm
	// begin inline asm
	atom.global.add.u32 %r325, [%rd512], 0;
	// end inline asm
	add.s32 	%r326, %r325, 1;
	// begin inline asm
	st.volatile.global.u32 [%rd512], %r326;
	// end inline asm
	// begin inline asm
	atom.global.add.u32 %r327, [%rd512], 0;
	// end inline asm
	add.s32 	%r328, %r327, 1;
	// begin inline asm
	st.volatile.global.u32 [%rd512], %r328;
	// end inline asm
	// begin inline asm
	atom.global.add.u32 %r329, [%rd512], 0;
	// end inline asm
	add.s32 	%r330, %r329, 1;
	// begin inline asm
	st.volatile.global.u32 [%rd512], %r330;
	// end inline asm
	// begin inline asm
	atom.global.add.u32 %r331, [%rd512], 0;
	// end inline asm
	add.s32 	%r332, %r331, 1;
	// begin inline asm
	st.volatile.global.u32 [%rd512], %r332;
	// end inline asm
	// begin inline asm
	atom.global.add.u32 %r333, [%rd512], 0;
	// end inline asm
	add.s32 	%r334, %r333, 1;
	// begin inline asm
	st.volatile.global.u32 [%rd512], %r334;
	// end inline asm
	// begin inline asm
	atom.global.add.u32 %r335, [%rd512], 0;
	// end inline asm
	add.s32 	%r336, %r335, 1;
	// begin inline asm
	st.volatile.global.u32 [%rd512], %r336;
	// end inline asm
	// begin inline asm
	atom.global.add.u32 %r337, [%rd512], 0;
	// end inline asm
	add.s32 	%r338, %r337, 1;
	// begin inline asm
	st.volatile.global.u32 [%rd512], %r338;
	// end inline asm
	// begin inline asm
	atom.global.add.u32 %r339, [%rd512], 0;
	// end inline asm
	add.s32 	%r340, %r339, 1;
	// begin inline asm
	st.volatile.global.u32 [%rd512], %r340;
	// end inline asm
	// begin inline asm
	atom.global.add.u32 %r341, [%rd512], 0;
	// end inline asm
	add.s32 	%r342, %r341, 1;
	// begin inline asm
	st.volatile.global.u32 [%rd512], %r342;
	// end inline asm
	// begin inline asm
	atom.global.add.u32 %r343, [%rd512], 0;
	// end inline asm
	add.s32 	%r344, %r343, 1;
	// begin inline asm
	st.volatile.global.u32 [%rd512], %r344;
	// end inline asm
	// begin inline asm
	atom.global.add.u32 %r345, [%rd512], 0;
	// end inline asm
	add.s32 	%r346, %r345, 1;
	// begin inline asm
	st.volatile.global.u32 [%rd512], %r346;
	// end inline asm
	// begin inline asm
	atom.global.add.u32 %r347, [%rd512], 0;
	// end inline asm
	add.s32 	%r348, %r347, 1;
	// begin inline asm
	st.volatile.global.u32 [%rd512], %r348;
	// end inline asm
	// begin inline asm
	atom.global.add.u32 %r349, [%rd512], 0;
	// end inline asm
	add.s32 	%r350, %r349, 1;
	// begin inline asm
	st.volatile.global.u32 [%rd512], %r350;
	// end inline asm
	// begin inline asm
	atom.global.add.u32 %r351, [%rd512], 0;
	// end inline asm
	add.s32 	%r352, %r351, 1;
	// begin inline asm
	st.volatile.global.u32 [%rd512], %r352;
	// end inline asm
	// begin inline asm
	atom.global.add.u32 %r353, [%rd512], 0;
	// end inline asm
	add.s32 	%r354, %r353, 1;
	// begin inline asm
	st.volatile.global.u32 [%rd512], %r354;
	// end inline asm
	// begin inline asm
	atom.global.add.u32 %r355, [%rd512], 0;
	// end inline asm
	add.s32 	%r356, %r355, 1;
	// begin inline asm
	st.volatile.global.u32 [%rd512], %r356;
	// end inline asm
	// begin inline asm
	atom.global.add.u32 %r357, [%rd512], 0;
	// end inline asm
	add.s32 	%r358, %r357, 1;
	// begin inline asm
	st.volatile.global.u32 [%rd512], %r358;
	// end inline asm
	// begin inline asm
	atom.global.add.u32 %r359, [%rd512], 0;
	// end inline asm
	add.s32 	%r360, %r359, 1;
	// begin inline asm
	st.volatile.global.u32 [%rd512], %r360;
	// end inline asm
	// begin inline asm
	atom.global.add.u32 %r361, [%rd512], 0;
	// end inline asm
	add.s32 	%r362, %r361, 1;
	// begin inline asm
	st.volatile.global.u32 [%rd512], %r362;
	// end inline asm
	// begin inline asm
	atom.global.add.u32 %r363, [%rd512], 0;
	// end inline asm
	add.s32 	%r364, %r363, 1;
	// begin inline asm
	st.volatile.global.u32 [%rd512], %r364;
	// end inline asm
	// begin inline asm
	atom.global.add.u32 %r365, [%rd512], 0;
	// end inline asm
	add.s32 	%r366, %r365, 1;
	// begin inline asm
	st.volatile.global.u32 [%rd512], %r366;
	// end inline asm
	// begin inline asm
	atom.global.add.u32 %r367, [%rd512], 0;
	// end inline asm
	add.s32 	%r368, %r367, 1;
	// begin inline asm
	st.volatile.global.u32 [%rd512], %r368;
	// end inline asm
	// begin inline asm
	atom.global.add.u32 %r369, [%rd512], 0;
	// end inline asm
	add.s32 	%r370, %r369, 1;
	// begin inline asm
	st.volatile.global.u32 [%rd512], %r370;
	// end inline asm
	// begin inline asm
	atom.global.add.u32 %r371, [%rd512], 0;
	// end inline asm
	add.s32 	%r372, %r371, 1;
	// begin inline asm
	st.volatile.global.u32 [%rd512], %r372;
	// end inline asm
	// begin inline asm
	atom.global.add.u32 %r373, [%rd512], 0;
	// end inline asm
	add.s32 	%r374, %r373, 1;
	// begin inline asm
	st.volatile.global.u32 [%rd512], %r374;
	// end inline asm
	// begin inline asm
	atom.global.add.u32 %r375, [%rd512], 0;
	// end inline asm
	add.s32 	%r376, %r375, 1;
	// begin inline asm
	st.volatile.global.u32 [%rd512], %r376;
	// end inline asm
	// begin inline asm
	atom.global.add.u32 %r377, [%rd512], 0;
	// end inline asm
	add.s32 	%r378, %r377, 1;
	// begin inline asm
	st.volatile.global.u32 [%rd512], %r378;
	// end inline asm
	// begin inline asm
	atom.global.add.u32 %r379, [%rd512], 0;
	// end inline asm
	add.s32 	%r380, %r379, 1;
	// begin inline asm
	st.volatile.global.u32 [%rd512], %r380;
	// end inline asm
	// begin inline asm
	atom.global.add.u32 %r381, [%rd512], 0;
	// end inline asm
	add.s32 	%r382, %r381, 1;
	// begin inline asm
	st.volatile.global.u32 [%rd512], %r382;
	// end inline asm
	// begin inline asm
	atom.global.add.u32 %r383, [%rd512], 0;
	// end inline asm
	add.s32 	%r384, %r383, 1;
	// begin inline asm
	st.volatile.global.u32 [%rd512], %r384;
	// end inline asm
	// begin inline asm
	atom.global.add.u32 %r385, [%rd512], 0;
	// end inline asm
	add.s32 	%r386, %r385, 1;
	// begin inline asm
	st.volatile.global.u32 [%rd512], %r386;
	// end inline asm
	// begin inline asm
	atom.global.add.u32 %r387, [%rd512], 0;
	// end inline asm
	add.s32 	%r388, %r387, 1;
	// begin inline asm
	st.volatile.global.u32 [%rd512], %r388;
	// end inline asm
	// begin inline asm
	atom.global.add.u32 %r389, [%rd512], 0;
	// end inline asm
	add.s32 	%r390, %r389, 1;
	// begin inline asm
	st.volatile.global.u32 [%rd512], %r390;
	// end inline asm
	// begin inline asm
	atom.global.add.u32 %r391, [%rd512], 0;
	// end inline asm
	add.s32 	%r392, %r391, 1;
	// begin inline asm
	st.volatile.global.u32 [%rd512], %r392;
	// end inline asm
	// begin inline asm
	atom.global.add.u32 %r393, [%rd512], 0;
	// end inline asm
	add.s32 	%r394, %r393, 1;
	// begin inline asm
	st.volatile.global.u32 [%rd512], %r394;
	// end inline asm
	// begin inline asm
	atom.global.add.u32 %r395, [%rd512], 0;
	// end inline asm
	add.s32 	%r396, %r395, 1;
	// begin inline asm
	st.volatile.global.u32 [%rd512], %r396;
	// end inline asm
	// begin inline asm
	atom.global.add.u32 %r397, [%rd512], 0;
	// end inline asm
	add.s32 	%r398, %r397, 1;
	// begin inline asm
	st.volatile.global.u32 [%rd512], %r398;
	// end inline asm
	// begin inline asm
	atom.global.add.u32 %r399, [%rd512], 0;
	// end inline asm
	add.s32 	%r400, %r399, 1;
	// begin inline asm
	st.volatile.global.u32 [%rd512], %r400;
	// end inline asm
	// begin inline asm
	atom.global.add.u32 %r401, [%rd512], 0;
	// end inline asm
	add.s32 	%r402, %r401, 1;
	// begin inline asm
	st.volatile.global.u32 [%rd512], %r402;
	// end inline asm
	// begin inline asm
	atom.global.add.u32 %r403, [%rd512], 0;
	// end inline asm
	add.s32 	%r404, %r403, 1;
	// begin inline asm
	st.volatile.global.u32 [%rd512], %r404;
	// end inline asm
	// begin inline asm
	atom.global.add.u32 %r405, [%rd512], 0;
	// end inline asm
	add.s32 	%r406, %r405, 1;
	// begin inline asm
	st.volatile.global.u32 [%rd512], %r406;
	// end inline asm
	// begin inline asm
	atom.global.add.u32 %r407, [%rd512], 0;
	// end inline asm
	add.s32 	%r408, %r407, 1;
	// begin inline asm
	st.volatile.global.u32 [%rd512], %r408;
	// end inline asm
	// begin inline asm
	atom.global.add.u32 %r409, [%rd512], 0;
	// end inline asm
	add.s32 	%r410, %r409, 1;
	// begin inline asm
	st.volatile.global.u32 [%rd512], %r410;
	// end inline asm
	// begin inline asm
	atom.global.add.u32 %r411, [%rd512], 0;
	// end inline asm
	add.s32 	%r412, %r411, 1;
	// begin inline asm
	st.volatile.global.u32 [%rd512], %r412;
	// end inline asm
	// begin inline asm
	atom.global.add.u32 %r413, [%rd512], 0;
	// end inline asm
	add.s32 	%r414, %r413, 1;
	// begin inline asm
	st.volatile.global.u32 [%rd512], %r414;
	// end inline asm
	// begin inline asm
	atom.global.add.u32 %r415, [%rd512], 0;
	// end inline asm
	add.s32 	%r416, %r415, 1;
	// begin inline asm
	st.volatile.global.u32 [%rd512], %r416;
	// end inline asm
	// begin inline asm
	atom.global.add.u32 %r417, [%rd512], 0;
	// end inline asm
	add.s32 	%r418, %r417, 1;
	// begin inline asm
	st.volatile.global.u32 [%rd512], %r418;
	// end inline asm
	// begin inline asm
	atom.global.add.u32 %r419, [%rd512], 0;
	// end inline asm
	add.s32 	%r420, %r419, 1;
	// begin inline asm
	st.volatile.global.u32 [%rd512], %r420;
	// end inline asm
	// begin inline asm
	atom.global.add.u32 %r421, [%rd512], 0;
	// end inline asm
	add.s32 	%r422, %r421, 1;
	// begin inline asm
	st.volatile.global.u32 [%rd512], %r422;
	// end inline asm
	// begin inline asm
	atom.global.add.u32 %r423, [%rd512], 0;
	// end inline asm
	add.s32 	%r424, %r423, 1;
	// begin inline asm
	st.volatile.global.u32 [%rd512], %r424;
	// end inline asm
	// begin inline asm
	atom.global.add.u32 %r425, [%rd512], 0;
	// end inline asm
	add.s32 	%r426, %r425, 1;
	// begin inline asm
	st.volatile.global.u32 [%rd512], %r426;
	// end inline asm
	// begin inline asm
	atom.global.add.u32 %r427, [%rd512], 0;
	// end inline asm
	add.s32 	%r428, %r427, 1;
	// begin inline asm
	st.volatile.global.u32 [%rd512], %r428;
	// end inline asm
	// begin inline asm
	atom.global.add.u32 %r429, [%rd512], 0;
	// end inline asm
	add.s32 	%r430, %r429, 1;
	// begin inline asm
	st.volatile.global.u32 [%rd512], %r430;
	// end inline asm
	// begin inline asm
	atom.global.add.u32 %r431, [%rd512], 0;
	// end inline asm
	add.s32 	%r432, %r431, 1;
	// begin inline asm
	st.volatile.global.u32 [%rd512], %r432;
	// end inline asm
	// begin inline asm
	atom.global.add.u32 %r433, [%rd512], 0;
	// end inline asm
	add.s32 	%r434, %r433, 1;
	// begin inline asm
	st.volatile.global.u32 [%rd512], %r434;
	// end inline asm
	// begin inline asm
	atom.global.add.u32 %r435, [%rd512], 0;
	// end inline asm
	add.s32 	%r436, %r435, 1;
	// begin inline asm
	st.volatile.global.u32 [%rd512], %r436;
	// end inline asm
	// begin inline asm
	atom.global.add.u32 %r437, [%rd512], 0;
	// end inline asm
	add.s32 	%r438, %r437, 1;
	// begin inline asm
	st.volatile.global.u32 [%rd512], %r438;
	// end inline asm
	// begin inline asm
	atom.global.add.u32 %r439, [%rd512], 0;
	// end inline asm
	add.s32 	%r440, %r439, 1;
	// begin inline asm
	st.volatile.global.u32 [%rd512], %r440;
	// end inline asm
	// begin inline asm
	atom.global.add.u32 %r441, [%rd512], 0;
	// end inline asm
	add.s32 	%r442, %r441, 1;
	// begin inline asm
	st.volatile.global.u32 [%rd512], %r442;
	// end inline asm
	// begin inline asm
	atom.global.add.u32 %r443, [%rd512], 0;
	// end inline asm
	add.s32 	%r444, %r443, 1;
	// begin inline asm
	st.volatile.global.u32 [%rd512], %r444;
	// end inline asm
	// begin inline asm
	atom.global.add.u32 %r445, [%rd512], 0;
	// end inline asm
	add.s32 	%r446, %r445, 1;
	// begin inline asm
	st.volatile.global.u32 [%rd512], %r446;
	// end inline asm
	// begin inline asm
	atom.global.add.u32 %r447, [%rd512], 0;
	// end inline asm
	add.s32 	%r448, %r447, 1;
	// begin inline asm
	st.volatile.global.u32 [%rd512], %r448;
	// end inline asm
	// begin inline asm
	atom.global.add.u32 %r449, [%rd512], 0;
	// end inline asm
	add.s32 	%r450, %r449, 1;
	// begin inline asm
	st.volatile.global.u32 [%rd512], %r450;
	// end inline asm
	// begin inline asm
	atom.global.add.u32 %r451, [%rd512], 0;
	// end inline asm
	add.s32 	%r452, %r451, 1;
	// begin inline asm
	st.volatile.global.u32 [%rd512], %r452;
	// end inline asm
	// begin inline asm
	atom.global.add.u32 %r453, [%rd512], 0;
	// end inline asm
	add.s32 	%r454, %r453, 1;
	// begin inline asm
	st.volatile.global.u32 [%rd512], %r454;
	// end inline asm
	// begin inline asm
	atom.global.add.u32 %r455, [%rd512], 0;
	// end inline asm
	add.s32 	%r456, %r455, 1;
	// begin inline asm
	st.volatile.global.u32 [%rd512], %r456;
	// end inline asm
	// begin inline asm
	atom.global.add.u32 %r457, [%rd512], 0;
	// end inline asm
	add.s32 	%r458, %r457, 1;
	// begin inline asm
	st.volatile.global.u32 [%rd512], %r458;
	// end inline asm
	// begin inline asm
	atom.global.add.u32 %r459, [%rd512], 0;
	// end inline asm
	add.s32 	%r460, %r459, 1;
	// begin inline asm
	st.volatile.global.u32 [%rd512], %r460;
	// end inline asm
	// begin inline asm
	atom.global.add.u32 %r461, [%rd512], 0;
	// end inline asm
	add.s32 	%r462, %r461, 1;
	// begin inline asm
	st.volatile.global.u32 [%rd512], %r462;
	// end inline asm
	// begin inline asm
	atom.global.add.u32 %r463, [%rd512], 0;
	// end inline asm
	add.s32 	%r464, %r463, 1;
	// begin inline asm
	st.volatile.global.u32 [%rd512], %r464;
	// end inline asm
	// begin inline asm
	atom.global.add.u32 %r465, [%rd512], 0;
	// end inline asm
	add.s32 	%r466, %r465, 1;
	// begin inline asm
	st.volatile.global.u32 [%rd512], %r466;
	// end inline asm
	// begin inline asm
	atom.global.add.u32 %r467, [%rd512], 0;
	// end inline asm
	add.s32 	%r468, %r467, 1;
	// begin inline asm
	st.volatile.global.u32 [%rd512], %r468;
	// end inline asm
	// begin inline asm
	atom.global.add.u32 %r469, [%rd512], 0;
	// end inline asm
	add.s32 	%r470, %r469, 1;
	// begin inline asm
	st.volatile.global.u32 [%rd512], %r470;
	// end inline asm
	// begin inline asm
	atom.global.add.u32 %r471, [%rd512], 0;
	// end inline asm
	add.s32 	%r472, %r471, 1;
	// begin inline asm
	st.volatile.global.u32 [%rd512], %r472;
	// end inline asm
	// begin inline asm
	atom.global.add.u32 %r473, [%rd512], 0;
	// end inline asm
	add.s32 	%r474, %r473, 1;
	// begin inline asm
	st.volatile.global.u32 [%rd512], %r474;
	// end inline asm
	// begin inline asm
	atom.global.add.u32 %r475, [%rd512], 0;
	// end inline asm
	add.s32 	%r476, %r475, 1;
	// begin inline asm
	st.volatile.global.u32 [%rd512], %r476;
	// end inline asm
	// begin inline asm
	atom.global.add.u32 %r477, [%rd512], 0;
	// end inline asm
	add.s32 	%r478, %r477, 1;
	// begin inline asm
	st.volatile.global.u32 [%rd512], %r478;
	// end inline asm
	// begin inline asm
	atom.global.add.u32 %r479, [%rd512], 0;
	// end inline asm
	add.s32 	%r480, %r479, 1;
	// begin inline asm
	st.volatile.global.u32 [%rd512], %r480;
	// end inline asm
	// begin inline asm
	atom.global.add.u32 %r481, [%rd512], 0;
	// end inline asm
	add.s32 	%r482, %r481, 1;
	// begin inline asm
	st.volatile.global.u32 [%rd512], %r482;
	// end inline asm
	// begin inline asm
	atom.global.add.u32 %r483, [%rd512], 0;
	// end inline asm
	add.s32 	%r484, %r483, 1;
	// begin inline asm
	st.volatile.global.u32 [%rd512], %r484;
	// end inline asm
	// begin inline asm
	atom.global.add.u32 %r485, [%rd512], 0;
	// end inline asm
	add.s32 	%r486, %r485, 1;
	// begin inline asm
	st.volatile.global.u32 [%rd512], %r486;
	// end inline asm
	// begin inline asm
	atom.global.add.u32 %r487, [%rd512], 0;
	// end inline asm
	add.s32 	%r488, %r487, 1;
	// begin inline asm
	st.volatile.global.u32 [%rd512], %r488;
	// end inline asm
	// begin inline asm
	atom.global.add.u32 %r489, [%rd512], 0;
	// end inline asm
	add.s32 	%r490, %r489, 1;
	// begin inline asm
	st.volatile.global.u32 [%rd512], %r490;
	// end inline asm
	// begin inline asm
	atom.global.add.u32 %r491, [%rd512], 0;
	// end inline asm
	add.s32 	%r492, %r491, 1;
	// begin inline asm
	st.volatile.global.u32 [%rd512], %r492;
	// end inline asm
	// begin inline asm
	atom.global.add.u32 %r493, [%rd512], 0;
	// end inline asm
	add.s32 	%r494, %r493, 1;
	// begin inline asm
	st.volatile.global.u32 [%rd512], %r494;
	// end inline asm
	// begin inline asm
	atom.global.add.u32 %r495, [%rd512], 0;
	// end inline asm
	add.s32 	%r496, %r495, 1;
	// begin inline asm
	st.volatile.global.u32 [%rd512], %r496;
	// end inline asm
	// begin inline asm
	atom.global.add.u32 %r497, [%rd512], 0;
	// end inline asm
	add.s32 	%r498, %r497, 1;
	// begin inline asm
	st.volatile.global.u32 [%rd512], %r498;
	// end inline asm
	// begin inline asm
	atom.global.add.u32 %r499, [%rd512], 0;
	// end inline asm
	add.s32 	%r500, %r499, 1;
	// begin inline asm
	st.volatile.global.u32 [%rd512], %r500;
	// end inline asm
	// begin inline asm
	atom.global.add.u32 %r501, [%rd512], 0;
	// end inline asm
	add.s32 	%r502, %r501, 1;
	// begin inline asm
	st.volatile.global.u32 [%rd512], %r502;
	// end inline asm
	// begin inline asm
	atom.global.add.u32 %r503, [%rd512], 0;
	// end inline asm
	add.s32 	%r504, %r503, 1;
	// begin inline asm
	st.volatile.global.u32 [%rd512], %r504;
	// end inline asm
	// begin inline asm
	atom.global.add.u32 %r505, [%rd512], 0;
	// end inline asm
	add.s32 	%r506, %r505, 1;
	// begin inline asm
	st.volatile.global.u32 [%rd512], %r506;
	// end inline asm
	// begin inline asm
	atom.global.add.u32 %r507, [%rd512], 0;
	// end inline asm
	add.s32 	%r508, %r507, 1;
	// begin inline asm
	st.volatile.global.u32 [%rd512], %r508;
	// end inline asm
	// begin inline asm
	atom.global.add.u32 %r509, [%rd512], 0;
	// end inline asm
	add.s32 	%r510, %r509, 1;
	// begin inline asm
	st.volatile.global.u32 [%rd512], %r510;
	// end inline asm
	// begin inline asm
	atom.global.add.u32 %r511, [%rd512], 0;
	// end inline asm
	add.s32 	%r512, %r511, 1;
	// begin inline asm
	st.volatile.global.u32 [%rd512], %r512;
	// end inline asm
	// begin inline asm
	atom.global.add.u32 %r513, [%rd512], 0;
	// end inline asm
	add.s32 	%r514, %r513, 1;
	// begin inline asm
	st.volatile.global.u32 [%rd512], %r514;
	// end inline asm
$L__BB102_2:
	ret;

}
	// .globl	_Z4testIL_Z15load_atomic_addPKjEL_Z17store_atomic_exchPjjELi256E14strided_accessILj1024ELj2EE10skip_lanesILj2EEEvv
.visible .entry _Z4testIL_Z15load_atomic_addPKjEL_Z17store_atomic_exchPjjELi256E14strided_accessILj1024ELj2EE10skip_lanesILj2EEEvv()
{
	.reg .pred 	%p<2>;
	.reg .b32 	%r<776>;
	.reg .b64 	%rd<517>;

	// begin inline asm
	mov.u32 %r1, %laneid;
	// end inline asm
	and.b32  	%r2, %r1, 1;
	setp.eq.b32 	%p1, %r2, 1;
	@%p1 bra 	$L__BB103_2;
	mov.u32 	%r771, %ctaid.x;
	mov.u32 	%r772, %ntid.x;
	mov.u32 	%r773, %tid.x;
	mad.lo.s32 	%r774, %r771, %r772, %r773;
	shl.b32 	%r775, %r774, 3;
	cvt.u64.u32 	%rd513, %r775;
	and.b64  	%rd514, %rd513, 4088;
	mov.u64 	%rd515, buffer;
	cvta.global.u64 	%rd516, %rd515;
	add.s64 	%rd512, %rd516, %rd514;
	// begin inline asm
	atom.global.add.u32 %r3, [%rd512], 0;
	// end inline asm
	add.s32 	%r5, %r3, 1;
	// begin inline asm
	atom.global.exch.b32 %r4, [%rd512], %r5;
	// end inline asm
	// begin inline asm
	atom.global.add.u32 %r6, [%rd512], 0;
	// end inline asm
	add.s32 	%r8, %r6, 1;
	// begin inline asm
	atom.global.exch.b32 %r7, [%rd512], %r8;
	// end inline asm
	// begin inline asm
	atom.global.add.u32 %r9, [%rd512], 0;
	// end inline asm
	add.s32 	%r11, %r9, 1;
	// begin inline asm
	atom.global.exch.b32 %r10, [%rd512], %r11;
	// end inline asm
	// begin inline asm
	atom.global.add.u32 %r12, [%rd512], 0;
	// end inline asm
	add.s32 	%r14, %r12, 1;
	// begin inline asm
	atom.global.exch.b32 %r13, [%rd512], %r14;
	// end inline asm
	// begin inline asm
	atom.global.add.u32 %r15, [%rd512], 0;
	// end inline asm
	add.s32 	%r17, %r15, 1;
	// begin inline asm
	atom.global.exch.b32 %r16, [%rd512], %r17;
	// end inline asm
	// begin inline asm
	atom.global.add.u32 %r18, [%rd512], 0;
	// end inline asm
	add.s32 	%r20, %r18, 1;
	// begin inline asm
	atom.global.exch.b32 %r19, [%rd512], %r20;
	// end inline asm
	// begin inline asm
	atom.global.add.u32 %r21, [%rd512], 0;
	// end inline asm
	add.s32 	%r23, %r21, 1;
	// begin inline asm
	atom.global.exch.b32 %r22, [%rd512], %r23;
	// end inline asm
	// begin inline asm
	atom.global.add.u32 %r24, [%rd512], 0;
	// end inline asm
	add.s32 	%r26, %r24, 1;
	// begin inline asm
	atom.global.exch.b32 %r25, [%rd512], %r26;
	// end inline asm
	// begin inline asm
	atom.global.add.u32 %r27, [%rd512], 0;
	// end inline asm
	add.s32 	%r29, %r27, 1;
	// begin inline asm
	atom.global.exch.b32 %r28, [%rd512], %r29;
	// end inline asm
	// begin inline asm
	atom.global.add.u32 %r30, [%rd512], 0;
	// end inline asm
	add.s32 	%r32, %r30, 1;
	// begin inline asm
	atom.global.exch.b32 %r31, [%rd512], %r32;
	// end inline asm
	// begin inline asm
	atom.global.add.u32 %r33, [%rd512], 0;
	// end inline asm
	add.s32 	%r35, %r33, 1;
	// begin inline asm
	atom.global.exch.b32 %r34, [%rd512], %r35;
	// end inline asm
	// begin inline asm
	atom.global.add.u32 %r36, [%rd512], 0;
	// end inline asm
	add.s32 	%r38, %r36, 1;
	// begin inline asm
	atom.global.exch.b32 %r37, [%rd512], %r38;
	// end inline asm
	// begin inline asm
	atom.global.add.u32 %r39, [%rd512], 0;
	// end inline asm
	add.s32 	%r41, %r39, 1;
	// begin inline asm
	atom.global.exch.b32 %r40, [%rd512], %r41;
	// end inline asm
	// begin inline asm
	atom.global.add.u32 %r42, [%rd512], 0;
	// end inline asm
	add.s32 	%r44, %r42, 1;
	// begin inline asm
	atom.global.exch.b32 %r43, [%rd512], %r44;
	// end inline asm
	// begin inline asm
	atom.global.add.u32 %r45, [%rd512], 0;
	// end inline asm
	add.s32 	%r47, %r45, 1;
	// begin inline asm
	atom.global.exch.b32 %r46, [%rd512], %r47;
	// end inline asm
	// begin inline asm
	atom.global.add.u32 %r48, [%rd512], 0;
	// end inline asm
	add.s32 	%r50, %r48, 1;
	// begin inline asm
	atom.global.exch.b32 %r49, [%rd512], %r50;
	// end inline asm
	// begin inline asm
	atom.global.add.u32 %r51, [%rd512], 0;
	// end inline asm
	add.s32 	%r53, %r51, 1;
	// begin inline asm
	atom.global.exch.b32 %r52, [%rd512], %r53;
	// end inline asm
	// begin inline asm
	atom.global.add.u32 %r54, [%rd512], 0;
	// end inline asm
	add.s32 	%r56, %r54, 1;
	// begin inline asm
	atom.global.exch.b32 %r55, [%rd512], %r56;
	// end inline asm
	// begin inline asm
	atom.global.add.u32 %r57, [%rd512], 0;
	// end inline asm
	add.s32 	%r59, %r57, 1;
	// begin inline asm
	atom.global.exch.b32 %r58, [%rd512], %r59;
	// end inline asm
	// begin inline asm
	atom.global.add.u32 %r60, [%rd512], 0;
	// end inline asm
	add.s32 	%r62, %r60, 1;
	// begin inline asm
	atom.global.exch.b32 %r61, [%rd512], %r62;
	// end inline asm
	// begin inline asm
	atom.global.add.u32 %r63, [%rd512], 0;
	// end inline asm
	add.s32 	%r65, %r63, 1;
	// begin inline asm
	atom.global.exch.b32 %r64, [%rd512], %r65;
	// end inline asm
	// begin inline asm
	atom.global.add.u32 %r66, [%rd512], 0;
	// end inline asm
	add.s32 	%r68, %r66, 1;
	// begin inline asm
	atom.global.exch.b32 %r67, [%rd512], %r68;
	// end inline asm
	// begin inline asm
	atom.global.add.u32 %r69, [%rd512], 0;
	// end inline asm
	add.s32 	%r71, %r69, 1;
	// begin inline asm
	atom.global.exch.b32 %r70, [%rd512], %r71;
	// end inline asm
	// begin inline asm
	atom.global.add.u32 %r72, [%rd512], 0;
	// end inline asm
	add.s32 	%r74, %r72, 1;
	// begin inline asm
	atom.global.exch.b32 %r73, [%rd512], %r74;
	// end inline asm
	// begin inline asm
	atom.global.add.u32 %r75, [%rd512], 0;
	// end inline asm
	add.s32 	%r77, %r75, 1;
	// begin inline asm
	atom.global.exch.b32 %r76, [%rd512], %r77;
	// end inline asm
	// begin inline asm
	atom.global.add.u32 %r78, [%rd512], 0;
	// end inline asm
	add.s32 	%r80, %r78, 1;
	// begin inline asm
	atom.global.exch.b32 %r79, [%rd512], %r80;
	// end inline asm
	// begin inline asm
	atom.global.add.u32 %r81, [%rd512], 0;
	// end inline asm
	add.s32 	%r83, %r81, 1;
	// begin inline asm
	atom.global.exch.b32 %r82, [%rd512], %r83;
	// end inline asm
	// begin inline asm
	atom.global.add.u32 %r84, [%rd512], 0;
	// end inline asm
	add.s32 	%r86, %r84, 1;
	// begin inline asm
	atom.global.exch.b32 %r85, [%rd512], %r86;
	// end inline asm
	// begin inline asm
	atom.global.add.u32 %r87, [%rd512], 0;
	// end inline asm
	add.s32 	%r89, %r87, 1;
	// begin inline asm
	atom.global.exch.b32 %r88, [%rd512], %r89;
	// end inline asm
	// begin inline asm
	atom.global.add.u32 %r90, [%rd512], 0;
	// end inline asm
	add.s32 	%r92, %r90, 1;
	// begin inline asm
	atom.global.exch.b32 %r91, [%rd512], %r92;
	// end inline asm
	// begin inline asm
	atom.global.add.u32 %r93, [%rd512], 0;
	// end inline asm
	add.s32 	%r95, %r93, 1;
	// begin inline asm
	atom.global.exch.b32 %r94, [%rd512], %r95;
	// end inline asm
	// begin inline asm
	atom.global.add.u32 %r96, [%rd512], 0;
	// end inline asm
	add.s32 	%r98, %r96, 1;
	// begin inline asm
	atom.global.exch.b32 %r97, [%rd512], %r98;
	// end inline asm
	// begin inline asm
	atom.global.add.u32 %r99, [%rd512], 0;
	// end inline asm
	add.s32 	%r101, %r99, 1;
	// begin inline asm
	atom.global.exch.b32 %r100, [%rd512], %r101;
	// end inline asm
	// begin inline asm
	atom.global.add.u32 %r102, [%rd512], 0;
	// end inline asm
	add.s32 	%r104, %r102, 1;
	// begin inline asm
	atom.global.exch.b32 %r103, [%rd512], %r104;
	// end inline asm
	// begin inline asm
	atom.global.add.u32 %r105, [%rd512], 0;
	// end inline asm
	add.s32 	%r107, %r105, 1;
	// begin inline asm
	atom.global.exch.b32 %r106, [%rd512], %r107;
	// end inline asm
	// begin inline asm
	atom.global.add.u32 %r108, [%rd512], 0;
	// end inline asm
	add.s32 	%r110, %r108, 1;
	// begin inline asm
	atom.global.exch.b32 %r109, [%rd512], %r110;
	// end inline asm
	// begin inline asm
	atom.global.add.u32 %r111, [%rd512], 0;
	// end inline asm
	add.s32 	%r113, %r111, 1;
	// begin inline asm
	atom.global.exch.b32 %r112, [%rd512], %r113;
	// end inline asm
	// begin inline asm
	atom.global.add.u32 %r114, [%rd512], 0;
	// end inline asm
	add.s32 	%r116, %r114, 1;
	// begin inline asm
	atom.global.exch.b32 %r115, [%rd512], %r116;
	// end inline asm
	// begin inline asm
	atom.global.add.u32 %r117, [%rd512], 0;
	// end inline asm
	add.s32 	%r119, %r117, 1;
	// begin inline asm
	atom.global.exch.b32 %r118, [%rd512], %r119;
	// end inline asm
	// begin inline asm
	atom.global.add.u32 %r120, [%rd512], 0;
	// end inline asm
	add.s32 	%r122, %r120, 1;
	// begin inline asm
	atom.global.exch.b32 %r121, [%rd512], %r122;
	// end inline asm
	// begin inline asm
	atom.global.add.u32 %r123, [%rd512], 0;
	// end inline asm
	add.s32 	%r125, %r123, 1;
	// begin inline asm
	atom.global.exch.b32 %r124, [%rd512], %r125;
	// end inline asm
	// begin inline asm
	atom.global.add.u32 %r126, [%rd512], 0;
	// end inline asm
	add.s32 	%r128, %r126, 1;
	// begin inline asm
	atom.global.exch.b32 %r127, [%rd512], %r128;
	// end inline asm
	// begin inline asm
	atom.global.add.u32 %r129, [%rd512], 0;
	// end inline asm
	add.s32 	%r131, %r129, 1;
	// begin inline asm
	atom.global.exch.b32 %r130, [%rd512], %r131;
	// end inline asm
	// begin inline asm
	atom.global.add.u32 %r132, [%rd512], 0;
	// end inline asm
	add.s32 	%r134, %r132, 1;
	// begin inline asm
	atom.global.exch.b32 %r133, [%rd512], %r134;
	// end inline asm
	// begin inline asm
	atom.global.add.u32 %r135, [%rd512], 0;
	// end inline asm
	add.s32 	%r137, %r135, 1;
	// begin inline asm
	atom.global.exch.b32 %r136, [%rd512], %r137;
	// end inline asm
	// begin inline asm
	atom.global.add.u32 %r138, [%rd512], 0;
	// end inline asm
	add.s32 	%r140, %r138, 1;
	// begin inline asm
	atom.global.exch.b32 %r139, [%rd512], %r140;
	// end inline asm
	// begin inline asm
	atom.global.add.u32 %r141, [%rd512], 0;
	// end inline asm
	add.s32 	%r143, %r141, 1;
	// begin inline asm
	atom.global.exch.b32 %r142, [%rd512], %r143;
	// end inline asm
	// begin inline asm
	atom.global.add.u32 %r144, [%rd512], 0;
	// end inline asm
	add.s32 	%r146, %r144, 1;
	// begin inline asm
	atom.global.exch.b32 %r145, [%rd512], %r146;
	// end inline asm
	// begin inline asm
	atom.global.add.u32 %r147, [%rd512], 0;
	// end inline asm
	add.s32 	%r149, %r147, 1;
	// begin inline asm
	atom.global.exch.b32 %r148, [%rd512], %r149;
	// end inline asm
	// begin inline asm
	atom.global.add.u32 %r150, [%rd512], 0;
	// end inline asm
	add.s32 	%r152, %r150, 1;
	// begin inline asm
	atom.global.exch.b32 %r151, [%rd512], %r152;
	// end inline asm
	// begin inline asm
	atom.global.add.u32 %r153, [%rd512], 0;
	// end inline asm
	add.s32 	%r155, %r153, 1;
	// begin inline asm
	atom.global.exch.b32 %r154, [%rd512], %r155;
	// end inline asm
	// begin inline asm
	atom.global.add.u32 %r156, [%rd512], 0;
	// end inline asm
	add.s32 	%r158, %r156, 1;
	// begin inline asm
	atom.global.exch.b32 %r157, [%rd512], %r158;
	// end inline asm
	// begin inline asm
	atom.global.add.u32 %r159, [%rd512], 0;
	// end inline asm
	add.s32 	%r161, %r159, 1;
	// begin inline asm
	atom.global.exch.b32 %r160, [%rd512], %r161;
	// end inline asm
	// begin inline asm
	atom.global.add.u32 %r162, [%rd512], 0;
	// end inline asm
	add.s32 	%r164, %r162, 1;
	// begin inline asm
	atom.global.exch.b32 %r163, [%rd512], %r164;
	// end inline asm
	// begin inline asm
	atom.global.add.u32 %r165, [%rd512], 0;
	// end inline asm
	add.s32 	%r167, %r165, 1;
	// begin inline asm
	atom.global.exch.b32 %r166, [%rd512], %r167;
	// end inline asm
	// begin inline asm
	atom.global.add.u32 %r168, [%rd512], 0;
	// end inline asm
	add.s32 	%r170, %r168, 1;
	// begin inline asm
	atom.global.exch.b32 %r169, [%rd512], %r170;
	// end inline asm
	// begin inline asm
	atom.global.add.u32 %r171, [%rd512], 0;
	// end inline asm
	add.s32 	%r173, %r171, 1;
	// begin inline asm
	atom.global.exch.b32 %r172, [%rd512], %r173;
	// end inline asm
	// begin inline asm
	atom.global.add.u32 %r174, [%rd512], 0;
	// end inline asm
	add.s32 	%r176, %r174, 1;
	// begin inline asm
	atom.global.exch.b32 %r175, [%rd512], %r176;
	// end inline asm
	// begin inline asm
	atom.global.add.u32 %r177, [%rd512], 0;
	// end inline asm
	add.s32 	%r179, %r177, 1;
	// begin inline asm
	atom.global.exch.b32 %r178, [%rd512], %r179;
	// end inline asm
	// begin inline asm
	atom.global.add.u32 %r180, [%rd512], 0;
	// end inline asm
	add.s32 	%r182, %r180, 1;
	// begin inline asm
	atom.global.exch.b32 %r181, [%rd512], %r182;
	// end inline asm
	// begin inline asm
	atom.global.add.u32 %r183, [%rd512], 0;
	// end inline asm
	add.s32 	%r185, %r183, 1;
	// begin inline asm
	atom.global.exch.b32 %r184, [%rd512], %r185;
	// end inline asm
	// begin inline asm
	atom.global.add.u32 %r186, [%rd512], 0;
	// end inline asm
	add.s32 	%r188, %r186, 1;
	// begin inline asm
	atom.global.exch.b32 %r187, [%rd512], %r188;
	// end inline asm
	// begin inline asm
	atom.global.add.u32 %r189, [%rd512], 0;
	// end inline asm
	add.s32 	%r191, %r189, 1;
	// begin inline asm
	atom.global.exch.b32 %r190, [%rd512], %r191;
	// end inline asm
	// begin inline asm
	atom.global.add.u32 %r192, [%rd512], 0;
	// end inline asm
	add.s32 	%r194, %r192, 1;
	// begin inline asm
	atom.global.exch.b32 %r193, [%rd512], %r194;
	// end inline asm
	// begin inline asm
	atom.global.add.u32 %r195, [%rd512], 0;
	// end inline asm
	add.s32 	%r197, %r195, 1;
	// begin inline asm
	atom.global.exch.b32 %r196, [%rd512], %r197;
	// end inline asm
	// begin inline asm
	atom.global.add.u32 %r198, [%rd512], 0;
	// end inline asm
	add.s32 	%r200, %r198, 1;
	// begin inline asm
	atom.global.exch.b32 %r199, [%rd512], %r200;
	// end inline asm
	// begin inline asm
	atom.global.add.u32 %r201, [%rd512], 0;
	// end inline asm
	add.s32 	%r203, %r201, 1;
	// begin inline asm
	atom.global.exch.b32 %r202, [%rd512], %r203;
	// end inline asm
	// begin inline asm
	atom.global.add.u32 %r204, [%rd512], 0;
	// end inline asm
	add.s32 	%r206, %r204, 1;
	// begin inline asm
	atom.global.exch.b32 %r205, [%rd512], %r206;
	// end inline asm
	// begin inline asm
	atom.global.add.u32 %r207, [%rd512], 0;
	// end inline asm
	add.s32 	%r209, %r207, 1;
	// begin inline asm
	atom.global.exch.b32 %r208, [%rd512], %r209;
	// end inline asm
	// begin inline asm
	atom.global.add.u32 %r210, [%rd512], 0;
	// end inline asm
	add.s32 	%r212, %r210, 1;
	// begin inline asm
	atom.global.exch.b32 %r211, [%rd512], %r212;
	// end inline asm
	// begin inline asm
	atom.global.add.u32 %r213, [%rd512], 0;
	// end inline asm
	add.s32 	%r215, %r213, 1;
	// begin inline asm
	atom.global.exch.b32 %r214, [%rd512], %r215;
	// end inline asm
	// begin inline asm
	atom.global.add.u32 %r216, [%rd512], 0;
	// end inline asm
	add.s32 	%r218, %r216, 1;
	// begin inline asm
	atom.global.exch.b32 %r217, [%rd512], %r218;
	// end inline asm
	// begin inline asm
	atom.global.add.u32 %r219, [%rd512], 0;
	// end inline asm
	add.s32 	%r221, %r219, 1;
	// begin inline asm
	atom.global.exch.b32 %r220, [%rd512], %r221;
	// end inline asm
	// begin inline asm
	atom.global.add.u32 %r222, [%rd512], 0;
	// end inline asm
	add.s32 	%r224, %r222, 1;
	// begin inline asm
	atom.global.exch.b32 %r223, [%rd512], %r224;
	// end inline asm
	// begin inline asm
	atom.global.add.u32 %r225, [%rd512], 0;
	// end inline asm
	add.s32 	%r227, %r225, 1;
	// begin inline asm
	atom.global.exch.b32 %r226, [%rd512], %r227;
	// end inline asm
	// begin inline asm
	atom.global.add.u32 %r228, [%rd512], 0;
	// end inline asm
	add.s32 	%r230, %r228, 1;
	// begin inline asm
	atom.global.exch.b32 %r229, [%rd512], %r230;
	// end inline asm
	// begin inline asm
	atom.global.add.u32 %r231, [%rd512], 0;
	// end inline asm
	add.s32 	%r233, %r231, 1;
	// begin inline asm
	atom.global.exch.b32 %r232, [%rd512], %r233;
	// end inline asm
	// begin inline asm
	atom.global.add.u32 %r234, [%rd512], 0;
	// end inline asm
	add.s32 	%r236, %r234, 1;
	// begin inline asm
	atom.global.exch.b32 %r235, [%rd512], %r236;
	// end inline asm
	// begin inline asm
	atom.global.add.u32 %r237, [%rd512], 0;
	// end inline asm
	add.s32 	%r239, %r237, 1;
	// begin inline asm
	atom.global.exch.b32 %r238, [%rd512], %r239;
	// end inline asm
	// begin inline asm
	atom.global.add.u32 %r240, [%rd512], 0;
	// end inline asm
	add.s32 	%r242, %r240, 1;
	// begin inline asm
	atom.global.exch.b32 %r241, [%rd512], %r242;
	// end inline asm
	// begin inline asm
	atom.global.add.u32 %r243, [%rd512], 0;
	// end inline asm
	add.s32 	%r245, %r243, 1;
	// begin inline asm
	atom.global.exch.b32 %r244, [%rd512], %r245;
	// end inline asm
	// begin inline asm
	atom.global.add.u32 %r246, [%rd512], 0;
	// end inline asm
	add.s32 	%r248, %r246, 1;
	// begin inline asm
	atom.global.exch.b32 %r247, [%rd512], %r248;
	// end inline asm
	// begin inline asm
	atom.global.add.u32 %r249, [%rd512], 0;
	// end inline asm
	add.s32 	%r251, %r249, 1;
	// begin inline asm
	atom.global.exch.b32 %r250, [%rd512], %r251;
	// end inline asm
	// begin inline asm
	atom.global.add.u32 %r252, [%rd512], 0;
	// end inline asm
	add.s32 	%r254, %r252, 1;
	// begin inline asm
	atom.global.exch.b32 %r253, [%rd512], %r254;
	// end inline asm
	// begin inline asm
	atom.global.add.u32 %r255, [%rd512], 0;
	// end inline asm
	add.s32 	%r257, %r255, 1;
	// begin inline asm
	atom.global.exch.b32 %r256, [%rd512], %r257;
	// end inline asm
	// begin inline asm
	atom.global.add.u32 %r258, [%rd512], 0;
	// end inline asm
	add.s32 	%r260, %r258, 1;
	// begin inline asm
	atom.global.exch.b32 %r259, [%rd512], %r260;
	// end inline asm
	// begin inline asm
	atom.global.add.u32 %r261, [%rd512], 0;
	// end inline asm
	add.s32 	%r263, %r261, 1;
	// begin inline asm
	atom.global.exch.b32 %r262, [%rd512], %r263;
	// end inline asm
	// begin inline asm
	atom.global.add.u32 %r264, [%rd512], 0;
	// end inline asm
	add.s32 	%r266, %r264, 1;
	// begin inline asm
	atom.global.exch.b32 %r265, [%rd512], %r266;
	// end inline asm
	// begin inline asm
	atom.global.add.u32 %r267, [%rd512], 0;
	// end inline asm
	add.s32 	%r269, %r267, 1;
	// begin inline asm
	atom.global.exch.b32 %r268, [%rd512], %r269;
	// end inline asm
	// begin inline asm
	atom.global.add.u32 %r270, [%rd512], 0;
	// end inline asm
	add.s32 	%r272, %r270, 1;
	// begin inline asm
	atom.global.exch.b32 %r271, [%rd512], %r272;
	// end inline asm
	// begin inline asm
	atom.global.add.u32 %r273, [%rd512], 0;
	// end inline asm
	add.s32 	%r275, %r273, 1;
	// begin inline asm
	atom.global.exch.b32 %r274, [%rd512], %r275;
	// end inline asm
	// begin inline asm
	atom.global.add.u32 %r276, [%rd512], 0;
	// end inline asm
	add.s32 	%r278, %r276, 1;
	// begin inline asm
	atom.global.exch.b32 %r277, [%rd512], %r278;
	// end inline asm
	// begin inline asm
	atom.global.add.u32 %r279, [%rd512], 0;
	// end inline asm
	add.s32 	%r281, %r279, 1;
	// begin inline asm
	atom.global.exch.b32 %r280, [%rd512], %r281;
	// end inline asm
	// begin inline asm
	atom.global.add.u32 %r282, [%rd512], 0;
	// end inline asm
	add.s32 	%r284, %r282, 1;
	// begin inline asm
	atom.global.exch.b32 %r283, [%rd512], %r284;
	// end inline asm
	// begin inline asm
	atom.global.add.u32 %r285, [%rd512], 0;
	// end inline asm
	add.s32 	%r287, %r285, 1;
	// begin inline asm
	atom.global.exch.b32 %r286, [%rd512], %r287;
	// end inline asm
	// begin inline asm
	atom.global.add.u32 %r288, [%rd512], 0;
	// end inline asm
	add.s32 	%r290, %r288, 1;
	// begin inline asm
	atom.global.exch.b32 %r289, [%rd512], %r290;
	// end inline asm
	// begin inline asm
	atom.global.add.u32 %r291, [%rd512], 0;
	// end inline asm
	add.s32 	%r293, %r291, 1;
	// begin inline asm
	atom.global.exch.b32 %r292, [%rd512], %r293;
	// end inline asm
	// begin inline asm
	atom.global.add.u32 %r294, [%rd512], 0;
	// end inline asm
	add.s32 	%r296, %r294, 1;
	// begin inline asm
	atom.global.exch.b32 %r295, [%rd512], %r296;
	// end inline asm
	// begin inline asm
	atom.global.add.u32 %r297, [%rd512], 0;
	// end inline asm
	add.s32 	%r299, %r297, 1;
	// begin inline asm
	atom.global.exch.b32 %r298, [%rd512], %r299;
	// end inline asm
	// begin inline asm
	atom.global.add.u32 %r300, [%rd512], 0;
	// end inline asm
	add.s32 	%r302, %r300, 1;
	// begin inline asm
	atom.global.exch.b32 %r301, [%rd512], %r302;
	// end inline asm
	// begin inline asm
	atom.global.add.u32 %r303, [%rd512], 0;
	// end inline asm
	add.s32 	%r305, %r303, 1;
	// begin inline asm
	atom.global.exch.b32 %r304, [%rd512], %r305;
	// end inline asm
	// begin inline asm
	atom.global.add.u32 %r306, [%rd512], 0;
	// end inline asm
	add.s32 	%r308, %r306, 1;
	// begin inline asm
	atom.global.exch.b32 %r307, [%rd512], %r308;
	// end inline asm
	// begin inline asm
	atom.global.add.u32 %r309, [%rd512], 0;
	// end inline asm
	add.s32 	%r311, %r309, 1;
	// begin inline asm
	atom.global.exch.b32 %r310, [%rd512], %r311;
	// end inline asm
	// begin inline asm
	atom.global.add.u32 %r312, [%rd512], 0;
	// end inline asm
	add.s32 	%r314, %r312, 1;
	// begin inline asm
	atom.global.exch.b32 %r313, [%rd512], %r314;
	// end inline asm
	// begin inline asm
	atom.global.add.u32 %r315, [%rd512], 0;
	// end inline asm
	add.s32 	%r317, %r315, 1;
	// begin inline asm
	atom.global.exch.b32 %r316, [%rd512], %r317;
	// end inline asm
	// begin inline asm
	atom.global.add.u32 %r318, [%rd512], 0;
	// end inline asm
	add.s32 	%r320, %r318, 1;
	// begin inline asm
	atom.global.exch.b32 %r319, [%rd512], %r320;
	// end inline asm
	// begin inline asm
	atom.global.add.u32 %r321, [%rd512], 0;
	// end inline asm
	add.s32 	%r323, %r321, 1;
	// begin inline asm
	atom.global.exch.b32 %r322, [%rd512], %r323;
	// end inline asm
	// begin inline asm
	atom.global.add.u32 %r324, [%rd512], 0;
	// end inline asm
	add.s32 	%r326, %r324, 1;
	// begin inline asm
	atom.global.exch.b32 %r325, [%rd512], %r326;
	// end inline asm
	// begin inline asm
	atom.global.add.u32 %r327, [%rd512], 0;
	// end inline asm
	add.s32 	%r329, %r327, 1;
	// begin inline asm
	atom.global.exch.b32 %r328, [%rd512], %r329;
	// end inline asm
	// begin inline asm
	atom.global.add.u32 %r330, [%rd512], 0;
	// end inline asm
	add.s32 	%r332, %r330, 1;
	// begin inline asm
	atom.global.exch.b32 %r331, [%rd512], %r332;
	// end inline asm
	// begin inline asm
	atom.global.add.u32 %r333, [%rd512], 0;
	// end inline asm
	add.s32 	%r335, %r333, 1;
	// begin inline asm
	atom.global.exch.b32 %r334, [%rd512], %r335;
	// end inline asm
	// begin inline asm
	atom.global.add.u32 %r336, [%rd512], 0;
	// end inline asm
	add.s32 	%r338, %r336, 1;
	// begin inline asm
	atom.global.exch.b32 %r337, [%rd512], %r338;
	// end inline asm
	// begin inline asm
	atom.global.add.u32 %r339, [%rd512], 0;
	// end inline asm
	add.s32 	%r341, %r339, 1;
	// begin inline asm
	atom.global.exch.b32 %r340, [%rd512], %r341;
	// end inline asm
	// begin inline asm
	atom.global.add.u32 %r342, [%rd512], 0;
	// end inline asm
	add.s32 	%r344, %r342, 1;
	// begin inline asm
	atom.global.exch.b32 %r343, [%rd512], %r344;
	// end inline asm
	// begin inline asm
	atom.global.add.u32 %r345, [%rd512], 0;
	// end inline asm
	add.s32 	%r347, %r345, 1;
	// begin inline asm
	atom.global.exch.b32 %r346, [%rd512], %r347;
	// end inline asm
	// begin inline asm
	atom.global.add.u32 %r348, [%rd512], 0;
	// end inline asm
	add.s32 	%r350, %r348, 1;
	// begin inline asm
	atom.global.exch.b32 %r349, [%rd512], %r350;
	// end inline asm
	// begin inline asm
	atom.global.add.u32 %r351, [%rd512], 0;
	// end inline asm
	add.s32 	%r353, %r351, 1;
	// begin inline asm
	atom.global.exch.b32 %r352, [%rd512], %r353;
	// end inline asm
	// begin inline asm
	atom.global.add.u32 %r354, [%rd512], 0;
	// end inline asm
	add.s32 	%r356, %r354, 1;
	// begin inline asm
	atom.global.exch.b32 %r355, [%rd512], %r356;
	// end inline asm
	// begin inline asm
	atom.global.add.u32 %r357, [%rd512], 0;
	// end inline asm
	add.s32 	%r359, %r357, 1;
	// begin inline asm
	atom.global.exch.b32 %r358, [%rd512], %r359;
	// end inline asm
	// begin inline asm
	atom.global.add.u32 %r360, [%rd512], 0;
	// end inline asm
	add.s32 	%r362, %r360, 1;
	// begin inline asm
	atom.global.exch.b32 %r361, [%rd512], %r362;
	// end inline asm
	// begin inline asm
	atom.global.add.u32 %r363, [%rd512], 0;
	// end inline asm
	add.s32 	%r365, %r363, 1;
	// begin inline asm
	atom.global.exch.b32 %r364, [%rd512], %r365;
	// end inline asm
	// begin inline asm
	atom.global.add.u32 %r366, [%rd512], 0;
	// end inline asm
	add.s32 	%r368, %r366, 1;
	// begin inline asm
	atom.global.exch.b32 %r367, [%rd512], %r368;
	// end inline asm
	// begin inline asm
	atom.global.add.u32 %r369, [%rd512], 0;
	// end inline asm
	add.s32 	%r371, %r369, 1;
	// begin inline asm
	atom.global.exch.b32 %r370, [%rd512], %r371;
	// end inline asm
	// begin inline asm
	atom.global.add.u32 %r372, [%rd512], 0;
	// end inline asm
	add.s32 	%r374, %r372, 1;
	// begin inline asm
	atom.global.exch.b32 %r373, [%rd512], %r374;
	// end inline asm
	// begin inline asm
	atom.global.add.u32 %r375, [%rd512], 0;
	// end inline asm
	add.s32 	%r377, %r375, 1;
	// begin inline asm
	atom.global.exch.b32 %r376, [%rd512], %r377;
	// end inline asm
	// begin inline asm
	atom.global.add.u32 %r378, [%rd512], 0;
	// end inline asm
	add.s32 	%r380, %r378, 1;
	// begin inline asm
	atom.global.exch.b32 %r379, [%rd512], %r380;
	// end inline asm
	// begin inline asm
	atom.global.add.u32 %r381, [%rd512], 0;
	// end inline asm
	add.s32 	%r383, %r381, 1;
	// begin inline asm
	atom.global.exch.b32 %r382, [%rd512], %r383;
	// end inline asm
	// begin inline asm
	atom.global.add.u32 %r384, [%rd512], 0;
	// end inline asm
	add.s32 	%r386, %r384, 1;
	// begin inline asm
	atom.global.exch.b32 %r385, [%rd512], %r386;
	// end inline asm
	// begin inline asm
	atom.global.add.u32 %r387, [%rd512], 0;
	// end inline asm
	add.s32 	%r389, %r387, 1;
	// begin inline asm
	atom.global.exch.b32 %r388, [%rd512], %r389;
	// end inline asm
	// begin inline asm
	atom.global.add.u32 %r390, [%rd512], 0;
	// end inline asm
	add.s32 	%r392, %r390, 1;
	// begin inline asm
	atom.global.exch.b32 %r391, [%rd512], %r392;
	// end inline asm
	// begin inline asm
	atom.global.add.u32 %r393, [%rd512], 0;
	// end inline asm
	add.s32 	%r395, %r393, 1;
	// begin inline asm
	atom.global.exch.b32 %r394, [%rd512], %r395;
	// end inline asm
	// begin inline asm
	atom.global.add.u32 %r396, [%rd512], 0;
	// end inline asm
	add.s32 	%r398, %r396, 1;
	// begin inline asm
	atom.global.exch.b32 %r397, [%rd512], %r398;
	// end inline asm
	// begin inline asm
	atom.global.add.u32 %r399, [%rd512], 0;
	// end inline asm
	add.s32 	%r401, %r399, 1;
	// begin inline asm
	atom.global.exch.b32 %r400, [%rd512], %r401;
	// end inline asm
	// begin inline asm
	atom.global.add.u32 %r402, [%rd512], 0;
	// end inline asm
	add.s32 	%r404, %r402, 1;
	// begin inline asm
	atom.global.exch.b32 %r403, [%rd512], %r404;
	// end inline asm
	// begin inline asm
	atom.global.add.u32 %r405, [%rd512], 0;
	// end inline asm
	add.s32 	%r407, %r405, 1;
	// begin inline asm
	atom.global.exch.b32 %r406, [%rd512], %r407;
	// end inline asm
	// begin inline asm
	atom.global.add.u32 %r408, [%rd512], 0;
	// end inline asm
	add.s32 	%r410, %r408, 1;
	// begin inline asm
	atom.global.exch.b32 %r409, [%rd512], %r410;
	// end inline asm
	// begin inline asm
	atom.global.add.u32 %r411, [%rd512], 0;
	// end inline asm
	add.s32 	%r413, %r411, 1;
	// begin inline asm
	atom.global.exch.b32 %r412, [%rd512], %r413;
	// end inline asm
	// begin inline asm
	atom.global.add.u32 %r414, [%rd512], 0;
	// end inline asm
	add.s32 	%r416, %r414, 1;
	// begin inline asm
	atom.global.exch.b32 %r415, [%rd512], %r416;
	// end inline asm
	// begin inline asm
	atom.global.add.u32 %r417, [%rd512], 0;
	// end inline asm
	add.s32 	%r419, %r417, 1;
	// begin inline asm
	atom.global.exch.b32 %r418, [%rd512], %r419;
	// end inline asm
	// begin inline asm
	atom.global.add.u32 %r420, [%rd512], 0;
	// end inline asm
	add.s32 	%r422, %r420, 1;
	// begin inline asm
	atom.global.exch.b32 %r421, [%rd512], %r422;
	// end inline asm
	// begin inline asm
	atom.global.add.u32 %r423, [%rd512], 0;
	// end inline asm
	add.s32 	%r425, %r423, 1;
	// begin inline asm
	atom.global.exch.b32 %r424, [%rd512], %r425;
	// end inline asm
	// begin inline asm
	atom.global.add.u32 %r426, [%rd512], 0;
	// end inline asm
	add.s32 	%r428, %r426, 1;
	// begin inline asm
	atom.global.exch.b32 %r427, [%rd512], %r428;
	// end inline asm
	// begin inline asm
	atom.global.add.u32 %r429, [%rd512], 0;
	// end inline asm
	add.s32 	%r431, %r429, 1;
	// begin inline asm
	atom.global.exch.b32 %r430, [%rd512], %r431;
	// end inline asm
	// begin inline asm
	atom.global.add.u32 %r432, [%rd512], 0;
	// end inline asm
	add.s32 	%r434, %r432, 1;
	// begin inline asm
	atom.global.exch.b32 %r433, [%rd512], %r434;
	// end inline asm
	// begin inline asm
	atom.global.add.u32 %r435, [%rd512], 0;
	// end inline asm
	add.s32 	%r437, %r435, 1;
	// begin inline asm
	atom.global.exch.b32 %r436, [%rd512], %r437;
	// end inline asm
	// begin inline asm
	atom.global.add.u32 %r438, [%rd512], 0;
	// end inline asm
	add.s32 	%r440, %r438, 1;
	// begin inline asm
	atom.global.exch.b32 %r439, [%rd512], %r440;
	// end inline asm
	// begin inline asm
	atom.global.add.u32 %r441, [%rd512], 0;
	// end inline asm
	add.s32 	%r443, %r441, 1;
	// begin inline asm
	atom.global.exch.b32 %r442, [%rd512], %r443;
	// end inline asm
	// begin inline asm
	atom.global.add.u32 %r444, [%rd512], 0;
	// end inline asm
	add.s32 	%r446, %r444, 1;
	// begin inline asm
	atom.global.exch.b32 %r445, [%rd512], %r446;
	// end inline asm
	// begin inline asm
	atom.global.add.u32 %r447, [%rd512], 0;
	// end inline asm
	add.s32 	%r449, %r447, 1;
	// begin inline asm
	atom.global.exch.b32 %r448, [%rd512], %r449;
	// end inline asm
	// begin inline asm
	atom.global.add.u32 %r450, [%rd512], 0;
	// end inline asm
	add.s32 	%r452, %r450, 1;
	// begin inline asm
	atom.global.exch.b32 %r451, [%rd512], %r452;
	// end inline asm
	// begin inline asm
	atom.global.add.u32 %r453, [%rd512], 0;
	// end inline asm
	add.s32 	%r455, %r453, 1;
	// begin inline asm
	atom.global.exch.b32 %r454, [%rd512], %r455;
	// end inline asm
	// begin inline asm
	atom.global.add.u32 %r456, [%rd512], 0;
	// end inline asm
	add.s32 	%r458, %r456, 1;
	// begin inline asm
	atom.global.exch.b32 %r457, [%rd512], %r458;
	// end inline asm
	// begin inline asm
	atom.global.add.u32 %r459, [%rd512], 0;
	// end inline asm
	add.s32 	%r461, %r459, 1;
	// begin inline asm
	atom.global.exch.b32 %r460, [%rd512], %r461;
	// end inline asm
	// begin inline asm
	atom.global.add.u32 %r462, [%rd512], 0;
	// end inline asm
	add.s32 	%r464, %r462, 1;
	// begin inline asm
	atom.global.exch.b32 %r463, [%rd512], %r464;
	// end inline asm
	// begin inline asm
	atom.global.add.u32 %r465, [%rd512], 0;
	// end inline asm
	add.s32 	%r467, %r465, 1;
	// begin inline asm
	atom.global.exch.b32 %r466, [%rd512], %r467;
	// end inline asm
	// begin inline asm
	atom.global.add.u32 %r468, [%rd512], 0;
	// end inline asm
	add.s32 	%r470, %r468, 1;
	// begin inline asm
	atom.global.exch.b32 %r469, [%rd512], %r470;
	// end inline asm
	// begin inline asm
	atom.global.add.u32 %r471, [%rd512], 0;
	// end inline asm
	add.s32 	%r473, %r471, 1;
	// begin inline asm
	atom.global.exch.b32 %r472, [%rd512], %r473;
	// end inline asm
	// begin inline asm
	atom.global.add.u32 %r474, [%rd512], 0;
	// end inline asm
	add.s32 	%r476, %r474, 1;
	// begin inline asm
	atom.global.exch.b32 %r475, [%rd512], %r476;
	// end inline asm
	// begin inline asm
	atom.global.add.u32 %r477, [%rd512], 0;
	// end inline asm
	add.s32 	%r479, %r477, 1;
	// begin inline asm
	atom.global.exch.b32 %r478, [%rd512], %r479;
	// end inline asm
	// begin inline asm
	atom.global.add.u32 %r480, [%rd512], 0;
	// end inline asm
	add.s32 	%r482, %r480, 1;
	// begin inline asm
	atom.global.exch.b32 %r481, [%rd512], %r482;
	// end inline asm
	// begin inline asm
	atom.global.add.u32 %r483, [%rd512], 0;
	// end inline asm
	add.s32 	%r485, %r483, 1;
	// begin inline asm
	atom.global.exch.b32 %r484, [%rd512], %r485;
	// end inline asm
	// begin inline asm
	atom.global.add.u32 %r486, [%rd512], 0;
	// end inline asm
	add.s32 	%r488, %r486, 1;
	// begin inline asm
	atom.global.exch.b32 %r487, [%rd512], %r488;
	// end inline asm
	// begin inline asm
	atom.global.add.u32 %r489, [%rd512], 0;
	// end inline asm
	add.s32 	%r491, %r489, 1;
	// begin inline asm
	atom.global.exch.b32 %r490, [%rd512], %r491;
	// end inline asm
	// begin inline asm
	atom.global.add.u32 %r492, [%rd512], 0;
	// end inline asm
	add.s32 	%r494, %r492, 1;
	// begin inline asm
	atom.global.exch.b32 %r493, [%rd512], %r494;
	// end inline asm
	// begin inline asm
	atom.global.add.u32 %r495, [%rd512], 0;
	// end inline asm
	add.s32 	%r497, %r495, 1;
	// begin inline asm
	atom.global.exch.b32 %r496, [%rd512], %r497;
	// end inline asm
	// begin inline asm
	atom.global.add.u32 %r498, [%rd512], 0;
	// end inline asm
	add.s32 	%r500, %r498, 1;
	// begin inline asm
	atom.global.exch.b32 %r499, [%rd512], %r500;
	// end inline asm
	// begin inline asm
	atom.global.add.u32 %r501, [%rd512], 0;
	// end inline asm
	add.s32 	%r503, %r501, 1;
	// begin inline asm
	atom.global.exch.b32 %r502, [%rd512], %r503;
	// end inline asm
	// begin inline asm
	atom.global.add.u32 %r504, [%rd512], 0;
	// end inline asm
	add.s32 	%r506, %r504, 1;
	// begin inline asm
	atom.global.exch.b32 %r505, [%rd512], %r506;
	// end inline asm
	// begin inline asm
	atom.global.add.u32 %r507, [%rd512], 0;
	// end inline asm
	add.s32 	%r509, %r507, 1;
	// begin inline asm
	atom.global.exch.b32 %r508, [%rd512], %r509;
	// end inline asm
	// begin inline asm
	atom.global.add.u32 %r510, [%rd512], 0;
	// end inline asm
	add.s32 	%r512, %r510, 1;
	// begin inline asm
	atom.global.exch.b32 %r511, [%rd512], %r512;
	// end inline asm
	// begin inline asm
	atom.global.add.u32 %r513, [%rd512], 0;
	// end inline asm
	add.s32 	%r515, %r513, 1;
	// begin inline asm
	atom.global.exch.b32 %r514, [%rd512], %r515;
	// end inline asm
	// begin inline asm
	atom.global.add.u32 %r516, [%rd512], 0;
	// end inline asm
	add.s32 	%r518, %r516, 1;
	// begin inline asm
	atom.global.exch.b32 %r517, [%rd512], %r518;
	// end inline asm
	// begin inline asm
	atom.global.add.u32 %r519, [%rd512], 0;
	// end inline asm
	add.s32 	%r521, %r519, 1;
	// begin inline asm
	atom.global.exch.b32 %r520, [%rd512], %r521;
	// end inline asm
	// begin inline asm
	atom.global.add.u32 %r522, [%rd512], 0;
	// end inline asm
	add.s32 	%r524, %r522, 1;
	// begin inline asm
	atom.global.exch.b32 %r523, [%rd512], %r524;
	// end inline asm
	// begin inline asm
	atom.global.add.u32 %r525, [%rd512], 0;
	// end inline asm
	add.s32 	%r527, %r525, 1;
	// begin inline asm
	atom.global.exch.b32 %r526, [%rd512], %r527;
	// end inline asm
	// begin inline asm
	atom.global.add.u32 %r528, [%rd512], 0;
	// end inline asm
	add.s32 	%r530, %r528, 1;
	// begin inline asm
	atom.global.exch.b32 %r529, [%rd512], %r530;
	// end inline asm
	// begin inline asm
	atom.global.add.u32 %r531, [%rd512], 0;
	// end inline asm
	add.s32 	%r533, %r531, 1;
	// begin inline asm
	atom.global.exch.b32 %r532, [%rd512], %r533;
	// end inline asm
	// begin inline asm
	atom.global.add.u32 %r534, [%rd512], 0;
	// end inline asm
	add.s32 	%r536, %r534, 1;
	// begin inline asm
	atom.global.exch.b32 %r535, [%rd512], %r536;
	// end inline asm
	// begin inline asm
	atom.global.add.u32 %r537, [%rd512], 0;
	// end inline asm
	add.s32 	%r539, %r537, 1;
	// begin inline asm
	atom.global.exch.b32 %r538, [%rd512], %r539;
	// end inline asm
	// begin inline asm
	atom.global.add.u32 %r540, [%rd512], 0;
	// end inline asm
	add.s32 	%r542, %r540, 1;
	// begin inline asm
	atom.global.exch.b32 %r541, [%rd512], %r542;
	// end inline asm
	// begin inline asm
	atom.global.add.u32 %r543, [%rd512], 0;
	// end inline asm
	add.s32 	%r545, %r543, 1;
	// begin inline asm
	atom.global.exch.b32 %r544, [%rd512], %r545;
	// end inline asm
	// begin inline asm
	atom.global.add.u32 %r546, [%rd512], 0;
	// end inline asm
	add.s32 	%r548, %r546, 1;
	// begin inline asm
	atom.global.exch.b32 %r547, [%rd512], %r548;
	// end inline asm
	// begin inline asm
	atom.global.add.u32 %r549, [%rd512], 0;
	// end inline asm
	add.s32 	%r551, %r549, 1;
	// begin inline asm
	atom.global.exch.b32 %r550, [%rd512], %r551;
	// end inline asm
	// begin inline asm
	atom.global.add.u32 %r552, [%rd512], 0;
	// end inline asm
	add.s32 	%r554, %r552, 1;
	// begin inline asm
	atom.global.exch.b32 %r553, [%rd512], %r554;
	// end inline asm
	// begin inline asm
	atom.global.add.u32 %r555, [%rd512], 0;
	// end inline asm
	add.s32 	%r557, %r555, 1;
	// begin inline asm
	atom.global.exch.b32 %r556, [%rd512], %r557;
	// end inline asm
	// begin inline asm
	atom.global.add.u32 %r558, [%rd512], 0;
	// end inline asm
	add.s32 	%r560, %r558, 1;
	// begin inline asm
	atom.global.exch.b32 %r559, [%rd512], %r560;
	// end inline asm
	// begin inline asm
	atom.global.add.u32 %r561, [%rd512], 0;
	// end inline asm
	add.s32 	%r563, %r561, 1;
	// begin inline asm
	atom.global.exch.b32 %r562, [%rd512], %r563;
	// end inline asm
	// begin inline asm
	atom.global.add.u32 %r564, [%rd512], 0;
	// end inline asm
	add.s32 	%r566, %r564, 1;
	// begin inline asm
	atom.global.exch.b32 %r565, [%rd512], %r566;
	// end inline asm
	// begin inline asm
	atom.global.add.u32 %r567, [%rd512], 0;
	// end inline asm
	add.s32 	%r569, %r567, 1;
	// begin inline asm
	atom.global.exch.b32 %r568, [%rd512], %r569;
	// end inline asm
	// begin inline asm
	atom.global.add.u32 %r570, [%rd512], 0;
	// end inline asm
	add.s32 	%r572, %r570, 1;
	// begin inline asm
	atom.global.exch.b32 %r571, [%rd512], %r572;
	// end inline asm
	// begin inline asm
	atom.global.add.u32 %r573, [%rd512], 0;
	// end inline asm
	add.s32 	%r575, %r573, 1;
	// begin inline asm
	atom.global.exch.b32 %r574, [%rd512], %r575;
	// end inline asm
	// begin inline asm
	atom.global.add.u32 %r576, [%rd512], 0;
	// end inline asm
	add.s32 	%r578, %r576, 1;
	// begin inline asm
	atom.global.exch.b32 %r577, [%rd512], %r578;
	// end inline asm
	// begin inline asm
	atom.global.add.u32 %r579, [%rd512], 0;
	// end inline asm
	add.s32 	%r581, %r579, 1;
	// begin inline asm
	atom.global.exch.b32 %r580, [%rd512], %r581;
	// end inline asm
	// begin inline asm
	atom.global.add.u32 %r582, [%rd512], 0;
	// end inline asm
	add.s32 	%r584, %r582, 1;
	// begin inline asm
	atom.global.exch.b32 %r583, [%rd512], %r584;
	// end inline asm
	// begin inline asm
	atom.global.add.u32 %r585, [%rd512], 0;
	// end inline asm
	add.s32 	%r587, %r585, 1;
	// begin inline asm
	atom.global.exch.b32 %r586, [%rd512], %r587;
	// end inline asm
	// begin inline asm
	atom.global.add.u32 %r588, [%rd512], 0;
	// end inline asm
	add.s32 	%r590, %r588, 1;
	// begin inline asm
	atom.global.exch.b32 %r589, [%rd512], %r590;
	// end inline asm
	// begin inline asm
	atom.global.add.u32 %r591, [%rd512], 0;
	// end inline asm
	add.s32 	%r593, %r591, 1;
	// begin inline asm
	atom.global.exch.b32 %r592, [%rd512], %r593;
	// end inline asm
	// begin inline asm
	atom.global.add.u32 %r594, [%rd512], 0;
	// end inline asm
	add.s32 	%r596, %r594, 1;
	// begin inline asm
	atom.global.exch.b32 %r595, [%rd512], %r596;
	// end inline asm
	// begin inline asm
	atom.global.add.u32 %r597, [%rd512], 0;
	// end inline asm
	add.s32 	%r599, %r597, 1;
	// begin inline asm
	atom.global.exch.b32 %r598, [%rd512], %r599;
	// end inline asm
	// begin inline asm
	atom.global.add.u32 %r600, [%rd512], 0;
	// end inline asm
	add.s32 	%r602, %r600, 1;
	// begin inline asm
	atom.global.exch.b32 %r601, [%rd512], %r602;
	// end inline asm
	// begin inline asm
	atom.global.add.u32 %r603, [%rd512], 0;
	// end inline asm
	add.s32 	%r605, %r603, 1;
	// begin inline asm
	atom.global.exch.b32 %r604, [%rd512], %r605;
	// end inline asm
	// begin inline asm
	atom.global.add.u32 %r606, [%rd512], 0;
	// end inline asm
	add.s32 	%r608, %r606, 1;
	// begin inline asm
	atom.global.exch.b32 %r607, [%rd512], %r608;
	// end inline asm
	// begin inline asm
	atom.global.add.u32 %r609, [%rd512], 0;
	// end inline asm
	add.s32 	%r611, %r609, 1;
	// begin inline asm
	atom.global.exch.b32 %r610, [%rd512], %r611;
	// end inline asm
	// begin inline asm
	atom.global.add.u32 %r612, [%rd512], 0;
	// end inline asm
	add.s32 	%r614, %r612, 1;
	// begin inline asm
	atom.global.exch.b32 %r613, [%rd512], %r614;
	// end inline asm
	// begin inline asm
	atom.global.add.u32 %r615, [%rd512], 0;
	// end inline asm
	add.s32 	%r617, %r615, 1;
	// begin inline asm
	atom.global.exch.b32 %r616, [%rd512], %r617;
	// end inline asm
	// begin inline asm
	atom.global.add.u32 %r618, [%rd512], 0;
	// end inline asm
	add.s32 	%r620, %r618, 1;
	// begin inline asm
	atom.global.exch.b32 %r619, [%rd512], %r620;
	// end inline asm
	// begin inline asm
	atom.global.add.u32 %r621, [%rd512], 0;
	// end inline asm
	add.s32 	%r623, %r621, 1;
	// begin inline asm
	atom.global.exch.b32 %r622, [%rd512], %r623;
	// end inline asm
	// begin inline asm
	atom.global.add.u32 %r624, [%rd512], 0;
	// end inline asm
	add.s32 	%r626, %r624, 1;
	// begin inline asm
	atom.global.exch.b32 %r625, [%rd512], %r626;
	// end inline asm
	// begin inline asm
	atom.global.add.u32 %r627, [%rd512], 0;
	// end inline asm
	add.s32 	%r629, %r627, 1;
	// begin inline asm
	atom.global.exch.b32 %r628, [%rd512], %r629;
	// end inline asm
	// begin inline asm
	atom.global.add.u32 %r630, [%rd512], 0;
	// end inline asm
	add.s32 	%r632, %r630, 1;
	// begin inline asm
	atom.global.exch.b32 %r631, [%rd512], %r632;
	// end inline asm
	// begin inline asm
	atom.global.add.u32 %r633, [%rd512], 0;
	// end inline asm
	add.s32 	%r635, %r633, 1;
	// begin inline asm
	atom.global.exch.b32 %r634, [%rd512], %r635;
	// end inline asm
	// begin inline asm
	atom.global.add.u32 %r636, [%rd512], 0;
	// end inline asm
	add.s32 	%r638, %r636, 1;
	// begin inline asm
	atom.global.exch.b32 %r637, [%rd512], %r638;
	// end inline asm
	// begin inline asm
	atom.global.add.u32 %r639, [%rd512], 0;
	// end inline asm
	add.s32 	%r641, %r639, 1;
	// begin inline asm
	atom.global.exch.b32 %r640, [%rd512], %r641;
	// end inline asm
	// begin inline asm
	atom.global.add.u32 %r642, [%rd512], 0;
	// end inline asm
	add.s32 	%r644, %r642, 1;
	// begin inline asm
	atom.global.exch.b32 %r643, [%rd512], %r644;
	// end inline asm
	// begin inline asm
	atom.global.add.u32 %r645, [%rd512], 0;
	// end inline asm
	add.s32 	%r647, %r645, 1;
	// begin inline asm
	atom.global.exch.b32 %r646, [%rd512], %r647;
	// end inline asm
	// begin inline asm
	atom.global.add.u32 %r648, [%rd512], 0;
	// end inline asm
	add.s32 	%r650, %r648, 1;
	// begin inline asm
	atom.global.exch.b32 %r649, [%rd512], %r650;
	// end inline asm
	// begin inline asm
	atom.global.add.u32 %r651, [%rd512], 0;
	// end inline asm
	add.s32 	%r653, %r651, 1;
	// begin inline asm
	atom.global.exch.b32 %r652, [%rd512], %r653;
	// end inline asm
	// begin inline asm
	atom.global.add.u32 %r654, [%rd512], 0;
	// end inline asm
	add.s32 	%r656, %r654, 1;
	// begin inline asm
	atom.global.exch.b32 %r655, [%rd512], %r656;
	// end inline asm
	// begin inline asm
	atom.global.add.u32 %r657, [%rd512], 0;
	// end inline asm
	add.s32 	%r659, %r657, 1;
	// begin inline asm
	atom.global.exch.b32 %r658, [%rd512], %r659;
	// end inline asm
	// begin inline asm
	atom.global.add.u32 %r660, [%rd512], 0;
	// end inline asm
	add.s32 	%r662, %r660, 1;
	// begin inline asm
	atom.global.exch.b32 %r661, [%rd512], %r662;
	// end inline asm
	// begin inline asm
	atom.global.add.u32 %r663, [%rd512], 0;
	// end inline asm
	add.s32 	%r665, %r663, 1;
	// begin inline asm
	atom.global.exch.b32 %r664, [%rd512], %r665;
	// end inline asm
	// begin inline asm
	atom.global.add.u32 %r666, [%rd512], 0;
	// end inline asm
	add.s32 	%r668, %r666, 1;
	// begin inline asm
	atom.global.exch.b32 %r667, [%rd512], %r668;
	// end inline asm
	// begin inline asm
	atom.global.add.u32 %r669, [%rd512], 0;
	// end inline asm
	add.s32 	%r671, %r669, 1;
	// begin inline asm
	atom.global.exch.b32 %r670, [%rd512], %r671;
	// end inline asm
	// begin inline asm
	atom.global.add.u32 %r672, [%rd512], 0;
	// end inline asm
	add.s32 	%r674, %r672, 1;
	// begin inline asm
	atom.global.exch.b32 %r673, [%rd512], %r674;
	// end inline asm
	// begin inline asm
	atom.global.add.u32 %r675, [%rd512], 0;
	// end inline asm
	add.s32 	%r677, %r675, 1;
	// begin inline asm
	atom.global.exch.b32 %r676, [%rd512], %r677;
	// end inline asm
	// begin inline asm
	atom.global.add.u32 %r678, [%rd512], 0;
	// end inline asm
	add.s32 	%r680, %r678, 1;
	// begin inline asm
	atom.global.exch.b32 %r679, [%rd512], %r680;
	// end inline asm
	// begin inline asm
	atom.global.add.u32 %r681, [%rd512], 0;
	// end inline asm
	add.s32 	%r683, %r681, 1;
	// begin inline asm
	atom.global.exch.b32 %r682, [%rd512], %r683;
	// end inline asm
	// begin inline asm
	atom.global.add.u32 %r684, [%rd512], 0;
	// end inline asm
	add.s32 	%r686, %r684, 1;
	// begin inline asm
	atom.global.exch.b32 %r685, [%rd512], %r686;
	// end inline asm
	// begin inline asm
	atom.global.add.u32 %r687, [%rd512], 0;
	// end inline asm
	add.s32 	%r689, %r687, 1;
	// begin inline asm
	atom.global.exch.b32 %r688, [%rd512], %r689;
	// end inline asm
	// begin inline asm
	atom.global.add.u32 %r690, [%rd512], 0;
	// end inline asm
	add.s32 	%r692, %r690, 1;
	// begin inline asm
	atom.global.exch.b32 %r691, [%rd512], %r692;
	// end inline asm
	// begin inline asm
	atom.global.add.u32 %r693, [%rd512], 0;
	// end inline asm
	add.s32 	%r695, %r693, 1;
	// begin inline asm
	atom.global.exch.b32 %r694, [%rd512], %r695;
	// end inline asm
	// begin inline asm
	atom.global.add.u32 %r696, [%rd512], 0;
	// end inline asm
	add.s32 	%r698, %r696, 1;
	// begin inline asm
	atom.global.exch.b32 %r697, [%rd512], %r698;
	// end inline asm
	// begin inline asm
	atom.global.add.u32 %r699, [%rd512], 0;
	// end inline asm
	add.s32 	%r701, %r699, 1;
	// begin inline asm
	atom.global.exch.b32 %r700, [%rd512], %r701;
	// end inline asm
	// begin inline asm
	atom.global.add.u32 %r702, [%rd512], 0;
	// end inline asm
	add.s32 	%r704, %r702, 1;
	// begin inline asm
	atom.global.exch.b32 %r703, [%rd512], %r704;
	// end inline asm
	// begin inline asm
	atom.global.add.u32 %r705, [%rd512], 0;
	// end inline asm
	add.s32 	%r707, %r705, 1;
	// begin inline asm
	atom.global.exch.b32 %r706, [%rd512], %r707;
	// end inline asm
	// begin inline asm
	atom.global.add.u32 %r708, [%rd512], 0;
	// end inline asm
	add.s32 	%r710, %r708, 1;
	// begin inline asm
	atom.global.exch.b32 %r709, [%rd512], %r710;
	// end inline asm
	// begin inline asm
	atom.global.add.u32 %r711, [%rd512], 0;
	// end inline asm
	add.s32 	%r713, %r711, 1;
	// begin inline asm
	atom.global.exch.b32 %r712, [%rd512], %r713;
	// end inline asm
	// begin inline asm
	atom.global.add.u32 %r714, [%rd512], 0;
	// end inline asm
	add.s32 	%r716, %r714, 1;
	// begin inline asm
	atom.global.exch.b32 %r715, [%rd512], %r716;
	// end inline asm
	// begin inline asm
	atom.global.add.u32 %r717, [%rd512], 0;
	// end inline asm
	add.s32 	%r719, %r717, 1;
	// begin inline asm
	atom.global.exch.b32 %r718, [%rd512], %r719;
	// end inline asm
	// begin inline asm
	atom.global.add.u32 %r720, [%rd512], 0;
	// end inline asm
	add.s32 	%r722, %r720, 1;
	// begin inline asm
	atom.global.exch.b32 %r721, [%rd512], %r722;
	// end inline asm
	// begin inline asm
	atom.global.add.u32 %r723, [%rd512], 0;
	// end inline asm
	add.s32 	%r725, %r723, 1;
	// begin inline asm
	atom.global.exch.b32 %r724, [%rd512], %r725;
	// end inline asm
	// begin inline asm
	atom.global.add.u32 %r726, [%rd512], 0;
	// end inline asm
	add.s32 	%r728, %r726, 1;
	// begin inline asm
	atom.global.exch.b32 %r727, [%rd512], %r728;
	// end inline asm
	// begin inline asm
	atom.global.add.u32 %r729, [%rd512], 0;
	// end inline asm
	add.s32 	%r731, %r729, 1;
	// begin inline asm
	atom.global.exch.b32 %r730, [%rd512], %r731;
	// end inline asm
	// begin inline asm
	atom.global.add.u32 %r732, [%rd512], 0;
	// end inline asm
	add.s32 	%r734, %r732, 1;
	// begin inline asm
	atom.global.exch.b32 %r733, [%rd512], %r734;
	// end inline asm
	// begin inline asm
	atom.global.add.u32 %r735, [%rd512], 0;
	// end inline asm
	add.s32 	%r737, %r735, 1;
	// begin inline asm
	atom.global.exch.b32 %r736, [%rd512], %r737;
	// end inline asm
	// begin inline asm
	atom.global.add.u32 %r738, [%rd512], 0;
	// end inline asm
	add.s32 	%r740, %r738, 1;
	// begin inline asm
	atom.global.exch.b32 %r739, [%rd512], %r740;
	// end inline asm
	// begin inline asm
	atom.global.add.u32 %r741, [%rd512], 0;
	// end inline asm
	add.s32 	%r743, %r741, 1;
	// begin inline asm
	atom.global.exch.b32 %r742, [%rd512], %r743;
	// end inline asm
	// begin inline asm
	atom.global.add.u32 %r744, [%rd512], 0;
	// end inline asm
	add.s32 	%r746, %r744, 1;
	// begin inline asm
	atom.global.exch.b32 %r745, [%rd512], %r746;
	// end inline asm
	// begin inline asm
	atom.global.add.u32 %r747, [%rd512], 0;
	// end inline asm
	add.s32 	%r749, %r747, 1;
	// begin inline asm
	atom.global.exch.b32 %r748, [%rd512], %r749;
	// end inline asm
	// begin inline asm
	atom.global.add.u32 %r750, [%rd512], 0;
	// end inline asm
	add.s32 	%r752, %r750, 1;
	// begin inline asm
	atom.global.exch.b32 %r751, [%rd512], %r752;
	// end inline asm
	// begin inline asm
	atom.global.add.u32 %r753, [%rd512], 0;
	// end inline asm
	add.s32 	%r755, %r753, 1;
	// begin inline asm
	atom.global.exch.b32 %r754, [%rd512], %r755;
	// end inline asm
	// begin inline asm
	atom.global.add.u32 %r756, [%rd512], 0;
	// end inline asm
	add.s32 	%r758, %r756, 1;
	// begin inline asm
	atom.global.exch.b32 %r757, [%rd512], %r758;
	// end inline asm
	// begin inline asm
	atom.global.add.u32 %r759, [%rd512], 0;
	// end inline asm
	add.s32 	%r761, %r759, 1;
	// begin inline asm
	atom.global.exch.b32 %r760, [%rd512], %r761;
	// end inline asm
	// begin inline asm
	atom.global.add.u32 %r762, [%rd512], 0;
	// end inline asm
	add.s32 	%r764, %r762, 1;
	// begin inline asm
	atom.global.exch.b32 %r763, [%rd512], %r764;
	// end inline asm
	// begin inline asm
	atom.global.add.u32 %r765, [%rd512], 0;
	// end inline asm
	add.s32 	%r767, %r765, 1;
	// begin inline asm
	atom.global.exch.b32 %r766, [%rd512], %r767;
	// end inline asm
	// begin inline asm
	atom.global.add.u32 %r768, [%rd512], 0;
	// end inline asm
	add.s32 	%r770, %r768, 1;
	// begin inline asm
	atom.global.exch.b32 %r769, [%rd512], %r770;
	// end inline asm
$L__BB103_2:
	ret;

}
	// .globl	_Z4testIL_Z12load_relaxedPKjEL_Z13store_relaxedPjjELi256E14strided_accessILj1024ELj2EE10skip_lanesILj2EEEvv
.visible .entry _Z4testIL_Z12load_relaxedPKjEL_Z13store_relaxedPjjELi256E14strided_accessILj1024ELj2EE10skip_lanesILj2EEEvv()
{
	.reg .pred 	%p<2>;
	.reg .b32 	%r<520>;
	.reg .b64 	%rd<517>;

	// begin inline asm
	mov.u32 %r1, %laneid;
	// end inline asm
	and.b32  	%r2, %r1, 1;
	setp.eq.b32 	%p1, %r2, 1;
	@%p1 bra 	$L__BB104_2;
	mov.u32 	%r515, %ctaid.x;
	mov.u32 	%r516, %ntid.x;
	mov.u32 	%r517, %tid.x;
	mad.lo.s32 	%r518, %r515, %r516, %r517;
	shl.b32 	%r519, %r518, 3;
	cvt.u64.u32 	%rd513, %r519;
	and.b64  	%rd514, %rd513, 4088;
	mov.u64 	%rd515, buffer;
	cvta.global.u64 	%rd516, %rd515;
	add.s64 	%rd512, %rd516, %rd514;
	// begin inline asm
	ld.relaxed.gpu.u32 %r3, [%rd512];
	// end inline asm
	add.s32 	%r4, %r3, 1;
	// begin inline asm
	st.relaxed.gpu.u32 [%rd512], %r4;
	// end inline asm
	// begin inline asm
	ld.relaxed.gpu.u32 %r5, [%rd512];
	// end inline asm
	add.s32 	%r6, %r5, 1;
	// begin inline asm
	st.relaxed.gpu.u32 [%rd512], %r6;
	// end inline asm
	// begin inline asm
	ld.relaxed.gpu.u32 %r7, [%rd512];
	// end inline asm
	add.s32 	%r8, %r7, 1;
	// begin inline asm
	st.relaxed.gpu.u32 [%rd512], %r8;
	// end inline asm
	// begin inline asm
	ld.relaxed.gpu.u32 %r9, [%rd512];
	// end inline asm
	add.s32 	%r10, %r9, 1;
	// begin inline asm
	st.relaxed.gpu.u32 [%rd512], %r10;
	// end inline asm
	// begin inline asm
	ld.relaxed.gpu.u32 %r11, [%rd512];
	// end inline asm
	add.s32 	%r12, %r11, 1;
	// begin inline asm
	st.relaxed.gpu.u32 [%rd512], %r12;
	// end inline asm
	// begin inline asm
	ld.relaxed.gpu.u32 %r13, [%rd512];
	// end inline asm
	add.s32 	%r14, %r13, 1;
	// begin inline asm
	st.relaxed.gpu.u32 [%rd512], %r14;
	// end inline asm
	// begin inline asm
	ld.relaxed.gpu.u32 %r15, [%rd512];
	// end inline asm
	add.s32 	%r16, %r15, 1;
	// begin inline asm
	st.relaxed.gpu.u32 [%rd512], %r16;
	// end inline asm
	// begin inline asm
	ld.relaxed.gpu.u32 %r17, [%rd512];
	// end inline asm
	add.s32 	%r18, %r17, 1;
	// begin inline asm
	st.relaxed.gpu.u32 [%rd512], %r18;
	// end inline asm
	// begin inline asm
	ld.relaxed.gpu.u32 %r19, [%rd512];
	// end inline asm
	add.s32 	%r20, %r19, 1;
	// begin inline asm
	st.relaxed.gpu.u32 [%rd512], %r20;
	// end inline asm
	// begin inline asm
	ld.relaxed.gpu.u32 %r21, [%rd512];
	// end inline asm
	add.s32 	%r22, %r21, 1;
	// begin inline asm
	st.relaxed.gpu.u32 [%rd512], %r22;
	// end inline asm
	// begin inline asm
	ld.relaxed.gpu.u32 %r23, [%rd512];
	// end inline asm
	add.s32 	%r24, %r23, 1;
	// begin inline asm
	st.relaxed.gpu.u32 [%rd512], %r24;
	// end inline asm
	// begin inline asm
	ld.relaxed.gpu.u32 %r25, [%rd512];
	// end inline asm
	add.s32 	%r26, %r25, 1;
	// begin inline asm
	st.relaxed.gpu.u32 [%rd512], %r26;
	// end inline asm
	// begin inline asm
	ld.relaxed.gpu.u32 %r27, [%rd512];
	// end inline asm
	add.s32 	%r28, %r27, 1;
	// begin inline asm
	st.relaxed.gpu.u32 [%rd512], %r28;
	// end inline asm
	// begin inline asm
	ld.relaxed.gpu.u32 %r29, [%rd512];
	// end inline asm
	add.s32 	%r30, %r29, 1;
	// begin inline asm
	st.relaxed.gpu.u32 [%rd512], %r30;
	// end inline asm
	// begin inline asm
	ld.relaxed.gpu.u32 %r31, [%rd512];
	// end inline asm
	add.s32 	%r32, %r31, 1;
	// begin inline asm
	st.relaxed.gpu.u32 [%rd512], %r32;
	// end inline asm
	// begin inline asm
	ld.relaxed.gpu.u32 %r33, [%rd512];
	// end inline asm
	add.s32 	%r34, %r33, 1;
	// begin inline asm
	st.relaxed.gpu.u32 [%rd512], %r34;
	// end inline asm
	// begin inline asm
	ld.relaxed.gpu.u32 %r35, [%rd512];
	// end inline asm
	add.s32 	%r36, %r35, 1;
	// begin inline asm
	st.relaxed.gpu.u32 [%rd512], %r36;
	// end inline asm
	// begin inline asm
	ld.relaxed.gpu.u32 %r37, [%rd512];
	// end inline asm
	add.s32 	%r38, %r37, 1;
	// begin inline asm
	st.relaxed.gpu.u32 [%rd512], %r38;
	// end inline asm
	// begin inline asm
	ld.relaxed.gpu.u32 %r39, [%rd512];
	// end inline asm
	add.s32 	%r40, %r39, 1;
	// begin inline asm
	st.relaxed.gpu.u32 [%rd512], %r40;
	// end inline asm
	// begin inline asm
	ld.relaxed.gpu.u32 %r41, [%rd512];
	// end inline asm
	add.s32 	%r42, %r41, 1;
	// begin inline asm
	st.relaxed.gpu.u32 [%rd512], %r42;
	// end inline asm
	// begin inline asm
	ld.relaxed.gpu.u32 %r43, [%rd512];
	// end inline asm
	add.s32 	%r44, %r43, 1;
	// begin inline asm
	st.relaxed.gpu.u32 [%rd512], %r44;
	// end inline asm
	// begin inline asm
	ld.relaxed.gpu.u32 %r45, [%rd512];
	// end inline asm
	add.s32 	%r46, %r45, 1;
	// begin inline asm
	st.relaxed.gpu.u32 [%rd512], %r46;
	// end inline asm
	// begin inline asm
	ld.relaxed.gpu.u32 %r47, [%rd512];
	// end inline asm
	add.s32 	%r48, %r47, 1;
	// begin inline asm
	st.relaxed.gpu.u32 [%rd512], %r48;
	// end inline asm
	// begin inline asm
	ld.relaxed.gpu.u32 %r49, [%rd512];
	// end inline asm
	add.s32 	%r50, %r49, 1;
	// begin inline asm
	st.relaxed.gpu.u32 [%rd512], %r50;
	// end inline asm
	// begin inline asm
	ld.relaxed.gpu.u32 %r51, [%rd512];
	// end inline asm
	add.s32 	%r52, %r51, 1;
	// begin inline asm
	st.relaxed.gpu.u32 [%rd512], %r52;
	// end inline asm
	// begin inline asm
	ld.relaxed.gpu.u32 %r53, [%rd512];
	// end inline asm
	add.s32 	%r54, %r53, 1;
	// begin inline asm
	st.relaxed.gpu.u32 [%rd512], %r54;
	// end inline asm
	// begin inline asm
	ld.relaxed.gpu.u32 %r55, [%rd512];
	// end inline asm
	add.s32 	%r56, %r55, 1;
	// begin inline asm
	st.relaxed.gpu.u32 [%rd512], %r56;
	// end inline asm
	// begin inline asm
	ld.relaxed.gpu.u32 %r57, [%rd512];
	// end inline asm
	add.s32 	%r58, %r57, 1;
	// begin inline asm
	st.relaxed.gpu.u32 [%rd512], %r58;
	// end inline asm
	// begin inline asm
	ld.relaxed.gpu.u32 %r59, [%rd512];
	// end inline asm
	add.s32 	%r60, %r59, 1;
	// begin inline asm
	st.relaxed.gpu.u32 [%rd512], %r60;
	// end inline asm
	// begin inline asm
	ld.relaxed.gpu.u32 %r61, [%rd512];
	// end inline asm
	add.s32 	%r62, %r61, 1;
	// begin inline asm
	st.relaxed.gpu.u32 [%rd512], %r62;
	// end inline asm
	// begin inline asm
	ld.relaxed.gpu.u32 %r63, [%rd512];
	// end inline asm
	add.s32 	%r64, %r63, 1;
	// begin inline asm
	st.relaxed.gpu.u32 [%rd512], %r64;
	// end inline asm
	// begin inline asm
	ld.relaxed.gpu.u32 %r65, [%rd512];
	// end inline asm
	add.s32 	%r66, %r65, 1;
	// begin inline asm
	st.relaxed.gpu.u32 [%rd512], %r66;
	// end inline asm
	// begin inline asm
	ld.relaxed.gpu.u32 %r67, [%rd512];
	// end inline asm
	add.s32 	%r68, %r67, 1;
	// begin inline asm
	st.relaxed.gpu.u32 [%rd512], %r68;
	// end inline asm
	// begin inline asm
	ld.relaxed.gpu.u32 %r69, [%rd512];
	// end inline asm
	add.s32 	%r70, %r69, 1;
	// begin inline asm
	st.relaxed.gpu.u32 [%rd512], %r70;
	// end inline asm
	// begin inline asm
	ld.relaxed.gpu.u32 %r71, [%rd512];
	// end inline asm
	add.s32 	%r72, %r71, 1;
	// begin inline asm
	st.relaxed.gpu.u32 [%rd512], %r72;
	// end inline asm
	// begin inline asm
	ld.relaxed.gpu.u32 %r73, [%rd512];
	// end inline asm
	add.s32 	%r74, %r73, 1;
	// begin inline asm
	st.relaxed.gpu.u32 [%rd512], %r74;
	// end inline asm
	// begin inline asm
	ld.relaxed.gpu.u32 %r75, [%rd512];
	// end inline asm
	add.s32 	%r76, %r75, 1;
	// begin inline asm
	st.relaxed.gpu.u32 [%rd512], %r76;
	// end inline asm
	// begin inline asm
	ld.relaxed.gpu.u32 %r77, [%rd512];
	// end inline asm
	add.s32 	%r78, %r77, 1;
	// begin inline asm
	st.relaxed.gpu.u32 [%rd512], %r78;
	// end inline asm
	// begin inline asm
	ld.relaxed.gpu.u32 %r79, [%rd512];
	// end inline asm
	add.s32 	%r80, %r79, 1;
	// begin inline asm
	st.relaxed.gpu.u32 [%rd512], %r80;
	// end inline asm
	// begin inline asm
	ld.relaxed.gpu.u32 %r81, [%rd512];
	// end inline asm
	add.s32 	%r82, %r81, 1;
	// begin inline asm
	st.relaxed.gpu.u32 [%rd512], %r82;
	// end inline asm
	// begin inline asm
	ld.relaxed.gpu.u32 %r83, [%rd512];
	// end inline asm
	add.s32 	%r84, %r83, 1;
	// begin inline asm
	st.relaxed.gpu.u32 [%rd512], %r84;
	// end inline asm
	// begin inline asm
	ld.relaxed.gpu.u32 %r85, [%rd512];
	// end inline asm
	add.s32 	%r86, %r85, 1;
	// begin inline asm
	st.relaxed.gpu.u32 [%rd512], %r86;
	// end inline asm
	// begin inline asm
	ld.relaxed.gpu.u32 %r87, [%rd512];
	// end inline asm
	add.s32 	%r88, %r87, 1;
	// begin inline asm
	st.relaxed.gpu.u32 [%rd512], %r88;
	// end inline asm
	// begin inline asm
	ld.relaxed.gpu.u32 %r89, [%rd512];
	// end inline asm
	add.s32 	%r90, %r89, 1;
	// begin inline asm
	st.relaxed.gpu.u32 [%rd512], %r90;
	// end inline asm
	// begin inline asm
	ld.relaxed.gpu.u32 %r91, [%rd512];
	// end inline asm
	add.s32 	%r92, %r91, 1;
	// begin inline asm
	st.relaxed.gpu.u32 [%rd512], %r92;
	// end inline asm
	// begin inline asm
	ld.relaxed.gpu.u32 %r93, [%rd512];
	// end inline asm
	add.s32 	%r94, %r93, 1;
	// begin inline asm
	st.relaxed.gpu.u32 [%rd512], %r94;
	// end inline asm
	// begin inline asm
	ld.relaxed.gpu.u32 %r95, [%rd512];
	// end inline asm
	add.s32 	%r96, %r95, 1;
	// begin inline asm
	st.relaxed.gpu.u32 [%rd512], %r96;
	// end inline asm
	// begin inline asm
	ld.relaxed.gpu.u32 %r97, [%rd512];
	// end inline asm
	add.s32 	%r98, %r97, 1;
	// begin inline asm
	st.relaxed.gpu.u32 [%rd512], %r98;
	// end inline asm
	// begin inline asm
	ld.relaxed.gpu.u32 %r99, [%rd512];
	// end inline asm
	add.s32 	%r100, %r99, 1;
	// begin inline asm
	st.relaxed.gpu.u32 [%rd512], %r100;
	// end inline asm
	// begin inline asm
	ld.relaxed.gpu.u32 %r101, [%rd512];
	// end inline asm
	add.s32 	%r102, %r101, 1;
	// begin inline asm
	st.relaxed.gpu.u32 [%rd512], %r102;
	// end inline asm
	// begin inline asm
	ld.relaxed.gpu.u32 %r103, [%rd512];
	// end inline asm
	add.s32 	%r104, %r103, 1;
	// begin inline asm
	st.relaxed.gpu.u32 [%rd512], %r104;
	// end inline asm
	// begin inline asm
	ld.relaxed.gpu.u32 %r105, [%rd512];
	// end inline asm
	add.s32 	%r106, %r105, 1;
	// begin inline asm
	st.relaxed.gpu.u32 [%rd512], %r106;
	// end inline asm
	// begin inline asm
	ld.relaxed.gpu.u32 %r107, [%rd512];
	// end inline asm
	add.s32 	%r108, %r107, 1;
	// begin inline asm
	st.relaxed.gpu.u32 [%rd512], %r108;
	// end inline asm
	// begin inline asm
	ld.relaxed.gpu.u32 %r109, [%rd512];
	// end inline asm
	add.s32 	%r110, %r109, 1;
	// begin inline asm
	st.relaxed.gpu.u32 [%rd512], %r110;
	// end inline asm
	// begin inline asm
	ld.relaxed.gpu.u32 %r111, [%rd512];
	// end inline asm
	add.s32 	%r112, %r111, 1;
	// begin inline asm
	st.relaxed.gpu.u32 [%rd512], %r112;
	// end inline asm
	// begin inline asm
	ld.relaxed.gpu.u32 %r113, [%rd512];
	// end inline asm
	add.s32 	%r114, %r113, 1;
	// begin inline asm
	st.relaxed.gpu.u32 [%rd512], %r114;
	// end inline asm
	// begin inline asm
	ld.relaxed.gpu.u32 %r115, [%rd512];
	// end inline asm
	add.s32 	%r116, %r115, 1;
	// begin inline asm
	st.relaxed.gpu.u32 [%rd512], %r116;
	// end inline asm
	// begin inline asm
	ld.relaxed.gpu.u32 %r117, [%rd512];
	// end inline asm
	add.s32 	%r118, %r117, 1;
	// begin inline asm
	st.relaxed.gpu.u32 [%rd512], %r118;
	// end inline asm
	// begin inline asm
	ld.relaxed.gpu.u32 %r119, [%rd512];
	// end inline asm
	add.s32 	%r120, %r119, 1;
	// begin inline asm
	st.relaxed.gpu.u32 [%rd512], %r120;
	// end inline asm
	// begin inline asm
	ld.relaxed.gpu.u32 %r121, [%rd512];
	// end inline asm
	add.s32 	%r122, %r121, 1;
	// begin inline asm
	st.relaxed.gpu.u32 [%rd512], %r122;
	// end inline asm
	// begin inline asm
	ld.relaxed.gpu.u32 %r123, [%rd512];
	// end inline asm
	add.s32 	%r124, %r123, 1;
	// begin inline asm
	st.relaxed.gpu.u32 [%rd512], %r124;
	// end inline asm
	// begin inline asm
	ld.relaxed.gpu.u32 %r125, [%rd512];
	// end inline asm
	add.s32 	%r126, %r125, 1;
	// begin inline asm
	st.relaxed.gpu.u32 [%rd512], %r126;
	// end inline asm
	// begin inline asm
	ld.relaxed.gpu.u32 %r127, [%rd512];
	// end inline asm
	add.s32 	%r128, %r127, 1;
	// begin inline asm
	st.relaxed.gpu.u32 [%rd512], %r128;
	// end inline asm
	// begin inline asm
	ld.relaxed.gpu.u32 %r129, [%rd512];
	// end inline asm
	add.s32 	%r130, %r129, 1;
	// begin inline asm
	st.relaxed.gpu.u32 [%rd512], %r130;
	// end inline asm
	// begin inline asm
	ld.relaxed.gpu.u32 %r131, [%rd512];
	// end inline asm
	add.s32 	%r132, %r131, 1;
	// begin inline asm
	st.relaxed.gpu.u32 [%rd512], %r132;
	// end inline asm
	// begin inline asm
	ld.relaxed.gpu.u32 %r133, [%rd512];
	// end inline asm
	add.s32 	%r134, %r133, 1;
	// begin inline asm
	st.relaxed.gpu.u32 [%rd512], %r134;
	// end inline asm
	// begin inline asm
	ld.relaxed.gpu.u32 %r135, [%rd512];
	// end inline asm
	add.s32 	%r136, %r135, 1;
	// begin inline asm
	st.relaxed.gpu.u32 [%rd512], %r136;
	// end inline asm
	// begin inline asm
	ld.relaxed.gpu.u32 %r137, [%rd512];
	// end inline asm
	add.s32 	%r138, %r137, 1;
	// begin inline asm
	st.relaxed.gpu.u32 [%rd512], %r138;
	// end inline asm
	// begin inline asm
	ld.relaxed.gpu.u32 %r139, [%rd512];
	// end inline asm
	add.s32 	%r140, %r139, 1;
	// begin inline asm
	st.relaxed.gpu.u32 [%rd512], %r140;
	// end inline asm
	// begin inline asm
	ld.relaxed.gpu.u32 %r141, [%rd512];
	// end inline asm
	add.s32 	%r142, %r141, 1;
	// begin inline asm
	st.relaxed.gpu.u32 [%rd512], %r142;
	// end inline asm
	// begin inline asm
	ld.relaxed.gpu.u32 %r143, [%rd512];
	// end inline asm
	add.s32 	%r144, %r143, 1;
	// begin inline asm
	st.relaxed.gpu.u32 [%rd512], %r144;
	// end inline asm
	// begin inline asm
	ld.relaxed.gpu.u32 %r145, [%rd512];
	// end inline asm
	add.s32 	%r146, %r145, 1;
	// begin inline asm
	st.relaxed.gpu.u32 [%rd512], %r146;
	// end inline asm
	// begin inline asm
	ld.relaxed.gpu.u32 %r147, [%rd512];
	// end inline asm
	add.s32 	%r148, %r147, 1;
	// begin inline asm
	st.relaxed.gpu.u32 [%rd512], %r148;
	// end inline asm
	// begin inline asm
	ld.relaxed.gpu.u32 %r149, [%rd512];
	// end inline asm
	add.s32 	%r150, %r149, 1;
	// begin inline asm
	st.relaxed.gpu.u32 [%rd512], %r150;
	// end inline asm
	// begin inline asm
	ld.relaxed.gpu.u32 %r151, [%rd512];
	// end inline asm
	add.s32 	%r152, %r151, 1;
	// begin inline asm
	st.relaxed.gpu.u32 [%rd512], %r152;
	// end inline asm
	// begin inline asm
	ld.relaxed.gpu.u32 %r153, [%rd512];
	// end inline asm
	add.s32 	%r154, %r153, 1;
	// begin inline asm
	st.relaxed.gpu.u32 [%rd512], %r154;
	// end inline asm
	// begin inline asm
	ld.relaxed.gpu.u32 %r155, [%rd512];
	// end inline asm
	add.s32 	%r156, %r155, 1;
	// begin inline asm
	st.relaxed.gpu.u32 [%rd512], %r156;
	// end inline asm
	// begin inline asm
	ld.relaxed.gpu.u32 %r157, [%rd512];
	// end inline asm
	add.s32 	%r158, %r157, 1;
	// begin inline asm
	st.relaxed.gpu.u32 [%rd512], %r158;
	// end inline asm
	// begin inline asm
	ld.relaxed.gpu.u32 %r159, [%rd512];
	// end inline asm
	add.s32 	%r160, %r159, 1;
	// begin inline asm
	st.relaxed.gpu.u32 [%rd512], %r160;
	// end inline asm
	// begin inline asm
	ld.relaxed.gpu.u32 %r161, [%rd512];
	// end inline asm
	add.s32 	%r162, %r161, 1;
	// begin inline asm
	st.relaxed.gpu.u32 [%rd512], %r162;
	// end inline asm
	// begin inline asm
	ld.relaxed.gpu.u32 %r163, [%rd512];
	// end inline asm
	add.s32 	%r164, %r163, 1;
	// begin inline asm
	st.relaxed.gpu.u32 [%rd512], %r164;
	// end inline asm
	// begin inline asm
	ld.relaxed.gpu.u32 %r165, [%rd512];
	// end inline asm
	add.s32 	%r166, %r165, 1;
	// begin inline asm
	st.relaxed.gpu.u32 [%rd512], %r166;
	// end inline asm
	// begin inline asm
	ld.relaxed.gpu.u32 %r167, [%rd512];
	// end inline asm
	add.s32 	%r168, %r167, 1;
	// begin inline asm
	st.relaxed.gpu.u32 [%rd512], %r168;
	// end inline asm
	// begin inline asm
	ld.relaxed.gpu.u32 %r169, [%rd512];
	// end inline asm
	add.s32 	%r170, %r169, 1;
	// begin inline asm
	st.relaxed.gpu.u32 [%rd512], %r170;
	// end inline asm
	// begin inline asm
	ld.relaxed.gpu.u32 %r171, [%rd512];
	// end inline asm
	add.s32 	%r172, %r171, 1;
	// begin inline asm
	st.relaxed.gpu.u32 [%rd512], %r172;
	// end inline asm
	// begin inline asm
	ld.relaxed.gpu.u32 %r173, [%rd512];
	// end inline asm
	add.s32 	%r174, %r173, 1;
	// begin inline asm
	st.relaxed.gpu.u32 [%rd512], %r174;
	// end inline asm
	// begin inline asm
	ld.relaxed.gpu.u32 %r175, [%rd512];
	// end inline asm
	add.s32 	%r176, %r175, 1;
	// begin inline asm
	st.relaxed.gpu.u32 [%rd512], %r176;
	// end inline asm
	// begin inline asm
	ld.relaxed.gpu.u32 %r177, [%rd512];
	// end inline asm
	add.s32 	%r178, %r177, 1;
	// begin inline asm
	st.relaxed.gpu.u32 [%rd512], %r178;
	// end inline asm
	// begin inline asm
	ld.relaxed.gpu.u32 %r179, [%rd512];
	// end inline asm
	add.s32 	%r180, %r179, 1;
	// begin inline asm
	st.relaxed.gpu.u32 [%rd512], %r180;
	// end inline asm
	// begin inline asm
	ld.relaxed.gpu.u32 %r181, [%rd512];
	// end inline asm
	add.s32 	%r182, %r181, 1;
	// begin inline asm
	st.relaxed.gpu.u32 [%rd512], %r182;
	// end inline asm
	// begin inline asm
	ld.relaxed.gpu.u32 %r183, [%rd512];
	// end inline asm
	add.s32 	%r184, %r183, 1;
	// begin inline asm
	st.relaxed.gpu.u32 [%rd512], %r184;
	// end inline asm
	// begin inline asm
	ld.relaxed.gpu.u32 %r185, [%rd512];
	// end inline asm
	add.s32 	%r186, %r185, 1;
	// begin inline asm
	st.relaxed.gpu.u32 [%rd512], %r186;
	// end inline asm
	// begin inline asm
	ld.relaxed.gpu.u32 %r187, [%rd512];
	// end inline asm
	add.s32 	%r188, %r187, 1;
	// begin inline asm
	st.relaxed.gpu.u32 [%rd512], %r188;
	// end inline asm
	// begin inline asm
	ld.relaxed.gpu.u32 %r189, [%rd512];
	// end inline asm
	add.s32 	%r190, %r189, 1;
	// begin inline asm
	st.relaxed.gpu.u32 [%rd512], %r190;
	// end inline asm
	// begin inline asm
	ld.relaxed.gpu.u32 %r191, [%rd512];
	// end inline asm
	add.s32 	%r192, %r191, 1;
	// begin inline asm
	st.relaxed.gpu.u32 [%rd512], %r192;
	// end inline asm
	// begin inline asm
	ld.relaxed.gpu.u32 %r193, [%rd512];
	// end inline asm
	add.s32 	%r194, %r193, 1;
	// begin inline asm
	st.relaxed.gpu.u32 [%rd512], %r194;
	// end inline asm
	// begin inline asm
	ld.relaxed.gpu.u32 %r195, [%rd512];
	// end inline asm
	add.s32 	%r196, %r195, 1;
	// begin inline asm
	st.relaxed.gpu.u32 [%rd512], %r196;
	// end inline asm
	// begin inline asm
	ld.relaxed.gpu.u32 %r197, [%rd512];
	// end inline asm
	add.s32 	%r198, %r197, 1;
	// begin inline asm
	st.relaxed.gpu.u32 [%rd512], %r198;
	// end inline asm
	// begin inline asm
	ld.relaxed.gpu.u32 %r199, [%rd512];
	// end inline asm
	add.s32 	%r200, %r199, 1;
	// begin inline asm
	st.relaxed.gpu.u32 [%rd512], %r200;
	// end inline asm
	// begin inline asm
	ld.relaxed.gpu.u32 %r201, [%rd512];
	// end inline asm
	add.s32 	%r202, %r201, 1;
	// begin inline asm
	st.relaxed.gpu.u32 [%rd512], %r202;
	// end inline asm
	// begin inline asm
	ld.relaxed.gpu.u32 %r203, [%rd512];
	// end inline asm
	add.s32 	%r204, %r203, 1;
	// begin inline asm
	st.relaxed.gpu.u32 [%rd512], %r204;
	// end inline asm
	// begin inline asm
	ld.relaxed.gpu.u32 %r205, [%rd512];
	// end inline asm
	add.s32 	%r206, %r205, 1;
	// begin inline asm
	st.relaxed.gpu.u32 [%rd512], %r206;
	// end inline asm
	// begin inline asm
	ld.relaxed.gpu.u32 %r207, [%rd512];
	// end inline asm
	add.s32 	%r208, %r207, 1;
	// begin inline asm
	st.relaxed.gpu.u32 [%rd512], %r208;
	// end inline asm
	// begin inline asm
	ld.relaxed.gpu.u32 %r209, [%rd512];
	// end inline asm
	add.s32 	%r210, %r209, 1;
	// begin inline asm
	st.relaxed.gpu.u32 [%rd512], %r210;
	// end inline asm
	// begin inline asm
	ld.relaxed.gpu.u32 %r211, [%rd512];
	// end inline asm
	add.s32 	%r212, %r211, 1;
	// begin inline asm
	st.relaxed.gpu.u32 [%rd512], %r212;
	// end inline asm
	// begin inline asm
	ld.relaxed.gpu.u32 %r213, [%rd512];
	// end inline asm
	add.s32 	%r214, %r213, 1;
	// begin inline asm
	st.relaxed.gpu.u32 [%rd512], %r214;
	// end inline asm
	// begin inline asm
	ld.relaxed.gpu.u32 %r215, [%rd512];
	// end inline asm
	add.s32 	%r216, %r215, 1;
	// begin inline asm
	st.relaxed.gpu.u32 [%rd512], %r216;
	// end inline asm
	// begin inline asm
	ld.relaxed.gpu.u32 %r217, [%rd512];
	// end inline asm
	add.s32 	%r218, %r217, 1;
	// begin inline asm
	st.relaxed.gpu.u32 [%rd512], %r218;
	// end inline asm
	// begin inline asm
	ld.relaxed.gpu.u32 %r219, [%rd512];
	// end inline asm
	add.s32 	%r220, %r219, 1;
	// begin inline asm
	st.relaxed.gpu.u32 [%rd512], %r220;
	// end inline asm
	// begin inline asm
	ld.relaxed.gpu.u32 %r221, [%rd512];
	// end inline asm
	add.s32 	%r222, %r221, 1;
	// begin inline asm
	st.relaxed.gpu.u32 [%rd512], %r222;
	// end inline asm
	// begin inline asm
	ld.relaxed.gpu.u32 %r223, [%rd512];
	// end inline asm
	add.s32 	%r224, %r223, 1;
	// begin inline asm
	st.relaxed.gpu.u32 [%rd512], %r224;
	// end inline asm
	// begin inline asm
	ld.relaxed.gpu.u32 %r225, [%rd512];
	// end inline asm
	add.s32 	%r226, %r225, 1;
	// begin inline asm
	st.relaxed.gpu.u32 [%rd512], %r226;
	// end inline asm
	// begin inline asm
	ld.relaxed.gpu.u32 %r227, [%rd512];
	// end inline asm
	add.s32 	%r228, %r227, 1;
	// begin inline asm
	st.relaxed.gpu.u32 [%rd512], %r228;
	// end inline asm
	// begin inline asm
	ld.relaxed.gpu.u32 %r229, [%rd512];
	// end inline asm
	add.s32 	%r230, %r229, 1;
	// begin inline asm
	st.relaxed.gpu.u32 [%rd512], %r230;
	// end inline asm
	// begin inline asm
	ld.relaxed.gpu.u32 %r231, [%rd512];
	// end inline asm
	add.s32 	%r232, %r231, 1;
	// begin inline asm
	st.relaxed.gpu.u32 [%rd512], %r232;
	// end inline asm
	// begin inline asm
	ld.relaxed.gpu.u32 %r233, [%rd512];
	// end inline asm
	add.s32 	%r234, %r233, 1;
	// begin inline asm
	st.relaxed.gpu.u32 [%rd512], %r234;
	// end inline asm
	// begin inline asm
	ld.relaxed.gpu.u32 %r235, [%rd512];
	// end inline asm
	add.s32 	%r236, %r235, 1;
	// begin inline asm
	st.relaxed.gpu.u32 [%rd512], %r236;
	// end inline asm
	// begin inline asm
	ld.relaxed.gpu.u32 %r237, [%rd512];
	// end inline asm
	add.s32 	%r238, %r237, 1;
	// begin inline asm
	st.relaxed.gpu.u32 [%rd512], %r238;
	// end inline asm
	// begin inline asm
	ld.relaxed.gpu.u32 %r239, [%rd512];
	// end inline asm
	add.s32 	%r240, %r239, 1;
	// begin inline asm
	st.relaxed.gpu.u32 [%rd512], %r240;
	// end inline asm
	// begin inline asm
	ld.relaxed.gpu.u32 %r241, [%rd512];
	// end inline asm
	add.s32 	%r242, %r241, 1;
	// begin inline asm
	st.relaxed.gpu.u32 [%rd512], %r242;
	// end inline asm
	// begin inline asm
	ld.relaxed.gpu.u32 %r243, [%rd512];
	// end inline asm
	add.s32 	%r244, %r243, 1;
	// begin inline asm
	st.relaxed.gpu.u32 [%rd512], %r244;
	// end inline asm
	// begin inline asm
	ld.relaxed.gpu.u32 %r245, [%rd512];
	// end inline asm
	add.s32 	%r246, %r245, 1;
	// begin inline asm
	st.relaxed.gpu.u32 [%rd512], %r246;
	// end inline asm
	// begin inline asm
	ld.relaxed.gpu.u32 %r247, [%rd512];
	// end inline asm
	add.s32 	%r248, %r247, 1;
	// begin inline asm
	st.relaxed.gpu.u32 [%rd512], %r248;
	// end inline asm
	// begin inline asm
	ld.relaxed.gpu.u32 %r249, [%rd512];
	// end inline asm
	add.s32 	%r250, %r249, 1;
	// begin inline asm
	st.relaxed.gpu.u32 [%rd512], %r250;
	// end inline asm
	// begin inline asm
	ld.relaxed.gpu.u32 %r251, [%rd512];
	// end inline asm
	add.s32 	%r252, %r251, 1;
	// begin inline asm
	st.relaxed.gpu.u32 [%rd512], %r252;
	// end inline asm
	// begin inline asm
	ld.relaxed.gpu.u32 %r253, [%rd512];
	// end inline asm
	add.s32 	%r254, %r253, 1;
	// begin inline asm
	st.relaxed.gpu.u32 [%rd512], %r254;
	// end inline asm
	// begin inline asm
	ld.relaxed.gpu.u32 %r255, [%rd512];
	// end inline asm
	add.s32 	%r256, %r255, 1;
	// begin inline asm
	st.relaxed.gpu.u32 [%rd512], %r256;
	// end inline asm
	// begin inline asm
	ld.relaxed.gpu.u32 %r257, [%rd512];
	// end inline asm
	add.s32 	%r258, %r257, 1;
	// begin inline asm
	st.relaxed.gpu.u32 [%rd512], %r258;
	// end inline asm
	// begin inline asm
	ld.relaxed.gpu.u32 %r259, [%rd512];
	// end inline asm
	add.s32 	%r260, %r259, 1;
	// begin inline asm
	st.relaxed.gpu.u32 [%rd512], %r260;
	// end inline asm
	// begin inline asm
	ld.relaxed.gpu.u32 %r261, [%rd512];
	// end inline asm
	add.s32 	%r262, %r261, 1;
	// begin inline asm
	st.relaxed.gpu.u32 [%rd512], %r262;
	// end inline asm
	// begin inline asm
	ld.relaxed.gpu.u32 %r263, [%rd512];
	// end inline asm
	add.s32 	%r264, %r263, 1;
	// begin inline asm
	st.relaxed.gpu.u32 [%rd512], %r264;
	// end inline asm
	// begin inline asm
	ld.relaxed.gpu.u32 %r265, [%rd512];
	// end inline asm
	add.s32 	%r266, %r265, 1;
	// begin inline asm
	st.relaxed.gpu.u32 [%rd512], %r266;
	// end inline asm
	// begin inline asm
	ld.relaxed.gpu.u32 %r267, [%rd512];
	// end inline asm
	add.s32 	%r268, %r267, 1;
	// begin inline asm
	st.relaxed.gpu.u32 [%rd512], %r268;
	// end inline asm
	// begin inline asm
	ld.relaxed.gpu.u32 %r269, [%rd512];
	// end inline asm
	add.s32 	%r270, %r269, 1;
	// begin inline asm
	st.relaxed.gpu.u32 [%rd512], %r270;
	// end inline asm
	// begin inline asm
	ld.relaxed.gpu.u32 %r271, [%rd512];
	// end inline asm
	add.s32 	%r272, %r271, 1;
	// begin inline asm
	st.relaxed.gpu.u32 [%rd512], %r272;
	// end inline asm
	// begin inline asm
	ld.relaxed.gpu.u32 %r273, [%rd512];
	// end inline asm
	add.s32 	%r274, %r273, 1;
	// begin inline asm
	st.relaxed.gpu.u32 [%rd512], %r274;
	// end inline asm
	// begin inline asm
	ld.relaxed.gpu.u32 %r275, [%rd512];
	// end inline asm
	add.s32 	%r276, %r275, 1;
	// begin inline asm
	st.relaxed.gpu.u32 [%rd512], %r276;
	// end inline asm
	// begin inline asm
	ld.relaxed.gpu.u32 %r277, [%rd512];
	// end inline asm
	add.s32 	%r278, %r277, 1;
	// begin inline asm
	st.relaxed.gpu.u32 [%rd512], %r278;
	// end inline asm
	// begin inline asm
	ld.relaxed.gpu.u32 %r279, [%rd512];
	// end inline asm
	add.s32 	%r280, %r279, 1;
	// begin inline asm
	st.relaxed.gpu.u32 [%rd512], %r280;
	// end inline asm
	// begin inline asm
	ld.relaxed.gpu.u32 %r281, [%rd512];
	// end inline asm
	add.s32 	%r282, %r281, 1;
	// begin inline asm
	st.relaxed.gpu.u32 [%rd512], %r282;
	// end inline asm
	// begin inline asm
	ld.relaxed.gpu.u32 %r283, [%rd512];
	// end inline asm
	add.s32 	%r284, %r283, 1;
	// begin inline asm
	st.relaxed.gpu.u32 [%rd512], %r284;
	// end inline asm
	// begin inline asm
	ld.relaxed.gpu.u32 %r285, [%rd512];
	// end inline asm
	add.s32 	%r286, %r285, 1;
	// begin inline asm
	st.relaxed.gpu.u32 [%rd512], %r286;
	// end inline asm
	// begin inline asm
	ld.relaxed.gpu.u32 %r287, [%rd512];
	// end inline asm
	add.s32 	%r288, %r287, 1;
	// begin inline asm
	st.relaxed.gpu.u32 [%rd512], %r288;
	// end inline asm
	// begin inline asm
	ld.relaxed.gpu.u32 %r289, [%rd512];
	// end inline asm
	add.s32 	%r290, %r289, 1;
	// begin inline asm
	st.relaxed.gpu.u32 [%rd512], %r290;
	// end inline asm
	// begin inline asm
	ld.relaxed.gpu.u32 %r291, [%rd512];
	// end inline asm
	add.s32 	%r292, %r291, 1;
	// begin inline asm
	st.relaxed.gpu.u32 [%rd512], %r292;
	// end inline asm
	// begin inline asm
	ld.relaxed.gpu.u32 %r293, [%rd512];
	// end inline asm
	add.s32 	%r294, %r293, 1;
	// begin inline asm
	st.relaxed.gpu.u32 [%rd512], %r294;
	// end inline asm
	// begin inline asm
	ld.relaxed.gpu.u32 %r295, [%rd512];
	// end inline asm
	add.s32 	%r296, %r295, 1;
	// begin inline asm
	st.relaxed.gpu.u32 [%rd512], %r296;
	// end inline asm
	// begin inline asm
	ld.relaxed.gpu.u32 %r297, [%rd512];
	// end inline asm
	add.s32 	%r298, %r297, 1;
	// begin inline asm
	st.relaxed.gpu.u32 [%rd512], %r298;
	// end inline asm
	// begin inline asm
	ld.relaxed.gpu.u32 %r299, [%rd512];
	// end inline asm
	add.s32 	%r300, %r299, 1;
	// begin inline asm
	st.relaxed.gpu.u32 [%rd512], %r300;
	// end inline asm
	// begin inline asm
	ld.relaxed.gpu.u32 %r301, [%rd512];
	// end inline asm
	add.s32 	%r302, %r301, 1;
	// begin inline asm
	st.relaxed.gpu.u32 [%rd512], %r302;
	// end inline asm
	// begin inline asm
	ld.relaxed.gpu.u32 %r303, [%rd512];
	// end inline asm
	add.s32 	%r304, %r303, 1;
	// begin inline asm
	st.relaxed.gpu.u32 [%rd512], %r304;
	// end inline asm
	// begin inline asm
	ld.relaxed.gpu.u32 %r305, [%rd512];
	// end inline asm
	add.s32 	%r306, %r305, 1;
	// begin inline asm
	st.relaxed.gpu.u32 [%rd512], %r306;
	// end inline asm
	// begin inline asm
	ld.relaxed.gpu.u32 %r307, [%rd512];
	// end inline asm
	add.s32 	%r308, %r307, 1;
	// begin inline asm
	st.relaxed.gpu.u32 [%rd512], %r308;
	// end inline asm
	// begin inline asm
	ld.relaxed.gpu.u32 %r309, [%rd512];
	// end inline asm
	add.s32 	%r310, %r309, 1;
	// begin inline asm
	st.relaxed.gpu.u32 [%rd512], %r310;
	// end inline asm
	// begin inline asm
	ld.relaxed.gpu.u32 %r311, [%rd512];
	// end inline asm
	add.s32 	%r312, %r311, 1;
	// begin inline asm
	st.relaxed.gpu.u32 [%rd512], %r312;
	// end inline asm
	// begin inline asm
	ld.relaxed.gpu.u32 %r313, [%rd512];
	// end inline asm
	add.s32 	%r314, %r313, 1;
	// begin inline asm
	st.relaxed.gpu.u32 [%rd512], %r314;
	// end inline asm
	// begin inline asm
	ld.relaxed.gpu.u32 %r315, [%rd512];
	// end inline asm
	add.s32 	%r316, %r315, 1;
	// begin inline asm
	st.relaxed.gpu.u32 [%rd512], %r316;
	// end inline asm
	// begin inline asm
	ld.relaxed.gpu.u32 %r317, [%rd512];
	// end inline asm
	add.s32 	%r318, %r317, 1;
	// begin inline asm
	st.relaxed.gpu.u32 [%rd512], %r318;
	// end inline asm
	// begin inline asm
	ld.relaxed.gpu.u32 %r319, [%rd512];
	// end inline asm
	add.s32 	%r320, %r319, 1;
	// begin inline asm
	st.relaxed.gpu.u32 [%rd512], %r320;
	// end inline asm
	// begin inline asm
	ld.relaxed.gpu.u32 %r321, [%rd512];
	// end inline asm
	add.s32 	%r322, %r321, 1;
	// begin inline asm
	st.relaxed.gpu.u32 [%rd512], %r322;
	// end inline asm
	// begin inline asm
	ld.relaxed.gpu.u32 %r323, [%rd512];
	// end inline asm
	add.s32 	%r324, %r323, 1;
	// begin inline asm
	st.relaxed.gpu.u32 [%rd512], %r324;
	// end inline asm
	// begin inline asm
	ld.relaxed.gpu.u32 %r325, [%rd512];
	// end inline asm
	add.s32 	%r326, %r325, 1;
	// begin inline asm
	st.relaxed.gpu.u32 [%rd512], %r326;
	// end inline asm
	// begin inline asm
	ld.relaxed.gpu.u32 %r327, [%rd512];
	// end inline asm
	add.s32 	%r328, %r327, 1;
	// begin inline asm
	st.relaxed.gpu.u32 [%rd512], %r328;
	// end inline asm
	// begin inline asm
	ld.relaxed.gpu.u32 %r329, [%rd512];
	// end inline asm
	add.s32 	%r330, %r329, 1;
	// begin inline asm
	st.relaxed.gpu.u32 [%rd512], %r330;
	// end inline asm
	// begin inline asm
	ld.relaxed.gpu.u32 %r331, [%rd512];
	// end inline asm
	add.s32 	%r332, %r331, 1;
	// begin inline asm
	st.relaxed.gpu.u32 [%rd512], %r332;
	// end inline asm
	// begin inline asm
	ld.relaxed.gpu.u32 %r333, [%rd512];
	// end inline asm
	add.s32 	%r334, %r333, 1;
	// begin inline asm
	st.relaxed.gpu.u32 [%rd512], %r334;
	// end inline asm
	// begin inline asm
	ld.relaxed.gpu.u32 %r335, [%rd512];
	// end inline asm
	add.s32 	%r336, %r335, 1;
	// begin inline asm
	st.relaxed.gpu.u32 [%rd512], %r336;
	// end inline asm
	// begin inline asm
	ld.relaxed.gpu.u32 %r337, [%rd512];
	// end inline asm
	add.s32 	%r338, %r337, 1;
	// begin inline asm
	st.relaxed.gpu.u32 [%rd512], %r338;
	// end inline asm
	// begin inline asm
	ld.relaxed.gpu.u32 %r339, [%rd512];
	// end inline asm
	add.s32 	%r340, %r339, 1;
	// begin inline asm
	st.relaxed.gpu.u32 [%rd512], %r340;
	// end inline asm
	// begin inline asm
	ld.relaxed.gpu.u32 %r341, [%rd512];
	// end inline asm
	add.s32 	%r342, %r341, 1;
	// begin inline asm
	st.relaxed.gpu.u32 [%rd512], %r342;
	// end inline asm
	// begin inline asm
	ld.relaxed.gpu.u32 %r343, [%rd512];
	// end inline asm
	add.s32 	%r344, %r343, 1;
	// begin inline asm
	st.relaxed.gpu.u32 [%rd512], %r344;
	// end inline asm
	// begin inline asm
	ld.relaxed.gpu.u32 %r345, [%rd512];
	// end inline asm
	add.s32 	%r346, %r345, 1;
	// begin inline asm
	st.relaxed.gpu.u32 [%rd512], %r346;
	// end inline asm
	// begin inline asm
	ld.relaxed.gpu.u32 %r347, [%rd512];
	// end inline asm
	add.s32 	%r348, %r347, 1;
	// begin inline asm
	st.relaxed.gpu.u32 [%rd512], %r348;
	// end inline asm
	// begin inline asm
	ld.relaxed.gpu.u32 %r349, [%rd512];
	// end inline asm
	add.s32 	%r350, %r349, 1;
	// begin inline asm
	st.relaxed.gpu.u32 [%rd512], %r350;
	// end inline asm
	// begin inline asm
	ld.relaxed.gpu.u32 %r351, [%rd512];
	// end inline asm
	add.s32 	%r352, %r351, 1;
	// begin inline asm
	st.relaxed.gpu.u32 [%rd512], %r352;
	// end inline asm
	// begin inline asm
	ld.relaxed.gpu.u32 %r353, [%rd512];
	// end inline asm
	add.s32 	%r354, %r353, 1;
	// begin inline asm
	st.relaxed.gpu.u32 [%rd512], %r354;
	// end inline asm
	// begin inline asm
	ld.relaxed.gpu.u32 %r355, [%rd512];
	// end inline asm
	add.s32 	%r356, %r355, 1;
	// begin inline asm
	st.relaxed.gpu.u32 [%rd512], %r356;
	// end inline asm
	// begin inline asm
	ld.relaxed.gpu.u32 %r357, [%rd512];
	// end inline asm
	add.s32 	%r358, %r357, 1;
	// begin inline asm
	st.relaxed.gpu.u32 [%rd512], %r358;
	// end inline asm
	// begin inline asm
	ld.relaxed.gpu.u32 %r359, [%rd512];
	// end inline asm
	add.s32 	%r360, %r359, 1;
	// begin inline asm
	st.relaxed.gpu.u32 [%rd512], %r360;
	// end inline asm
	// begin inline asm
	ld.relaxed.gpu.u32 %r361, [%rd512];
	// end inline asm
	add.s32 	%r362, %r361, 1;
	// begin inline asm
	st.relaxed.gpu.u32 [%rd512], %r362;
	// end inline asm
	// begin inline asm
	ld.relaxed.gpu.u32 %r363, [%rd512];
	// end inline asm
	add.s32 	%r364, %r363, 1;
	// begin inline asm
	st.relaxed.gpu.u32 [%rd512], %r364;
	// end inline asm
	// begin inline asm
	ld.relaxed.gpu.u32 %r365, [%rd512];
	// end inline asm
	add.s32 	%r366, %r365, 1;
	// begin inline asm
	st.relaxed.gpu.u32 [%rd512], %r366;
	// end inline asm
	// begin inline asm
	ld.relaxed.gpu.u32 %r367, [%rd512];
	// end inline asm
	add.s32 	%r368, %r367, 1;
	// begin inline asm
	st.relaxed.gpu.u32 [%rd512], %r368;
	// end inline asm
	// begin inline asm
	ld.relaxed.gpu.u32 %r369, [%rd512];
	// end inline asm
	add.s32 	%r370, %r369, 1;
	// begin inline asm
	st.relaxed.gpu.u32 [%rd512], %r370;
	// end inline asm
	// begin inline asm
	ld.relaxed.gpu.u32 %r371, [%rd512];
	// end inline asm
	add.s32 	%r372, %r371, 1;
	// begin inline asm
	st.relaxed.gpu.u32 [%rd512], %r372;
	// end inline asm
	// begin inline asm
	ld.relaxed.gpu.u32 %r373, [%rd512];
	// end inline asm
	add.s32 	%r374, %r373, 1;
	// begin inline asm
	st.relaxed.gpu.u32 [%rd512], %r374;
	// end inline asm
	// begin inline asm
	ld.relaxed.gpu.u32 %r375, [%rd512];
	// end inline asm
	add.s32 	%r376, %r375, 1;
	// begin inline asm
	st.relaxed.gpu.u32 [%rd512], %r376;
	// end inline asm
	// begin inline asm
	ld.relaxed.gpu.u32 %r377, [%rd512];
	// end inline asm
	add.s32 	%r378, %r377, 1;
	// begin inline asm
	st.relaxed.gpu.u32 [%rd512], %r378;
	// end inline asm
	// begin inline asm
	ld.relaxed.gpu.u32 %r379, [%rd512];
	// end inline asm
	add.s32 	%r380, %r379, 1;
	// begin inline asm
	st.relaxed.gpu.u32 [%rd512], %r380;
	// end inline asm
	// begin inline asm
	ld.relaxed.gpu.u32 %r381, [%rd512];
	// end inline asm
	add.s32 	%r382, %r381, 1;
	// begin inline asm
	st.relaxed.gpu.u32 [%rd512], %r382;
	// end inline asm
	// begin inline asm
	ld.relaxed.gpu.u32 %r383, [%rd512];
	// end inline asm
	add.s32 	%r384, %r383, 1;
	// begin inline asm
	st.relaxed.gpu.u32 [%rd512], %r384;
	// end inline asm
	// begin inline asm
	ld.relaxed.gpu.u32 %r385, [%rd512];
	// end inline asm
	add.s32 	%r386, %r385, 1;
	// begin inline asm
	st.relaxed.gpu.u32 [%rd512], %r386;
	// end inline asm
	// begin inline asm
	ld.relaxed.gpu.u32 %r387, [%rd512];
	// end inline asm
	add.s32 	%r388, %r387, 1;
	// begin inline asm
	st.relaxed.gpu.u32 [%rd512], %r388;
	// end inline asm
	// begin inline asm
	ld.relaxed.gpu.u32 %r389, [%rd512];
	// end inline asm
	add.s32 	%r390, %r389, 1;
	// begin inline asm
	st.relaxed.gpu.u32 [%rd512], %r390;
	// end inline asm
	// begin inline asm
	ld.relaxed.gpu.u32 %r391, [%rd512];
	// end inline asm
	add.s32 	%r392, %r391, 1;
	// begin inline asm
	st.relaxed.gpu.u32 [%rd512], %r392;
	// end inline asm
	// begin inline asm
	ld.relaxed.gpu.u32 %r393, [%rd512];
	// end inline asm
	add.s32 	%r394, %r393, 1;
	// begin inline asm
	st.relaxed.gpu.u32 [%rd512], %r394;
	// end inline asm
	// begin inline asm
	ld.relaxed.gpu.u32 %r395, [%rd512];
	// end inline asm
	add.s32 	%r396, %r395, 1;
	// begin inline asm
	st.relaxed.gpu.u32 [%rd512], %r396;
	// end inline asm
	// begin inline asm
	ld.relaxed.gpu.u32 %r397, [%rd512];
	// end inline asm
	add.s32 	%r398, %r397, 1;
	// begin inline asm
	st.relaxed.gpu.u32 [%rd512], %r398;
	// end inline asm
	// begin inline asm
	ld.relaxed.gpu.u32 %r399, [%rd512];
	// end inline asm
	add.s32 	%r400, %r399, 1;
	// begin inline asm
	st.relaxed.gpu.u32 [%rd512], %r400;
	// end inline asm
	// begin inline asm
	ld.relaxed.gpu.u32 %r401, [%rd512];
	// end inline asm
	add.s32 	%r402, %r401, 1;
	// begin inline asm
	st.relaxed.gpu.u32 [%rd512], %r402;
	// end inline asm
	// begin inline asm
	ld.relaxed.gpu.u32 %r403, [%rd512];
	// end inline asm
	add.s32 	%r404, %r403, 1;
	// begin inline asm
	st.relaxed.gpu.u32 [%rd512], %r404;
	// end inline asm
	// begin inline asm
	ld.relaxed.gpu.u32 %r405, [%rd512];
	// end inline asm
	add.s32 	%r406, %r405, 1;
	// begin inline asm
	st.relaxed.gpu.u32 [%rd512], %r406;
	// end inline asm
	// begin inline asm
	ld.relaxed.gpu.u32 %r407, [%rd512];
	// end inline asm
	add.s32 	%r408, %r407, 1;
	// begin inline asm
	st.relaxed.gpu.u32 [%rd512], %r408;
	// end inline asm
	// begin inline asm
	ld.relaxed.gpu.u32 %r409, [%rd512];
	// end inline asm
	add.s32 	%r410, %r409, 1;
	// begin inline asm
	st.relaxed.gpu.u32 [%rd512], %r410;
	// end inline asm
	// begin inline asm
	ld.relaxed.gpu.u32 %r411, [%rd512];
	// end inline asm
	add.s32 	%r412, %r411, 1;
	// begin inline asm
	st.relaxed.gpu.u32 [%rd512], %r412;
	// end inline asm
	// begin inline asm
	ld.relaxed.gpu.u32 %r413, [%rd512];
	// end inline asm
	add.s32 	%r414, %r413, 1;
	// begin inline asm
	st.relaxed.gpu.u32 [%rd512], %r414;
	// end inline asm
	// begin inline asm
	ld.relaxed.gpu.u32 %r415, [%rd512];
	// end inline asm
	add.s32 	%r416, %r415, 1;
	// begin inline asm
	st.relaxed.gpu.u32 [%rd512], %r416;
	// end inline asm
	// begin inline asm
	ld.relaxed.gpu.u32 %r417, [%rd512];
	// end inline asm
	add.s32 	%r418, %r417, 1;
	// begin inline asm
	st.relaxed.gpu.u32 [%rd512], %r418;
	// end inline asm
	// begin inline asm
	ld.relaxed.gpu.u32 %r419, [%rd512];
	// end inline asm
	add.s32 	%r420, %r419, 1;
	// begin inline asm
	st.relaxed.gpu.u32 [%rd512], %r420;
	// end inline asm
	// begin inline asm
	ld.relaxed.gpu.u32 %r421, [%rd512];
	// end inline asm
	add.s32 	%r422, %r421, 1;
	// begin inline asm
	st.relaxed.gpu.u32 [%rd512], %r422;
	// end inline asm
	// begin inline asm
	ld.relaxed.gpu.u32 %r423, [%rd512];
	// end inline asm
	add.s32 	%r424, %r423, 1;
	// begin inline asm
	st.relaxed.gpu.u32 [%rd512], %r424;
	// end inline asm
	// begin inline asm
	ld.relaxed.gpu.u32 %r425, [%rd512];
	// end inline asm
	add.s32 	%r426, %r425, 1;
	// begin inline asm
	st.relaxed.gpu.u32 [%rd512], %r426;
	// end inline asm
	// begin inline asm
	ld.relaxed.gpu.u32 %r427, [%rd512];
	// end inline asm
	add.s32 	%r428, %r427, 1;
	// begin inline asm
	st.relaxed.gpu.u32 [%rd512], %r428;
	// end inline asm
	// begin inline asm
	ld.relaxed.gpu.u32 %r429, [%rd512];
	// end inline asm
	add.s32 	%r430, %r429, 1;
	// begin inline asm
	st.relaxed.gpu.u32 [%rd512], %r430;
	// end inline asm
	// begin inline asm
	ld.relaxed.gpu.u32 %r431, [%rd512];
	// end inline asm
	add.s32 	%r432, %r431, 1;
	// begin inline asm
	st.relaxed.gpu.u32 [%rd512], %r432;
	// end inline asm
	// begin inline asm
	ld.relaxed.gpu.u32 %r433, [%rd512];
	// end inline asm
	add.s32 	%r434, %r433, 1;
	// begin inline asm
	st.relaxed.gpu.u32 [%rd512], %r434;
	// end inline asm
	// begin inline asm
	ld.relaxed.gpu.u32 %r435, [%rd512];
	// end inline asm
	add.s32 	%r436, %r435, 1;
	// begin inline asm
	st.relaxed.gpu.u32 [%rd512], %r436;
	// end inline asm
	// begin inline asm
	ld.relaxed.gpu.u32 %r437, [%rd512];
	// end inline asm
	add.s32 	%r438, %r437, 1;
	// begin inline asm
	st.relaxed.gpu.u32 [%rd512], %r438;
	// end inline asm
	// begin inline asm
	ld.relaxed.gpu.u32 %r439, [%rd512];
	// end inline asm
	add.s32 	%r440, %r439, 1;
	// begin inline asm
	st.relaxed.gpu.u32 [%rd512], %r440;
	// end inline asm
	// begin inline asm
	ld.relaxed.gpu.u32 %r441, [%rd512];
	// end inline asm
	add.s32 	%r442, %r441, 1;
	// begin inline asm
	st.relaxed.gpu.u32 [%rd512], %r442;
	// end inline asm
	// begin inline asm
	ld.relaxed.gpu.u32 %r443, [%rd512];
	// end inline asm
	add.s32 	%r444, %r443, 1;
	// begin inline asm
	st.relaxed.gpu.u32 [%rd512], %r444;
	// end inline asm
	// begin inline asm
	ld.relaxed.gpu.u32 %r445, [%rd512];
	// end inline asm
	add.s32 	%r446, %r445, 1;
	// begin inline asm
	st.relaxed.gpu.u32 [%rd512], %r446;
	// end inline asm
	// begin inline asm
	ld.relaxed.gpu.u32 %r447, [%rd512];
	// end inline asm
	add.s32 	%r448, %r447, 1;
	// begin inline asm
	st.relaxed.gpu.u32 [%rd512], %r448;
	// end inline asm
	// begin inline asm
	ld.relaxed.gpu.u32 %r449, [%rd512];
	// end inline asm
	add.s32 	%r450, %r449, 1;
	// begin inline asm
	st.relaxed.gpu.u32 [%rd512], %r450;
	// end inline asm
	// begin inline asm
	ld.relaxed.gpu.u32 %r451, [%rd512];
	// end inline asm
	add.s32 	%r452, %r451, 1;
	// begin inline asm
	st.relaxed.gpu.u32 [%rd512], %r452;
	// end inline asm
	// begin inline asm
	ld.relaxed.gpu.u32 %r453, [%rd512];
	// end inline asm
	add.s32 	%r454, %r453, 1;
	// begin inline asm
	st.relaxed.gpu.u32 [%rd512], %r454;
	// end inline asm
	// begin inline asm
	ld.relaxed.gpu.u32 %r455, [%rd512];
	// end inline asm
	add.s32 	%r456, %r455, 1;
	// begin inline asm
	st.relaxed.gpu.u32 [%rd512], %r456;
	// end inline asm
	// begin inline asm
	ld.relaxed.gpu.u32 %r457, [%rd512];
	// end inline asm
	add.s32 	%r458, %r457, 1;
	// begin inline asm
	st.relaxed.gpu.u32 [%rd512], %r458;
	// end inline asm
	// begin inline asm
	ld.relaxed.gpu.u32 %r459, [%rd512];
	// end inline asm
	add.s32 	%r460, %r459, 1;
	// begin inline asm
	st.relaxed.gpu.u32 [%rd512], %r460;
	// end inline asm
	// begin inline asm
	ld.relaxed.gpu.u32 %r461, [%rd512];
	// end inline asm
	add.s32 	%r462, %r461, 1;
	// begin inline asm
	st.relaxed.gpu.u32 [%rd512], %r462;
	// end inline asm
	// begin inline asm
	ld.relaxed.gpu.u32 %r463, [%rd512];
	// end inline asm
	add.s32 	%r464, %r463, 1;
	// begin inline asm
	st.relaxed.gpu.u32 [%rd512], %r464;
	// end inline asm
	// begin inline asm
	ld.relaxed.gpu.u32 %r465, [%rd512];
	// end inline asm
	add.s32 	%r466, %r465, 1;
	// begin inline asm
	st.relaxed.gpu.u32 [%rd512], %r466;
	// end inline asm
	// begin inline asm
	ld.relaxed.gpu.u32 %r467, [%rd512];
	// end inline asm
	add.s32 	%r468, %r467, 1;
	// begin inline asm
	st.relaxed.gpu.u32 [%rd512], %r468;
	// end inline asm
	// begin inline asm
	ld.relaxed.gpu.u32 %r469, [%rd512];
	// end inline asm
	add.s32 	%r470, %r469, 1;
	// begin inline asm
	st.relaxed.gpu.u32 [%rd512], %r470;
	// end inline asm
	// begin inline asm
	ld.relaxed.gpu.u32 %r471, [%rd512];
	// end inline asm
	add.s32 	%r472, %r471, 1;
	// begin inline asm
	st.relaxed.gpu.u32 [%rd512], %r472;
	// end inline asm
	// begin inline asm
	ld.relaxed.gpu.u32 %r473, [%rd512];
	// end inline asm
	add.s32 	%r474, %r473, 1;
	// begin inline asm
	st.relaxed.gpu.u32 [%rd512], %r474;
	// end inline asm
	// begin inline asm
	ld.relaxed.gpu.u32 %r475, [%rd512];
	// end inline asm
	add.s32 	%r476, %r475, 1;
	// begin inline asm
	st.relaxed.gpu.u32 [%rd512], %r476;
	// end inline asm
	// begin inline asm
	ld.relaxed.gpu.u32 %r477, [%rd512];
	// end inline asm
	add.s32 	%r478, %r477, 1;
	// begin inline asm
	st.relaxed.gpu.u32 [%rd512], %r478;
	// end inline asm
	// begin inline asm
	ld.relaxed.gpu.u32 %r479, [%rd512];
	// end inline asm
	add.s32 	%r480, %r479, 1;
	// begin inline asm
	st.relaxed.gpu.u32 [%rd512], %r480;
	// end inline asm
	// begin inline asm
	ld.relaxed.gpu.u32 %r481, [%rd512];
	// end inline asm
	add.s32 	%r482, %r481, 1;
	// begin inline asm
	st.relaxed.gpu.u32 [%rd512], %r482;
	// end inline asm
	// begin inline asm
	ld.relaxed.gpu.u32 %r483, [%rd512];
	// end inline asm
	add.s32 	%r484, %r483, 1;
	// begin inline asm
	st.relaxed.gpu.u32 [%rd512], %r484;
	// end inline asm
	// begin inline asm
	ld.relaxed.gpu.u32 %r485, [%rd512];
	// end inline asm
	add.s32 	%r486, %r485, 1;
	// begin inline asm
	st.relaxed.gpu.u32 [%rd512], %r486;
	// end inline asm
	// begin inline asm
	ld.relaxed.gpu.u32 %r487, [%rd512];
	// end inline asm
	add.s32 	%r488, %r487, 1;
	// begin inline asm
	st.relaxed.gpu.u32 [%rd512], %r488;
	// end inline asm
	// begin inline asm
	ld.relaxed.gpu.u32 %r489, [%rd512];
	// end inline asm
	add.s32 	%r490, %r489, 1;
	// begin inline asm
	st.relaxed.gpu.u32 [%rd512], %r490;
	// end inline asm
	// begin inline asm
	ld.relaxed.gpu.u32 %r491, [%rd512];
	// end inline asm
	add.s32 	%r492, %r491, 1;
	// begin inline asm
	st.relaxed.gpu.u32 [%rd512], %r492;
	// end inline asm
	// begin inline asm
	ld.relaxed.gpu.u32 %r493, [%rd512];
	// end inline asm
	add.s32 	%r494, %r493, 1;
	// begin inline asm
	st.relaxed.gpu.u32 [%rd512], %r494;
	// end inline asm
	// begin inline asm
	ld.relaxed.gpu.u32 %r495, [%rd512];
	// end inline asm
	add.s32 	%r496, %r495, 1;
	// begin inline asm
	st.relaxed.gpu.u32 [%rd512], %r496;
	// end inline asm
	// begin inline asm
	ld.relaxed.gpu.u32 %r497, [%rd512];
	// end inline asm
	add.s32 	%r498, %r497, 1;
	// begin inline asm
	st.relaxed.gpu.u32 [%rd512], %r498;
	// end inline asm
	// begin inline asm
	ld.relaxed.gpu.u32 %r499, [%rd512];
	// end inline asm
	add.s32 	%r500, %r499, 1;
	// begin inline asm
	st.relaxed.gpu.u32 [%rd512], %r500;
	// end inline asm
	// begin inline asm
	ld.relaxed.gpu.u32 %r501, [%rd512];
	// end inline asm
	add.s32 	%r502, %r501, 1;
	// begin inline asm
	st.relaxed.gpu.u32 [%rd512], %r502;
	// end inline asm
	// begin inline asm
	ld.relaxed.gpu.u32 %r503, [%rd512];
	// end inline asm
	add.s32 	%r504, %r503, 1;
	// begin inline asm
	st.relaxed.gpu.u32 [%rd512], %r504;
	// end inline asm
	// begin inline asm
	ld.relaxed.gpu.u32 %r505, [%rd512];
	// end inline asm
	add.s32 	%r506, %r505, 1;
	// begin inline asm
	st.relaxed.gpu.u32 [%rd512], %r506;
	// end inline asm
	// begin inline asm
	ld.relaxed.gpu.u32 %r507, [%rd512];
	// end inline asm
	add.s32 	%r508, %r507, 1;
	// begin inline asm
	st.relaxed.gpu.u32 [%rd512], %r508;
	// end inline asm
	// begin inline asm
	ld.relaxed.gpu.u32 %r509, [%rd512];
	// end inline asm
	add.s32 	%r510, %r509, 1;
	// begin inline asm
	st.relaxed.gpu.u32 [%rd512], %r510;
	// end inline asm
	// begin inline asm
	ld.relaxed.gpu.u32 %r511, [%rd512];
	// end inline asm
	add.s32 	%r512, %r511, 1;
	// begin inline asm
	st.relaxed.gpu.u32 [%rd512], %r512;
	// end inline asm
	// begin inline asm
	ld.relaxed.gpu.u32 %r513, [%rd512];
	// end inline asm
	add.s32 	%r514, %r513, 1;
	// begin inline asm
	st.relaxed.gpu.u32 [%rd512], %r514;
	// end inline asm
$L__BB104_2:
	ret;

}
	// .globl	_Z4testIL_Z13load_volatilePKjEL_Z14store_volatilePjjELi256E14strided_accessILj1024ELj4EE10skip_lanesILj4EEEvv
.visible .entry _Z4testIL_Z13load_volatilePKjEL_Z14store_volatilePjjELi256E14strided_accessILj1024ELj4EE10skip_lanesILj4EEEvv()
{
	.reg .pred 	%p<2>;
	.reg .b32 	%r<520>;
	.reg .b64 	%rd<517>;

	// begin inline asm
	mov.u32 %r1, %laneid;
	// end inline asm
	and.b32  	%r2, %r1, 3;
	setp.ne.s32 	%p1, %r2, 0;
	@%p1 bra 	$L__BB105_2;
	mov.u32 	%r515, %ctaid.x;
	mov.u32 	%r516, %ntid.x;
	mov.u32 	%r517, %tid.x;
	mad.lo.s32 	%r518, %r515, %r516, %r517;
	shl.b32 	%r519, %r518, 4;
	cvt.u64.u32 	%rd513, %r519;
	and.b64  	%rd514, %rd513, 4080;
	mov.u64 	%rd515, buffer;
	cvta.global.u64 	%rd516, %rd515;
	add.s64 	%rd512, %rd516, %rd514;
	// begin inline asm
	ld.volatile.global.u32 %r3, [%rd512];
	// end inline asm
	add.s32 	%r4, %r3, 1;
	// begin inline asm
	st.volatile.global.u32 [%rd512], %r4;
	// end inline asm
	// begin inline asm
	ld.volatile.global.u32 %r5, [%rd512];
	// end inline asm
	add.s32 	%r6, %r5, 1;
	// begin inline asm
	st.volatile.global.u32 [%rd512], %r6;
	// end inline asm
	// begin inline asm
	ld.volatile.global.u32 %r7, [%rd512];
	// end inline asm
	add.s32 	%r8, %r7, 1;
	// begin inline asm
	st.volatile.global.u32 [%rd512], %r8;
	// end inline asm
	// begin inline asm
	ld.volatile.global.u32 %r9, [%rd512];
	// end inline asm
	add.s32 	%r10, %r9, 1;
	// begin inline asm
	st.volatile.global.u32 [%rd512], %r10;
	// end inline asm
	// begin inline asm
	ld.volatile.global.u32 %r11, [%rd512];
	// end inline asm
	add.s32 	%r12, %r11, 1;
	// begin inline asm
	st.volatile.global.u32 [%rd512], %r12;
	// end inline asm
	// begin inline asm
	ld.volatile.global.u32 %r13, [%rd512];
	// end inline asm
	add.s32 	%r14, %r13, 1;
	// begin inline asm
	st.volatile.global.u32 [%rd512], %r14;
	// end inline asm
	// begin inline asm
	ld.volatile.global.u32 %r15, [%rd512];
	// end inline asm
	add.s32 	%r16, %r15, 1;
	// begin inline asm
	st.volatile.global.u32 [%rd512], %r16;
	// end inline asm
	// begin inline asm
	ld.volatile.global.u32 %r17, [%rd512];
	// end inline asm
	add.s32 	%r18, %r17, 1;
	// begin inline asm
	st.volatile.global.u32 [%rd512], %r18;
	// end inline asm
	// begin inline asm
	ld.volatile.global.u32 %r19, [%rd512];
	// end inline asm
	add.s32 	%r20, %r19, 1;
	// begin inline asm
	st.volatile.global.u32 [%rd512], %r20;
	// end inline asm
	// begin inline asm
	ld.volatile.global.u32 %r21, [%rd512];
	// end inline asm
	add.s32 	%r22, %r21, 1;
	// begin inline asm
	st.volatile.global.u32 [%rd512], %r22;
	// end inline asm
	// begin inline asm
	ld.volatile.global.u32 %r23, [%rd512];
	// end inline asm
	add.s32 	%r24, %r23, 1;
	// begin inline asm
	st.volatile.global.u32 [%rd512], %r24;
	// end inline asm
	// begin inline asm
	ld.volatile.global.u32 %r25, [%rd512];
	// end inline asm
	add.s32 	%r26, %r25, 1;
	// begin inline asm
	st.volatile.global.u32 [%rd512], %r26;
	// end inline asm
	// begin inline asm
	ld.volatile.global.u32 %r27, [%rd512];
	// end inline asm
	add.s32 	%r28, %r27, 1;
	// begin inline asm
	st.volatile.global.u32 [%rd512], %r28;
	// end inline asm
	// begin inline asm
	ld.volatile.global.u32 %r29, [%rd512];
	// end inline asm
	add.s32 	%r30, %r29, 1;
	// begin inline asm
	st.volatile.global.u32 [%rd512], %r30;
	// end inline asm
	// begin inline asm
	ld.volatile.global.u32 %r31, [%rd512];
	// end inline asm
	add.s32 	%r32, %r31, 1;
	// begin inline asm
	st.volatile.global.u32 [%rd512], %r32;
	// end inline asm
	// begin inline asm
	ld.volatile.global.u32 %r33, [%rd512];
	// end inline asm
	add.s32 	%r34, %r33, 1;
	// begin inline asm
	st.volatile.global.u32 [%rd512], %r34;
	// end inline asm
	// begin inline asm
	ld.volatile.global.u32 %r35, [%rd512];
	// end inline asm
	add.s32 	%r36, %r35, 1;
	// begin inline asm
	st.volatile.global.u32 [%rd512], %r36;
	// end inline asm
	// begin inline asm
	ld.volatile.global.u32 %r37, [%rd512];
	// end inline asm
	add.s32 	%r38, %r37, 1;
	// begin inline asm
	st.volatile.global.u32 [%rd512], %r38;
	// end inline asm
	// begin inline asm
	ld.volatile.global.u32 %r39, [%rd512];
	// end inline asm
	add.s32 	%r40, %r39, 1;
	// begin inline asm
	st.volatile.global.u32 [%rd512], %r40;
	// end inline asm
	// begin inline asm
	ld.volatile.global.u32 %r41, [%rd512];
	// end inline asm
	add.s32 	%r42, %r41, 1;
	// begin inline asm
	st.volatile.global.u32 [%rd512], %r42;
	// end inline asm
	// begin inline asm
	ld.volatile.global.u32 %r43, [%rd512];
	// end inline asm
	add.s32 	%r44, %r43, 1;
	// begin inline asm
	st.volatile.global.u32 [%rd512], %r44;
	// end inline asm
	// begin inline asm
	ld.volatile.global.u32 %r45, [%rd512];
	// end inline asm
	add.s32 	%r46, %r45, 1;
	// begin inline asm
	st.volatile.global.u32 [%rd512], %r46;
	// end inline asm
	// begin inline asm
	ld.volatile.global.u32 %r47, [%rd512];
	// end inline asm
	add.s32 	%r48, %r47, 1;
	// begin inline asm
	st.volatile.global.u32 [%rd512], %r48;
	// end inline asm
	// begin inline asm
	ld.volatile.global.u32 %r49, [%rd512];
	// end inline asm
	add.s32 	%r50, %r49, 1;
	// begin inline asm
	st.volatile.global.u32 [%rd512], %r50;
	// end inline asm
	// begin inline asm
	ld.volatile.global.u32 %r51, [%rd512];
	// end inline asm
	add.s32 	%r52, %r51, 1;
	// begin inline asm
	st.volatile.global.u32 [%rd512], %r52;
	// end inline asm
	// begin inline asm
	ld.volatile.global.u32 %r53, [%rd512];
	// end inline asm
	add.s32 	%r54, %r53, 1;
	// begin inline asm
	st.volatile.global.u32 [%rd512], %r54;
	// end inline asm
	// begin inline asm
	ld.volatile.global.u32 %r55, [%rd512];
	// end inline asm
	add.s32 	%r56, %r55, 1;
	// begin inline asm
	st.volatile.global.u32 [%rd512], %r56;
	// end inline asm
	// begin inline asm
	ld.volatile.global.u32 %r57, [%rd512];
	// end inline asm
	add.s32 	%r58, %r57, 1;
	// begin inline asm
	st.volatile.global.u32 [%rd512], %r58;
	// end inline asm
	// begin inline asm
	ld.volatile.global.u32 %r59, [%rd512];
	// end inline asm
	add.s32 	%r60, %r59, 1;
	// begin inline asm
	st.volatile.global.u32 [%rd512], %r60;
	// end inline asm
	// begin inline asm
	ld.volatile.global.u32 %r61, [%rd512];
	// end inline asm
	add.s32 	%r62, %r61, 1;
	// begin inline asm
	st.volatile.global.u32 [%rd512], %r62;
	// end inline asm
	// begin inline asm
	ld.volatile.global.u32 %r63, [%rd512];
	// end inline asm
	add.s32 	%r64, %r63, 1;
	// begin inline asm
	st.volatile.global.u32 [%rd512], %r64;
	// end inline asm
	// begin inline asm
	ld.volatile.global.u32 %r65, [%rd512];
	// end inline asm
	add.s32 	%r66, %r65, 1;
	// begin inline asm
	st.volatile.global.u32 [%rd512], %r66;
	// end inline asm
	// begin inline asm
	ld.volatile.global.u32 %r67, [%rd512];
	// end inline asm
	add.s32 	%r68, %r67, 1;
	// begin inline asm
	st.volatile.global.u32 [%rd512], %r68;
	// end inline asm
	// begin inline asm
	ld.volatile.global.u32 %r69, [%rd512];
	// end inline asm
	add.s32 	%r70, %r69, 1;
	// begin inline asm
	st.volatile.global.u32 [%rd512], %r70;
	// end inline asm
	// begin inline asm
	ld.volatile.global.u32 %r71, [%rd512];
	// end inline asm
	add.s32 	%r72, %r71, 1;
	// begin inline asm
	st.volatile.global.u32 [%rd512], %r72;
	// end inline asm
	// begin inline asm
	ld.volatile.global.u32 %r73, [%rd512];
	// end inline asm
	add.s32 	%r74, %r73, 1;
	// begin inline asm
	st.volatile.global.u32 [%rd512], %r74;
	// end inline asm
	// begin inline asm
	ld.volatile.global.u32 %r75, [%rd512];
	// end inline asm
	add.s32 	%r76, %r75, 1;
	// begin inline asm
	st.volatile.global.u32 [%rd512], %r76;
	// end inline asm
	// begin inline asm
	ld.volatile.global.u32 %r77, [%rd512];
	// end inline asm
	add.s32 	%r78, %r77, 1;
	// begin inline asm
	st.volatile.global.u32 [%rd512], %r78;
	// end inline asm
	// begin inline asm
	ld.volatile.global.u32 %r79, [%rd512];
	// end inline asm
	add.s32 	%r80, %r79, 1;
	// begin inline asm
	st.volatile.global.u32 [%rd512], %r80;
	// end inline asm
	// begin inline asm
	ld.volatile.global.u32 %r81, [%rd512];
	// end inline asm
	add.s32 	%r82, %r81, 1;
	// begin inline asm
	st.volatile.global.u32 [%rd512], %r82;
	// end inline asm
	// begin inline asm
	ld.volatile.global.u32 %r83, [%rd512];
	// end inline asm
	add.s32 	%r84, %r83, 1;
	// begin inline asm
	st.volatile.global.u32 [%rd512], %r84;
	// end inline asm
	// begin inline asm
	ld.volatile.global.u32 %r85, [%rd512];
	// end inline asm
	add.s32 	%r86, %r85, 1;
	// begin inline asm
	st.volatile.global.u32 [%rd512], %r86;
	// end inline asm
	// begin inline asm
	ld.volatile.global.u32 %r87, [%rd512];
	// end inline asm
	add.s32 	%r88, %r87, 1;
	// begin inline asm
	st.volatile.global.u32 [%rd512], %r88;
	// end inline asm
	// begin inline asm
	ld.volatile.global.u32 %r89, [%rd512];
	// end inline asm
	add.s32 	%r90, %r89, 1;
	// begin inline asm
	st.volatile.global.u32 [%rd512], %r90;
	// end inline asm
	// begin inline asm
	ld.volatile.global.u32 %r91, [%rd512];
	// end inline asm
	add.s32 	%r92, %r91, 1;
	// begin inline asm
	st.volatile.global.u32 [%rd512], %r92;
	// end inline asm
	// begin inline asm
	ld.volatile.global.u32 %r93, [%rd512];
	// end inline asm
	add.s32 	%r94, %r93, 1;
	// begin inline asm
	st.volatile.global.u32 [%rd512], %r94;
	// end inline asm
	// begin inline asm
	ld.volatile.global.u32 %r95, [%rd512];
	// end inline asm
	add.s32 	%r96, %r95, 1;
	// begin inline asm
	st.volatile.global.u32 [%rd512], %r96;
	// end inline asm
	// begin inline asm
	ld.volatile.global.u32 %r97, [%rd512];
	// end inline asm
	add.s32 	%r98, %r97, 1;
	// begin inline asm
	st.volatile.global.u32 [%rd512], %r98;
	// end inline asm
	// begin inline asm
	ld.volatile.global.u32 %r99, [%rd512];
	// end inline asm
	add.s32 	%r100, %r99, 1;
	// begin inline asm
	st.volatile.global.u32 [%rd512], %r100;
	// end inline asm
	// begin inline asm
	ld.volatile.global.u32 %r101, [%rd512];
	// end inline asm
	add.s32 	%r102, %r101, 1;
	// begin inline asm
	st.volatile.global.u32 [%rd512], %r102;
	// end inline asm
	// begin inline asm
	ld.volatile.global.u32 %r103, [%rd512];
	// end inline asm
	add.s32 	%r104, %r103, 1;
	// begin inline asm
	st.volatile.global.u32 [%rd512], %r104;
	// end inline asm
	// begin inline asm
	ld.volatile.global.u32 %r105, [%rd512];
	// end inline asm
	add.s32 	%r106, %r105, 1;
	// begin inline asm
	st.volatile.global.u32 [%rd512], %r106;
	// end inline asm
	// begin inline asm
	ld.volatile.global.u32 %r107, [%rd512];
	// end inline asm
	add.s32 	%r108, %r107, 1;
	// begin inline asm
	st.volatile.global.u32 [%rd512], %r108;
	// end inline asm
	// begin inline asm
	ld.volatile.global.u32 %r109, [%rd512];
	// end inline asm
	add.s32 	%r110, %r109, 1;
	// begin inline asm
	st.volatile.global.u32 [%rd512], %r110;
	// end inline asm
	// begin inline asm
	ld.volatile.global.u32 %r111, [%rd512];
	// end inline asm
	add.s32 	%r112, %r111, 1;
	// begin inline asm
	st.volatile.global.u32 [%rd512], %r112;
	// end inline asm
	// begin inline asm
	ld.volatile.global.u32 %r113, [%rd512];
	// end inline asm
	add.s32 	%r114, %r113, 1;
	// begin inline asm
	st.volatile.global.u32 [%rd512], %r114;
	// end inline asm
	// begin inline asm
	ld.volatile.global.u32 %r115, [%rd512];
	// end inline asm
	add.s32 	%r116, %r115, 1;
	// begin inline asm
	st.volatile.global.u32 [%rd512], %r116;
	// end inline asm
	// begin inline asm
	ld.volatile.global.u32 %r117, [%rd512];
	// end inline asm
	add.s32 	%r118, %r117, 1;
	// begin inline asm
	st.volatile.global.u32 [%rd512], %r118;
	// end inline asm
	// begin inline asm
	ld.volatile.global.u32 %r119, [%rd512];
	// end inline asm
	add.s32 	%r120, %r119, 1;
	// begin inline asm
	st.volatile.global.u32 [%rd512], %r120;
	// end inline asm
	// begin inline asm
	ld.volatile.global.u32 %r121, [%rd512];
	// end inline asm
	add.s32 	%r122, %r121, 1;
	// begin inline asm
	st.volatile.global.u32 [%rd512], %r122;
	// end inline asm
	// begin inline asm
	ld.volatile.global.u32 %r123, [%rd512];
	// end inline asm
	add.s32 	%r124, %r123, 1;
	// begin inline asm
	st.volatile.global.u32 [%rd512], %r124;
	// end inline asm
	// begin inline asm
	ld.volatile.global.u32 %r125, [%rd512];
	// end inline asm
	add.s32 	%r126, %r125, 1;
	// begin inline asm
	st.volatile.global.u32 [%rd512], %r126;
	// end inline asm
	// begin inline asm
	ld.volatile.global.u32 %r127, [%rd512];
	// end inline asm
	add.s32 	%r128, %r127, 1;
	// begin inline asm
	st.volatile.global.u32 [%rd512], %r128;
	// end inline asm
	// begin inline asm
	ld.volatile.global.u32 %r129, [%rd512];
	// end inline asm
	add.s32 	%r130, %r129, 1;
	// begin inline asm
	st.volatile.global.u32 [%rd512], %r130;
	// end inline asm
	// begin inline asm
	ld.volatile.global.u32 %r131, [%rd512];
	// end inline asm
	add.s32 	%r132, %r131, 1;
	// begin inline asm
	st.volatile.global.u32 [%rd512], %r132;
	// end inline asm
	// begin inline asm
	ld.volatile.global.u32 %r133, [%rd512];
	// end inline asm
	add.s32 	%r134, %r133, 1;
	// begin inline asm
	st.volatile.global.u32 [%rd512], %r134;
	// end inline asm
	// begin inline asm
	ld.volatile.global.u32 %r135, [%rd512];
	// end inline asm
	add.s32 	%r136, %r135, 1;
	// begin inline asm
	st.volatile.global.u32 [%rd512], %r136;
	// end inline asm
	// begin inline asm
	ld.volatile.global.u32 %r137, [%rd512];
	// end inline asm
	add.s32 	%r138, %r137, 1;
	// begin inline asm
	st.volatile.global.u32 [%rd512], %r138;
	// end inline asm
	// begin inline asm
	ld.volatile.global.u32 %r139, [%rd512];
	// end inline asm
	add.s32 	%r140, %r139, 1;
	// begin inline asm
	st.volatile.global.u32 [%rd512], %r140;
	// end inline asm
	// begin inline asm
	ld.volatile.global.u32 %r141, [%rd512];
	// end inline asm
	add.s32 	%r142, %r141, 1;
	// begin inline asm
	st.volatile.global.u32 [%rd512], %r142;
	// end inline asm
	// begin inline asm
	ld.volatile.global.u32 %r143, [%rd512];
	// end inline asm
	add.s32 	%r144, %r143, 1;
	// begin inline asm
	st.volatile.global.u32 [%rd512], %r144;
	// end inline asm
	// begin inline asm
	ld.volatile.global.u32 %r145, [%rd512];
	// end inline asm
	add.s32 	%r146, %r145, 1;
	// begin inline asm
	st.volatile.global.u32 [%rd512], %r146;
	// end inline asm
	// begin inline asm
	ld.volatile.global.u32 %r147, [%rd512];
	// end inline asm
	add.s32 	%r148, %r147, 1;
	// begin inline asm
	st.volatile.global.u32 [%rd512], %r148;
	// end inline asm
	// begin inline asm
	ld.volatile.global.u32 %r149, [%rd512];
	// end inline asm
	add.s32 	%r150, %r149, 1;
	// begin inline asm
	st.volatile.global.u32 [%rd512], %r150;
	// end inline asm
	// begin inline asm
	ld.volatile.global.u32 %r151, [%rd512];
	// end inline asm
	add.s32 	%r152, %r151, 1;
	// begin inline asm
	st.volatile.global.u32 [%rd512], %r152;
	// end inline asm
	// begin inline asm
	ld.volatile.global.u32 %r153, [%rd512];
	// end inline asm
	add.s32 	%r154, %r153, 1;
	// begin inline asm
	st.volatile.global.u32 [%rd512], %r154;
	// end inline asm
	// begin inline asm
	ld.volatile.global.u32 %r155, [%rd512];
	// end inline asm
	add.s32 	%r156, %r155, 1;
	// begin inline asm
	st.volatile.global.u32 [%rd512], %r156;
	// end inline asm
	// begin inline asm
	ld.volatile.global.u32 %r157, [%rd512];
	// end inline asm
	add.s32 	%r158, %r157, 1;
	// begin inline asm
	st.volatile.global.u32 [%rd512], %r158;
	// end inline asm
	// begin inline asm
	ld.volatile.global.u32 %r159, [%rd512];
	// end inline asm
	add.s32 	%r160, %r159, 1;
	// begin inline asm
	st.volatile.global.u32 [%rd512], %r160;
	// end inline asm
	// begin inline asm
	ld.volatile.global.u32 %r161, [%rd512];
	// end inline asm
	add.s32 	%r162, %r161, 1;
	// begin inline asm
	st.volatile.global.u32 [%rd512], %r162;
	// end inline asm
	// begin inline asm
	ld.volatile.global.u32 %r163, [%rd512];
	// end inline asm
	add.s32 	%r164, %r163, 1;
	// begin inline asm
	st.volatile.global.u32 [%rd512], %r164;
	// end inline asm
	// begin inline asm
	ld.volatile.global.u32 %r165, [%rd512];
	// end inline asm
	add.s32 	%r166, %r165, 1;
	// begin inline asm
	st.volatile.global.u32 [%rd512], %r166;
	// end inline asm
	// begin inline asm
	ld.volatile.global.u32 %r167, [%rd512];
	// end inline asm
	add.s32 	%r168, %r167, 1;
	// begin inline asm
	st.volatile.global.u32 [%rd512], %r168;
	// end inline asm
	// begin inline asm
	ld.volatile.global.u32 %r169, [%rd512];
	// end inline asm
	add.s32 	%r170, %r169, 1;
	// begin inline asm
	st.volatile.global.u32 [%rd512], %r170;
	// end inline asm
	// begin inline asm
	ld.volatile.global.u32 %r171, [%rd512];
	// end inline asm
	add.s32 	%r172, %r171, 1;
	// begin inline asm
	st.volatile.global.u32 [%rd512], %r172;
	// end inline asm
	// begin inline asm
	ld.volatile.global.u32 %r173, [%rd512];
	// end inline asm
	add.s32 	%r174, %r173, 1;
	// begin inline asm
	st.volatile.global.u32 [%rd512], %r174;
	// end inline asm
	// begin inline asm
	ld.volatile.global.u32 %r175, [%rd512];
	// end inline asm
	add.s32 	%r176, %r175, 1;
	// begin inline asm
	st.volatile.global.u32 [%rd512], %r176;
	// end inline asm
	// begin inline asm
	ld.volatile.global.u32 %r177, [%rd512];
	// end inline asm
	add.s32 	%r178, %r177, 1;
	// begin inline asm
	st.volatile.global.u32 [%rd512], %r178;
	// end inline asm
	// begin inline asm
	ld.volatile.global.u32 %r179, [%rd512];
	// end inline asm
	add.s32 	%r180, %r179, 1;
	// begin inline asm
	st.volatile.global.u32 [%rd512], %r180;
	// end inline asm
	// begin inline asm
	ld.volatile.global.u32 %r181, [%rd512];
	// end inline asm
	add.s32 	%r182, %r181, 1;
	// begin inline asm
	st.volatile.global.u32 [%rd512], %r182;
	// end inline asm
	// begin inline asm
	ld.volatile.global.u32 %r183, [%rd512];
	// end inline asm
	add.s32 	%r184, %r183, 1;
	// begin inline asm
	st.volatile.global.u32 [%rd512], %r184;
	// end inline asm
	// begin inline asm
	ld.volatile.global.u32 %r185, [%rd512];
	// end inline asm
	add.s32 	%r186, %r185, 1;
	// begin inline asm
	st.volatile.global.u32 [%rd512], %r186;
	// end inline asm
	// begin inline asm
	ld.volatile.global.u32 %r187, [%rd512];
	// end inline asm
	add.s32 	%r188, %r187, 1;
	// begin inline asm
	st.volatile.global.u32 [%rd512], %r188;
	// end inline asm
	// begin inline asm
	ld.volatile.global.u32 %r189, [%rd512];
	// end inline asm
	add.s32 	%r190, %r189, 1;
	// begin inline asm
	st.volatile.global.u32 [%rd512], %r190;
	// end inline asm
	// begin inline asm
	ld.volatile.global.u32 %r191, [%rd512];
	// end inline asm
	add.s32 	%r192, %r191, 1;
	// begin inline asm
	st.volatile.global.u32 [%rd512], %r192;
	// end inline asm
	// begin inline asm
	ld.volatile.global.u32 %r193, [%rd512];
	// end inline asm
	add.s32 	%r194, %r193, 1;
	// begin inline asm
	st.volatile.global.u32 [%rd512], %r194;
	// end inline asm
	// begin inline asm
	ld.volatile.global.u32 %r195, [%rd512];
	// end inline asm
	add.s32 	%r196, %r195, 1;
	// begin inline asm
	st.volatile.global.u32 [%rd512], %r196;
	// end inline asm
	// begin inline asm
	ld.volatile.global.u32 %r197, [%rd512];
	// end inline asm
	add.s32 	%r198, %r197, 1;
	// begin inline asm
	st.volatile.global.u32 [%rd512], %r198;
	// end inline asm
	// begin inline asm
	ld.volatile.global.u32 %r199, [%rd512];
	// end inline asm
	add.s32 	%r200, %r199, 1;
	// begin inline asm
	st.volatile.global.u32 [%rd512], %r200;
	// end inline asm
	// begin inline asm
	ld.volatile.global.u32 %r201, [%rd512];
	// end inline asm
	add.s32 	%r202, %r201, 1;
	// begin inline asm
	st.volatile.global.u32 [%rd512], %r202;
	// end inline asm
	// begin inline asm
	ld.volatile.global.u32 %r203, [%rd512];
	// end inline asm
	add.s32 	%r204, %r203, 1;
	// begin inline asm
	st.volatile.global.u32 [%rd512], %r204;
	// end inline asm
	// begin inline asm
	ld.volatile.global.u32 %r205, [%rd512];
	// end inline asm
	add.s32 	%r206, %r205, 1;
	// begin inline asm
	st.volatile.global.u32 [%rd512], %r206;
	// end inline asm
	// begin inline asm
	ld.volatile.global.u32 %r207, [%rd512];
	// end inline asm
	add.s32 	%r208, %r207, 1;
	// begin inline asm
	st.volatile.global.u32 [%rd512], %r208;
	// end inline asm
	// begin inline asm
	ld.volatile.global.u32 %r209, [%rd512];
	// end inline asm
	add.s32 	%r210, %r209, 1;
	// begin inline asm
	st.volatile.global.u32 [%rd512], %r210;
	// end inline asm
	// begin inline asm
	ld.volatile.global.u32 %r211, [%rd512];
	// end inline asm
	add.s32 	%r212, %r211, 1;
	// begin inline asm
	st.volatile.global.u32 [%rd512], %r212;
	// end inline asm
	// begin inline asm
	ld.volatile.global.u32 %r213, [%rd512];
	// end inline asm
	add.s32 	%r214, %r213, 1;
	// begin inline asm
	st.volatile.global.u32 [%rd512], %r214;
	// end inline asm
	// begin inline asm
	ld.volatile.global.u32 %r215, [%rd512];
	// end inline asm
	add.s32 	%r216, %r215, 1;
	// begin inline asm
	st.volatile.global.u32 [%rd512], %r216;
	// end inline asm
	// begin inline asm
	ld.volatile.global.u32 %r217, [%rd512];
	// end inline asm
	add.s32 	%r218, %r217, 1;
	// begin inline asm
	st.volatile.global.u32 [%rd512], %r218;
	// end inline asm
	// begin inline asm
	ld.volatile.global.u32 %r219, [%rd512];
	// end inline asm
	add.s32 	%r220, %r219, 1;
	// begin inline asm
	st.volatile.global.u32 [%rd512], %r220;
	// end inline asm
	// begin inline asm
	ld.volatile.global.u32 %r221, [%rd512];
	// end inline asm
	add.s32 	%r222, %r221, 1;
	// begin inline asm
	st.volatile.global.u32 [%rd512], %r222;
	// end inline asm
	// begin inline asm
	ld.volatile.global.u32 %r223, [%rd512];
	// end inline asm
	add.s32 	%r224, %r223, 1;
	// begin inline asm
	st.volatile.global.u32 [%rd512], %r224;
	// end inline asm
	// begin inline asm
	ld.volatile.global.u32 %r225, [%rd512];
	// end inline asm
	add.s32 	%r226, %r225, 1;
	// begin inline asm
	st.volatile.global.u32 [%rd512], %r226;
	// end inline asm
	// begin inline asm
	ld.volatile.global.u32 %r227, [%rd512];
	// end inline asm
	add.s32 	%r228, %r227, 1;
	// begin inline asm
	st.volatile.global.u32 [%rd512], %r228;
	// end inline asm
	// begin inline asm
	ld.volatile.global.u32 %r229, [%rd512];
	// end inline asm
	add.s32 	%r230, %r229, 1;
	// begin inline asm
	st.volatile.global.u32 [%rd512], %r230;
	// end inline asm
	// begin inline asm
	ld.volatile.global.u32 %r231, [%rd512];
	// end inline asm
	add.s32 	%r232, %r231, 1;
	// begin inline asm
	st.volatile.global.u32 [%rd512], %r232;
	// end inline asm
	// begin inline asm
	ld.volatile.global.u32 %r233, [%rd512];
	// end inline asm
	add.s32 	%r234, %r233, 1;
	// begin inline asm
	st.volatile.global.u32 [%rd512], %r234;
	// end inline asm
	// begin inline asm
	ld.volatile.global.u32 %r235, [%rd512];
	// end inline asm
	add.s32 	%r236, %r235, 1;
	// begin inline asm
	st.volatile.global.u32 [%rd512], %r236;
	// end inline asm
	// begin inline asm
	ld.volatile.global.u32 %r237, [%rd512];
	// end inline asm
	add.s32 	%r238, %r237, 1;
	// begin inline asm
	st.volatile.global.u32 [%rd512], %r238;
	// end inline asm
	// begin inline asm
	ld.volatile.global.u32 %r239, [%rd512];
	// end inline asm
	add.s32 	%r240, %r239, 1;
	// begin inline asm
	st.volatile.global.u32 [%rd512], %r240;
	// end inline asm
	// begin inline asm
	ld.volatile.global.u32 %r241, [%rd512];
	// end inline asm
	add.s32 	%r242, %r241, 1;
	// begin inline asm
	st.volatile.global.u32 [%rd512], %r242;
	// end inline asm
	// begin inline asm
	ld.volatile.global.u32 %r243, [%rd512];
	// end inline asm
	add.s32 	%r244, %r243, 1;
	// begin inline asm
	st.volatile.global.u32 [%rd512], %r244;
	// end inline asm
	// begin inline asm
	ld.volatile.global.u32 %r245, [%rd512];
	// end inline asm
	add.s32 	%r246, %r245, 1;
	// begin inline asm
	st.volatile.global.u32 [%rd512], %r246;
	// end inline asm
	// begin inline asm
	ld.volatile.global.u32 %r247, [%rd512];
	// end inline asm
	add.s32 	%r248, %r247, 1;
	// begin inline asm
	st.volatile.global.u32 [%rd512], %r248;
	// end inline asm
	// begin inline asm
	ld.volatile.global.u32 %r249, [%rd512];
	// end inline asm
	add.s32 	%r250, %r249, 1;
	// begin inline asm
	st.volatile.global.u32 [%rd512], %r250;
	// end inline asm
	// begin inline asm
	ld.volatile.global.u32 %r251, [%rd512];
	// end inline asm
	add.s32 	%r252, %r251, 1;
	// begin inline asm
	st.volatile.global.u32 [%rd512], %r252;
	// end inline asm
	// begin inline asm
	ld.volatile.global.u32 %r253, [%rd512];
	// end inline asm
	add.s32 	%r254, %r253, 1;
	// begin inline asm
	st.volatile.global.u32 [%rd512], %r254;
	// end inline asm
	// begin inline asm
	ld.volatile.global.u32 %r255, [%rd512];
	// end inline asm
	add.s32 	%r256, %r255, 1;
	// begin inline asm
	st.volatile.global.u32 [%rd512], %r256;
	// end inline asm
	// begin inline asm
	ld.volatile.global.u32 %r257, [%rd512];
	// end inline asm
	add.s32 	%r258, %r257, 1;
	// begin inline asm
	st.volatile.global.u32 [%rd512], %r258;
	// end inline asm
	// begin inline asm
	ld.volatile.global.u32 %r259, [%rd512];
	// end inline asm
	add.s32 	%r260, %r259, 1;
	// begin inline asm
	st.volatile.global.u32 [%rd512], %r260;
	// end inline asm
	// begin inline asm
	ld.volatile.global.u32 %r261, [%rd512];
	// end inline asm
	add.s32 	%r262, %r261, 1;
	// begin inline asm
	st.volatile.global.u32 [%rd512], %r262;
	// end inline asm
	// begin inline asm
	ld.volatile.global.u32 %r263, [%rd512];
	// end inline asm
	add.s32 	%r264, %r263, 1;
	// begin inline asm
	st.volatile.global.u32 [%rd512], %r264;
	// end inline asm
	// begin inline asm
	ld.volatile.global.u32 %r265, [%rd512];
	// end inline asm
	add.s32 	%r266, %r265, 1;
	// begin inline asm
	st.volatile.global.u32 [%rd512], %r266;
	// end inline asm
	// begin inline asm
	ld.volatile.global.u32 %r267, [%rd512];
	// end inline asm
	add.s32 	%r268, %r267, 1;
	// begin inline asm
	st.volatile.global.u32 [%rd512], %r268;
	// end inline asm
	// begin inline asm
	ld.volatile.global.u32 %r269, [%rd512];
	// end inline asm
	add.s32 	%r270, %r269, 1;
	// begin inline asm
	st.volatile.global.u32 [%rd512], %r270;
	// end inline asm
	// begin inline asm
	ld.volatile.global.u32 %r271, [%rd512];
	// end inline asm
	add.s32 	%r272, %r271, 1;
	// begin inline asm
	st.volatile.global.u32 [%rd512], %r272;
	// end inline asm
	// begin inline asm
	ld.volatile.global.u32 %r273, [%rd512];
	// end inline asm
	add.s32 	%r274, %r273, 1;
	// begin inline asm
	st.volatile.global.u32 [%rd512], %r274;
	// end inline asm
	// begin inline asm
	ld.volatile.global.u32 %r275, [%rd512];
	// end inline asm
	add.s32 	%r276, %r275, 1;
	// begin inline asm
	st.volatile.global.u32 [%rd512], %r276;
	// end inline asm
	// begin inline asm
	ld.volatile.global.u32 %r277, [%rd512];
	// end inline asm
	add.s32 	%r278, %r277, 1;
	// begin inline asm
	st.volatile.global.u32 [%rd512], %r278;
	// end inline asm
	// begin inline asm
	ld.volatile.global.u32 %r279, [%rd512];
	// end inline asm
	add.s32 	%r280, %r279, 1;
	// begin inline asm
	st.volatile.global.u32 [%rd512], %r280;
	// end inline asm
	// begin inline asm
	ld.volatile.global.u32 %r281, [%rd512];
	// end inline asm
	add.s32 	%r282, %r281, 1;
	// begin inline asm
	st.volatile.global.u32 [%rd512], %r282;
	// end inline asm
	// begin inline asm
	ld.volatile.global.u32 %r283, [%rd512];
	// end inline asm
	add.s32 	%r284, %r283, 1;
	// begin inline asm
	st.volatile.global.u32 [%rd512], %r284;
	// end inline asm
	// begin inline asm
	ld.volatile.global.u32 %r285, [%rd512];
	// end inline asm
	add.s32 	%r286, %r285, 1;
	// begin inline asm
	st.volatile.global.u32 [%rd512], %r286;
	// end inline asm
	// begin inline asm
	ld.volatile.global.u32 %r287, [%rd512];
	// end inline asm
	add.s32 	%r288, %r287, 1;
	// begin inline asm
	st.volatile.global.u32 [%rd512], %r288;
	// end inline asm
	// begin inline asm
	ld.volatile.global.u32 %r289, [%rd512];
	// end inline asm
	add.s32 	%r290, %r289, 1;
	// begin inline asm
	st.volatile.global.u32 [%rd512], %r290;
	// end inline asm
	// begin inline asm
	ld.volatile.global.u32 %r291, [%rd512];
	// end inline asm
	add.s32 	%r292, %r291, 1;
	// begin inline asm
	st.volatile.global.u32 [%rd512], %r292;
	// end inline asm
	// begin inline asm
	ld.volatile.global.u32 %r293, [%rd512];
	// end inline asm
	add.s32 	%r294, %r293, 1;
	// begin inline asm
	st.volatile.global.u32 [%rd512], %r294;
	// end inline asm
	// begin inline asm
	ld.volatile.global.u32 %r295, [%rd512];
	// end inline asm
	add.s32 	%r296, %r295, 1;
	// begin inline asm
	st.volatile.global.u32 [%rd512], %r296;
	// end inline asm
	// begin inline asm
	ld.volatile.global.u32 %r297, [%rd512];
	// end inline asm
	add.s32 	%r298, %r297, 1;
	// begin inline asm
	st.volatile.global.u32 [%rd512], %r298;
	// end inline asm
	// begin inline asm
	ld.volatile.global.u32 %r299, [%rd512];
	// end inline asm
	add.s32 	%r300, %r299, 1;
	// begin inline asm
	st.volatile.global.u32 [%rd512], %r300;
	// end inline asm
	// begin inline asm
	ld.volatile.global.u32 %r301, [%rd512];
	// end inline asm
	add.s32 	%r302, %r301, 1;
	// begin inline asm
	st.volatile.global.u32 [%rd512], %r302;
	// end inline asm
	// begin inline asm
	ld.volatile.global.u32 %r303, [%rd512];
	// end inline asm
	add.s32 	%r304, %r303, 1;
	// begin inline asm
	st.volatile.global.u32 [%rd512], %r304;
	// end inline asm
	// begin inline asm
	ld.volatile.global.u32 %r305, [%rd512];
	// end inline asm
	add.s32 	%r306, %r305, 1;
	// begin inline asm
	st.volatile.global.u32 [%rd512], %r306;
	// end inline asm
	// begin inline asm
	ld.volatile.global.u32 %r307, [%rd512];
	// end inline asm
	add.s32 	%r308, %r307, 1;
	// begin inline asm
	st.volatile.global.u32 [%rd512], %r308;
	// end inline asm
	// begin inline asm
	ld.volatile.global.u32 %r309, [%rd512];
	// end inline asm
	add.s32 	%r310, %r309, 1;
	// begin inline asm
	st.volatile.global.u32 [%rd512], %r310;
	// end inline asm
	// begin inline asm
	ld.volatile.global.u32 %r311, [%rd512];
	// end inline asm
	add.s32 	%r312, %r311, 1;
	// begin inline asm
	st.volatile.global.u32 [%rd512], %r312;
	// end inline asm
	// begin inline asm
	ld.volatile.global.u32 %r313, [%rd512];
	// end inline asm
	add.s32 	%r314, %r313, 1;
	// begin inline asm
	st.volatile.global.u32 [%rd512], %r314;
	// end inline asm
	// begin inline asm
	ld.volatile.global.u32 %r315, [%rd512];
	// end inline asm
	add.s32 	%r316, %r315, 1;
	// begin inline asm
	st.volatile.global.u32 [%rd512], %r316;
	// end inline asm
	// begin inline asm
	ld.volatile.global.u32 %r317, [%rd512];
	// end inline asm
	add.s32 	%r318, %r317, 1;
	// begin inline asm
	st.volatile.global.u32 [%rd512], %r318;
	// end inline asm
	// begin inline asm
	ld.volatile.global.u32 %r319, [%rd512];
	// end inline asm
	add.s32 	%r320, %r319, 1;
	// begin inline asm
	st.volatile.global.u32 [%rd512], %r320;
	// end inline asm
	// begin inline asm
	ld.volatile.global.u32 %r321, [%rd512];
	// end inline asm
	add.s32 	%r322, %r321, 1;
	// begin inline asm
	st.volatile.global.u32 [%rd512], %r322;
	// end inline asm
	// begin inline asm
	ld.volatile.global.u32 %r323, [%rd512];
	// end inline asm
	add.s32 	%r324, %r323, 1;
	// begin inline asm
	st.volatile.global.u32 [%rd512], %r324;
	// end inline asm
	// begin inline asm
	ld.volatile.global.u32 %r325, [%rd512];
	// end inline asm
	add.s32 	%r326, %r325, 1;
	// begin inline asm
	st.volatile.global.u32 [%rd512], %r326;
	// end inline asm
	// begin inline asm
	ld.volatile.global.u32 %r327, [%rd512];
	// end inline asm
	add.s32 	%r328, %r327, 1;
	// begin inline asm
	st.volatile.global.u32 [%rd512], %r328;
	// end inline asm
	// begin inline asm
	ld.volatile.global.u32 %r329, [%rd512];
	// end inline asm
	add.s32 	%r330, %r329, 1;
	// begin inline asm
	st.volatile.global.u32 [%rd512], %r330;
	// end inline asm
	// begin inline asm
	ld.volatile.global.u32 %r331, [%rd512];
	// end inline asm
	add.s32 	%r332, %r331, 1;
	// begin inline asm
	st.volatile.global.u32 [%rd512], %r332;
	// end inline asm
	// begin inline asm
	ld.volatile.global.u32 %r333, [%rd512];
	// end inline asm
	add.s32 	%r334, %r333, 1;
	// begin inline asm
	st.volatile.global.u32 [%rd512], %r334;
	// end inline asm
	// begin inline asm
	ld.volatile.global.u32 %r335, [%rd512];
	// end inline asm
	add.s32 	%r336, %r335, 1;
	// begin inline asm
	st.volatile.global.u32 [%rd512], %r336;
	// end inline asm
	// begin inline asm
	ld.volatile.global.u32 %r337, [%rd512];
	// end inline asm
	add.s32 	%r338, %r337, 1;
	// begin inline asm
	st.volatile.global.u32 [%rd512], %r338;
	// end inline asm
	// begin inline asm
	ld.volatile.global.u32 %r339, [%rd512];
	// end inline asm
	add.s32 	%r340, %r339, 1;
	// begin inline asm
	st.volatile.global.u32 [%rd512], %r340;
	// end inline asm
	// begin inline asm
	ld.volatile.global.u32 %r341, [%rd512];
	// end inline asm
	add.s32 	%r342, %r341, 1;
	// begin inline asm
	st.volatile.global.u32 [%rd512], %r342;
	// end inline asm
	// begin inline asm
	ld.volatile.global.u32 %r343, [%rd512];
	// end inline asm
	add.s32 	%r344, %r343, 1;
	// begin inline asm
	st.volatile.global.u32 [%rd512], %r344;
	// end inline asm
	// begin inline asm
	ld.volatile.global.u32 %r345, [%rd512];
	// end inline asm
	add.s32 	%r346, %r345, 1;
	// begin inline asm
	st.volatile.global.u32 [%rd512], %r346;
	// end inline asm
	// begin inline asm
	ld.volatile.global.u32 %r347, [%rd512];
	// end inline asm
	add.s32 	%r348, %r347, 1;
	// begin inline asm
	st.volatile.global.u32 [%rd512], %r348;
	// end inline asm
	// begin inline asm
	ld.volatile.global.u32 %r349, [%rd512];
	// end inline asm
	add.s32 	%r350, %r349, 1;
	// begin inline asm
	st.volatile.global.u32 [%rd512], %r350;
	// end inline asm
	// begin inline asm
	ld.volatile.global.u32 %r351, [%rd512];
	// end inline asm
	add.s32 	%r352, %r351, 1;
	// begin inline asm
	st.volatile.global.u32 [%rd512], %r352;
	// end inline asm
	// begin inline asm
	ld.volatile.global.u32 %r353, [%rd512];
	// end inline asm
	add.s32 	%r354, %r353, 1;
	// begin inline asm
	st.volatile.global.u32 [%rd512], %r354;
	// end inline asm
	// begin inline asm
	ld.volatile.global.u32 %r355, [%rd512];
	// end inline asm
	add.s32 	%r356, %r355, 1;
	// begin inline asm
	st.volatile.global.u32 [%rd512], %r356;
	// end inline asm
	// begin inline asm
	ld.volatile.global.u32 %r357, [%rd512];
	// end inline asm
	add.s32 	%r358, %r357, 1;
	// begin inline asm
	st.volatile.global.u32 [%rd512], %r358;
	// end inline asm
	// begin inline asm
	ld.volatile.global.u32 %r359, [%rd512];
	// end inline asm
	add.s32 	%r360, %r359, 1;
	// begin inline asm
	st.volatile.global.u32 [%rd512], %r360;
	// end inline asm
	// begin inline asm
	ld.volatile.global.u32 %r361, [%rd512];
	// end inline asm
	add.s32 	%r362, %r361, 1;
	// begin inline asm
	st.volatile.global.u32 [%rd512], %r362;
	// end inline asm
	// begin inline asm
	ld.volatile.global.u32 %r363, [%rd512];
	// end inline asm
	add.s32 	%r364, %r363, 1;
	// begin inline asm
	st.volatile.global.u32 [%rd512], %r364;
	// end inline asm
	// begin inline asm
	ld.volatile.global.u32 %r365, [%rd512];
	// end inline asm
	add.s32 	%r366, %r365, 1;
	// begin inline asm
	st.volatile.global.u32 [%rd512], %r366;
	// end inline asm
	// begin inline asm
	ld.volatile.global.u32 %r367, [%rd512];
	// end inline asm
	add.s32 	%r368, %r367, 1;
	// begin inline asm
	st.volatile.global.u32 [%rd512], %r368;
	// end inline asm
	// begin inline asm
	ld.volatile.global.u32 %r369, [%rd512];
	// end inline asm
	add.s32 	%r370, %r369, 1;
	// begin inline asm
	st.volatile.global.u32 [%rd512], %r370;
	// end inline asm
	// begin inline asm
	ld.volatile.global.u32 %r371, [%rd512];
	// end inline asm
	add.s32 	%r372, %r371, 1;
	// begin inline asm
	st.volatile.global.u32 [%rd512], %r372;
	// end inline asm
	// begin inline asm
	ld.volatile.global.u32 %r373, [%rd512];
	// end inline asm
	add.s32 	%r374, %r373, 1;
	// begin inline asm
	st.volatile.global.u32 [%rd512], %r374;
	// end inline asm
	// begin inline asm
	ld.volatile.global.u32 %r375, [%rd512];
	// end inline asm
	add.s32 	%r376, %r375, 1;
	// begin inline asm
	st.volatile.global.u32 [%rd512], %r376;
	// end inline asm
	// begin inline asm
	ld.volatile.global.u32 %r377, [%rd512];
	// end inline asm
	add.s32 	%r378, %r377, 1;
	// begin inline asm
	st.volatile.global.u32 [%rd512], %r378;
	// end inline asm
	// begin inline asm
	ld.volatile.global.u32 %r379, [%rd512];
	// end inline asm
	add.s32 	%r380, %r379, 1;
	// begin inline asm
	st.volatile.global.u32 [%rd512], %r380;
	// end inline asm
	// begin inline asm
	ld.volatile.global.u32 %r381, [%rd512];
	// end inline asm
	add.s32 	%r382, %r381, 1;
	// begin inline asm
	st.volatile.global.u32 [%rd512], %r382;
	// end inline asm
	// begin inline asm
	ld.volatile.global.u32 %r383, [%rd512];
	// end inline asm
	add.s32 	%r384, %r383, 1;
	// begin inline asm
	st.volatile.global.u32 [%rd512], %r384;
	// end inline asm
	// begin inline asm
	ld.volatile.global.u32 %r385, [%rd512];
	// end inline asm
	add.s32 	%r386, %r385, 1;
	// begin inline asm
	st.volatile.global.u32 [%rd512], %r386;
	// end inline asm
	// begin inline asm
	ld.volatile.global.u32 %r387, [%rd512];
	// end inline asm
	add.s32 	%r388, %r387, 1;
	// begin inline asm
	st.volatile.global.u32 [%rd512], %r388;
	// end inline asm
	// begin inline asm
	ld.volatile.global.u32 %r389, [%rd512];
	// end inline asm
	add.s32 	%r390, %r389, 1;
	// begin inline asm
	st.volatile.global.u32 [%rd512], %r390;
	// end inline asm
	// begin inline asm
	ld.volatile.global.u32 %r391, [%rd512];
	// end inline asm
	add.s32 	%r392, %r391, 1;
	// begin inline asm
	st.volatile.global.u32 [%rd512], %r392;
	// end inline asm
	// begin inline asm
	ld.volatile.global.u32 %r393, [%rd512];
	// end inline asm
	add.s32 	%r394, %r393, 1;
	// begin inline asm
	st.volatile.global.u32 [%rd512], %r394;
	// end inline asm
	// begin inline asm
	ld.volatile.global.u32 %r395, [%rd512];
	// end inline asm
	add.s32 	%r396, %r395, 1;
	// begin inline asm
	st.volatile.global.u32 [%rd512], %r396;
	// end inline asm
	// begin inline asm
	ld.volatile.global.u32 %r397, [%rd512];
	// end inline asm
	add.s32 	%r398, %r397, 1;
	// begin inline asm
	st.volatile.global.u32 [%rd512], %r398;
	// end inline asm
	// begin inline asm
	ld.volatile.global.u32 %r399, [%rd512];
	// end inline asm
	add.s32 	%r400, %r399, 1;
	// begin inline asm
	st.volatile.global.u32 [%rd512], %r400;
	// end inline asm
	// begin inline asm
	ld.volatile.global.u32 %r401, [%rd512];
	// end inline asm
	add.s32 	%r402, %r401, 1;
	// begin inline asm
	st.volatile.global.u32 [%rd512], %r402;
	// end inline asm
	// begin inline asm
	ld.volatile.global.u32 %r403, [%rd512];
	// end inline asm
	add.s32 	%r404, %r403, 1;
	// begin inline asm
	st.volatile.global.u32 [%rd512], %r404;
	// end inline asm
	// begin inline asm
	ld.volatile.global.u32 %r405, [%rd512];
	// end inline asm
	add.s32 	%r406, %r405, 1;
	// begin inline asm
	st.volatile.global.u32 [%rd512], %r406;
	// end inline asm
	// begin inline asm
	ld.volatile.global.u32 %r407, [%rd512];
	// end inline asm
	add.s32 	%r408, %r407, 1;
	// begin inline asm
	st.volatile.global.u32 [%rd512], %r408;
	// end inline asm
	// begin inline asm
	ld.volatile.global.u32 %r409, [%rd512];
	// end inline asm
	add.s32 	%r410, %r409, 1;
	// begin inline asm
	st.volatile.global.u32 [%rd512], %r410;
	// end inline asm
	// begin inline asm
	ld.volatile.global.u32 %r411, [%rd512];
	// end inline asm
	add.s32 	%r412, %r411, 1;
	// begin inline asm
	st.volatile.global.u32 [%rd512], %r412;
	// end inline asm
	// begin inline asm
	ld.volatile.global.u32 %r413, [%rd512];
	// end inline asm
	add.s32 	%r414, %r413, 1;
	// begin inline asm
	st.volatile.global.u32 [%rd512], %r414;
	// end inline asm
	// begin inline asm
	ld.volatile.global.u32 %r415, [%rd512];
	// end inline asm
	add.s32 	%r416, %r415, 1;
	// begin inline asm
	st.volatile.global.u32 [%rd512], %r416;
	// end inline asm
	// begin inline asm
	ld.volatile.global.u32 %r417, [%rd512];
	// end inline asm
	add.s32 	%r418, %r417, 1;
	// begin inline asm
	st.volatile.global.u32 [%rd512], %r418;
	// end inline asm
	// begin inline asm
	ld.volatile.global.u32 %r419, [%rd512];
	// end inline asm
	add.s32 	%r420, %r419, 1;
	// begin inline asm
	st.volatile.global.u32 [%rd512], %r420;
	// end inline asm
	// begin inline asm
	ld.volatile.global.u32 %r421, [%rd512];
	// end inline asm
	add.s32 	%r422, %r421, 1;
	// begin inline asm
	st.volatile.global.u32 [%rd512], %r422;
	// end inline asm
	// begin inline asm
	ld.volatile.global.u32 %r423, [%rd512];
	// end inline asm
	add.s32 	%r424, %r423, 1;
	// begin inline asm
	st.volatile.global.u32 [%rd512], %r424;
	// end inline asm
	// begin inline asm
	ld.volatile.global.u32 %r425, [%rd512];
	// end inline asm
	add.s32 	%r426, %r425, 1;
	// begin inline asm
	st.volatile.global.u32 [%rd512], %r426;
	// end inline asm
	// begin inline asm
	ld.volatile.global.u32 %r427, [%rd512];
	// end inline asm
	add.s32 	%r428, %r427, 1;
	// begin inline asm
	st.volatile.global.u32 [%rd512], %r428;
	// end inline asm
	// begin inline asm
	ld.volatile.global.u32 %r429, [%rd512];
	// end inline asm
	add.s32 	%r430, %r429, 1;
	// begin inline asm
	st.volatile.global.u32 [%rd512], %r430;
	// end inline asm
	// begin inline asm
	ld.volatile.global.u32 %r431, [%rd512];
	// end inline asm
	add.s32 	%r432, %r431, 1;
	// begin inline asm
	st.volatile.global.u32 [%rd512], %r432;
	// end inline asm
	// begin inline asm
	ld.volatile.global.u32 %r433, [%rd512];
	// end inline asm
	add.s32 	%r434, %r433, 1;
	// begin inline asm
	st.volatile.global.u32 [%rd512], %r434;
	// end inline asm
	// begin inline asm
	ld.volatile.global.u32 %r435, [%rd512];
	// end inline asm
	add.s32 	%r436, %r435, 1;
	// begin inline asm
	st.volatile.global.u32 [%rd512], %r436;
	// end inline asm
	// begin inline asm
	ld.volatile.global.u32 %r437, [%rd512];
	// end inline asm
	add.s32 	%r438, %r437, 1;
	// begin inline asm
	st.volatile.global.u32 [%rd512], %r438;
	// end inline asm
	// begin inline asm
	ld.volatile.global.u32 %r439, [%rd512];
	// end inline asm
	add.s32 	%r440, %r439, 1;
	// begin inline asm
	st.volatile.global.u32 [%rd512], %r440;
	// end inline asm
	// begin inline asm
	ld.volatile.global.u32 %r441, [%rd512];
	// end inline asm
	add.s32 	%r442, %r441, 1;
	// begin inline asm
	st.volatile.global.u32 [%rd512], %r442;
	// end inline asm
	// begin inline asm
	ld.volatile.global.u32 %r443, [%rd512];
	// end inline asm
	add.s32 	%r444, %r443, 1;
	// begin inline asm
	st.volatile.global.u32 [%rd512], %r444;
	// end inline asm
	// begin inline asm
	ld.volatile.global.u32 %r445, [%rd512];
	// end inline asm
	add.s32 	%r446, %r445, 1;
	// begin inline asm
	st.volatile.global.u32 [%rd512], %r446;
	// end inline asm
	// begin inline asm
	ld.volatile.global.u32 %r447, [%rd512];
	// end inline asm
	add.s32 	%r448, %r447, 1;
	// begin inline asm
	st.volatile.global.u32 [%rd512], %r448;
	// end inline asm
	// begin inline asm
	ld.volatile.global.u32 %r449, [%rd512];
	// end inline asm
	add.s32 	%r450, %r449, 1;
	// begin inline asm
	st.volatile.global.u32 [%rd512], %r450;
	// end inline asm
	// begin inline asm
	ld.volatile.global.u32 %r451, [%rd512];
	// end inline asm
	add.s32 	%r452, %r451, 1;
	// begin inline asm
	st.volatile.global.u32 [%rd512], %r452;
	// end inline asm
	// begin inline asm
	ld.volatile.global.u32 %r453, [%rd512];
	// end inline asm
	add.s32 	%r454, %r453, 1;
	// begin inline asm
	st.volatile.global.u32 [%rd512], %r454;
	// end inline asm
	// begin inline asm
	ld.volatile.global.u32 %r455, [%rd512];
	// end inline asm
	add.s32 	%r456, %r455, 1;
	// begin inline asm
	st.volatile.global.u32 [%rd512], %r456;
	// end inline asm
	// begin inline asm
	ld.volatile.global.u32 %r457, [%rd512];
	// end inline asm
	add.s32 	%r458, %r457, 1;
	// begin inline asm
	st.volatile.global.u32 [%rd512], %r458;
	// end inline asm
	// begin inline asm
	ld.volatile.global.u32 %r459, [%rd512];
	// end inline asm
	add.s32 	%r460, %r459, 1;
	// begin inline asm
	st.volatile.global.u32 [%rd512], %r460;
	// end inline asm
	// begin inline asm
	ld.volatile.global.u32 %r461, [%rd512];
	// end inline asm
	add.s32 	%r462, %r461, 1;
	// begin inline asm
	st.volatile.global.u32 [%rd512], %r462;
	// end inline asm
	// begin inline asm
	ld.volatile.global.u32 %r463, [%rd512];
	// end inline asm
	add.s32 	%r464, %r463, 1;
	// begin inline asm
	st.volatile.global.u32 [%rd512], %r464;
	// end inline asm
	// begin inline asm
	ld.volatile.global.u32 %r465, [%rd512];
	// end inline asm
	add.s32 	%r466, %r465, 1;
	// begin inline asm
	st.volatile.global.u32 [%rd512], %r466;
	// end inline asm
	// begin inline asm
	ld.volatile.global.u32 %r467, [%rd512];
	// end inline asm
	add.s32 	%r468, %r467, 1;
	// begin inline asm
	st.volatile.global.u32 [%rd512], %r468;
	// end inline asm
	// begin inline asm
	ld.volatile.global.u32 %r469, [%rd512];
	// end inline asm
	add.s32 	%r470, %r469, 1;
	// begin inline asm
	st.volatile.global.u32 [%rd512], %r470;
	// end inline asm
	// begin inline asm
	ld.volatile.global.u32 %r471, [%rd512];
	// end inline asm
	add.s32 	%r472, %r471, 1;
	// begin inline asm
	st.volatile.global.u32 [%rd512], %r472;
	// end inline asm
	// begin inline asm
	ld.volatile.global.u32 %r473, [%rd512];
	// end inline asm
	add.s32 	%r474, %r473, 1;
	// begin inline asm
	st.volatile.global.u32 [%rd512], %r474;
	// end inline asm
	// begin inline asm
	ld.volatile.global.u32 %r475, [%rd512];
	// end inline asm
	add.s32 	%r476, %r475, 1;
	// begin inline asm
	st.volatile.global.u32 [%rd512], %r476;
	// end inline asm
	// begin inline asm
	ld.volatile.global.u32 %r477, [%rd512];
	// end inline asm
	add.s32 	%r478, %r477, 1;
	// begin inline asm
	st.volatile.global.u32 [%rd512], %r478;
	// end inline asm
	// begin inline asm
	ld.volatile.global.u32 %r479, [%rd512];
	// end inline asm
	add.s32 	%r480, %r479, 1;
	// begin inline asm
	st.volatile.global.u32 [%rd512], %r480;
	// end inline asm
	// begin inline asm
	ld.volatile.global.u32 %r481, [%rd512];
	// end inline asm
	add.s32 	%r482, %r481, 1;
	// begin inline asm
	st.volatile.global.u32 [%rd512], %r482;
	// end inline asm
	// begin inline asm
	ld.volatile.global.u32 %r483, [%rd512];
	// end inline asm
	add.s32 	%r484, %r483, 1;
	// begin inline asm
	st.volatile.global.u32 [%rd512], %r484;
	// end inline asm
	// begin inline asm
	ld.volatile.global.u32 %r485, [%rd512];
	// end inline asm
	add.s32 	%r486, %r485, 1;
	// begin inline asm
	st.volatile.global.u32 [%rd512], %r486;
	// end inline asm
	// begin inline asm
	ld.volatile.global.u32 %r487, [%rd512];
	// end inline asm
	add.s32 	%r488, %r487, 1;
	// begin inline asm
	st.volatile.global.u32 [%rd512], %r488;
	// end inline asm
	// begin inline asm
	ld.volatile.global.u32 %r489, [%rd512];
	// end inline asm
	add.s32 	%r490, %r489, 1;
	// begin inline asm
	st.volatile.global.u32 [%rd512], %r490;
	// end inline asm
	// begin inline asm
	ld.volatile.global.u32 %r491, [%rd512];
	// end inline asm
	add.s32 	%r492, %r491, 1;
	// begin inline asm
	st.volatile.global.u32 [%rd512], %r492;
	// end inline asm
	// begin inline asm
	ld.volatile.global.u32 %r493, [%rd512];
	// end inline asm
	add.s32 	%r494, %r493, 1;
	// begin inline asm
	st.volatile.global.u32 [%rd512], %r494;
	// end inline asm
	// begin inline asm
	ld.volatile.global.u32 %r495, [%rd512];
	// end inline asm
	add.s32 	%r496, %r495, 1;
	// begin inline asm
	st.volatile.global.u32 [%rd512], %r496;
	// end inline asm
	// begin inline asm
	ld.volatile.global.u32 %r497, [%rd512];
	// end inline asm
	add.s32 	%r498, %r497, 1;
	// begin inline asm
	st.volatile.global.u32 [%rd512], %r498;
	// end inline asm
	// begin inline asm
	ld.volatile.global.u32 %r499, [%rd512];
	// end inline asm
	add.s32 	%r500, %r499, 1;
	// begin inline asm
	st.volatile.global.u32 [%rd512], %r500;
	// end inline asm
	// begin inline asm
	ld.volatile.global.u32 %r501, [%rd512];
	// end inline asm
	add.s32 	%r502, %r501, 1;
	// begin inline asm
	st.volatile.global.u32 [%rd512], %r502;
	// end inline asm
	// begin inline asm
	ld.volatile.global.u32 %r503, [%rd512];
	// end inline asm
	add.s32 	%r504, %r503, 1;
	// begin inline asm
	st.volatile.global.u32 [%rd512], %r504;
	// end inline asm
	// begin inline asm
	ld.volatile.global.u32 %r505, [%rd512];
	// end inline asm
	add.s32 	%r506, %r505, 1;
	// begin inline asm
	st.volatile.global.u32 [%rd512], %r506;
	// end inline asm
	// begin inline asm
	ld.volatile.global.u32 %r507, [%rd512];
	// end inline asm
	add.s32 	%r508, %r507, 1;
	// begin inline asm
	st.volatile.global.u32 [%rd512], %r508;
	// end inline asm
	// begin inline asm
	ld.volatile.global.u32 %r509, [%rd512];
	// end inline asm
	add.s32 	%r510, %r509, 1;
	// begin inline asm
	st.volatile.global.u32 [%rd512], %r510;
	// end inline asm
	// begin inline asm
	ld.volatile.global.u32 %r511, [%rd512];
	// end inline asm
	add.s32 	%r512, %r511, 1;
	// begin inline asm
	st.volatile.global.u32 [%rd512], %r512;
	// end inline asm
	// begin inline asm
	ld.volatile.global.u32 %r513, [%rd512];
	// end inline asm
	add.s32 	%r514, %r513, 1;
	// begin inline asm
	st.volatile.global.u32 [%rd512], %r514;
	// end inline asm
$L__BB105_2:
	ret;

}
	// .globl	_Z4testIL_Z13load_volatilePKjEL_Z17store_atomic_exchPjjELi256E14strided_accessILj1024ELj4EE10skip_lanesILj4EEEvv
.visible .entry _Z4testIL_Z13load_volatilePKjEL_Z17store_atomic_exchPjjELi256E14strided_accessILj1024ELj4EE10skip_lanesILj4EEEvv()
{
	.reg .pred 	%p<2>;
	.reg .b32 	%r<776>;
	.reg .b64 	%rd<517>;

	// begin inline asm
	mov.u32 %r1, %laneid;
	// end inline asm
	and.b32  	%r2, %r1, 3;
	setp.ne.s32 	%p1, %r2, 0;
	@%p1 bra 	$L__BB106_2;
	mov.u32 	%r771, %ctaid.x;
	mov.u32 	%r772, %ntid.x;
	mov.u32 	%r773, %tid.x;
	mad.lo.s32 	%r774, %r771, %r772, %r773;
	shl.b32 	%r775, %r774, 4;
	cvt.u64.u32 	%rd513, %r775;
	and.b64  	%rd514, %rd513, 4080;
	mov.u64 	%rd515, buffer;
	cvta.global.u64 	%rd516, %rd515;
	add.s64 	%rd512, %rd516, %rd514;
	// begin inline asm
	ld.volatile.global.u32 %r3, [%rd512];
	// end inline asm
	add.s32 	%r5, %r3, 1;
	// begin inline asm
	atom.global.exch.b32 %r4, [%rd512], %r5;
	// end inline asm
	// begin inline asm
	ld.volatile.global.u32 %r6, [%rd512];
	// end inline asm
	add.s32 	%r8, %r6, 1;
	// begin inline asm
	atom.global.exch.b32 %r7, [%rd512], %r8;
	// end inline asm
	// begin inline asm
	ld.volatile.global.u32 %r9, [%rd512];
	// end inline asm
	add.s32 	%r11, %r9, 1;
	// begin inline asm
	atom.global.exch.b32 %r10, [%rd512], %r11;
	// end inline asm
	// begin inline asm
	ld.volatile.global.u32 %r12, [%rd512];
	// end inline asm
	add.s32 	%r14, %r12, 1;
	// begin inline asm
	atom.global.exch.b32 %r13, [%rd512], %r14;
	// end inline asm
	// begin inline asm
	ld.volatile.global.u32 %r15, [%rd512];
	// end inline asm
	add.s32 	%r17, %r15, 1;
	// begin inline asm
	atom.global.exch.b32 %r16, [%rd512], %r17;
	// end inline asm
	// begin inline asm
	ld.volatile.global.u32 %r18, [%rd512];
	// end inline asm
	add.s32 	%r20, %r18, 1;
	// begin inline asm
	atom.global.exch.b32 %r19, [%rd512], %r20;
	// end inline asm
	// begin inline asm
	ld.volatile.global.u32 %r21, [%rd512];
	// end inline asm
	add.s32 	%r23, %r21, 1;
	// begin inline asm
	atom.global.exch.b32 %r22, [%rd512], %r23;
	// end inline asm
	// begin inline asm
	ld.volatile.global.u32 %r24, [%rd512];
	// end inline asm
	add.s32 	%r26, %r24, 1;
	// begin inline asm
	atom.global.exch.b32 %r25, [%rd512], %r26;
	// end inline asm
	// begin inline asm
	ld.volatile.global.u32 %r27, [%rd512];
	// end inline asm
	add.s32 	%r29, %r27, 1;
	// begin inline asm
	atom.global.exch.b32 %r28, [%rd512], %r29;
	// end inline asm
	// begin inline asm
	ld.volatile.global.u32 %r30, [%rd512];
	// end inline asm
	add.s32 	%r32, %r30, 1;
	// begin inline asm
	atom.global.exch.b32 %r31, [%rd512], %r32;
	// end inline asm
	// begin inline asm
	ld.volatile.global.u32 %r33, [%rd512];
	// end inline asm
	add.s32 	%r35, %r33, 1;
	// begin inline asm
	atom.global.exch.b32 %r34, [%rd512], %r35;
	// end inline asm
	// begin inline asm
	ld.volatile.global.u32 %r36, [%rd512];
	// end inline asm
	add.s32 	%r38, %r36, 1;
	// begin inline asm
	atom.global.exch.b32 %r37, [%rd512], %r38;
	// end inline asm
	// begin inline asm
	ld.volatile.global.u32 %r39, [%rd512];
	// end inline asm
	add.s32 	%r41, %r39, 1;
	// begin inline asm
	atom.global.exch.b32 %r40, [%rd512], %r41;
	// end inline asm
	// begin inline asm
	ld.volatile.global.u32 %r42, [%rd512];
	// end inline asm
	add.s32 	%r44, %r42, 1;
	// begin inline asm
	atom.global.exch.b32 %r43, [%rd512], %r44;
	// end inline asm
	// begin inline asm
	ld.volatile.global.u32 %r45, [%rd512];
	// end inline asm
	add.s32 	%r47, %r45, 1;
	// begin inline asm
	atom.global.exch.b32 %r46, [%rd512], %r47;
	// end inline asm
	// begin inline asm
	ld.volatile.global.u32 %r48, [%rd512];
	// end inline asm
	add.s32 	%r50, %r48, 1;
	// begin inline asm
	atom.global.exch.b32 %r49, [%rd512], %r50;
	// end inline asm
	// begin inline asm
	ld.volatile.global.u32 %r51, [%rd512];
	// end inline asm
	add.s32 	%r53, %r51, 1;
	// begin inline asm
	atom.global.exch.b32 %r52, [%rd512], %r53;
	// end inline asm
	// begin inline asm
	ld.volatile.global.u32 %r54, [%rd512];
	// end inline asm
	add.s32 	%r56, %r54, 1;
	// begin inline asm
	atom.global.exch.b32 %r55, [%rd512], %r56;
	// end inline asm
	// begin inline asm
	ld.volatile.global.u32 %r57, [%rd512];
	// end inline asm
	add.s32 	%r59, %r57, 1;
	// begin inline asm
	atom.global.exch.b32 %r58, [%rd512], %r59;
	// end inline asm
	// begin inline asm
	ld.volatile.global.u32 %r60, [%rd512];
	// end inline asm
	add.s32 	%r62, %r60, 1;
	// begin inline asm
	atom.global.exch.b32 %r61, [%rd512], %r62;
	// end inline asm
	// begin inline asm
	ld.volatile.global.u32 %r63, [%rd512];
	// end inline asm
	add.s32 	%r65, %r63, 1;
	// begin inline asm
	atom.global.exch.b32 %r64, [%rd512], %r65;
	// end inline asm
	// begin inline asm
	ld.volatile.global.u32 %r66, [%rd512];
	// end inline asm
	add.s32 	%r68, %r66, 1;
	// begin inline asm
	atom.global.exch.b32 %r67, [%rd512], %r68;
	// end inline asm
	// begin inline asm
	ld.volatile.global.u32 %r69, [%rd512];
	// end inline asm
	add.s32 	%r71, %r69, 1;
	// begin inline asm
	atom.global.exch.b32 %r70, [%rd512], %r71;
	// end inline asm
	// begin inline asm
	ld.volatile.global.u32 %r72, [%rd512];
	// end inline asm
	add.s32 	%r74, %r72, 1;
	// begin inline asm
	atom.global.exch.b32 %r73, [%rd512], %r74;
	// end inline asm
	// begin inline asm
	ld.volatile.global.u32 %r75, [%rd512];
	// end inline asm
	add.s32 	%r77, %r75, 1;
	// begin inline asm
	atom.global.exch.b32 %r76, [%rd512], %r77;
	// end inline asm
	// begin inline asm
	ld.volatile.global.u32 %r78, [%rd512];
	// end inline asm
	add.s32 	%r80, %r78, 1;
	// begin inline asm
	atom.global.exch.b32 %r79, [%rd512], %r80;
	// end inline asm
	// begin inline asm
	ld.volatile.global.u32 %r81, [%rd512];
	// end inline asm
	add.s32 	%r83, %r81, 1;
	// begin inline asm
	atom.global.exch.b32 %r82, [%rd512], %r83;
	// end inline asm
	// begin inline asm
	ld.volatile.global.u32 %r84, [%rd512];
	// end inline asm
	add.s32 	%r86, %r84, 1;
	// begin inline asm
	atom.global.exch.b32 %r85, [%rd512], %r86;
	// end inline asm
	// begin inline asm
	ld.volatile.global.u32 %r87, [%rd512];
	// end inline asm
	add.s32 	%r89, %r87, 1;
	// begin inline asm
	atom.global.exch.b32 %r88, [%rd512], %r89;
	// end inline asm
	// begin inline asm
	ld.volatile.global.u32 %r90, [%rd512];
	// end inline asm
	add.s32 	%r92, %r90, 1;
	// begin inline asm
	atom.global.exch.b32 %r91, [%rd512], %r92;
	// end inline asm
	// begin inline asm
	ld.volatile.global.u32 %r93, [%rd512];
	// end inline asm
	add.s32 	%r95, %r93, 1;
	// begin inline asm
	atom.global.exch.b32 %r94, [%rd512], %r95;
	// end inline asm
	// begin inline asm
	ld.volatile.global.u32 %r96, [%rd512];
	// end inline asm
	add.s32 	%r98, %r96, 1;
	// begin inline asm
	atom.global.exch.b32 %r97, [%rd512], %r98;
	// end inline asm
	// begin inline asm
	ld.volatile.global.u32 %r99, [%rd512];
	// end inline asm
	add.s32 	%r101, %r99, 1;
	// begin inline asm
	atom.global.exch.b32 %r100, [%rd512], %r101;
	// end inline asm
	// begin inline asm
	ld.volatile.global.u32 %r102, [%rd512];
	// end inline asm
	add.s32 	%r104, %r102, 1;
	// begin inline asm
	atom.global.exch.b32 %r103, [%rd512], %r104;
	// end inline asm
	// begin inline asm
	ld.volatile.global.u32 %r105, [%rd512];
	// end inline asm
	add.s32 	%r107, %r105, 1;
	// begin inline asm
	atom.global.exch.b32 %r106, [%rd512], %r107;
	// end inline asm
	// begin inline asm
	ld.volatile.global.u32 %r108, [%rd512];
	// end inline asm
	add.s32 	%r110, %r108, 1;
	// begin inline asm
	atom.global.exch.b32 %r109, [%rd512], %r110;
	// end inline asm
	// begin inline asm
	ld.volatile.global.u32 %r111, [%rd512];
	// end inline asm
	add.s32 	%r113, %r111, 1;
	// begin inline asm
	atom.global.exch.b32 %r112, [%rd512], %r113;
	// end inline asm
	// begin inline asm
	ld.volatile.global.u32 %r114, [%rd512];
	// end inline asm
	add.s32 	%r116, %r114, 1;
	// begin inline asm
	atom.global.exch.b32 %r115, [%rd512], %r116;
	// end inline asm
	// begin inline asm
	ld.volatile.global.u32 %r117, [%rd512];
	// end inline asm
	add.s32 	%r119, %r117, 1;
	// begin inline asm
	atom.global.exch.b32 %r118, [%rd512], %r119;
	// end inline asm
	// begin inline asm
	ld.volatile.global.u32 %r120, [%rd512];
	// end inline asm
	add.s32 	%r122, %r120, 1;
	// begin inline asm
	atom.global.exch.b32 %r121, [%rd512], %r122;
	// end inline asm
	// begin inline asm
	ld.volatile.global.u32 %r123, [%rd512];
	// end inline asm
	add.s32 	%r125, %r123, 1;
	// begin inline asm
	atom.global.exch.b32 %r124, [%rd512], %r125;
	// end inline asm
	// begin inline asm
	ld.volatile.global.u32 %r126, [%rd512];
	// end inline asm
	add.s32 	%r128, %r126, 1;
	// begin inline asm
	atom.global.exch.b32 %r127, [%rd512], %r128;
	// end inline asm
	// begin inline asm
	ld.volatile.global.u32 %r129, [%rd512];
	// end inline asm
	add.s32 	%r131, %r129, 1;
	// begin inline asm
	atom.global.exch.b32 %r130, [%rd512], %r131;
	// end inline asm
	// begin inline asm
	ld.volatile.global.u32 %r132, [%rd512];
	// end inline asm
	add.s32 	%r134, %r132, 1;
	// begin inline asm
	atom.global.exch.b32 %r133, [%rd512], %r134;
	// end inline asm
	// begin inline asm
	ld.volatile.global.u32 %r135, [%rd512];
	// end inline asm
	add.s32 	%r137, %r135, 1;
	// begin inline asm
	atom.global.exch.b32 %r136, [%rd512], %r137;
	// end inline asm
	// begin inline asm
	ld.volatile.global.u32 %r138, [%rd512];
	// end inline asm
	add.s32 	%r140, %r138, 1;
	// begin inline asm
	atom.global.exch.b32 %r139, [%rd512], %r140;
	// end inline asm
	// begin inline asm
	ld.volatile.global.u32 %r141, [%rd512];
	// end inline asm
	add.s32 	%r143, %r141, 1;
	// begin inline asm
	atom.global.exch.b32 %r142, [%rd512], %r143;
	// end inline asm
	// begin inline asm
	ld.volatile.global.u32 %r144, [%rd512];
	// end inline asm
	add.s32 	%r146, %r144, 1;
	// begin inline asm
	atom.global.exch.b32 %r145, [%rd512], %r146;
	// end inline asm
	// begin inline asm
	ld.volatile.global.u32 %r147, [%rd512];
	// end inline asm
	add.s32 	%r149, %r147, 1;
	// begin inline asm
	atom.global.exch.b32 %r148, [%rd512], %r149;
	// end inline asm
	// begin inline asm
	ld.volatile.global.u32 %r150, [%rd512];
	// end inline asm
	add.s32 	%r152, %r150, 1;
	// begin inline asm
	atom.global.exch.b32 %r151, [%rd512], %r152;
	// end inline asm
	// begin inline asm
	ld.volatile.global.u32 %r153, [%rd512];
	// end inline asm
	add.s32 	%r155, %r153, 1;
	// begin inline asm
	atom.global.exch.b32 %r154, [%rd512], %r155;
	// end inline asm
	// begin inline asm
	ld.volatile.global.u32 %r156, [%rd512];
	// end inline asm
	add.s32 	%r158, %r156, 1;
	// begin inline asm
	atom.global.exch.b32 %r157, [%rd512], %r158;
	// end inline asm
	// begin inline asm
	ld.volatile.global.u32 %r159, [%rd512];
	// end inline asm
	add.s32 	%r161, %r159, 1;
	// begin inline asm
	atom.global.exch.b32 %r160, [%rd512], %r161;
	// end inline asm
	// begin inline asm
	ld.volatile.global.u32 %r162, [%rd512];
	// end inline asm
	add.s32 	%r164, %r162, 1;
	// begin inline asm
	atom.global.exch.b32 %r163, [%rd512], %r164;
	// end inline asm
	// begin inline asm
	ld.volatile.global.u32 %r165, [%rd512];
	// end inline asm
	add.s32 	%r167, %r165, 1;
	// begin inline asm
	atom.global.exch.b32 %r166, [%rd512], %r167;
	// end inline asm
	// begin inline asm
	ld.volatile.global.u32 %r168, [%rd512];
	// end inline asm
	add.s32 	%r170, %r168, 1;
	// begin inline asm
	atom.global.exch.b32 %r169, [%rd512], %r170;
	// end inline asm
	// begin inline asm
	ld.volatile.global.u32 %r171, [%rd512];
	// end inline asm
	add.s32 	%r173, %r171, 1;
	// begin inline asm
	atom.global.exch.b32 %r172, [%rd512], %r173;
	// end inline asm
	// begin inline asm
	ld.volatile.global.u32 %r174, [%rd512];
	// end inline asm
	add.s32 	%r176, %r174, 1;
	// begin inline asm
	atom.global.exch.b32 %r175, [%rd512], %r176;
	// end inline asm
	// begin inline asm
	ld.volatile.global.u32 %r177, [%rd512];
	// end inline asm
	add.s32 	%r179, %r177, 1;
	// begin inline asm
	atom.global.exch.b32 %r178, [%rd512], %r179;
	// end inline asm
	// begin inline asm
	ld.volatile.global.u32 %r180, [%rd512];
	// end inline asm
	add.s32 	%r182, %r180, 1;
	// begin inline asm
	atom.global.exch.b32 %r181, [%rd512], %r182;
	// end inline asm
	// begin inline asm
	ld.volatile.global.u32 %r183, [%rd512];
	// end inline asm
	add.s32 	%r185, %r183, 1;
	// begin inline asm
	atom.global.exch.b32 %r184, [%rd512], %r185;
	// end inline asm
	// begin inline asm
	ld.volatile.global.u32 %r186, [%rd512];
	// end inline asm
	add.s32 	%r188, %r186, 1;
	// begin inline asm
	atom.global.exch.b32 %r187, [%rd512], %r188;
	// end inline asm
	// begin inline asm
	ld.volatile.global.u32 %r189, [%rd512];
	// end inline asm
	add.s32 	%r191, %r189, 1;
	// begin inline asm
	atom.global.exch.b32 %r190, [%rd512], %r191;
	// end inline asm
	// begin inline asm
	ld.volatile.global.u32 %r192, [%rd512];
	// end inline asm
	add.s32 	%r194, %r192, 1;
	// begin inline asm
	atom.global.exch.b32 %r193, [%rd512], %r194;
	// end inline asm
	// begin inline asm
	ld.volatile.global.u32 %r195, [%rd512];
	// end inline asm
	add.s32 	%r197, %r195, 1;
	// begin inline asm
	atom.global.exch.b32 %r196, [%rd512], %r197;
	// end inline asm
	// begin inline asm
	ld.volatile.global.u32 %r198, [%rd512];
	// end inline asm
	add.s32 	%r200, %r198, 1;
	// begin inline asm
	atom.global.exch.b32 %r199, [%rd512], %r200;
	// end inline asm
	// begin inline asm
	ld.volatile.global.u32 %r201, [%rd512];
	// end inline asm
	add.s32 	%r203, %r201, 1;
	// begin inline asm
	atom.global.exch.b32 %r202, [%rd512], %r203;
	// end inline asm
	// begin inline asm
	ld.volatile.global.u32 %r204, [%rd512];
	// end inline asm
	add.s32 	%r206, %r204, 1;
	// begin inline asm
	atom.global.exch.b32 %r205, [%rd512], %r206;
	// end inline asm
	// begin inline asm
	ld.volatile.global.u32 %r207, [%rd512];
	// end inline asm
	add.s32 	%r209, %r207, 1;
	// begin inline asm
	atom.global.exch.b32 %r208, [%rd512], %r209;
	// end inline asm
	// begin inline asm
	ld.volatile.global.u32 %r210, [%rd512];
	// end inline asm
	add.s32 	%r212, %r210, 1;
	// begin inline asm
	atom.global.exch.b32 %r211, [%rd512], %r212;
	// end inline asm
	// begin inline asm
	ld.volatile.global.u32 %r213, [%rd512];
	// end inline asm
	add.s32 	%r215, %r213, 1;
	// begin inline asm
	atom.global.exch.b32 %r214, [%rd512], %r215;
	// end inline asm
	// begin inline asm
	ld.volatile.global.u32 %r216, [%rd512];
	// end inline asm
	add.s32 	%r218, %r216, 1;
	// begin inline asm
	atom.global.exch.b32 %r217, [%rd512], %r218;
	// end inline asm
	// begin inline asm
	ld.volatile.global.u32 %r219, [%rd512];
	// end inline asm
	add.s32 	%r221, %r219, 1;
	// begin inline asm
	atom.global.exch.b32 %r220, [%rd512], %r221;
	// end inline asm
	// begin inline asm
	ld.volatile.global.u32 %r222, [%rd512];
	// end inline asm
	add.s32 	%r224, %r222, 1;
	// begin inline asm
	atom.global.exch.b32 %r223, [%rd512], %r224;
	// end inline asm
	// begin inline asm
	ld.volatile.global.u32 %r225, [%rd512];
	// end inline asm
	add.s32 	%r227, %r225, 1;
	// begin inline asm
	atom.global.exch.b32 %r226, [%rd512], %r227;
	// end inline asm
	// begin inline asm
	ld.volatile.global.u32 %r228, [%rd512];
	// end inline asm
	add.s32 	%r230, %r228, 1;
	// begin inline asm
	atom.global.exch.b32 %r229, [%rd512], %r230;
	// end inline asm
	// begin inline asm
	ld.volatile.global.u32 %r231, [%rd512];
	// end inline asm
	add.s32 	%r233, %r231, 1;
	// begin inline asm
	atom.global.exch.b32 %r232, [%rd512], %r233;
	// end inline asm
	// begin inline asm
	ld.volatile.global.u32 %r234, [%rd512];
	// end inline asm
	add.s32 	%r236, %r234, 1;
	// begin inline asm
	atom.global.exch.b32 %r235, [%rd512], %r236;
	// end inline asm
	// begin inline asm
	ld.volatile.global.u32 %r237, [%rd512];
	// end inline asm
	add.s32 	%r239, %r237, 1;
	// begin inline asm
	atom.global.exch.b32 %r238, [%rd512], %r239;
	// end inline asm
	// begin inline asm
	ld.volatile.global.u32 %r240, [%rd512];
	// end inline asm
	add.s32 	%r242, %r240, 1;
	// begin inline asm
	atom.global.exch.b32 %r241, [%rd512], %r242;
	// end inline asm
	// begin inline asm
	ld.volatile.global.u32 %r243, [%rd512];
	// end inline asm
	add.s32 	%r245, %r243, 1;
	// begin inline asm
	atom.global.exch.b32 %r244, [%rd512], %r245;
	// end inline asm
	// begin inline asm
	ld.volatile.global.u32 %r246, [%rd512];
	// end inline asm
	add.s32 	%r248, %r246, 1;
	// begin inline asm
	atom.global.exch.b32 %r247, [%rd512], %r248;
	// end inline asm
	// begin inline asm
	ld.volatile.global.u32 %r249, [%rd512];
	// end inline asm
	add.s32 	%r251, %r249, 1;
	// begin inline asm
	atom.global.exch.b32 %r250, [%rd512], %r251;
	// end inline asm
	// begin inline asm
	ld.volatile.global.u32 %r252, [%rd512];
	// end inline asm
	add.s32 	%r254, %r252, 1;
	// begin inline asm
	atom.global.exch.b32 %r253, [%rd512], %r254;
	// end inline asm
	// begin inline asm
	ld.volatile.global.u32 %r255, [%rd512];
	// end inline asm
	add.s32 	%r257, %r255, 1;
	// begin inline asm
	atom.global.exch.b32 %r256, [%rd512], %r257;
	// end inline asm
	// begin inline asm
	ld.volatile.global.u32 %r258, [%rd512];
	// end inline asm
	add.s32 	%r260, %r258, 1;
	// begin inline asm
	atom.global.exch.b32 %r259, [%rd512], %r260;
	// end inline asm
	// begin inline asm
	ld.volatile.global.u32 %r261, [%rd512];
	// end inline asm
	add.s32 	%r263, %r261, 1;
	// begin inline asm
	atom.global.exch.b32 %r262, [%rd512], %r263;
	// end inline asm
	// begin inline asm
	ld.volatile.global.u32 %r264, [%rd512];
	// end inline asm
	add.s32 	%r266, %r264, 1;
	// begin inline asm
	atom.global.exch.b32 %r265, [%rd512], %r266;
	// end inline asm
	// begin inline asm
	ld.volatile.global.u32 %r267, [%rd512];
	// end inline asm
	add.s32 	%r269, %r267, 1;
	// begin inline asm
	atom.global.exch.b32 %r268, [%rd512], %r269;
	// end inline asm
	// begin inline asm
	ld.volatile.global.u32 %r270, [%rd512];
	// end inline asm
	add.s32 	%r272, %r270, 1;
	// begin inline asm
	atom.global.exch.b32 %r271, [%rd512], %r272;
	// end inline asm
	// begin inline asm
	ld.volatile.global.u32 %r273, [%rd512];
	// end inline asm
	add.s32 	%r275, %r273, 1;
	// begin inline asm
	atom.global.exch.b32 %r274, [%rd512], %r275;
	// end inline asm
	// begin inline asm
	ld.volatile.global.u32 %r276, [%rd512];
	// end inline asm
	add.s32 	%r278, %r276, 1;
	// begin inline asm
	atom.global.exch.b32 %r277, [%rd512], %r278;
	// end inline asm
	// begin inline asm
	ld.volatile.global.u32 %r279, [%rd512];
	// end inline asm
	add.s32 	%r281, %r279, 1;
	// begin inline asm
	atom.global.exch.b32 %r280, [%rd512], %r281;
	// end inline asm
	// begin inline asm
	ld.volatile.global.u32 %r282, [%rd512];
	// end inline asm
	add.s32 	%r284, %r282, 1;
	// begin inline asm
	atom.global.exch.b32 %r283, [%rd512], %r284;
	// end inline asm
	// begin inline asm
	ld.volatile.global.u32 %r285, [%rd512];
	// end inline asm
	add.s32 	%r287, %r285, 1;
	// begin inline asm
	atom.global.exch.b32 %r286, [%rd512], %r287;
	// end inline asm
	// begin inline asm
	ld.volatile.global.u32 %r288, [%rd512];
	// end inline asm
	add.s32 	%r290, %r288, 1;
	// begin inline asm
	atom.global.exch.b32 %r289, [%rd512], %r290;
	// end inline asm
	// begin inline asm
	ld.volatile.global.u32 %r291, [%rd512];
	// end inline asm
	add.s32 	%r293, %r291, 1;
	// begin inline asm
	atom.global.exch.b32 %r292, [%rd512], %r293;
	// end inline asm
	// begin inline asm
	ld.volatile.global.u32 %r294, [%rd512];
	// end inline asm
	add.s32 	%r296, %r294, 1;
	// begin inline asm
	atom.global.exch.b32 %r295, [%rd512], %r296;
	// end inline asm
	// begin inline asm
	ld.volatile.global.u32 %r297, [%rd512];
	// end inline asm
	add.s32 	%r299, %r297, 1;
	// begin inline asm
	atom.global.exch.b32 %r298, [%rd512], %r299;
	// end inline asm
	// begin inline asm
	ld.volatile.global.u32 %r300, [%rd512];
	// end inline asm
	add.s32 	%r302, %r300, 1;
	// begin inline asm
	atom.global.exch.b32 %r301, [%rd512], %r302;
	// end inline asm
	// begin inline asm
	ld.volatile.global.u32 %r303, [%rd512];
	// end inline asm
	add.s32 	%r305, %r303, 1;
	// begin inline asm
	atom.global.exch.b32 %r304, [%rd512], %r305;
	// end inline asm
	// begin inline asm
	ld.volatile.global.u32 %r306, [%rd512];
	// end inline asm
	add.s32 	%r308, %r306, 1;
	// begin inline asm
	atom.global.exch.b32 %r307, [%rd512], %r308;
	// end inline asm
	// begin inline asm
	ld.volatile.global.u32 %r309, [%rd512];
	// end inline asm
	add.s32 	%r311, %r309, 1;
	// begin inline asm
	atom.global.exch.b32 %r310, [%rd512], %r311;
	// end inline asm
	// begin inline asm
	ld.volatile.global.u32 %r312, [%rd512];
	// end inline asm
	add.s32 	%r314, %r312, 1;
	// begin inline asm
	atom.global.exch.b32 %r313, [%rd512], %r314;
	// end inline asm
	// begin inline asm
	ld.volatile.global.u32 %r315, [%rd512];
	// end inline asm
	add.s32 	%r317, %r315, 1;
	// begin inline asm
	atom.global.exch.b32 %r316, [%rd512], %r317;
	// end inline asm
	// begin inline asm
	ld.volatile.global.u32 %r318, [%rd512];
	// end inline asm
	add.s32 	%r320, %r318, 1;
	// begin inline asm
	atom.global.exch.b32 %r319, [%rd512], %r320;
	// end inline asm
	// begin inline asm
	ld.volatile.global.u32 %r321, [%rd512];
	// end inline asm
	add.s32 	%r323, %r321, 1;
	// begin inline asm
	atom.global.exch.b32 %r322, [%rd512], %r323;
	// end inline asm
	// begin inline asm
	ld.volatile.global.u32 %r324, [%rd512];
	// end inline asm
	add.s32 	%r326, %r324, 1;
	// begin inline asm
	atom.global.exch.b32 %r325, [%rd512], %r326;
	// end inline asm
	// begin inline asm
	ld.volatile.global.u32 %r327, [%rd512];
	// end inline asm
	add.s32 	%r329, %r327, 1;
	// begin inline asm
	atom.global.exch.b32 %r328, [%rd512], %r329;
	// end inline asm
	// begin inline asm
	ld.volatile.global.u32 %r330, [%rd512];
	// end inline asm
	add.s32 	%r332, %r330, 1;
	// begin inline asm
	atom.global.exch.b32 %r331, [%rd512], %r332;
	// end inline asm
	// begin inline asm
	ld.volatile.global.u32 %r333, [%rd512];
	// end inline asm
	add.s32 	%r335, %r333, 1;
	// begin inline asm
	atom.global.exch.b32 %r334, [%rd512], %r335;
	// end inline asm
	// begin inline asm
	ld.volatile.global.u32 %r336, [%rd512];
	// end inline asm
	add.s32 	%r338, %r336, 1;
	// begin inline asm
	atom.global.exch.b32 %r337, [%rd512], %r338;
	// end inline asm
	// begin inline asm
	ld.volatile.global.u32 %r339, [%rd512];
	// end inline asm
	add.s32 	%r341, %r339, 1;
	// begin inline asm
	atom.global.exch.b32 %r340, [%rd512], %r341;
	// end inline asm
	// begin inline asm
	ld.volatile.global.u32 %r342, [%rd512];
	// end inline asm
	add.s32 	%r344, %r342, 1;
	// begin inline asm
	atom.global.exch.b32 %r343, [%rd512], %r344;
	// end inline asm
	// begin inline asm
	ld.volatile.global.u32 %r345, [%rd512];
	// end inline asm
	add.s32 	%r347, %r345, 1;
	// begin inline asm
	atom.global.exch.b32 %r346, [%rd512], %r347;
	// end inline asm
	// begin inline asm
	ld.volatile.global.u32 %r348, [%rd512];
	// end inline asm
	add.s32 	%r350, %r348, 1;
	// begin inline asm
	atom.global.exch.b32 %r349, [%rd512], %r350;
	// end inline asm
	// begin inline asm
	ld.volatile.global.u32 %r351, [%rd512];
	// end inline asm
	add.s32 	%r353, %r351, 1;
	// begin inline asm
	atom.global.exch.b32 %r352, [%rd512], %r353;
	// end inline asm
	// begin inline asm
	ld.volatile.global.u32 %r354, [%rd512];
	// end inline asm
	add.s32 	%r356, %r354, 1;
	// begin inline asm
	atom.global.exch.b32 %r355, [%rd512], %r356;
	// end inline asm
	// begin inline asm
	ld.volatile.global.u32 %r357, [%rd512];
	// end inline asm
	add.s32 	%r359, %r357, 1;
	// begin inline asm
	atom.global.exch.b32 %r358, [%rd512], %r359;
	// end inline asm
	// begin inline asm
	ld.volatile.global.u32 %r360, [%rd512];
	// end inline asm
	add.s32 	%r362, %r360, 1;
	// begin inline asm
	atom.global.exch.b32 %r361, [%rd512], %r362;
	// end inline asm
	// begin inline asm
	ld.volatile.global.u32 %r363, [%rd512];
	// end inline asm
	add.s32 	%r365, %r363, 1;
	// begin inline asm
	atom.global.exch.b32 %r364, [%rd512], %r365;
	// end inline asm
	// begin inline asm
	ld.volatile.global.u32 %r366, [%rd512];
	// end inline asm
	add.s32 	%r368, %r366, 1;
	// begin inline asm
	atom.global.exch.b32 %r367, [%rd512], %r368;
	// end inline asm
	// begin inline asm
	ld.volatile.global.u32 %r369, [%rd512];
	// end inline asm
	add.s32 	%r371, %r369, 1;
	// begin inline asm
	atom.global.exch.b32 %r370, [%rd512], %r371;
	// end inline asm
	// begin inline asm
	ld.volatile.global.u32 %r372, [%rd512];
	// end inline asm
	add.s32 	%r374, %r372, 1;
	// begin inline asm
	atom.global.exch.b32 %r373, [%rd512], %r374;
	// end inline asm
	// begin inline asm
	ld.volatile.global.u32 %r375, [%rd512];
	// end inline asm
	add.s32 	%r377, %r375, 1;
	// begin inline asm
	atom.global.exch.b32 %r376, [%rd512], %r377;
	// end inline asm
	// begin inline asm
	ld.volatile.global.u32 %r378, [%rd512];
	// end inline asm
	add.s32 	%r380, %r378, 1;
	// begin inline asm
	atom.global.exch.b32 %r379, [%rd512], %r380;
	// end inline asm
	// begin inline asm
	ld.volatile.global.u32 %r381, [%rd512];
	// end inline asm
	add.s32 	%r383, %r381, 1;
	// begin inline asm
	atom.global.exch.b32 %r382, [%rd512], %r383;
	// end inline asm
	// begin inline asm
	ld.volatile.global.u32 %r384, [%rd512];
	// end inline asm
	add.s32 	%r386, %r384, 1;
	// begin inline asm
	atom.global.exch.b32 %r385, [%rd512], %r386;
	// end inline asm
	// begin inline asm
	ld.volatile.global.u32 %r387, [%rd512];
	// end inline asm
	add.s32 	%r389, %r387, 1;
	// begin inline asm
	atom.global.exch.b32 %r388, [%rd512], %r389;
	// end inline asm
	// begin inline asm
	ld.volatile.global.u32 %r390, [%rd512];
	// end inline asm
	add.s32 	%r392, %r390, 1;
	// begin inline asm
	atom.global.exch.b32 %r391, [%rd512], %r392;
	// end inline asm
	// begin inline asm
	ld.volatile.global.u32 %r393, [%rd512];
	// end inline asm
	add.s32 	%r395, %r393, 1;
	// begin inline asm
	atom.global.exch.b32 %r394, [%rd512], %r395;
	// end inline asm
	// begin inline asm
	ld.volatile.global.u32 %r396, [%rd512];
	// end inline asm
	add.s32 	%r398, %r396, 1;
	// begin inline asm
	atom.global.exch.b32 %r397, [%rd512], %r398;
	// end inline asm
	// begin inline asm
	ld.volatile.global.u32 %r399, [%rd512];
	// end inline asm
	add.s32 	%r401, %r399, 1;
	// begin inline asm
	atom.global.exch.b32 %r400, [%rd512], %r401;
	// end inline asm
	// begin inline asm
	ld.volatile.global.u32 %r402, [%rd512];
	// end inline asm
	add.s32 	%r404, %r402, 1;
	// begin inline asm
	atom.global.exch.b32 %r403, [%rd512], %r404;
	// end inline asm
	// begin inline asm
	ld.volatile.global.u32 %r405, [%rd512];
	// end inline asm
	add.s32 	%r407, %r405, 1;
	// begin inline asm
	atom.global.exch.b32 %r406, [%rd512], %r407;
	// end inline asm
	// begin inline asm
	ld.volatile.global.u32 %r408, [%rd512];
	// end inline asm
	add.s32 	%r410, %r408, 1;
	// begin inline asm
	atom.global.exch.b32 %r409, [%rd512], %r410;
	// end inline asm
	// begin inline asm
	ld.volatile.global.u32 %r411, [%rd512];
	// end inline asm
	add.s32 	%r413, %r411, 1;
	// begin inline asm
	atom.global.exch.b32 %r412, [%rd512], %r413;
	// end inline asm
	// begin inline asm
	ld.volatile.global.u32 %r414, [%rd512];
	// end inline asm
	add.s32 	%r416, %r414, 1;
	// begin inline asm
	atom.global.exch.b32 %r415, [%rd512], %r416;
	// end inline asm
	// begin inline asm
	ld.volatile.global.u32 %r417, [%rd512];
	// end inline asm
	add.s32 	%r419, %r417, 1;
	// begin inline asm
	atom.global.exch.b32 %r418, [%rd512], %r419;
	// end inline asm
	// begin inline asm
	ld.volatile.global.u32 %r420, [%rd512];
	// end inline asm
	add.s32 	%r422, %r420, 1;
	// begin inline asm
	atom.global.exch.b32 %r421, [%rd512], %r422;
	// end inline asm
	// begin inline asm
	ld.volatile.global.u32 %r423, [%rd512];
	// end inline asm
	add.s32 	%r425, %r423, 1;
	// begin inline asm
	atom.global.exch.b32 %r424, [%rd512], %r425;
	// end inline asm
	// begin inline asm
	ld.volatile.global.u32 %r426, [%rd512];
	// end inline asm
	add.s32 	%r428, %r426, 1;
	// begin inline asm
	atom.global.exch.b32 %r427, [%rd512], %r428;
	// end inline asm
	// begin inline asm
	ld.volatile.global.u32 %r429, [%rd512];
	// end inline asm
	add.s32 	%r431, %r429, 1;
	// begin inline asm
	atom.global.exch.b32 %r430, [%rd512], %r431;
	// end inline asm
	// begin inline asm
	ld.volatile.global.u32 %r432, [%rd512];
	// end inline asm
	add.s32 	%r434, %r432, 1;
	// begin inline asm
	atom.global.exch.b32 %r433, [%rd512], %r434;
	// end inline asm
	// begin inline asm
	ld.volatile.global.u32 %r435, [%rd512];
	// end inline asm
	add.s32 	%r437, %r435, 1;
	// begin inline asm
	atom.global.exch.b32 %r436, [%rd512], %r437;
	// end inline asm
	// begin inline asm
	ld.volatile.global.u32 %r438, [%rd512];
	// end inline asm
	add.s32 	%r440, %r438, 1;
	// begin inline asm
	atom.global.exch.b32 %r439, [%rd512], %r440;
	// end inline asm
	// begin inline asm
	ld.volatile.global.u32 %r441, [%rd512];
	// end inline asm
	add.s32 	%r443, %r441, 1;
	// begin inline asm
	atom.global.exch.b32 %r442, [%rd512], %r443;
	// end inline asm
	// begin inline asm
	ld.volatile.global.u32 %r444, [%rd512];
	// end inline asm
	add.s32 	%r446, %r444, 1;
	// begin inline asm
	atom.global.exch.b32 %r445, [%rd512], %r446;
	// end inline asm
	// begin inline asm
	ld.volatile.global.u32 %r447, [%rd512];
	// end inline asm
	add.s32 	%r449, %r447, 1;
	// begin inline asm
	atom.global.exch.b32 %r448, [%rd512], %r449;
	// end inline asm
	// begin inline asm
	ld.volatile.global.u32 %r450, [%rd512];
	// end inline asm
	add.s32 	%r452, %r450, 1;
	// begin inline asm
	atom.global.exch.b32 %r451, [%rd512], %r452;
	// end inline asm
	// begin inline asm
	ld.volatile.global.u32 %r453, [%rd512];
	// end inline asm
	add.s32 	%r455, %r453, 1;
	// begin inline asm
	atom.global.exch.b32 %r454, [%rd512], %r455;
	// end inline asm
	// begin inline asm
	ld.volatile.global.u32 %r456, [%rd512];
	// end inline asm
	add.s32 	%r458, %r456, 1;
	// begin inline asm
	atom.global.exch.b32 %r457, [%rd512], %r458;
	// end inline asm
	// begin inline asm
	ld.volatile.global.u32 %r459, [%rd512];
	// end inline asm
	add.s32 	%r461, %r459, 1;
	// begin inline asm
	atom.global.exch.b32 %r460, [%rd512], %r461;
	// end inline asm
	// begin inline asm
	ld.volatile.global.u32 %r462, [%rd512];
	// end inline asm
	add.s32 	%r464, %r462, 1;
	// begin inline asm
	atom.global.exch.b32 %r463, [%rd512], %r464;
	// end inline asm
	// begin inline asm
	ld.volatile.global.u32 %r465, [%rd512];
	// end inline asm
	add.s32 	%r467, %r465, 1;
	// begin inline asm
	atom.global.exch.b32 %r466, [%rd512], %r467;
	// end inline asm
	// begin inline asm
	ld.volatile.global.u32 %r468, [%rd512];
	// end inline asm
	add.s32 	%r470, %r468, 1;
	// begin inline asm
	atom.global.exch.b32 %r469, [%rd512], %r470;
	// end inline asm
	// begin inline asm
	ld.volatile.global.u32 %r471, [%rd512];
	// end inline asm
	add.s32 	%r473, %r471, 1;
	// begin inline asm
	atom.global.exch.b32 %r472, [%rd512], %r473;
	// end inline asm
	// begin inline asm
	ld.volatile.global.u32 %r474, [%rd512];
	// end inline asm
	add.s32 	%r476, %r474, 1;
	// begin inline asm
	atom.global.exch.b32 %r475, [%rd512], %r476;
	// end inline asm
	// begin inline asm
	ld.volatile.global.u32 %r477, [%rd512];
	// end inline asm
	add.s32 	%r479, %r477, 1;
	// begin inline asm
	atom.global.exch.b32 %r478, [%rd512], %r479;
	// end inline asm
	// begin inline asm
	ld.volatile.global.u32 %r480, [%rd512];
	// end inline asm
	add.s32 	%r482, %r480, 1;
	// begin inline asm
	atom.global.exch.b32 %r481, [%rd512], %r482;
	// end inline asm
	// begin inline asm
	ld.volatile.global.u32 %r483, [%rd512];
	// end inline asm
	add.s32 	%r485, %r483, 1;
	// begin inline asm
	atom.global.exch.b32 %r484, [%rd512], %r485;
	// end inline asm
	// begin inline asm
	ld.volatile.global.u32 %r486, [%rd512];
	// end inline asm
	add.s32 	%r488, %r486, 1;
	// begin inline asm
	atom.global.exch.b32 %r487, [%rd512], %r488;
	// end inline asm
	// begin inline asm
	ld.volatile.global.u32 %r489, [%rd512];
	// end inline asm
	add.s32 	%r491, %r489, 1;
	// begin inline asm
	atom.global.exch.b32 %r490, [%rd512], %r491;
	// end inline asm
	// begin inline asm
	ld.volatile.global.u32 %r492, [%rd512];
	// end inline asm
	add.s32 	%r494, %r492, 1;
	// begin inline asm
	atom.global.exch.b32 %r493, [%rd512], %r494;
	// end inline asm
	// begin inline asm
	ld.volatile.global.u32 %r495, [%rd512];
	// end inline asm
	add.s32 	%r497, %r495, 1;
	// begin inline asm
	atom.global.exch.b32 %r496, [%rd512], %r497;
	// end inline asm
	// begin inline asm
	ld.volatile.global.u32 %r498, [%rd512];
	// end inline asm
	add.s32 	%r500, %r498, 1;
	// begin inline asm
	atom.global.exch.b32 %r499, [%rd512], %r500;
	// end inline asm
	// begin inline asm
	ld.volatile.global.u32 %r501, [%rd512];
	// end inline asm
	add.s32 	%r503, %r501, 1;
	// begin inline asm
	atom.global.exch.b32 %r502, [%rd512], %r503;
	// end inline asm
	// begin inline asm
	ld.volatile.global.u32 %r504, [%rd512];
	// end inline asm
	add.s32 	%r506, %r504, 1;
	// begin inline asm
	atom.global.exch.b32 %r505, [%rd512], %r506;
	// end inline asm
	// begin inline asm
	ld.volatile.global.u32 %r507, [%rd512];
	// end inline asm
	add.s32 	%r509, %r507, 1;
	// begin inline asm
	atom.global.exch.b32 %r508, [%rd512], %r509;
	// end inline asm
	// begin inline asm
	ld.volatile.global.u32 %r510, [%rd512];
	// end inline asm
	add.s32 	%r512, %r510, 1;
	// begin inline asm
	atom.global.exch.b32 %r511, [%rd512], %r512;
	// end inline asm
	// begin inline asm
	ld.volatile.global.u32 %r513, [%rd512];
	// end inline asm
	add.s32 	%r515, %r513, 1;
	// begin inline asm
	atom.global.exch.b32 %r514, [%rd512], %r515;
	// end inline asm
	// begin inline asm
	ld.volatile.global.u32 %r516, [%rd512];
	// end inline asm
	add.s32 	%r518, %r516, 1;
	// begin inline asm
	atom.global.exch.b32 %r517, [%rd512], %r518;
	// end inline asm
	// begin inline asm
	ld.volatile.global.u32 %r519, [%rd512];
	// end inline asm
	add.s32 	%r521, %r519, 1;
	// begin inline asm
	atom.global.exch.b32 %r520, [%rd512], %r521;
	// end inline asm
	// begin inline asm
	ld.volatile.global.u32 %r522, [%rd512];
	// end inline asm
	add.s32 	%r524, %r522, 1;
	// begin inline asm
	atom.global.exch.b32 %r523, [%rd512], %r524;
	// end inline asm
	// begin inline asm
	ld.volatile.global.u32 %r525, [%rd512];
	// end inline asm
	add.s32 	%r527, %r525, 1;
	// begin inline asm
	atom.global.exch.b32 %r526, [%rd512], %r527;
	// end inline asm
	// begin inline asm
	ld.volatile.global.u32 %r528, [%rd512];
	// end inline asm
	add.s32 	%r530, %r528, 1;
	// begin inline asm
	atom.global.exch.b32 %r529, [%rd512], %r530;
	// end inline asm
	// begin inline asm
	ld.volatile.global.u32 %r531, [%rd512];
	// end inline asm
	add.s32 	%r533, %r531, 1;
	// begin inline asm
	atom.global.exch.b32 %r532, [%rd512], %r533;
	// end inline asm
	// begin inline asm
	ld.volatile.global.u32 %r534, [%rd512];
	// end inline asm
	add.s32 	%r536, %r534, 1;
	// begin inline asm
	atom.global.exch.b32 %r535, [%rd512], %r536;
	// end inline asm
	// begin inline asm
	ld.volatile.global.u32 %r537, [%rd512];
	// end inline asm
	add.s32 	%r539, %r537, 1;
	// begin inline asm
	atom.global.exch.b32 %r538, [%rd512], %r539;
	// end inline asm
	// begin inline asm
	ld.volatile.global.u32 %r540, [%rd512];
	// end inline asm
	add.s32 	%r542, %r540, 1;
	// begin inline asm
	atom.global.exch.b32 %r541, [%rd512], %r542;
	// end inline asm
	// begin inline asm
	ld.volatile.global.u32 %r543, [%rd512];
	// end inline asm
	add.s32 	%r545, %r543, 1;
	// begin inline asm
	atom.global.exch.b32 %r544, [%rd512], %r545;
	// end inline asm
	// begin inline asm
	ld.volatile.global.u32 %r546, [%rd512];
	// end inline asm
	add.s32 	%r548, %r546, 1;
	// begin inline asm
	atom.global.exch.b32 %r547, [%rd512], %r548;
	// end inline asm
	// begin inline asm
	ld.volatile.global.u32 %r549, [%rd512];
	// end inline asm
	add.s32 	%r551, %r549, 1;
	// begin inline asm
	atom.global.exch.b32 %r550, [%rd512], %r551;
	// end inline asm
	// begin inline asm
	ld.volatile.global.u32 %r552, [%rd512];
	// end inline asm
	add.s32 	%r554, %r552, 1;
	// begin inline asm
	atom.global.exch.b32 %r553, [%rd512], %r554;
	// end inline asm
	// begin inline asm
	ld.volatile.global.u32 %r555, [%rd512];
	// end inline asm
	add.s32 	%r557, %r555, 1;
	// begin inline asm
	atom.global.exch.b32 %r556, [%rd512], %r557;
	// end inline asm
	// begin inline asm
	ld.volatile.global.u32 %r558, [%rd512];
	// end inline asm
	add.s32 	%r560, %r558, 1;
	// begin inline asm
	atom.global.exch.b32 %r559, [%rd512], %r560;
	// end inline asm
	// begin inline asm
	ld.volatile.global.u32 %r561, [%rd512];
	// end inline asm
	add.s32 	%r563, %r561, 1;
	// begin inline asm
	atom.global.exch.b32 %r562, [%rd512], %r563;
	// end inline asm
	// begin inline asm
	ld.volatile.global.u32 %r564, [%rd512];
	// end inline asm
	add.s32 	%r566, %r564, 1;
	// begin inline asm
	atom.global.exch.b32 %r565, [%rd512], %r566;
	// end inline asm
	// begin inline asm
	ld.volatile.global.u32 %r567, [%rd512];
	// end inline asm
	add.s32 	%r569, %r567, 1;
	// begin inline asm
	atom.global.exch.b32 %r568, [%rd512], %r569;
	// end inline asm
	// begin inline asm
	ld.volatile.global.u32 %r570, [%rd512];
	// end inline asm
	add.s32 	%r572, %r570, 1;
	// begin inline asm
	atom.global.exch.b32 %r571, [%rd512], %r572;
	// end inline asm
	// begin inline asm
	ld.volatile.global.u32 %r573, [%rd512];
	// end inline asm
	add.s32 	%r575, %r573, 1;
	// begin inline asm
	atom.global.exch.b32 %r574, [%rd512], %r575;
	// end inline asm
	// begin inline asm
	ld.volatile.global.u32 %r576, [%rd512];
	// end inline asm
	add.s32 	%r578, %r576, 1;
	// begin inline asm
	atom.global.exch.b32 %r577, [%rd512], %r578;
	// end inline asm
	// begin inline asm
	ld.volatile.global.u32 %r579, [%rd512];
	// end inline asm
	add.s32 	%r581, %r579, 1;
	// begin inline asm
	atom.global.exch.b32 %r580, [%rd512], %r581;
	// end inline asm
	// begin inline asm
	ld.volatile.global.u32 %r582, [%rd512];
	// end inline asm
	add.s32 	%r584, %r582, 1;
	// begin inline asm
	atom.global.exch.b32 %r583, [%rd512], %r584;
	// end inline asm
	// begin inline asm
	ld.volatile.global.u32 %r585, [%rd512];
	// end inline asm
	add.s32 	%r587, %r585, 1;
	// begin inline asm
	atom.global.exch.b32 %r586, [%rd512], %r587;
	// end inline asm
	// begin inline asm
	ld.volatile.global.u32 %r588, [%rd512];
	// end inline asm
	add.s32 	%r590, %r588, 1;
	// begin inline asm
	atom.global.exch.b32 %r589, [%rd512], %r590;
	// end inline asm
	// begin inline asm
	ld.volatile.global.u32 %r591, [%rd512];
	// end inline asm
	add.s32 	%r593, %r591, 1;
	// begin inline asm
	atom.global.exch.b32 %r592, [%rd512], %r593;
	// end inline asm
	// begin inline asm
	ld.volatile.global.u32 %r594, [%rd512];
	// end inline asm
	add.s32 	%r596, %r594, 1;
	// begin inline asm
	atom.global.exch.b32 %r595, [%rd512], %r596;
	// end inline asm
	// begin inline asm
	ld.volatile.global.u32 %r597, [%rd512];
	// end inline asm
	add.s32 	%r599, %r597, 1;
	// begin inline asm
	atom.global.exch.b32 %r598, [%rd512], %r599;
	// end inline asm
	// begin inline asm
	ld.volatile.global.u32 %r600, [%rd512];
	// end inline asm
	add.s32 	%r602, %r600, 1;
	// begin inline asm
	atom.global.exch.b32 %r601, [%rd512], %r602;
	// end inline asm
	// begin inline asm
	ld.volatile.global.u32 %r603, [%rd512];
	// end inline asm
	add.s32 	%r605, %r603, 1;
	// begin inline asm
	atom.global.exch.b32 %r604, [%rd512], %r605;
	// end inline asm
	// begin inline asm
	ld.volatile.global.u32 %r606, [%rd512];
	// end inline asm
	add.s32 	%r608, %r606, 1;
	// begin inline asm
	atom.global.exch.b32 %r607, [%rd512], %r608;
	// end inline asm
	// begin inline asm
	ld.volatile.global.u32 %r609, [%rd512];
	// end inline asm
	add.s32 	%r611, %r609, 1;
	// begin inline asm
	atom.global.exch.b32 %r610, [%rd512], %r611;
	// end inline asm
	// begin inline asm
	ld.volatile.global.u32 %r612, [%rd512];
	// end inline asm
	add.s32 	%r614, %r612, 1;
	// begin inline asm
	atom.global.exch.b32 %r613, [%rd512], %r614;
	// end inline asm
	// begin inline asm
	ld.volatile.global.u32 %r615, [%rd512];
	// end inline asm
	add.s32 	%r617, %r615, 1;
	// begin inline asm
	atom.global.exch.b32 %r616, [%rd512], %r617;
	// end inline asm
	// begin inline asm
	ld.volatile.global.u32 %r618, [%rd512];
	// end inline asm
	add.s32 	%r620, %r618, 1;
	// begin inline asm
	atom.global.exch.b32 %r619, [%rd512], %r620;
	// end inline asm
	// begin inline asm
	ld.volatile.global.u32 %r621, [%rd512];
	// end inline asm
	add.s32 	%r623, %r621, 1;
	// begin inline asm
	atom.global.exch.b32 %r622, [%rd512], %r623;
	// end inline asm
	// begin inline asm
	ld.volatile.global.u32 %r624, [%rd512];
	// end inline asm
	add.s32 	%r626, %r624, 1;
	// begin inline asm
	atom.global.exch.b32 %r625, [%rd512], %r626;
	// end inline asm
	// begin inline asm
	ld.volatile.global.u32 %r627, [%rd512];
	// end inline asm
	add.s32 	%r629, %r627, 1;
	// begin inline asm
	atom.global.exch.b32 %r628, [%rd512], %r629;
	// end inline asm
	// begin inline asm
	ld.volatile.global.u32 %r630, [%rd512];
	// end inline asm
	add.s32 	%r632, %r630, 1;
	// begin inline asm
	atom.global.exch.b32 %r631, [%rd512], %r632;
	// end inline asm
	// begin inline asm
	ld.volatile.global.u32 %r633, [%rd512];
	// end inline asm
	add.s32 	%r635, %r633, 1;
	// begin inline asm
	atom.global.exch.b32 %r634, [%rd512], %r635;
	// end inline asm
	// begin inline asm
	ld.volatile.global.u32 %r636, [%rd512];
	// end inline asm
	add.s32 	%r638, %r636, 1;
	// begin inline asm
	atom.global.exch.b32 %r637, [%rd512], %r638;
	// end inline asm
	// begin inline asm
	ld.volatile.global.u32 %r639, [%rd512];
	// end inline asm
	add.s32 	%r641, %r639, 1;
	// begin inline asm
	atom.global.exch.b32 %r640, [%rd512], %r641;
	// end inline asm
	// begin inline asm
	ld.volatile.global.u32 %r642, [%rd512];
	// end inline asm
	add.s32 	%r644, %r642, 1;
	// begin inline asm
	atom.global.exch.b32 %r643, [%rd512], %r644;
	// end inline asm
	// begin inline asm
	ld.volatile.global.u32 %r645, [%rd512];
	// end inline asm
	add.s32 	%r647, %r645, 1;
	// begin inline asm
	atom.global.exch.b32 %r646, [%rd512], %r647;
	// end inline asm
	// begin inline asm
	ld.volatile.global.u32 %r648, [%rd512];
	// end inline asm
	add.s32 	%r650, %r648, 1;
	// begin inline asm
	atom.global.exch.b32 %r649, [%rd512], %r650;
	// end inline asm
	// begin inline asm
	ld.volatile.global.u32 %r651, [%rd512];
	// end inline asm
	add.s32 	%r653, %r651, 1;
	// begin inline asm
	atom.global.exch.b32 %r652, [%rd512], %r653;
	// end inline asm
	// begin inline asm
	ld.volatile.global.u32 %r654, [%rd512];
	// end inline asm
	add.s32 	%r656, %r654, 1;
	// begin inline asm
	atom.global.exch.b32 %r655, [%rd512], %r656;
	// end inline asm
	// begin inline asm
	ld.volatile.global.u32 %r657, [%rd512];
	// end inline asm
	add.s32 	%r659, %r657, 1;
	// begin inline asm
	atom.global.exch.b32 %r658, [%rd512], %r659;
	// end inline asm
	// begin inline asm
	ld.volatile.global.u32 %r660, [%rd512];
	// end inline asm
	add.s32 	%r662, %r660, 1;
	// begin inline asm
	atom.global.exch.b32 %r661, [%rd512], %r662;
	// end inline asm
	// begin inline asm
	ld.volatile.global.u32 %r663, [%rd512];
	// end inline asm
	add.s32 	%r665, %r663, 1;
	// begin inline asm
	atom.global.exch.b32 %r664, [%rd512], %r665;
	// end inline asm
	// begin inline asm
	ld.volatile.global.u32 %r666, [%rd512];
	// end inline asm
	add.s32 	%r668, %r666, 1;
	// begin inline asm
	atom.global.exch.b32 %r667, [%rd512], %r668;
	// end inline asm
	// begin inline asm
	ld.volatile.global.u32 %r669, [%rd512];
	// end inline asm
	add.s32 	%r671, %r669, 1;
	// begin inline asm
	atom.global.exch.b32 %r670, [%rd512], %r671;
	// end inline asm
	// begin inline asm
	ld.volatile.global.u32 %r672, [%rd512];
	// end inline asm
	add.s32 	%r674, %r672, 1;
	// begin inline asm
	atom.global.exch.b32 %r673, [%rd512], %r674;
	// end inline asm
	// begin inline asm
	ld.volatile.global.u32 %r675, [%rd512];
	// end inline asm
	add.s32 	%r677, %r675, 1;
	// begin inline asm
	atom.global.exch.b32 %r676, [%rd512], %r677;
	// end inline asm
	// begin inline asm
	ld.volatile.global.u32 %r678, [%rd512];
	// end inline asm
	add.s32 	%r680, %r678, 1;
	// begin inline asm
	atom.global.exch.b32 %r679, [%rd512], %r680;
	// end inline asm
	// begin inline asm
	ld.volatile.global.u32 %r681, [%rd512];
	// end inline asm
	add.s32 	%r683, %r681, 1;
	// begin inline asm
	atom.global.exch.b32 %r682, [%rd512], %r683;
	// end inline asm
	// begin inline asm
	ld.volatile.global.u32 %r684, [%rd512];
	// end inline asm
	add.s32 	%r686, %r684, 1;
	// begin inline asm
	atom.global.exch.b32 %r685, [%rd512], %r686;
	// end inline asm
	// begin inline asm
	ld.volatile.global.u32 %r687, [%rd512];
	// end inline asm
	add.s32 	%r689, %r687, 1;
	// begin inline asm
	atom.global.exch.b32 %r688, [%rd512], %r689;
	// end inline asm
	// begin inline asm
	ld.volatile.global.u32 %r690, [%rd512];
	// end inline asm
	add.s32 	%r692, %r690, 1;
	// begin inline asm
	atom.global.exch.b32 %r691, [%rd512], %r692;
	// end inline asm
	// begin inline asm
	ld.volatile.global.u32 %r693, [%rd512];
	// end inline asm
	add.s32 	%r695, %r693, 1;
	// begin inline asm
	atom.global.exch.b32 %r694, [%rd512], %r695;
	// end inline asm
	// begin inline asm
	ld.volatile.global.u32 %r696, [%rd512];
	// end inline asm
	add.s32 	%r698, %r696, 1;
	// begin inline asm
	atom.global.exch.b32 %r697, [%rd512], %r698;
	// end inline asm
	// begin inline asm
	ld.volatile.global.u32 %r699, [%rd512];
	// end inline asm
	add.s32 	%r701, %r699, 1;
	// begin inline asm
	atom.global.exch.b32 %r700, [%rd512], %r701;
	// end inline asm
	// begin inline asm
	ld.volatile.global.u32 %r702, [%rd512];
	// end inline asm
	add.s32 	%r704, %r702, 1;
	// begin inline asm
	atom.global.exch.b32 %r703, [%rd512], %r704;
	// end inline asm
	// begin inline asm
	ld.volatile.global.u32 %r705, [%rd512];
	// end inline asm
	add.s32 	%r707, %r705, 1;
	// begin inline asm
	atom.global.exch.b32 %r706, [%rd512], %r707;
	// end inline asm
	// begin inline asm
	ld.volatile.global.u32 %r708, [%rd512];
	// end inline asm
	add.s32 	%r710, %r708, 1;
	// begin inline asm
	atom.global.exch.b32 %r709, [%rd512], %r710;
	// end inline asm
	// begin inline asm
	ld.volatile.global.u32 %r711, [%rd512];
	// end inline asm
	add.s32 	%r713, %r711, 1;
	// begin inline asm
	atom.global.exch.b32 %r712, [%rd512], %r713;
	// end inline asm
	// begin inline asm
	ld.volatile.global.u32 %r714, [%rd512];
	// end inline asm
	add.s32 	%r716, %r714, 1;
	// begin inline asm
	atom.global.exch.b32 %r715, [%rd512], %r716;
	// end inline asm
	// begin inline asm
	ld.volatile.global.u32 %r717, [%rd512];
	// end inline asm
	add.s32 	%r719, %r717, 1;
	// begin inline asm
	atom.global.exch.b32 %r718, [%rd512], %r719;
	// end inline asm
	// begin inline asm
	ld.volatile.global.u32 %r720, [%rd512];
	// end inline asm
	add.s32 	%r722, %r720, 1;
	// begin inline asm
	atom.global.exch.b32 %r721, [%rd512], %r722;
	// end inline asm
	// begin inline asm
	ld.volatile.global.u32 %r723, [%rd512];
	// end inline asm
	add.s32 	%r725, %r723, 1;
	// begin inline asm
	atom.global.exch.b32 %r724, [%rd512], %r725;
	// end inline asm
	// begin inline asm
	ld.volatile.global.u32 %r726, [%rd512];
	// end inline asm
	add.s32 	%r728, %r726, 1;
	// begin inline asm
	atom.global.exch.b32 %r727, [%rd512], %r728;
	// end inline asm
	// begin inline asm
	ld.volatile.global.u32 %r729, [%rd512];
	// end inline asm
	add.s32 	%r731, %r729, 1;
	// begin inline asm
	atom.global.exch.b32 %r730, [%rd512], %r731;
	// end inline asm
	// begin inline asm
	ld.volatile.global.u32 %r732, [%rd512];
	// end inline asm
	add.s32 	%r734, %r732, 1;
	// begin inline asm
	atom.global.exch.b32 %r733, [%rd512], %r734;
	// end inline asm
	// begin inline asm
	ld.volatile.global.u32 %r735, [%rd512];
	// end inline asm
	add.s32 	%r737, %r735, 1;
	// begin inline asm
	atom.global.exch.b32 %r736, [%rd512], %r737;
	// end inline asm
	// begin inline asm
	ld.volatile.global.u32 %r738, [%rd512];
	// end inline asm
	add.s32 	%r740, %r738, 1;
	// begin inline asm
	atom.global.exch.b32 %r739, [%rd512], %r740;
	// end inline asm
	// begin inline asm
	ld.volatile.global.u32 %r741, [%rd512];
	// end inline asm
	add.s32 	%r743, %r741, 1;
	// begin inline asm
	atom.global.exch.b32 %r742, [%rd512], %r743;
	// end inline asm
	// begin inline asm
	ld.volatile.global.u32 %r744, [%rd512];
	// end inline asm
	add.s32 	%r746, %r744, 1;
	// begin inline asm
	atom.global.exch.b32 %r745, [%rd512], %r746;
	// end inline asm
	// begin inline asm
	ld.volatile.global.u32 %r747, [%rd512];
	// end inline asm
	add.s32 	%r749, %r747, 1;
	// begin inline asm
	atom.global.exch.b32 %r748, [%rd512], %r749;
	// end inline asm
	// begin inline asm
	ld.volatile.global.u32 %r750, [%rd512];
	// end inline asm
	add.s32 	%r752, %r750, 1;
	// begin inline asm
	atom.global.exch.b32 %r751, [%rd512], %r752;
	// end inline asm
	// begin inline asm
	ld.volatile.global.u32 %r753, [%rd512];
	// end inline asm
	add.s32 	%r755, %r753, 1;
	// begin inline asm
	atom.global.exch.b32 %r754, [%rd512], %r755;
	// end inline asm
	// begin inline asm
	ld.volatile.global.u32 %r756, [%rd512];
	// end inline asm
	add.s32 	%r758, %r756, 1;
	// begin inline asm
	atom.global.exch.b32 %r757, [%rd512], %r758;
	// end inline asm
	// begin inline asm
	ld.volatile.global.u32 %r759, [%rd512];
	// end inline asm
	add.s32 	%r761, %r759, 1;
	// begin inline asm
	atom.global.exch.b32 %r760, [%rd512], %r761;
	// end inline asm
	// begin inline asm
	ld.volatile.global.u32 %r762, [%rd512];
	// end inline asm
	add.s32 	%r764, %r762, 1;
	// begin inline asm
	atom.global.exch.b32 %r763, [%rd512], %r764;
	// end inline asm
	// begin inline asm
	ld.volatile.global.u32 %r765, [%rd512];
	// end inline asm
	add.s32 	%r767, %r765, 1;
	// begin inline asm
	atom.global.exch.b32 %r766, [%rd512], %r767;
	// end inline asm
	// begin inline asm
	ld.volatile.global.u32 %r768, [%rd512];
	// end inline asm
	add.s32 	%r770, %r768, 1;
	// begin inline asm
	atom.global.exch.b32 %r769, [%rd512], %r770;
	// end inline asm
$L__BB106_2:
	ret;

}
	// .globl	_Z4testIL_Z15load_atomic_addPKjEL_Z14store_volatilePjjELi256E14strided_accessILj1024ELj4EE10skip_lanesILj4EEEvv
.visible .entry _Z4testIL_Z15load_atomic_addPKjEL_Z14store_volatilePjjELi256E14strided_accessILj1024ELj4EE10skip_lanesILj4EEEvv()
{
	.reg .pred 	%p<2>;
	.reg .b32 	%r<520>;
	.reg .b64 	%rd<517>;

	// begin inline asm
	mov.u32 %r1, %laneid;
	// end inline asm
	and.b32  	%r2, %r1, 3;
	setp.ne.s32 	%p1, %r2, 0;
	@%p1 bra 	$L__BB107_2;
	mov.u32 	%r515, %ctaid.x;
	mov.u32 	%r516, %ntid.x;
	mov.u32 	%r517, %tid.x;
	mad.lo.s32 	%r518, %r515, %r516, %r517;
	shl.b32 	%r519, %r518, 4;
	cvt.u64.u32 	%rd513, %r519;
	and.b64  	%rd514, %rd513, 4080;
	mov.u64 	%rd515, buffer;
	cvta.global.u64 	%rd516, %rd515;
	add.s64 	%rd512, %rd516, %rd514;
	// begin inline asm
	atom.global.add.u32 %r3, [%rd512], 0;
	// end inline asm
	add.s32 	%r4, %r3, 1;
	// begin inline asm
	st.volatile.global.u32 [%rd512], %r4;
	// end inline asm
	// begin inline asm
	atom.global.add.u32 %r5, [%rd512], 0;
	// end inline asm
	add.s32 	%r6, %r5, 1;
	// begin inline asm
	st.volatile.global.u32 [%rd512], %r6;
	// end inline asm
	// begin inline asm
	atom.global.add.u32 %r7, [%rd512], 0;
	// end inline asm
	add.s32 	%r8, %r7, 1;
	// begin inline asm
	st.volatile.global.u32 [%rd512], %r8;
	// end inline asm
	// begin inline asm
	atom.global.add.u32 %r9, [%rd512], 0;
	// end inline asm
	add.s32 	%r10, %r9, 1;
	// begin inline asm
	st.volatile.global.u32 [%rd512], %r10;
	// end inline asm
	// begin inline asm
	atom.global.add.u32 %r11, [%rd512], 0;
	// end inline asm
	add.s32 	%r12, %r11, 1;
	// begin inline asm
	st.volatile.global.u32 [%rd512], %r12;
	// end inline asm
	// begin inline asm
	atom.global.add.u32 %r13, [%rd512], 0;
	// end inline asm
	add.s32 	%r14, %r13, 1;
	// begin inline asm
	st.volatile.global.u32 [%rd512], %r14;
	// end inline asm
	// begin inline asm
	atom.global.add.u32 %r15, [%rd512], 0;
	// end inline asm
	add.s32 	%r16, %r15, 1;
	// begin inline asm
	st.volatile.global.u32 [%rd512], %r16;
	// end inline asm
	// begin inline asm
	atom.global.add.u32 %r17, [%rd512], 0;
	// end inline asm
	add.s32 	%r18, %r17, 1;
	// begin inline asm
	st.volatile.global.u32 [%rd512], %r18;
	// end inline asm
	// begin inline asm
	atom.global.add.u32 %r19, [%rd512], 0;
	// end inline asm
	add.s32 	%r20, %r19, 1;
	// begin inline asm
	st.volatile.global.u32 [%rd512], %r20;
	// end inline asm
	// begin inline asm
	atom.global.add.u32 %r21, [%rd512], 0;
	// end inline asm
	add.s32 	%r22, %r21, 1;
	// begin inline asm
	st.volatile.global.u32 [%rd512], %r22;
	// end inline asm
	// begin inline asm
	atom.global.add.u32 %r23, [%rd512], 0;
	// end inline asm
	add.s32 	%r24, %r23, 1;
	// begin inline asm
	st.volatile.global.u32 [%rd512], %r24;
	// end inline asm
	// begin inline asm
	atom.global.add.u32 %r25, [%rd512], 0;
	// end inline asm
	add.s32 	%r26, %r25, 1;
	// begin inline asm
	st.volatile.global.u32 [%rd512], %r26;
	// end inline asm
	// begin inline asm
	atom.global.add.u32 %r27, [%rd512], 0;
	// end inline asm
	add.s32 	%r28, %r27, 1;
	// begin inline asm
	st.volatile.global.u32 [%rd512], %r28;
	// end inline asm
	// begin inline asm
	atom.global.add.u32 %r29, [%rd512], 0;
	// end inline asm
	add.s32 	%r30, %r29, 1;
	// begin inline asm
	st.volatile.global.u32 [%rd512], %r30;
	// end inline asm
	// begin inline asm
	atom.global.add.u32 %r31, [%rd512], 0;
	// end inline asm
	add.s32 	%r32, %r31, 1;
	// begin inline asm
	st.volatile.global.u32 [%rd512], %r32;
	// end inline asm
	// begin inline asm
	atom.global.add.u32 %r33, [%rd512], 0;
	// end inline asm
	add.s32 	%r34, %r33, 1;
	// begin inline asm
	st.volatile.global.u32 [%rd512], %r34;
	// end inline asm
	// begin inline asm
	atom.global.add.u32 %r35, [%rd512], 0;
	// end inline asm
	add.s32 	%r36, %r35, 1;
	// begin inline asm
	st.volatile.global.u32 [%rd512], %r36;
	// end inline asm
	// begin inline asm
	atom.global.add.u32 %r37, [%rd512], 0;
	// end inline asm
	add.s32 	%r38, %r37, 1;
	// begin inline asm
	st.volatile.global.u32 [%rd512], %r38;
	// end inline asm
	// begin inline asm
	atom.global.add.u32 %r39, [%rd512], 0;
	// end inline asm
	add.s32 	%r40, %r39, 1;
	// begin inline asm
	st.volatile.global.u32 [%rd512], %r40;
	// end inline asm
	// begin inline asm
	atom.global.add.u32 %r41, [%rd512], 0;
	// end inline asm
	add.s32 	%r42, %r41, 1;
	// begin inline asm
	st.volatile.global.u32 [%rd512], %r42;
	// end inline asm
	// begin inline asm
	atom.global.add.u32 %r43, [%rd512], 0;
	// end inline asm
	add.s32 	%r44, %r43, 1;
	// begin inline asm
	st.volatile.global.u32 [%rd512], %r44;
	// end inline asm
	// begin inline asm
	atom.global.add.u32 %r45, [%rd512], 0;
	// end inline asm
	add.s32 	%r46, %r45, 1;
	// begin inline asm
	st.volatile.global.u32 [%rd512], %r46;
	// end inline asm
	// begin inline asm
	atom.global.add.u32 %r47, [%rd512], 0;
	// end inline asm
	add.s32 	%r48, %r47, 1;
	// begin inline asm
	st.volatile.global.u32 [%rd512], %r48;
	// end inline asm
	// begin inline asm
	atom.global.add.u32 %r49, [%rd512], 0;
	// end inline asm
	add.s32 	%r50, %r49, 1;
	// begin inline asm
	st.volatile.global.u32 [%rd512], %r50;
	// end inline asm
	// begin inline asm
	atom.global.add.u32 %r51, [%rd512], 0;
	// end inline asm
	add.s32 	%r52, %r51, 1;
	// begin inline asm
	st.volatile.global.u32 [%rd512], %r52;
	// end inline asm
	// begin inline asm
	atom.global.add.u32 %r53, [%rd512], 0;
	// end inline asm
	add.s32 	%r54, %r53, 1;
	// begin inline asm
	st.volatile.global.u32 [%rd512], %r54;
	// end inline asm
	// begin inline asm
	atom.global.add.u32 %r55, [%rd512], 0;
	// end inline asm
	add.s32 	%r56, %r55, 1;
	// begin inline asm
	st.volatile.global.u32 [%rd512], %r56;
	// end inline asm
	// begin inline asm
	atom.global.add.u32 %r57, [%rd512], 0;
	// end inline asm
	add.s32 	%r58, %r57, 1;
	// begin inline asm
	st.volatile.global.u32 [%rd512], %r58;
	// end inline asm
	// begin inline asm
	atom.global.add.u32 %r59, [%rd512], 0;
	// end inline asm
	add.s32 	%r60, %r59, 1;
	// begin inline asm
	st.volatile.global.u32 [%rd512], %r60;
	// end inline asm
	// begin inline asm
	atom.global.add.u32 %r61, [%rd512], 0;
	// end inline asm
	add.s32 	%r62, %r61, 1;
	// begin inline asm
	st.volatile.global.u32 [%rd512], %r62;
	// end inline asm
	// begin inline asm
	atom.global.add.u32 %r63, [%rd512], 0;
	// end inline asm
	add.s32 	%r64, %r63, 1;
	// begin inline asm
	st.volatile.global.u32 [%rd512], %r64;
	// end inline asm
	// begin inline asm
	atom.global.add.u32 %r65, [%rd512], 0;
	// end inline asm
	add.s32 	%r66, %r65, 1;
	// begin inline asm
	st.volatile.global.u32 [%rd512], %r66;
	// end inline asm
	// begin inline asm
	atom.global.add.u32 %r67, [%rd512], 0;
	// end inline asm
	add.s32 	%r68, %r67, 1;
	// begin inline asm
	st.volatile.global.u32 [%rd512], %r68;
	// end inline asm
	// begin inline asm
	atom.global.add.u32 %r69, [%rd512], 0;
	// end inline asm
	add.s32 	%r70, %r69, 1;
	// begin inline asm
	st.volatile.global.u32 [%rd512], %r70;
	// end inline asm
	// begin inline asm
	atom.global.add.u32 %r71, [%rd512], 0;
	// end inline asm
	add.s32 	%r72, %r71, 1;
	// begin inline asm
	st.volatile.global.u32 [%rd512], %r72;
	// end inline asm
	// begin inline asm
	atom.global.add.u32 %r73, [%rd512], 0;
	// end inline asm
	add.s32 	%r74, %r73, 1;
	// begin inline asm
	st.volatile.global.u32 [%rd512], %r74;
	// end inline asm
	// begin inline asm
	atom.global.add.u32 %r75, [%rd512], 0;
	// end inline asm
	add.s32 	%r76, %r75, 1;
	// begin inline asm
	st.volatile.global.u32 [%rd512], %r76;
	// end inline asm
	// begin inline asm
	atom.global.add.u32 %r77, [%rd512], 0;
	// end inline asm
	add.s32 	%r78, %r77, 1;
	// begin inline asm
	st.volatile.global.u32 [%rd512], %r78;
	// end inline asm
	// begin inline asm
	atom.global.add.u32 %r79, [%rd512], 0;
	// end inline asm
	add.s32 	%r80, %r79, 1;
	// begin inline asm
	st.volatile.global.u32 [%rd512], %r80;
	// end inline asm
	// begin inline asm
	atom.global.add.u32 %r81, [%rd512], 0;
	// end inline asm
	add.s32 	%r82, %r81, 1;
	// begin inline asm
	st.volatile.global.u32 [%rd512], %r82;
	// end inline asm
	// begin inline asm
	atom.global.add.u32 %r83, [%rd512], 0;
	// end inline asm
	add.s32 	%r84, %r83, 1;
	// begin inline asm
	st.volatile.global.u32 [%rd512], %r84;
	// end inline asm
	// begin inline asm
	atom.global.add.u32 %r85, [%rd512], 0;
	// end inline asm
	add.s32 	%r86, %r85, 1;
	// begin inline asm
	st.volatile.global.u32 [%rd512], %r86;
	// end inline asm
	// begin inline asm
	atom.global.add.u32 %r87, [%rd512], 0;
	// end inline asm
	add.s32 	%r88, %r87, 1;
	// begin inline asm
	st.volatile.global.u32 [%rd512], %r88;
	// end inline asm
	// begin inline asm
	atom.global.add.u32 %r89, [%rd512], 0;
	// end inline asm
	add.s32 	%r90, %r89, 1;
	// begin inline asm
	st.volatile.global.u32 [%rd512], %r90;
	// end inline asm
	// begin inline asm
	atom.global.add.u32 %r91, [%rd512], 0;
	// end inline asm
	add.s32 	%r92, %r91, 1;
	// begin inline asm
	st.volatile.global.u32 [%rd512], %r92;
	// end inline asm
	// begin inline asm
	atom.global.add.u32 %r93, [%rd512], 0;
	// end inline asm
	add.s32 	%r94, %r93, 1;
	// begin inline asm
	st.volatile.global.u32 [%rd512], %r94;
	// end inline asm
	// begin inline asm
	atom.global.add.u32 %r95, [%rd512], 0;
	// end inline asm
	add.s32 	%r96, %r95, 1;
	// begin inline asm
	st.volatile.global.u32 [%rd512], %r96;
	// end inline asm
	// begin inline asm
	atom.global.add.u32 %r97, [%rd512], 0;
	// end inline asm
	add.s32 	%r98, %r97, 1;
	// begin inline asm
	st.volatile.global.u32 [%rd512], %r98;
	// end inline asm
	// begin inline asm
	atom.global.add.u32 %r99, [%rd512], 0;
	// end inline asm
	add.s32 	%r100, %r99, 1;
	// begin inline asm
	st.volatile.global.u32 [%rd512], %r100;
	// end inline asm
	// begin inline asm
	atom.global.add.u32 %r101, [%rd512], 0;
	// end inline asm
	add.s32 	%r102, %r101, 1;
	// begin inline asm
	st.volatile.global.u32 [%rd512], %r102;
	// end inline asm
	// begin inline asm
	atom.global.add.u32 %r103, [%rd512], 0;
	// end inline asm
	add.s32 	%r104, %r103, 1;
	// begin inline asm
	st.volatile.global.u32 [%rd512], %r104;
	// end inline asm
	// begin inline asm
	atom.global.add.u32 %r105, [%rd512], 0;
	// end inline asm
	add.s32 	%r106, %r105, 1;
	// begin inline asm
	st.volatile.global.u32 [%rd512], %r106;
	// end inline asm
	// begin inline asm
	atom.global.add.u32 %r107, [%rd512], 0;
	// end inline asm
	add.s32 	%r108, %r107, 1;
	// begin inline asm
	st.volatile.global.u32 [%rd512], %r108;
	// end inline asm
	// begin inline asm
	atom.global.add.u32 %r109, [%rd512], 0;
	// end inline asm
	add.s32 	%r110, %r109, 1;
	// begin inline asm
	st.volatile.global.u32 [%rd512], %r110;
	// end inline asm
	// begin inline asm
	atom.global.add.u32 %r111, [%rd512], 0;
	// end inline asm
	add.s32 	%r112, %r111, 1;
	// begin inline asm
	st.volatile.global.u32 [%rd512], %r112;
	// end inline asm
	// begin inline asm
	atom.global.add.u32 %r113, [%rd512], 0;
	// end inline asm
	add.s32 	%r114, %r113, 1;
	// begin inline asm
	st.volatile.global.u32 [%rd512], %r114;
	// end inline asm
	// begin inline asm
	atom.global.add.u32 %r115, [%rd512], 0;
	// end inline asm
	add.s32 	%r116, %r115, 1;
	// begin inline asm
	st.volatile.global.u32 [%rd512], %r116;
	// end inline asm
	// begin inline asm
	atom.global.add.u32 %r117, [%rd512], 0;
	// end inline asm
	add.s32 	%r118, %r117, 1;
	// begin inline asm
	st.volatile.global.u32 [%rd512], %r118;
	// end inline asm
	// begin inline asm
	atom.global.add.u32 %r119, [%rd512], 0;
	// end inline asm
	add.s32 	%r120, %r119, 1;
	// begin inline asm
	st.volatile.global.u32 [%rd512], %r120;
	// end inline asm
	// begin inline asm
	atom.global.add.u32 %r121, [%rd512], 0;
	// end inline asm
	add.s32 	%r122, %r121, 1;
	// begin inline asm
	st.volatile.global.u32 [%rd512], %r122;
	// end inline asm
	// begin inline asm
	atom.global.add.u32 %r123, [%rd512], 0;
	// end inline asm
	add.s32 	%r124, %r123, 1;
	// begin inline asm
	st.volatile.global.u32 [%rd512], %r124;
	// end inline asm
	// begin inline asm
	atom.global.add.u32 %r125, [%rd512], 0;
	// end inline asm
	add.s32 	%r126, %r125, 1;
	// begin inline asm
	st.volatile.global.u32 [%rd512], %r126;
	// end inline asm
	// begin inline asm
	atom.global.add.u32 %r127, [%rd512], 0;
	// end inline asm
	add.s32 	%r128, %r127, 1;
	// begin inline asm
	st.volatile.global.u32 [%rd512], %r128;
	// end inline asm
	// begin inline asm
	atom.global.add.u32 %r129, [%rd512], 0;
	// end inline asm
	add.s32 	%r130, %r129, 1;
	// begin inline asm
	st.volatile.global.u32 [%rd512], %r130;
	// end inline asm
	// begin inline asm
	atom.global.add.u32 %r131, [%rd512], 0;
	// end inline asm
	add.s32 	%r132, %r131, 1;
	// begin inline asm
	st.volatile.global.u32 [%rd512], %r132;
	// end inline asm
	// begin inline asm
	atom.global.add.u32 %r133, [%rd512], 0;
	// end inline asm
	add.s32 	%r134, %r133, 1;
	// begin inline asm
	st.volatile.global.u32 [%rd512], %r134;
	// end inline asm
	// begin inline asm
	atom.global.add.u32 %r135, [%rd512], 0;
	// end inline asm
	add.s32 	%r136, %r135, 1;
	// begin inline asm
	st.volatile.global.u32 [%rd512], %r136;
	// end inline asm
	// begin inline asm
	atom.global.add.u32 %r137, [%rd512], 0;
	// end inline asm
	add.s32 	%r138, %r137, 1;
	// begin inline asm
	st.volatile.global.u32 [%rd512], %r138;
	// end inline asm
	// begin inline asm
	atom.global.add.u32 %r139, [%rd512], 0;
	// end inline asm
	add.s32 	%r140, %r139, 1;
	// begin inline asm
	st.volatile.global.u32 [%rd512], %r140;
	// end inline asm
	// begin inline asm
	atom.global.add.u32 %r141, [%rd512], 0;
	// end inline asm
	add.s32 	%r142, %r141, 1;
	// begin inline asm
	st.volatile.global.u32 [%rd512], %r142;
	// end inline asm
	// begin inline asm
	atom.global.add.u32 %r143, [%rd512], 0;
	// end inline asm
	add.s32 	%r144, %r143, 1;
	// begin inline asm
	st.volatile.global.u32 [%rd512], %r144;
	// end inline asm
	// begin inline asm
	atom.global.add.u32 %r145, [%rd512], 0;
	// end inline asm
	add.s32 	%r146, %r145, 1;
	// begin inline asm
	st.volatile.global.u32 [%rd512], %r146;
	// end inline asm
	// begin inline asm
	atom.global.add.u32 %r147, [%rd512], 0;
	// end inline asm
	add.s32 	%r148, %r147, 1;
	// begin inline asm
	st.volatile.global.u32 [%rd512], %r148;
	// end inline asm
	// begin inline asm
	atom.global.add.u32 %r149, [%rd512], 0;
	// end inline asm
	add.s32 	%r150, %r149, 1;
	// begin inline asm
	st.volatile.global.u32 [%rd512], %r150;
	// end inline asm
	// begin inline asm
	atom.global.add.u32 %r151, [%rd512], 0;
	// end inline asm
	add.s32 	%r152, %r151, 1;
	// begin inline asm
	st.volatile.global.u32 [%rd512], %r152;
	// end inline asm
	// begin inline asm
	atom.global.add.u32 %r153, [%rd512], 0;
	// end inline asm
	add.s32 	%r154, %r153, 1;
	// begin inline asm
	st.volatile.global.u32 [%rd512], %r154;
	// end inline asm
	// begin inline asm
	atom.global.add.u32 %r155, [%rd512], 0;
	// end inline asm
	add.s32 	%r156, %r155, 1;
	// begin inline asm
	st.volatile.global.u32 [%rd512], %r156;
	// end inline asm
	// begin inline asm
	atom.global.add.u32 %r157, [%rd512], 0;
	// end inline asm
	add.s32 	%r158, %r157, 1;
	// begin inline asm
	st.volatile.global.u32 [%rd512], %r158;
	// end inline asm
	// begin inline asm
	atom.global.add.u32 %r159, [%rd512], 0;
	// end inline asm
	add.s32 	%r160, %r159, 1;
	// begin inline asm
	st.volatile.global.u32 [%rd512], %r160;
	// end inline asm
	// begin inline asm
	atom.global.add.u32 %r161, [%rd512], 0;
	// end inline asm
	add.s32 	%r162, %r161, 1;
	// begin inline asm
	st.volatile.global.u32 [%rd512], %r162;
	// end inline asm
	// begin inline asm
	atom.global.add.u32 %r163, [%rd512], 0;
	// end inline asm
	add.s32 	%r164, %r163, 1;
	// begin inline asm
	st.volatile.global.u32 [%rd512], %r164;
	// end inline asm
	// begin inline asm
	atom.global.add.u32 %r165, [%rd512], 0;
	// end inline asm
	add.s32 	%r166, %r165, 1;
	// begin inline asm
	st.volatile.global.u32 [%rd512], %r166;
	// end inline asm
	// begin inline asm
	atom.global.add.u32 %r167, [%rd512], 0;
	// end inline asm
	add.s32 	%r168, %r167, 1;
	// begin inline asm
	st.volatile.global.u32 [%rd512], %r168;
	// end inline asm
	// begin inline asm
	atom.global.add.u32 %r169, [%rd512], 0;
	// end inline asm
	add.s32 	%r170, %r169, 1;
	// begin inline asm
	st.volatile.global.u32 [%rd512], %r170;
	// end inline asm
	// begin inline asm
	atom.global.add.u32 %r171, [%rd512], 0;
	// end inline asm
	add.s32 	%r172, %r171, 1;
	// begin inline asm
	st.volatile.global.u32 [%rd512], %r172;
	// end inline asm
	// begin inline asm
	atom.global.add.u32 %r173, [%rd512], 0;
	// end inline asm
	add.s32 	%r174, %r173, 1;
	// begin inline asm
	st.volatile.global.u32 [%rd512], %r174;
	// end inline asm
	// begin inline asm
	atom.global.add.u32 %r175, [%rd512], 0;
	// end inline asm
	add.s32 	%r176, %r175, 1;
	// begin inline asm
	st.volatile.global.u32 [%rd512], %r176;
	// end inline asm
	// begin inline asm
	atom.global.add.u32 %r177, [%rd512], 0;
	// end inline asm
	add.s32 	%r178, %r177, 1;
	// begin inline asm
	st.volatile.global.u32 [%rd512], %r178;
	// end inline asm
	// begin inline asm
	atom.global.add.u32 %r179, [%rd512], 0;
	// end inline asm
	add.s32 	%r180, %r179, 1;
	// begin inline asm
	st.volatile.global.u32 [%rd512], %r180;
	// end inline asm
	// begin inline asm
	atom.global.add.u32 %r181, [%rd512], 0;
	// end inline asm
	add.s32 	%r182, %r181, 1;
	// begin inline asm
	st.volatile.global.u32 [%rd512], %r182;
	// end inline asm
	// begin inline asm
	atom.global.add.u32 %r183, [%rd512], 0;
	// end inline asm
	add.s32 	%r184, %r183, 1;
	// begin inline asm
	st.volatile.global.u32 [%rd512], %r184;
	// end inline asm
	// begin inline asm
	atom.global.add.u32 %r185, [%rd512], 0;
	// end inline asm
	add.s32 	%r186, %r185, 1;
	// begin inline asm
	st.volatile.global.u32 [%rd512], %r186;
	// end inline asm
	// begin inline asm
	atom.global.add.u32 %r187, [%rd512], 0;
	// end inline asm
	add.s32 	%r188, %r187, 1;
	// begin inline asm
	st.volatile.global.u32 [%rd512], %r188;
	// end inline asm
	// begin inline asm
	atom.global.add.u32 %r189, [%rd512], 0;
	// end inline asm
	add.s32 	%r190, %r189, 1;
	// begin inline asm
	st.volatile.global.u32 [%rd512], %r190;
	// end inline asm
	// begin inline asm
	atom.global.add.u32 %r191, [%rd512], 0;
	// end inline asm
	add.s32 	%r192, %r191, 1;
	// begin inline asm
	st.volatile.global.u32 [%rd512], %r192;
	// end inline asm
	// begin inline asm
	atom.global.add.u32 %r193, [%rd512], 0;
	// end inline asm
	add.s32 	%r194, %r193, 1;
	// begin inline asm
	st.volatile.global.u32 [%rd512], %r194;
	// end inline asm
	// begin inline asm
	atom.global.add.u32 %r195, [%rd512], 0;
	// end inline asm
	add.s32 	%r196, %r195, 1;
	// begin inline asm
	st.volatile.global.u32 [%rd512], %r196;
	// end inline asm
	// begin inline asm
	atom.global.add.u32 %r197, [%rd512], 0;
	// end inline asm
	add.s32 	%r198, %r197, 1;
	// begin inline asm
	st.volatile.global.u32 [%rd512], %r198;
	// end inline asm
	// begin inline asm
	atom.global.add.u32 %r199, [%rd512], 0;
	// end inline asm
	add.s32 	%r200, %r199, 1;
	// begin inline asm
	st.volatile.global.u32 [%rd512], %r200;
	// end inline asm
	// begin inline asm
	atom.global.add.u32 %r201, [%rd512], 0;
	// end inline asm
	add.s32 	%r202, %r201, 1;
	// begin inline asm
	st.volatile.global.u32 [%rd512], %r202;
	// end inline asm
	// begin inline asm
	atom.global.add.u32 %r203, [%rd512], 0;
	// end inline asm
	add.s32 	%r204, %r203, 1;
	// begin inline asm
	st.volatile.global.u32 [%rd512], %r204;
	// end inline asm
	// begin inline asm
	atom.global.add.u32 %r205, [%rd512], 0;
	// end inline asm
	add.s32 	%r206, %r205, 1;
	// begin inline asm
	st.volatile.global.u32 [%rd512], %r206;
	// end inline asm
	// begin inline asm
	atom.global.add.u32 %r207, [%rd512], 0;
	// end inline asm
	add.s32 	%r208, %r207, 1;
	// begin inline asm
	st.volatile.global.u32 [%rd512], %r208;
	// end inline asm
	// begin inline asm
	atom.global.add.u32 %r209, [%rd512], 0;
	// end inline asm
	add.s32 	%r210, %r209, 1;
	// begin inline asm
	st.volatile.global.u32 [%rd512], %r210;
	// end inline asm
	// begin inline asm
	atom.global.add.u32 %r211, [%rd512], 0;
	// end inline asm
	add.s32 	%r212, %r211, 1;
	// begin inline asm
	st.volatile.global.u32 [%rd512], %r212;
	// end inline asm
	// begin inline asm
	atom.global.add.u32 %r213, [%rd512], 0;
	// end inline asm
	add.s32 	%r214, %r213, 1;
	// begin inline asm
	st.volatile.global.u32 [%rd512], %r214;
	// end inline asm
	// begin inline asm
	atom.global.add.u32 %r215, [%rd512], 0;
	// end inline asm
	add.s32 	%r216, %r215, 1;
	// begin inline asm
	st.volatile.global.u32 [%rd512], %r216;
	// end inline asm
	// begin inline asm
	atom.global.add.u32 %r217, [%rd512], 0;
	// end inline asm
	add.s32 	%r218, %r217, 1;
	// begin inline asm
	st.volatile.global.u32 [%rd512], %r218;
	// end inline asm
	// begin inline asm
	atom.global.add.u32 %r219, [%rd512], 0;
	// end inline asm
	add.s32 	%r220, %r219, 1;
	// begin inline asm
	st.volatile.global.u32 [%rd512], %r220;
	// end inline asm
	// begin inline asm
	atom.global.add.u32 %r221, [%rd512], 0;
	// end inline asm
	add.s32 	%r222, %r221, 1;
	// begin inline asm
	st.volatile.global.u32 [%rd512], %r222;
	// end inline asm
	// begin inline asm
	atom.global.add.u32 %r223, [%rd512], 0;
	// end inline asm
	add.s32 	%r224, %r223, 1;
	// begin inline asm
	st.volatile.global.u32 [%rd512], %r224;
	// end inline asm
	// begin inline asm
	atom.global.add.u32 %r225, [%rd512], 0;
	// end inline asm
	add.s32 	%r226, %r225, 1;
	// begin inline asm
	st.volatile.global.u32 [%rd512], %r226;
	// end inline asm
	// begin inline asm
	atom.global.add.u32 %r227, [%rd512], 0;
	// end inline asm
	add.s32 	%r228, %r227, 1;
	// begin inline asm
	st.volatile.global.u32 [%rd512], %r228;
	// end inline asm
	// begin inline asm
	atom.global.add.u32 %r229, [%rd512], 0;
	// end inline asm
	add.s32 	%r230, %r229, 1;
	// begin inline asm
	st.volatile.global.u32 [%rd512], %r230;
	// end inline asm
	// begin inline asm
	atom.global.add.u32 %r231, [%rd512], 0;
	// end inline asm
	add.s32 	%r232, %r231, 1;
	// begin inline asm
	st.volatile.global.u32 [%rd512], %r232;
	// end inline asm
	// begin inline asm
	atom.global.add.u32 %r233, [%rd512], 0;
	// end inline asm
	add.s32 	%r234, %r233, 1;
	// begin inline asm
	st.volatile.global.u32 [%rd512], %r234;
	// end inline asm
	// begin inline asm
	atom.global.add.u32 %r235, [%rd512], 0;
	// end inline asm
	add.s32 	%r236, %r235, 1;
	// begin inline asm
	st.volatile.global.u32 [%rd512], %r236;
	// end inline asm
	// begin inline asm
	atom.global.add.u32 %r237, [%rd512], 0;
	// end inline asm
	add.s32 	%r238, %r237, 1;
	// begin inline asm
	st.volatile.global.u32 [%rd512], %r238;
	// end inline asm
	// begin inline asm
	atom.global.add.u32 %r239, [%rd512], 0;
	// end inline asm
	add.s32 	%r240, %r239, 1;
	// begin inline asm
	st.volatile.global.u32 [%rd512], %r240;
	// end inline asm
	// begin inline asm
	atom.global.add.u32 %r241, [%rd512], 0;
	// end inline asm
	add.s32 	%r242, %r241, 1;
	// begin inline asm
	st.volatile.global.u32 [%rd512], %r242;
	// end inline asm
	// begin inline asm
	atom.global.add.u32 %r243, [%rd512], 0;
	// end inline asm
	add.s32 	%r244, %r243, 1;
	// begin inline asm
	st.volatile.global.u32 [%rd512], %r244;
	// end inline asm
	// begin inline asm
	atom.global.add.u32 %r245, [%rd512], 0;
	// end inline asm
	add.s32 	%r246, %r245, 1;
	// begin inline asm
	st.volatile.global.u32 [%rd512], %r246;
	// end inline asm
	// begin inline asm
	atom.global.add.u32 %r247, [%rd512], 0;
	// end inline asm
	add.s32 	%r248, %r247, 1;
	// begin inline asm
	st.volatile.global.u32 [%rd512], %r248;
	// end inline asm
	// begin inline asm
	atom.global.add.u32 %r249, [%rd512], 0;
	// end inline asm
	add.s32 	%r250, %r249, 1;
	// begin inline asm
	st.volatile.global.u32 [%rd512], %r250;
	// end inline asm
	// begin inline asm
	atom.global.add.u32 %r251, [%rd512], 0;
	// end inline asm
	add.s32 	%r252, %r251, 1;
	// begin inline asm
	st.volatile.global.u32 [%rd512], %r252;
	// end inline asm
	// begin inline asm
	atom.global.add.u32 %r253, [%rd512], 0;
	// end inline asm
	add.s32 	%r254, %r253, 1;
	// begin inline asm
	st.volatile.global.u32 [%rd512], %r254;
	// end inline asm
	// begin inline asm
	atom.global.add.u32 %r255, [%rd512], 0;
	// end inline asm
	add.s32 	%r256, %r255, 1;
	// begin inline asm
	st.volatile.global.u32 [%rd512], %r256;
	// end inline asm
	// begin inline asm
	atom.global.add.u32 %r257, [%rd512], 0;
	// end inline asm
	add.s32 	%r258, %r257, 1;
	// begin inline asm
	st.volatile.global.u32 [%rd512], %r258;
	// end inline asm
	// begin inline asm
	atom.global.add.u32 %r259, [%rd512], 0;
	// end inline asm
	add.s32 	%r260, %r259, 1;
	// begin inline asm
	st.volatile.global.u32 [%rd512], %r260;
	// end inline asm
	// begin inline asm
	atom.global.add.u32 %r261, [%rd512], 0;
	// end inline asm
	add.s32 	%r262, %r261, 1;
	// begin inline asm
	st.volatile.global.u32 [%rd512], %r262;
	// end inline asm
	// begin inline asm
	atom.global.add.u32 %r263, [%rd512], 0;
	// end inline asm
	add.s32 	%r264, %r263, 1;
	// begin inline asm
	st.volatile.global.u32 [%rd512], %r264;
	// end inline asm
	// begin inline asm
	atom.global.add.u32 %r265, [%rd512], 0;
	// end inline asm
	add.s32 	%r266, %r265, 1;
	// begin inline asm
	st.volatile.global.u32 [%rd512], %r266;
	// end inline asm
	// begin inline asm
	atom.global.add.u32 %r267, [%rd512], 0;
	// end inline asm
	add.s32 	%r268, %r267, 1;
	// begin inline asm
	st.volatile.global.u32 [%rd512], %r268;
	// end inline asm
	// begin inline asm
	atom.global.add.u32 %r269, [%rd512], 0;
	// end inline asm
	add.s32 	%r270, %r269, 1;
	// begin inline asm
	st.volatile.global.u32 [%rd512], %r270;
	// end inline asm
	// begin inline asm
	atom.global.add.u32 %r271, [%rd512], 0;
	// end inline asm
	add.s32 	%r272, %r271, 1;
	// begin inline asm
	st.volatile.global.u32 [%rd512], %r272;
	// end inline asm
	// begin inline asm
	atom.global.add.u32 %r273, [%rd512], 0;
	// end inline asm
	add.s32 	%r274, %r273, 1;
	// begin inline asm
	st.volatile.global.u32 [%rd512], %r274;
	// end inline asm
	// begin inline asm
	atom.global.add.u32 %r275, [%rd512], 0;
	// end inline asm
	add.s32 	%r276, %r275, 1;
	// begin inline asm
	st.volatile.global.u32 [%rd512], %r276;
	// end inline asm
	// begin inline asm
	atom.global.add.u32 %r277, [%rd512], 0;
	// end inline asm
	add.s32 	%r278, %r277, 1;
	// begin inline asm
	st.volatile.global.u32 [%rd512], %r278;
	// end inline asm
	// begin inline asm
	atom.global.add.u32 %r279, [%rd512], 0;
	// end inline asm
	add.s32 	%r280, %r279, 1;
	// begin inline asm
	st.volatile.global.u32 [%rd512], %r280;
	// end inline asm
	// begin inline asm
	atom.global.add.u32 %r281, [%rd512], 0;
	// end inline asm
	add.s32 	%r282, %r281, 1;
	// begin inline asm
	st.volatile.global.u32 [%rd512], %r282;
	// end inline asm
	// begin inline asm
	atom.global.add.u32 %r283, [%rd512], 0;
	// end inline asm
	add.s32 	%r284, %r283, 1;
	// begin inline asm
	st.volatile.global.u32 [%rd512], %r284;
	// end inline asm
	// begin inline asm
	atom.global.add.u32 %r285, [%rd512], 0;
	// end inline asm
	add.s32 	%r286, %r285, 1;
	// begin inline asm
	st.volatile.global.u32 [%rd512], %r286;
	// end inline asm
	// begin inline asm
	atom.global.add.u32 %r287, [%rd512], 0;
	// end inline asm
	add.s32 	%r288, %r287, 1;
	// begin inline asm
	st.volatile.global.u32 [%rd512], %r288;
	// end inline asm
	// begin inline asm
	atom.global.add.u32 %r289, [%rd512], 0;
	// end inline asm
	add.s32 	%r290, %r289, 1;
	// begin inline asm
	st.volatile.global.u32 [%rd512], %r290;
	// end inline asm
	// begin inline asm
	atom.global.add.u32 %r291, [%rd512], 0;
	// end inline asm
	add.s32 	%r292, %r291, 1;
	// begin inline asm
	st.volatile.global.u32 [%rd512], %r292;
	// end inline asm
	// begin inline asm
	atom.global.add.u32 %r293, [%rd512], 0;
	// end inline asm
	add.s32 	%r294, %r293, 1;
	// begin inline asm
	st.volatile.global.u32 [%rd512], %r294;
	// end inline asm
	// begin inline asm
	atom.global.add.u32 %r295, [%rd512], 0;
	// end inline asm
	add.s32 	%r296, %r295, 1;
	// begin inline asm
	st.volatile.global.u32 [%rd512], %r296;
	// end inline asm
	// begin inline asm
	atom.global.add.u32 %r297, [%rd512], 0;
	// end inline asm
	add.s32 	%r298, %r297, 1;
	// begin inline asm
	st.volatile.global.u32 [%rd512], %r298;
	// end inline asm
	// begin inline asm
	atom.global.add.u32 %r299, [%rd512], 0;
	// end inline asm
	add.s32 	%r300, %r299, 1;
	// begin inline asm
	st.volatile.global.u32 [%rd512], %r300;
	// end inline asm
	// begin inline asm
	atom.global.add.u32 %r301, [%rd512], 0;
	// end inline asm
	add.s32 	%r302, %r301, 1;
	// begin inline asm
	st.volatile.global.u32 [%rd512], %r302;
	// end inline asm
	// begin inline asm
	atom.global.add.u32 %r303, [%rd512], 0;
	// end inline asm
	add.s32 	%r304, %r303, 1;
	// begin inline asm
	st.volatile.global.u32 [%rd512], %r304;
	// end inline asm
	// begin inline asm
	atom.global.add.u32 %r305, [%rd512], 0;
	// end inline asm
	add.s32 	%r306, %r305, 1;
	// begin inline asm
	st.volatile.global.u32 [%rd512], %r306;
	// end inline asm
	// begin inline asm
	atom.global.add.u32 %r307, [%rd512], 0;
	// end inline asm
	add.s32 	%r308, %r307, 1;
	// begin inline asm
	st.volatile.global.u32 [%rd512], %r308;
	// end inline asm
	// begin inline asm
	atom.global.add.u32 %r309, [%rd512], 0;
	// end inline asm
	add.s32 	%r310, %r309, 1;
	// begin inline asm
	st.volatile.global.u32 [%rd512], %r310;
	// end inline asm
	// begin inline asm
	atom.global.add.u32 %r311, [%rd512], 0;
	// end inline asm
	add.s32 	%r312, %r311, 1;
	// begin inline asm
	st.volatile.global.u32 [%rd512], %r312;
	// end inline asm
	// begin inline asm
	atom.global.add.u32 %r313, [%rd512], 0;
	// end inline asm
	add.s32 	%r314, %r313, 1;
	// begin inline asm
	st.volatile.global.u32 [%rd512], %r314;
	// end inline asm
	// begin inline asm
	atom.global.add.u32 %r315, [%rd512], 0;
	// end inline asm
	add.s32 	%r316, %r315, 1;
	// begin inline asm
	st.volatile.global.u32 [%rd512], %r316;
	// end inline asm
	// begin inline asm
	atom.global.add.u32 %r317, [%rd512], 0;
	// end inline asm
	add.s32 	%r318, %r317, 1;
	// begin inline asm
	st.volatile.global.u32 [%rd512], %r318;
	// end inline asm
	// begin inline asm
	atom.global.add.u32 %r319, [%rd512], 0;
	// end inline asm
	add.s32 	%r320, %r319, 1;
	// begin inline asm
	st.volatile.global.u32 [%rd512], %r320;
	// end inline asm
	// begin inline asm
	atom.global.add.u32 %r321, [%rd512], 0;
	// end inline asm
	add.s32 	%r322, %r321, 1;
	// begin inline asm
	st.volatile.global.u32 [%rd512], %r322;
	// end inline asm
	// begin inline asm
	atom.global.add.u32 %r323, [%rd512], 0;
	// end inline asm
	add.s32 	%r324, %r323, 1;
	// begin inline asm
	st.volatile.global.u32 [%rd512], %r324;
	// end inline asm
	// begin inline asm
	atom.global.add.u32 %r325, [%rd512], 0;
	// end inline asm
	add.s32 	%r326, %r325, 1;
	// begin inline asm
	st.volatile.global.u32 [%rd512], %r326;
	// end inline asm
	// begin inline asm
	atom.global.add.u32 %r327, [%rd512], 0;
	// end inline asm
	add.s32 	%r328, %r327, 1;
	// begin inline asm
	st.volatile.global.u32 [%rd512], %r328;
	// end inline asm
	// begin inline asm
	atom.global.add.u32 %r329, [%rd512], 0;
	// end inline asm
	add.s32 	%r330, %r329, 1;
	// begin inline asm
	st.volatile.global.u32 [%rd512], %r330;
	// end inline asm
	// begin inline asm
	atom.global.add.u32 %r331, [%rd512], 0;
	// end inline asm
	add.s32 	%r332, %r331, 1;
	// begin inline asm
	st.volatile.global.u32 [%rd512], %r332;
	// end inline asm
	// begin inline asm
	atom.global.add.u32 %r333, [%rd512], 0;
	// end inline asm
	add.s32 	%r334, %r333, 1;
	// begin inline asm
	st.volatile.global.u32 [%rd512], %r334;
	// end inline asm
	// begin inline asm
	atom.global.add.u32 %r335, [%rd512], 0;
	// end inline asm
	add.s32 	%r336, %r335, 1;
	// begin inline asm
	st.volatile.global.u32 [%rd512], %r336;
	// end inline asm
	// begin inline asm
	atom.global.add.u32 %r337, [%rd512], 0;
	// end inline asm
	add.s32 	%r338, %r337, 1;
	// begin inline asm
	st.volatile.global.u32 [%rd512], %r338;
	// end inline asm
	// begin inline asm
	atom.global.add.u32 %r339, [%rd512], 0;
	// end inline asm
	add.s32 	%r340, %r339, 1;
	// begin inline asm
	st.volatile.global.u32 [%rd512], %r340;
	// end inline asm
	// begin inline asm
	atom.global.add.u32 %r341, [%rd512], 0;
	// end inline asm
	add.s32 	%r342, %r341, 1;
	// begin inline asm
	st.volatile.global.u32 [%rd512], %r342;
	// end inline asm
	// begin inline asm
	atom.global.add.u32 %r343, [%rd512], 0;
	// end inline asm
	add.s32 	%r344, %r343, 1;
	// begin inline asm
	st.volatile.global.u32 [%rd512], %r344;
	// end inline asm
	// begin inline asm
	atom.global.add.u32 %r345, [%rd512], 0;
	// end inline asm
	add.s32 	%r346, %r345, 1;
	// begin inline asm
	st.volatile.global.u32 [%rd512], %r346;
	// end inline asm
	// begin inline asm
	atom.global.add.u32 %r347, [%rd512], 0;
	// end inline asm
	add.s32 	%r348, %r347, 1;
	// begin inline asm
	st.volatile.global.u32 [%rd512], %r348;
	// end inline asm
	// begin inline asm
	atom.global.add.u32 %r349, [%rd512], 0;
	// end inline asm
	add.s32 	%r350, %r349, 1;
	// begin inline asm
	st.volatile.global.u32 [%rd512], %r350;
	// end inline asm
	// begin inline asm
	atom.global.add.u32 %r351, [%rd512], 0;
	// end inline asm
	add.s32 	%r352, %r351, 1;
	// begin inline asm
	st.volatile.global.u32 [%rd512], %r352;
	// end inline asm
	// begin inline asm
	atom.global.add.u32 %r353, [%rd512], 0;
	// end inline asm
	add.s32 	%r354, %r353, 1;
	// begin inline asm
	st.volatile.global.u32 [%rd512], %r354;
	// end inline asm
	// begin inline asm
	atom.global.add.u32 %r355, [%rd512], 0;
	// end inline asm
	add.s32 	%r356, %r355, 1;
	// begin inline asm
	st.volatile.global.u32 [%rd512], %r356;
	// end inline asm
	// begin inline asm
	atom.global.add.u32 %r357, [%rd512], 0;
	// end inline asm
	add.s32 	%r358, %r357, 1;
	// begin inline asm
	st.volatile.global.u32 [%rd512], %r358;
	// end inline asm
	// begin inline asm
	atom.global.add.u32 %r359, [%rd512], 0;
	// end inline asm
	add.s32 	%r360, %r359, 1;
	// begin inline asm
	st.volatile.global.u32 [%rd512], %r360;
	// end inline asm
	// begin inline asm
	atom.global.add.u32 %r361, [%rd512], 0;
	// end inline asm
	add.s32 	%r362, %r361, 1;
	// begin inline asm
	st.volatile.global.u32 [%rd512], %r362;
	// end inline asm
	// begin inline asm
	atom.global.add.u32 %r363, [%rd512], 0;
	// end inline asm
	add.s32 	%r364, %r363, 1;
	// begin inline asm
	st.volatile.global.u32 [%rd512], %r364;
	// end inline asm
	// begin inline asm
	atom.global.add.u32 %r365, [%rd512], 0;
	// end inline asm
	add.s32 	%r366, %r365, 1;
	// begin inline asm
	st.volatile.global.u32 [%rd512], %r366;
	// end inline asm
	// begin inline asm
	atom.global.add.u32 %r367, [%rd512], 0;
	// end inline asm
	add.s32 	%r368, %r367, 1;
	// begin inline asm
	st.volatile.global.u32 [%rd512], %r368;
	// end inline asm
	// begin inline asm
	atom.global.add.u32 %r369, [%rd512], 0;
	// end inline asm
	add.s32 	%r370, %r369, 1;
	// begin inline asm
	st.volatile.global.u32 [%rd512], %r370;
	// end inline asm
	// begin inline asm
	atom.global.add.u32 %r371, [%rd512], 0;
	// end inline asm
	add.s32 	%r372, %r371, 1;
	// begin inline asm
	st.volatile.global.u32 [%rd512], %r372;
	// end inline asm
	// begin inline asm
	atom.global.add.u32 %r373, [%rd512], 0;
	// end inline asm
	add.s32 	%r374, %r373, 1;
	// begin inline asm
	st.volatile.global.u32 [%rd512], %r374;
	// end inline asm
	// begin inline asm
	atom.global.add.u32 %r375, [%rd512], 0;
	// end inline asm
	add.s32 	%r376, %r375, 1;
	// begin inline asm
	st.volatile.global.u32 [%rd512], %r376;
	// end inline asm
	// begin inline asm
	atom.global.add.u32 %r377, [%rd512], 0;
	// end inline asm
	add.s32 	%r378, %r377, 1;
	// begin inline asm
	st.volatile.global.u32 [%rd512], %r378;
	// end inline asm
	// begin inline asm
	atom.global.add.u32 %r379, [%rd512], 0;
	// end inline asm
	add.s32 	%r380, %r379, 1;
	// begin inline asm
	st.volatile.global.u32 [%rd512], %r380;
	// end inline asm
	// begin inline asm
	atom.global.add.u32 %r381, [%rd512], 0;
	// end inline asm
	add.s32 	%r382, %r381, 1;
	// begin inline asm
	st.volatile.global.u32 [%rd512], %r382;
	// end inline asm
	// begin inline asm
	atom.global.add.u32 %r383, [%rd512], 0;
	// end inline asm
	add.s32 	%r384, %r383, 1;
	// begin inline asm
	st.volatile.global.u32 [%rd512], %r384;
	// end inline asm
	// begin inline asm
	atom.global.add.u32 %r385, [%rd512], 0;
	// end inline asm
	add.s32 	%r386, %r385, 1;
	// begin inline asm
	st.volatile.global.u32 [%rd512], %r386;
	// end inline asm
	// begin inline asm
	atom.global.add.u32 %r387, [%rd512], 0;
	// end inline asm
	add.s32 	%r388, %r387, 1;
	// begin inline asm
	st.volatile.global.u32 [%rd512], %r388;
	// end inline asm
	// begin inline asm
	atom.global.add.u32 %r389, [%rd512], 0;
	// end inline asm
	add.s32 	%r390, %r389, 1;
	// begin inline asm
	st.volatile.global.u32 [%rd512], %r390;
	// end inline asm
	// begin inline asm
	atom.global.add.u32 %r391, [%rd512], 0;
	// end inline asm
	add.s32 	%r392, %r391, 1;
	// begin inline asm
	st.volatile.global.u32 [%rd512], %r392;
	// end inline asm
	// begin inline asm
	atom.global.add.u32 %r393, [%rd512], 0;
	// end inline asm
	add.s32 	%r394, %r393, 1;
	// begin inline asm
	st.volatile.global.u32 [%rd512], %r394;
	// end inline asm
	// begin inline asm
	atom.global.add.u32 %r395, [%rd512], 0;
	// end inline asm
	add.s32 	%r396, %r395, 1;
	// begin inline asm
	st.volatile.global.u32 [%rd512], %r396;
	// end inline asm
	// begin inline asm
	atom.global.add.u32 %r397, [%rd512], 0;
	// end inline asm
	add.s32 	%r398, %r397, 1;
	// begin inline asm
	st.volatile.global.u32 [%rd512], %r398;
	// end inline asm
	// begin inline asm
	atom.global.add.u32 %r399, [%rd512], 0;
	// end inline asm
	add.s32 	%r400, %r399, 1;
	// begin inline asm
	st.volatile.global.u32 [%rd512], %r400;
	// end inline asm
	// begin inline asm
	atom.global.add.u32 %r401, [%rd512], 0;
	// end inline asm
	add.s32 	%r402, %r401, 1;
	// begin inline asm
	st.volatile.global.u32 [%rd512], %r402;
	// end inline asm
	// begin inline asm
	atom.global.add.u32 %r403, [%rd512], 0;
	// end inline asm
	add.s32 	%r404, %r403, 1;
	// begin inline asm
	st.volatile.global.u32 [%rd512], %r404;
	// end inline asm
	// begin inline asm
	atom.global.add.u32 %r405, [%rd512], 0;
	// end inline asm
	add.s32 	%r406, %r405, 1;
	// begin inline asm
	st.volatile.global.u32 [%rd512], %r406;
	// end inline asm
	// begin inline asm
	atom.global.add.u32 %r407, [%rd512], 0;
	// end inline asm
	add.s32 	%r408, %r407, 1;
	// begin inline asm
	st.volatile.global.u32 [%rd512], %r408;
	// end inline asm
	// begin inline asm
	atom.global.add.u32 %r409, [%rd512], 0;
	// end inline asm
	add.s32 	%r410, %r409, 1;
	// begin inline asm
	st.volatile.global.u32 [%rd512], %r410;
	// end inline asm
	// begin inline asm
	atom.global.add.u32 %r411, [%rd512], 0;
	// end inline asm
	add.s32 	%r412, %r411, 1;
	// begin inline asm
	st.volatile.global.u32 [%rd512], %r412;
	// end inline asm
	// begin inline asm
	atom.global.add.u32 %r413, [%rd512], 0;
	// end inline asm
	add.s32 	%r414, %r413, 1;
	// begin inline asm
	st.volatile.global.u32 [%rd512], %r414;
	// end inline asm
	// begin inline asm
	atom.global.add.u32 %r415, [%rd512], 0;
	// end inline asm
	add.s32 	%r416, %r415, 1;
	// begin inline asm
	st.volatile.global.u32 [%rd512], %r416;
	// end inline asm
	// begin inline asm
	atom.global.add.u32 %r417, [%rd512], 0;
	// end inline asm
	add.s32 	%r418, %r417, 1;
	// begin inline asm
	st.volatile.global.u32 [%rd512], %r418;
	// end inline asm
	// begin inline asm
	atom.global.add.u32 %r419, [%rd512], 0;
	// end inline asm
	add.s32 	%r420, %r419, 1;
	// begin inline asm
	st.volatile.global.u32 [%rd512], %r420;
	// end inline asm
	// begin inline asm
	atom.global.add.u32 %r421, [%rd512], 0;
	// end inline asm
	add.s32 	%r422, %r421, 1;
	// begin inline asm
	st.volatile.global.u32 [%rd512], %r422;
	// end inline asm
	// begin inline asm
	atom.global.add.u32 %r423, [%rd512], 0;
	// end inline asm
	add.s32 	%r424, %r423, 1;
	// begin inline asm
	st.volatile.global.u32 [%rd512], %r424;
	// end inline asm
	// begin inline asm
	atom.global.add.u32 %r425, [%rd512], 0;
	// end inline asm
	add.s32 	%r426, %r425, 1;
	// begin inline asm
	st.volatile.global.u32 [%rd512], %r426;
	// end inline asm
	// begin inline asm
	atom.global.add.u32 %r427, [%rd512], 0;
	// end inline asm
	add.s32 	%r428, %r427, 1;
	// begin inline asm
	st.volatile.global.u32 [%rd512], %r428;
	// end inline asm
	// begin inline asm
	atom.global.add.u32 %r429, [%rd512], 0;
	// end inline asm
	add.s32 	%r430, %r429, 1;
	// begin inline asm
	st.volatile.global.u32 [%rd512], %r430;
	// end inline asm
	// begin inline asm
	atom.global.add.u32 %r431, [%rd512], 0;
	// end inline asm
	add.s32 	%r432, %r431, 1;
	// begin inline asm
	st.volatile.global.u32 [%rd512], %r432;
	// end inline asm
	// begin inline asm
	atom.global.add.u32 %r433, [%rd512], 0;
	// end inline asm
	add.s32 	%r434, %r433, 1;
	// begin inline asm
	st.volatile.global.u32 [%rd512], %r434;
	// end inline asm
	// begin inline asm
	atom.global.add.u32 %r435, [%rd512], 0;
	// end inline asm
	add.s32 	%r436, %r435, 1;
	// begin inline asm
	st.volatile.global.u32 [%rd512], %r436;
	// end inline asm
	// begin inline asm
	atom.global.add.u32 %r437, [%rd512], 0;
	// end inline asm
	add.s32 	%r438, %r437, 1;
	// begin inline asm
	st.volatile.global.u32 [%rd512], %r438;
	// end inline asm
	// begin inline asm
	atom.global.add.u32 %r439, [%rd512], 0;
	// end inline asm
	add.s32 	%r440, %r439, 1;
	// begin inline asm
	st.volatile.global.u32 [%rd512], %r440;
	// end inline asm
	// begin inline asm
	atom.global.add.u32 %r441, [%rd512], 0;
	// end inline asm
	add.s32 	%r442, %r441, 1;
	// begin inline asm
	st.volatile.global.u32 [%rd512], %r442;
	// end inline asm
	// begin inline asm
	atom.global.add.u32 %r443, [%rd512], 0;
	// end inline asm
	add.s32 	%r444, %r443, 1;
	// begin inline asm
	st.volatile.global.u32 [%rd512], %r444;
	// end inline asm
	// begin inline asm
	atom.global.add.u32 %r445, [%rd512], 0;
	// end inline asm
	add.s32 	%r446, %r445, 1;
	// begin inline asm
	st.volatile.global.u32 [%rd512], %r446;
	// end inline asm
	// begin inline asm
	atom.global.add.u32 %r447, [%rd512], 0;
	// end inline asm
	add.s32 	%r448, %r447, 1;
	// begin inline asm
	st.volatile.global.u32 [%rd512], %r448;
	// end inline asm
	// begin inline asm
	atom.global.add.u32 %r449, [%rd512], 0;
	// end inline asm
	add.s32 	%r450, %r449, 1;
	// begin inline asm
	st.volatile.global.u32 [%rd512], %r450;
	// end inline asm
	// begin inline asm
	atom.global.add.u32 %r451, [%rd512], 0;
	// end inline asm
	add.s32 	%r452, %r451, 1;
	// begin inline asm
	st.volatile.global.u32 [%rd512], %r452;
	// end inline asm
	// begin inline asm
	atom.global.add.u32 %r453, [%rd512], 0;
	// end inline asm
	add.s32 	%r454, %r453, 1;
	// begin inline asm
	st.volatile.global.u32 [%rd512], %r454;
	// end inline asm
	// begin inline asm
	atom.global.add.u32 %r455, [%rd512], 0;
	// end inline asm
	add.s32 	%r456, %r455, 1;
	// begin inline asm
	st.volatile.global.u32 [%rd512], %r456;
	// end inline asm
	// begin inline asm
	atom.global.add.u32 %r457, [%rd512], 0;
	// end inline asm
	add.s32 	%r458, %r457, 1;
	// begin inline asm
	st.volatile.global.u32 [%rd512], %r458;
	// end inline asm
	// begin inline asm
	atom.global.add.u32 %r459, [%rd512], 0;
	// end inline asm
	add.s32 	%r460, %r459, 1;
	// begin inline asm
	st.volatile.global.u32 [%rd512], %r460;
	// end inline asm
	// begin inline asm
	atom.global.add.u32 %r461, [%rd512], 0;
	// end inline asm
	add.s32 	%r462, %r461, 1;
	// begin inline asm
	st.volatile.global.u32 [%rd512], %r462;
	// end inline asm
	// begin inline asm
	atom.global.add.u32 %r463, [%rd512], 0;
	// end inline asm
	add.s32 	%r464, %r463, 1;
	// begin inline asm
	st.volatile.global.u32 [%rd512], %r464;
	// end inline asm
	// begin inline asm
	atom.global.add.u32 %r465, [%rd512], 0;
	// end inline asm
	add.s32 	%r466, %r465, 1;
	// begin inline asm
	st.volatile.global.u32 [%rd512], %r466;
	// end inline asm
	// begin inline asm
	atom.global.add.u32 %r467, [%rd512], 0;
	// end inline asm
	add.s32 	%r468, %r467, 1;
	// begin inline asm
	st.volatile.global.u32 [%rd512], %r468;
	// end inline asm
	// begin inline asm
	atom.global.add.u32 %r469, [%rd512], 0;
	// end inline asm
	add.s32 	%r470, %r469, 1;
	// begin inline asm
	st.volatile.global.u32 [%rd512], %r470;
	// end inline asm
	// begin inline asm
	atom.global.add.u32 %r471, [%rd512], 0;
	// end inline asm
	add.s32 	%r472, %r471, 1;
	// begin inline asm
	st.volatile.global.u32 [%rd512], %r472;
	// end inline asm
	// begin inline asm
	atom.global.add.u32 %r473, [%rd512], 0;
	// end inline asm
	add.s32 	%r474, %r473, 1;
	// begin inline asm
	st.volatile.global.u32 [%rd512], %r474;
	// end inline asm
	// begin inline asm
	atom.global.add.u32 %r475, [%rd512], 0;
	// end inline asm
	add.s32 	%r476, %r475, 1;
	// begin inline asm
	st.volatile.global.u32 [%rd512], %r476;
	// end inline asm
	// begin inline asm
	atom.global.add.u32 %r477, [%rd512], 0;
	// end inline asm
	add.s32 	%r478, %r477, 1;
	// begin inline asm
	st.volatile.global.u32 [%rd512], %r478;
	// end inline asm
	// begin inline asm
	atom.global.add.u32 %r479, [%rd512], 0;
	// end inline asm
	add.s32 	%r480, %r479, 1;
	// begin inline asm
	st.volatile.global.u32 [%rd512], %r480;
	// end inline asm
	// begin inline asm
	atom.global.add.u32 %r481, [%rd512], 0;
	// end inline asm
	add.s32 	%r482, %r481, 1;
	// begin inline asm
	st.volatile.global.u32 [%rd512], %r482;
	// end inline asm
	// begin inline asm
	atom.global.add.u32 %r483, [%rd512], 0;
	// end inline asm
	add.s32 	%r484, %r483, 1;
	// begin inline asm
	st.volatile.global.u32 [%rd512], %r484;
	// end inline asm
	// begin inline asm
	atom.global.add.u32 %r485, [%rd512], 0;
	// end inline asm
	add.s32 	%r486, %r485, 1;
	// begin inline asm
	st.volatile.global.u32 [%rd512], %r486;
	// end inline asm
	// begin inline asm
	atom.global.add.u32 %r487, [%rd512], 0;
	// end inline asm
	add.s32 	%r488, %r487, 1;
	// begin inline asm
	st.volatile.global.u32 [%rd512], %r488;
	// end inline asm
	// begin inline asm
	atom.global.add.u32 %r489, [%rd512], 0;
	// end inline asm
	add.s32 	%r490, %r489, 1;
	// begin inline asm
	st.volatile.global.u32 [%rd512], %r490;
	// end inline asm
	// begin inline asm
	atom.global.add.u32 %r491, [%rd512], 0;
	// end inline asm
	add.s32 	%r492, %r491, 1;
	// begin inline asm
	st.volatile.global.u32 [%rd512], %r492;
	// end inline asm
	// begin inline asm
	atom.global.add.u32 %r493, [%rd512], 0;
	// end inline asm
	add.s32 	%r494, %r493, 1;
	// begin inline asm
	st.volatile.global.u32 [%rd512], %r494;
	// end inline asm
	// begin inline asm
	atom.global.add.u32 %r495, [%rd512], 0;
	// end inline asm
	add.s32 	%r496, %r495, 1;
	// begin inline asm
	st.volatile.global.u32 [%rd512], %r496;
	// end inline asm
	// begin inline asm
	atom.global.add.u32 %r497, [%rd512], 0;
	// end inline asm
	add.s32 	%r498, %r497, 1;
	// begin inline asm
	st.volatile.global.u32 [%rd512], %r498;
	// end inline asm
	// begin inline asm
	atom.global.add.u32 %r499, [%rd512], 0;
	// end inline asm
	add.s32 	%r500, %r499, 1;
	// begin inline asm
	st.volatile.global.u32 [%rd512], %r500;
	// end inline asm
	// begin inline asm
	atom.global.add.u32 %r501, [%rd512], 0;
	// end inline asm
	add.s32 	%r502, %r501, 1;
	// begin inline asm
	st.volatile.global.u32 [%rd512], %r502;
	// end inline asm
	// begin inline asm
	atom.global.add.u32 %r503, [%rd512], 0;
	// end inline asm
	add.s32 	%r504, %r503, 1;
	// begin inline asm
	st.volatile.global.u32 [%rd512], %r504;
	// end inline asm
	// begin inline asm
	atom.global.add.u32 %r505, [%rd512], 0;
	// end inline asm
	add.s32 	%r506, %r505, 1;
	// begin inline asm
	st.volatile.global.u32 [%rd512], %r506;
	// end inline asm
	// begin inline asm
	atom.global.add.u32 %r507, [%rd512], 0;
	// end inline asm
	add.s32 	%r508, %r507, 1;
	// begin inline asm
	st.volatile.global.u32 [%rd512], %r508;
	// end inline asm
	// begin inline asm
	atom.global.add.u32 %r509, [%rd512], 0;
	// end inline asm
	add.s32 	%r510, %r509, 1;
	// begin inline asm
	st.volatile.global.u32 [%rd512], %r510;
	// end inline asm
	// begin inline asm
	atom.global.add.u32 %r511, [%rd512], 0;
	// end inline asm
	add.s32 	%r512, %r511, 1;
	// begin inline asm
	st.volatile.global.u32 [%rd512], %r512;
	// end inline asm
	// begin inline asm
	atom.global.add.u32 %r513, [%rd512], 0;
	// end inline asm
	add.s32 	%r514, %r513, 1;
	// begin inline asm
	st.volatile.global.u32 [%rd512], %r514;
	// end inline asm
$L__BB107_2:
	ret;

}
	// .globl	_Z4testIL_Z15load_atomic_addPKjEL_Z17store_atomic_exchPjjELi256E14strided_accessILj1024ELj4EE10skip_lanesILj4EEEvv
.visible .entry _Z4testIL_Z15load_atomic_addPKjEL_Z17store_atomic_exchPjjELi256E14strided_accessILj1024ELj4EE10skip_lanesILj4EEEvv()
{
	.reg .pred 	%p<2>;
	.reg .b32 	%r<776>;
	.reg .b64 	%rd<517>;

	// begin inline asm
	mov.u32 %r1, %laneid;
	// end inline asm
	and.b32  	%r2, %r1, 3;
	setp.ne.s32 	%p1, %r2, 0;
	@%p1 bra 	$L__BB108_2;
	mov.u32 	%r771, %ctaid.x;
	mov.u32 	%r772, %ntid.x;
	mov.u32 	%r773, %tid.x;
	mad.lo.s32 	%r774, %r771, %r772, %r773;
	shl.b32 	%r775, %r774, 4;
	cvt.u64.u32 	%rd513, %r775;
	and.b64  	%rd514, %rd513, 4080;
	mov.u64 	%rd515, buffer;
	cvta.global.u64 	%rd516, %rd515;
	add.s64 	%rd512, %rd516, %rd514;
	// begin inline asm
	atom.global.add.u32 %r3, [%rd512], 0;
	// end inline asm
	add.s32 	%r5, %r3, 1;
	// begin inline asm
	atom.global.exch.b32 %r4, [%rd512], %r5;
	// end inline asm
	// begin inline asm
	atom.global.add.u32 %r6, [%rd512], 0;
	// end inline asm
	add.s32 	%r8, %r6, 1;
	// begin inline asm
	atom.global.exch.b32 %r7, [%rd512], %r8;
	// end inline asm
	// begin inline asm
	atom.global.add.u32 %r9, [%rd512], 0;
	// end inline asm
	add.s32 	%r11, %r9, 1;
	// begin inline asm
	atom.global.exch.b32 %r10, [%rd512], %r11;
	// end inline asm
	// begin inline asm
	atom.global.add.u32 %r12, [%rd512], 0;
	// end inline asm
	add.s32 	%r14, %r12, 1;
	// begin inline asm
	atom.global.exch.b32 %r13, [%rd512], %r14;
	// end inline asm
	// begin inline asm
	atom.global.add.u32 %r15, [%rd512], 0;
	// end inline asm
	add.s32 	%r17, %r15, 1;
	// begin inline asm
	atom.global.exch.b32 %r16, [%rd512], %r17;
	// end inline asm
	// begin inline asm
	atom.global.add.u32 %r18, [%rd512], 0;
	// end inline asm
	add.s32 	%r20, %r18, 1;
	// begin inline asm
	atom.global.exch.b32 %r19, [%rd512], %r20;
	// end inline asm
	// begin inline asm
	atom.global.add.u32 %r21, [%rd512], 0;
	// end inline asm
	add.s32 	%r23, %r21, 1;
	// begin inline asm
	atom.global.exch.b32 %r22, [%rd512], %r23;
	// end inline asm
	// begin inline asm
	atom.global.add.u32 %r24, [%rd512], 0;
	// end inline asm
	add.s32 	%r26, %r24, 1;
	// begin inline asm
	atom.global.exch.b32 %r25, [%rd512], %r26;
	// end inline asm
	// begin inline asm
	atom.global.add.u32 %r27, [%rd512], 0;
	// end inline asm
	add.s32 	%r29, %r27, 1;
	// begin inline asm
	atom.global.exch.b32 %r28, [%rd512], %r29;
	// end inline asm
	// begin inline asm
	atom.global.add.u32 %r30, [%rd512], 0;
	// end inline asm
	add.s32 	%r32, %r30, 1;
	// begin inline asm
	atom.global.exch.b32 %r31, [%rd512], %r32;
	// end inline asm
	// begin inline asm
	atom.global.add.u32 %r33, [%rd512], 0;
	// end inline asm
	add.s32 	%r35, %r33, 1;
	// begin inline asm
	atom.global.exch.b32 %r34, [%rd512], %r35;
	// end inline asm
	// begin inline asm
	atom.global.add.u32 %r36, [%rd512], 0;
	// end inline asm
	add.s32 	%r38, %r36, 1;
	// begin inline asm
	atom.global.exch.b32 %r37, [%rd512], %r38;
	// end inline asm
	// begin inline asm
	atom.global.add.u32 %r39, [%rd512], 0;
	// end inline asm
	add.s32 	%r41, %r39, 1;
	// begin inline asm
	atom.global.exch.b32 %r40, [%rd512], %r41;
	// end inline asm
	// begin inline asm
	atom.global.add.u32 %r42, [%rd512], 0;
	// end inline asm
	add.s32 	%r44, %r42, 1;
	// begin inline asm
	atom.global.exch.b32 %r43, [%rd512], %r44;
	// end inline asm
	// begin inline asm
	atom.global.add.u32 %r45, [%rd512], 0;
	// end inline asm
	add.s32 	%r47, %r45, 1;
	// begin inline asm
	atom.global.exch.b32 %r46, [%rd512], %r47;
	// end inline asm
	// begin inline asm
	atom.global.add.u32 %r48, [%rd512], 0;
	// end inline asm
	add.s32 	%r50, %r48, 1;
	// begin inline asm
	atom.global.exch.b32 %r49, [%rd512], %r50;
	// end inline asm
	// begin inline asm
	atom.global.add.u32 %r51, [%rd512], 0;
	// end inline asm
	add.s32 	%r53, %r51, 1;
	// begin inline asm
	atom.global.exch.b32 %r52, [%rd512], %r53;
	// end inline asm
	// begin inline asm
	atom.global.add.u32 %r54, [%rd512], 0;
	// end inline asm
	add.s32 	%r56, %r54, 1;
	// begin inline asm
	atom.global.exch.b32 %r55, [%rd512], %r56;
	// end inline asm
	// begin inline asm
	atom.global.add.u32 %r57, [%rd512], 0;
	// end inline asm
	add.s32 	%r59, %r57, 1;
	// begin inline asm
	atom.global.exch.b32 %r58, [%rd512], %r59;
	// end inline asm
	// begin inline asm
	atom.global.add.u32 %r60, [%rd512], 0;
	// end inline asm
	add.s32 	%r62, %r60, 1;
	// begin inline asm
	atom.global.exch.b32 %r61, [%rd512], %r62;
	// end inline asm
	// begin inline asm
	atom.global.add.u32 %r63, [%rd512], 0;
	// end inline asm
	add.s32 	%r65, %r63, 1;
	// begin inline asm
	atom.global.exch.b32 %r64, [%rd512], %r65;
	// end inline asm
	// begin inline asm
	atom.global.add.u32 %r66, [%rd512], 0;
	// end inline asm
	add.s32 	%r68, %r66, 1;
	// begin inline asm
	atom.global.exch.b32 %r67, [%rd512], %r68;
	// end inline asm
	// begin inline asm
	atom.global.add.u32 %r69, [%rd512], 0;
	// end inline asm
	add.s32 	%r71, %r69, 1;
	// begin inline asm
	atom.global.exch.b32 %r70, [%rd512], %r71;
	// end inline asm
	// begin inline asm
	atom.global.add.u32 %r72, [%rd512], 0;
	// end inline asm
	add.s32 	%r74, %r72, 1;
	// begin inline asm
	atom.global.exch.b32 %r73, [%rd512], %r74;
	// end inline asm
	// begin inline asm
	atom.global.add.u32 %r75, [%rd512], 0;
	// end inline asm
	add.s32 	%r77, %r75, 1;
	// begin inline asm
	atom.global.exch.b32 %r76, [%rd512], %r77;
	// end inline asm
	// begin inline asm
	atom.global.add.u32 %r78, [%rd512], 0;
	// end inline asm
	add.s32 	%r80, %r78, 1;
	// begin inline asm
	atom.global.exch.b32 %r79, [%rd512], %r80;
	// end inline asm
	// begin inline asm
	atom.global.add.u32 %r81, [%rd512], 0;
	// end inline asm
	add.s32 	%r83, %r81, 1;
	// begin inline asm
	atom.global.exch.b32 %r82, [%rd512], %r83;
	// end inline asm
	// begin inline asm
	atom.global.add.u32 %r84, [%rd512], 0;
	// end inline asm
	add.s32 	%r86, %r84, 1;
	// begin inline asm
	atom.global.exch.b32 %r85, [%rd512], %r86;
	// end inline asm
	// begin inline asm
	atom.global.add.u32 %r87, [%rd512], 0;
	// end inline asm
	add.s32 	%r89, %r87, 1;
	// begin inline asm
	atom.global.exch.b32 %r88, [%rd512], %r89;
	// end inline asm
	// begin inline asm
	atom.global.add.u32 %r90, [%rd512], 0;
	// end inline asm
	add.s32 	%r92, %r90, 1;
	// begin inline asm
	atom.global.exch.b32 %r91, [%rd512], %r92;
	// end inline asm
	// begin inline asm
	atom.global.add.u32 %r93, [%rd512], 0;
	// end inline asm
	add.s32 	%r95, %r93, 1;
	// begin inline asm
	atom.global.exch.b32 %r94, [%rd512], %r95;
	// end inline asm
	// begin inline asm
	atom.global.add.u32 %r96, [%rd512], 0;
	// end inline asm
	add.s32 	%r98, %r96, 1;
	// begin inline asm
	atom.global.exch.b32 %r97, [%rd512], %r98;
	// end inline asm
	// begin inline asm
	atom.global.add.u32 %r99, [%rd512], 0;
	// end inline asm
	add.s32 	%r101, %r99, 1;
	// begin inline asm
	atom.global.exch.b32 %r100, [%rd512], %r101;
	// end inline asm
	// begin inline asm
	atom.global.add.u32 %r102, [%rd512], 0;
	// end inline asm
	add.s32 	%r104, %r102, 1;
	// begin inline asm
	atom.global.exch.b32 %r103, [%rd512], %r104;
	// end inline asm
	// begin inline asm
	atom.global.add.u32 %r105, [%rd512], 0;
	// end inline asm
	add.s32 	%r107, %r105, 1;
	// begin inline asm
	atom.global.exch.b32 %r106, [%rd512], %r107;
	// end inline asm
	// begin inline asm
	atom.global.add.u32 %r108, [%rd512], 0;
	// end inline asm
	add.s32 	%r110, %r108, 1;
	// begin inline asm
	atom.global.exch.b32 %r109, [%rd512], %r110;
	// end inline asm
	// begin inline asm
	atom.global.add.u32 %r111, [%rd512], 0;
	// end inline asm
	add.s32 	%r113, %r111, 1;
	// begin inline asm
	atom.global.exch.b32 %r112, [%rd512], %r113;
	// end inline asm
	// begin inline asm
	atom.global.add.u32 %r114, [%rd512], 0;
	// end inline asm
	add.s32 	%r116, %r114, 1;
	// begin inline asm
	atom.global.exch.b32 %r115, [%rd512], %r116;
	// end inline asm
	// begin inline asm
	atom.global.add.u32 %r117, [%rd512], 0;
	// end inline asm
	add.s32 	%r119, %r117, 1;
	// begin inline asm
	atom.global.exch.b32 %r118, [%rd512], %r119;
	// end inline asm
	// begin inline asm
	atom.global.add.u32 %r120, [%rd512], 0;
	// end inline asm
	add.s32 	%r122, %r120, 1;
	// begin inline asm
	atom.global.exch.b32 %r121, [%rd512], %r122;
	// end inline asm
	// begin inline asm
	atom.global.add.u32 %r123, [%rd512], 0;
	// end inline asm
	add.s32 	%r125, %r123, 1;
	// begin inline asm
	atom.global.exch.b32 %r124, [%rd512], %r125;
	// end inline asm
	// begin inline asm
	atom.global.add.u32 %r126, [%rd512], 0;
	// end inline asm
	add.s32 	%r128, %r126, 1;
	// begin inline asm
	atom.global.exch.b32 %r127, [%rd512], %r128;
	// end inline asm
	// begin inline asm
	atom.global.add.u32 %r129, [%rd512], 0;
	// end inline asm
	add.s32 	%r131, %r129, 1;
	// begin inline asm
	atom.global.exch.b32 %r130, [%rd512], %r131;
	// end inline asm
	// begin inline asm
	atom.global.add.u32 %r132, [%rd512], 0;
	// end inline asm
	add.s32 	%r134, %r132, 1;
	// begin inline asm
	atom.global.exch.b32 %r133, [%rd512], %r134;
	// end inline asm
	// begin inline asm
	atom.global.add.u32 %r135, [%rd512], 0;
	// end inline asm
	add.s32 	%r137, %r135, 1;
	// begin inline asm
	atom.global.exch.b32 %r136, [%rd512], %r137;
	// end inline asm
	// begin inline asm
	atom.global.add.u32 %r138, [%rd512], 0;
	// end inline asm
	add.s32 	%r140, %r138, 1;
	// begin inline asm
	atom.global.exch.b32 %r139, [%rd512], %r140;
	// end inline asm
	// begin inline asm
	atom.global.add.u32 %r141, [%rd512], 0;
	// end inline asm
	add.s32 	%r143, %r141, 1;
	// begin inline asm
	atom.global.exch.b32 %r142, [%rd512], %r143;
	// end inline asm
	// begin inline asm
	atom.global.add.u32 %r144, [%rd512], 0;
	// end inline asm
	add.s32 	%r146, %r144, 1;
	// begin inline asm
	atom.global.exch.b32 %r145, [%rd512], %r146;
	// end inline asm
	// begin inline asm
	atom.global.add.u32 %r147, [%rd512], 0;
	// end inline asm
	add.s32 	%r149, %r147, 1;
	// begin inline asm
	atom.global.exch.b32 %r148, [%rd512], %r149;
	// end inline asm
	// begin inline asm
	atom.global.add.u32 %r150, [%rd512], 0;
	// end inline asm
	add.s32 	%r152, %r150, 1;
	// begin inline asm
	atom.global.exch.b32 %r151, [%rd512], %r152;
	// end inline asm
	// begin inline asm
	atom.global.add.u32 %r153, [%rd512], 0;
	// end inline asm
	add.s32 	%r155, %r153, 1;
	// begin inline asm
	atom.global.exch.b32 %r154, [%rd512], %r155;
	// end inline asm
	// begin inline asm
	atom.global.add.u32 %r156, [%rd512], 0;
	// end inline asm
	add.s32 	%r158, %r156, 1;
	// begin inline asm
	atom.global.exch.b32 %r157, [%rd512], %r158;
	// end inline asm
	// begin inline asm
	atom.global.add.u32 %r159, [%rd512], 0;
	// end inline asm
	add.s32 	%r161, %r159, 1;
	// begin inline asm
	atom.global.exch.b32 %r160, [%rd512], %r161;
	// end inline asm
	// begin inline asm
	atom.global.add.u32 %r162, [%rd512], 0;
	// end inline asm
	add.s32 	%r164, %r162, 1;
	// begin inline asm
	atom.global.exch.b32 %r163, [%rd512], %r164;
	// end inline asm
	// begin inline asm
	atom.global.add.u32 %r165, [%rd512], 0;
	// end inline asm
	add.s32 	%r167, %r165, 1;
	// begin inline asm
	atom.global.exch.b32 %r166, [%rd512], %r167;
	// end inline asm
	// begin inline asm
	atom.global.add.u32 %r168, [%rd512], 0;
	// end inline asm
	add.s32 	%r170, %r168, 1;
	// begin inline asm
	atom.global.exch.b32 %r169, [%rd512], %r170;
	// end inline asm
	// begin inline asm
	atom.global.add.u32 %r171, [%rd512], 0;
	// end inline asm
	add.s32 	%r173, %r171, 1;
	// begin inline asm
	atom.global.exch.b32 %r172, [%rd512], %r173;
	// end inline asm
	// begin inline asm
	atom.global.add.u32 %r174, [%rd512], 0;
	// end inline asm
	add.s32 	%r176, %r174, 1;
	// begin inline asm
	atom.global.exch.b32 %r175, [%rd512], %r176;
	// end inline asm
	// begin inline asm
	atom.global.add.u32 %r177, [%rd512], 0;
	// end inline asm
	add.s32 	%r179, %r177, 1;
	// begin inline asm
	atom.global.exch.b32 %r178, [%rd512], %r179;
	// end inline asm
	// begin inline asm
	atom.global.add.u32 %r180, [%rd512], 0;
	// end inline asm
	add.s32 	%r182, %r180, 1;
	// begin inline asm
	atom.global.exch.b32 %r181, [%rd512], %r182;
	// end inline asm
	// begin inline asm
	atom.global.add.u32 %r183, [%rd512], 0;
	// end inline asm
	add.s32 	%r185, %r183, 1;
	// begin inline asm
	atom.global.exch.b32 %r184, [%rd512], %r185;
	// end inline asm
	// begin inline asm
	atom.global.add.u32 %r186, [%rd512], 0;
	// end inline asm
	add.s32 	%r188, %r186, 1;
	// begin inline asm
	atom.global.exch.b32 %r187, [%rd512], %r188;
	// end inline asm
	// begin inline asm
	atom.global.add.u32 %r189, [%rd512], 0;
	// end inline asm
	add.s32 	%r191, %r189, 1;
	// begin inline asm
	atom.global.exch.b32 %r190, [%rd512], %r191;
	// end inline asm
	// begin inline asm
	atom.global.add.u32 %r192, [%rd512], 0;
	// end inline asm
	add.s32 	%r194, %r192, 1;
	// begin inline asm
	atom.global.exch.b32 %r193, [%rd512], %r194;
	// end inline asm
	// begin inline asm
	atom.global.add.u32 %r195, [%rd512], 0;
	// end inline asm
	add.s32 	%r197, %r195, 1;
	// begin inline asm
	atom.global.exch.b32 %r196, [%rd512], %r197;
	// end inline asm
	// begin inline asm
	atom.global.add.u32 %r198, [%rd512], 0;
	// end inline asm
	add.s32 	%r200, %r198, 1;
	// begin inline asm
	atom.global.exch.b32 %r199, [%rd512], %r200;
	// end inline asm
	// begin inline asm
	atom.global.add.u32 %r201, [%rd512], 0;
	// end inline asm
	add.s32 	%r203, %r201, 1;
	// begin inline asm
	atom.global.exch.b32 %r202, [%rd512], %r203;
	// end inline asm
	// begin inline asm
	atom.global.add.u32 %r204, [%rd512], 0;
	// end inline asm
	add.s32 	%r206, %r204, 1;
	// begin inline asm
	atom.global.exch.b32 %r205, [%rd512], %r206;
	// end inline asm
	// begin inline asm
	atom.global.add.u32 %r207, [%rd512], 0;
	// end inline asm
	add.s32 	%r209, %r207, 1;
	// begin inline asm
	atom.global.exch.b32 %r208, [%rd512], %r209;
	// end inline asm
	// begin inline asm
	atom.global.add.u32 %r210, [%rd512], 0;
	// end inline asm
	add.s32 	%r212, %r210, 1;
	// begin inline asm
	atom.global.exch.b32 %r211, [%rd512], %r212;
	// end inline asm
	// begin inline asm
	atom.global.add.u32 %r213, [%rd512], 0;
	// end inline asm
	add.s32 	%r215, %r213, 1;
	// begin inline asm
	atom.global.exch.b32 %r214, [%rd512], %r215;
	// end inline asm
	// begin inline asm
	atom.global.add.u32 %r216, [%rd512], 0;
	// end inline asm
	add.s32 	%r218, %r216, 1;
	// begin inline asm
	atom.global.exch.b32 %r217, [%rd512], %r218;
	// end inline asm
	// begin inline asm
	atom.global.add.u32 %r219, [%rd512], 0;
	// end inline asm
	add.s32 	%r221, %r219, 1;
	// begin inline asm
	atom.global.exch.b32 %r220, [%rd512], %r221;
	// end inline asm
	// begin inline asm
	atom.global.add.u32 %r222, [%rd512], 0;
	// end inline asm
	add.s32 	%r224, %r222, 1;
	// begin inline asm
	atom.global.exch.b32 %r223, [%rd512], %r224;
	// end inline asm
	// begin inline asm
	atom.global.add.u32 %r225, [%rd512], 0;
	// end inline asm
	add.s32 	%r227, %r225, 1;
	// begin inline asm
	atom.global.exch.b32 %r226, [%rd512], %r227;
	// end inline asm
	// begin inline asm
	atom.global.add.u32 %r228, [%rd512], 0;
	// end inline asm
	add.s32 	%r230, %r228, 1;
	// begin inline asm
	atom.global.exch.b32 %r229, [%rd512], %r230;
	// end inline asm
	// begin inline asm
	atom.global.add.u32 %r231, [%rd512], 0;
	// end inline asm
	add.s32 	%r233, %r231, 1;
	// begin inline asm
	atom.global.exch.b32 %r232, [%rd512], %r233;
	// end inline asm
	// begin inline asm
	atom.global.add.u32 %r234, [%rd512], 0;
	// end inline asm
	add.s32 	%r236, %r234, 1;
	// begin inline asm
	atom.global.exch.b32 %r235, [%rd512], %r236;
	// end inline asm
	// begin inline asm
	atom.global.add.u32 %r237, [%rd512], 0;
	// end inline asm
	add.s32 	%r239, %r237, 1;
	// begin inline asm
	atom.global.exch.b32 %r238, [%rd512], %r239;
	// end inline asm
	// begin inline asm
	atom.global.add.u32 %r240, [%rd512], 0;
	// end inline asm
	add.s32 	%r242, %r240, 1;
	// begin inline asm
	atom.global.exch.b32 %r241, [%rd512], %r242;
	// end inline asm
	// begin inline asm
	atom.global.add.u32 %r243, [%rd512], 0;
	// end inline asm
	add.s32 	%r245, %r243, 1;
	// begin inline asm
	atom.global.exch.b32 %r244, [%rd512], %r245;
	// end inline asm
	// begin inline asm
	atom.global.add.u32 %r246, [%rd512], 0;
	// end inline asm
	add.s32 	%r248, %r246, 1;
	// begin inline asm
	atom.global.exch.b32 %r247, [%rd512], %r248;
	// end inline asm
	// begin inline asm
	atom.global.add.u32 %r249, [%rd512], 0;
	// end inline asm
	add.s32 	%r251, %r249, 1;
	// begin inline asm
	atom.global.exch.b32 %r250, [%rd512], %r251;
	// end inline asm
	// begin inline asm
	atom.global.add.u32 %r252, [%rd512], 0;
	// end inline asm
	add.s32 	%r254, %r252, 1;
	// begin inline asm
	atom.global.exch.b32 %r253, [%rd512], %r254;
	// end inline asm
	// begin inline asm
	atom.global.add.u32 %r255, [%rd512], 0;
	// end inline asm
	add.s32 	%r257, %r255, 1;
	// begin inline asm
	atom.global.exch.b32 %r256, [%rd512], %r257;
	// end inline asm
	// begin inline asm
	atom.global.add.u32 %r258, [%rd512], 0;
	// end inline asm
	add.s32 	%r260, %r258, 1;
	// begin inline asm
	atom.global.exch.b32 %r259, [%rd512], %r260;
	// end inline asm
	// begin inline asm
	atom.global.add.u32 %r261, [%rd512], 0;
	// end inline asm
	add.s32 	%r263, %r261, 1;
	// begin inline asm
	atom.global.exch.b32 %r262, [%rd512], %r263;
	// end inline asm
	// begin inline asm
	atom.global.add.u32 %r264, [%rd512], 0;
	// end inline asm
	add.s32 	%r266, %r264, 1;
	// begin inline asm
	atom.global.exch.b32 %r265, [%rd512], %r266;
	// end inline asm
	// begin inline asm
	atom.global.add.u32 %r267, [%rd512], 0;
	// end inline asm
	add.s32 	%r269, %r267, 1;
	// begin inline asm
	atom.global.exch.b32 %r268, [%rd512], %r269;
	// end inline asm
	// begin inline asm
	atom.global.add.u32 %r270, [%rd512], 0;
	// end inline asm
	add.s32 	%r272, %r270, 1;
	// begin inline asm
	atom.global.exch.b32 %r271, [%rd512], %r272;
	// end inline asm
	// begin inline asm
	atom.global.add.u32 %r273, [%rd512], 0;
	// end inline asm
	add.s32 	%r275, %r273, 1;
	// begin inline asm
	atom.global.exch.b32 %r274, [%rd512], %r275;
	// end inline asm
	// begin inline asm
	atom.global.add.u32 %r276, [%rd512], 0;
	// end inline asm
	add.s32 	%r278, %r276, 1;
	// begin inline asm
	atom.global.exch.b32 %r277, [%rd512], %r278;
	// end inline asm
	// begin inline asm
	atom.global.add.u32 %r279, [%rd512], 0;
	// end inline asm
	add.s32 	%r281, %r279, 1;
	// begin inline asm
	atom.global.exch.b32 %r280, [%rd512], %r281;
	// end inline asm
	// begin inline asm
	atom.global.add.u32 %r282, [%rd512], 0;
	// end inline asm
	add.s32 	%r284, %r282, 1;
	// begin inline asm
	atom.global.exch.b32 %r283, [%rd512], %r284;
	// end inline asm
	// begin inline asm
	atom.global.add.u32 %r285, [%rd512], 0;
	// end inline asm
	add.s32 	%r287, %r285, 1;
	// begin inline asm
	atom.global.exch.b32 %r286, [%rd512], %r287;
	// end inline asm
	// begin inline asm
	atom.global.add.u32 %r288, [%rd512], 0;
	// end inline asm
	add.s32 	%r290, %r288, 1;
	// begin inline asm
	atom.global.exch.b32 %r289, [%rd512], %r290;
	// end inline asm
	// begin inline asm
	atom.global.add.u32 %r291, [%rd512], 0;
	// end inline asm
	add.s32 	%r293, %r291, 1;
	// begin inline asm
	atom.global.exch.b32 %r292, [%rd512], %r293;
	// end inline asm
	// begin inline asm
	atom.global.add.u32 %r294, [%rd512], 0;
	// end inline asm
	add.s32 	%r296, %r294, 1;
	// begin inline asm
	atom.global.exch.b32 %r295, [%rd512], %r296;
	// end inline asm
	// begin inline asm
	atom.global.add.u32 %r297, [%rd512], 0;
	// end inline asm
	add.s32 	%r299, %r297, 1;
	// begin inline asm
	atom.global.exch.b32 %r298, [%rd512], %r299;
	// end inline asm
	// begin inline asm
	atom.global.add.u32 %r300, [%rd512], 0;
	// end inline asm
	add.s32 	%r302, %r300, 1;
	// begin inline asm
	atom.global.exch.b32 %r301, [%rd512], %r302;
	// end inline asm
	// begin inline asm
	atom.global.add.u32 %r303, [%rd512], 0;
	// end inline asm
	add.s32 	%r305, %r303, 1;
	// begin inline asm
	atom.global.exch.b32 %r304, [%rd512], %r305;
	// end inline asm
	// begin inline asm
	atom.global.add.u32 %r306, [%rd512], 0;
	// end inline asm
	add.s32 	%r308, %r306, 1;
	// begin inline asm
	atom.global.exch.b32 %r307, [%rd512], %r308;
	// end inline asm
	// begin inline asm
	atom.global.add.u32 %r309, [%rd512], 0;
	// end inline asm
	add.s32 	%r311, %r309, 1;
	// begin inline asm
	atom.global.exch.b32 %r310, [%rd512], %r311;
	// end inline asm
	// begin inline asm
	atom.global.add.u32 %r312, [%rd512], 0;
	// end inline asm
	add.s32 	%r314, %r312, 1;
	// begin inline asm
	atom.global.exch.b32 %r313, [%rd512], %r314;
	// end inline asm
	// begin inline asm
	atom.global.add.u32 %r315, [%rd512], 0;
	// end inline asm
	add.s32 	%r317, %r315, 1;
	// begin inline asm
	atom.global.exch.b32 %r316, [%rd512], %r317;
	// end inline asm
	// begin inline asm
	atom.global.add.u32 %r318, [%rd512], 0;
	// end inline asm
	add.s32 	%r320, %r318, 1;
	// begin inline asm
	atom.global.exch.b32 %r319, [%rd512], %r320;
	// end inline asm
	// begin inline asm
	atom.global.add.u32 %r321, [%rd512], 0;
	// end inline asm
	add.s32 	%r323, %r321, 1;
	// begin inline asm
	atom.global.exch.b32 %r322, [%rd512], %r323;
	// end inline asm
	// begin inline asm
	atom.global.add.u32 %r324, [%rd512], 0;
	// end inline asm
	add.s32 	%r326, %r324, 1;
	// begin inline asm
	atom.global.exch.b32 %r325, [%rd512], %r326;
	// end inline asm
	// begin inline asm
	atom.global.add.u32 %r327, [%rd512], 0;
	// end inline asm
	add.s32 	%r329, %r327, 1;
	// begin inline asm
	atom.global.exch.b32 %r328, [%rd512], %r329;
	// end inline asm
	// begin inline asm
	atom.global.add.u32 %r330, [%rd512], 0;
	// end inline asm
	add.s32 	%r332, %r330, 1;
	// begin inline asm
	atom.global.exch.b32 %r331, [%rd512], %r332;
	// end inline asm
	// begin inline asm
	atom.global.add.u32 %r333, [%rd512], 0;
	// end inline asm
	add.s32 	%r335, %r333, 1;
	// begin inline asm
	atom.global.exch.b32 %r334, [%rd512], %r335;
	// end inline asm
	// begin inline asm
	atom.global.add.u32 %r336, [%rd512], 0;
	// end inline asm
	add.s32 	%r338, %r336, 1;
	// begin inline asm
	atom.global.exch.b32 %r337, [%rd512], %r338;
	// end inline asm
	// begin inline asm
	atom.global.add.u32 %r339, [%rd512], 0;
	// end inline asm
	add.s32 	%r341, %r339, 1;
	// begin inline asm
	atom.global.exch.b32 %r340, [%rd512], %r341;
	// end inline asm
	// begin inline asm
	atom.global.add.u32 %r342, [%rd512], 0;
	// end inline asm
	add.s32 	%r344, %r342, 1;
	// begin inline asm
	atom.global.exch.b32 %r343, [%rd512], %r344;
	// end inline asm
	// begin inline asm
	atom.global.add.u32 %r345, [%rd512], 0;
	// end inline asm
	add.s32 	%r347, %r345, 1;
	// begin inline asm
	atom.global.exch.b32 %r346, [%rd512], %r347;
	// end inline asm
	// begin inline asm
	atom.global.add.u32 %r348, [%rd512], 0;
	// end inline asm
	add.s32 	%r350, %r348, 1;
	// begin inline asm
	atom.global.exch.b32 %r349, [%rd512], %r350;
	// end inline asm
	// begin inline asm
	atom.global.add.u32 %r351, [%rd512], 0;
	// end inline asm
	add.s32 	%r353, %r351, 1;
	// begin inline asm
	atom.global.exch.b32 %r352, [%rd512], %r353;
	// end inline asm
	// begin inline asm
	atom.global.add.u32 %r354, [%rd512], 0;
	// end inline asm
	add.s32 	%r356, %r354, 1;
	// begin inline asm
	atom.global.exch.b32 %r355, [%rd512], %r356;
	// end inline asm
	// begin inline asm
	atom.global.add.u32 %r357, [%rd512], 0;
	// end inline asm
	add.s32 	%r359, %r357, 1;
	// begin inline asm
	atom.global.exch.b32 %r358, [%rd512], %r359;
	// end inline asm
	// begin inline asm
	atom.global.add.u32 %r360, [%rd512], 0;
	// end inline asm
	add.s32 	%r362, %r360, 1;
	// begin inline asm
	atom.global.exch.b32 %r361, [%rd512], %r362;
	// end inline asm
	// begin inline asm
	atom.global.add.u32 %r363, [%rd512], 0;
	// end inline asm
	add.s32 	%r365, %r363, 1;
	// begin inline asm
	atom.global.exch.b32 %r364, [%rd512], %r365;
	// end inline asm
	// begin inline asm
	atom.global.add.u32 %r366, [%rd512], 0;
	// end inline asm
	add.s32 	%r368, %r366, 1;
	// begin inline asm
	atom.global.exch.b32 %r367, [%rd512], %r368;
	// end inline asm
	// begin inline asm
	atom.global.add.u32 %r369, [%rd512], 0;
	// end inline asm
	add.s32 	%r371, %r369, 1;
	// begin inline asm
	atom.global.exch.b32 %r370, [%rd512], %r371;
	// end inline asm
	// begin inline asm
	atom.global.add.u32 %r372, [%rd512], 0;
	// end inline asm
	add.s32 	%r374, %r372, 1;
	// begin inline asm
	atom.global.exch.b32 %r373, [%rd512], %r374;
	// end inline asm
	// begin inline asm
	atom.global.add.u32 %r375, [%rd512], 0;
	// end inline asm
	add.s32 	%r377, %r375, 1;
	// begin inline asm
	atom.global.exch.b32 %r376, [%rd512], %r377;
	// end inline asm
	// begin inline asm
	atom.global.add.u32 %r378, [%rd512], 0;
	// end inline asm
	add.s32 	%r380, %r378, 1;
	// begin inline asm
	atom.global.exch.b32 %r379, [%rd512], %r380;
	// end inline asm
	// begin inline asm
	atom.global.add.u32 %r381, [%rd512], 0;
	// end inline asm
	add.s32 	%r383, %r381, 1;
	// begin inline asm
	atom.global.exch.b32 %r382, [%rd512], %r383;
	// end inline asm
	// begin inline asm
	atom.global.add.u32 %r384, [%rd512], 0;
	// end inline asm
	add.s32 	%r386, %r384, 1;
	// begin inline asm
	atom.global.exch.b32 %r385, [%rd512], %r386;
	// end inline asm
	// begin inline asm
	atom.global.add.u32 %r387, [%rd512], 0;
	// end inline asm
	add.s32 	%r389, %r387, 1;
	// begin inline asm
	atom.global.exch.b32 %r388, [%rd512], %r389;
	// end inline asm
	// begin inline asm
	atom.global.add.u32 %r390, [%rd512], 0;
	// end inline asm
	add.s32 	%r392, %r390, 1;
	// begin inline asm
	atom.global.exch.b32 %r391, [%rd512], %r392;
	// end inline asm
	// begin inline asm
	atom.global.add.u32 %r393, [%rd512], 0;
	// end inline asm
	add.s32 	%r395, %r393, 1;
	// begin inline asm
	atom.global.exch.b32 %r394, [%rd512], %r395;
	// end inline asm
	// begin inline asm
	atom.global.add.u32 %r396, [%rd512], 0;
	// end inline asm
	add.s32 	%r398, %r396, 1;
	// begin inline asm
	atom.global.exch.b32 %r397, [%rd512], %r398;
	// end inline asm
	// begin inline asm
	atom.global.add.u32 %r399, [%rd512], 0;
	// end inline asm
	add.s32 	%r401, %r399, 1;
	// begin inline asm
	atom.global.exch.b32 %r400, [%rd512], %r401;
	// end inline asm
	// begin inline asm
	atom.global.add.u32 %r402, [%rd512], 0;
	// end inline asm
	add.s32 	%r404, %r402, 1;
	// begin inline asm
	atom.global.exch.b32 %r403, [%rd512], %r404;
	// end inline asm
	// begin inline asm
	atom.global.add.u32 %r405, [%rd512], 0;
	// end inline asm
	add.s32 	%r407, %r405, 1;
	// begin inline asm
	atom.global.exch.b32 %r406, [%rd512], %r407;
	// end inline asm
	// begin inline asm
	atom.global.add.u32 %r408, [%rd512], 0;
	// end inline asm
	add.s32 	%r410, %r408, 1;
	// begin inline asm
	atom.global.exch.b32 %r409, [%rd512], %r410;
	// end inline asm
	// begin inline asm
	atom.global.add.u32 %r411, [%rd512], 0;
	// end inline asm
	add.s32 	%r413, %r411, 1;
	// begin inline asm
	atom.global.exch.b32 %r412, [%rd512], %r413;
	// end inline asm
	// begin inline asm
	atom.global.add.u32 %r414, [%rd512], 0;
	// end inline asm
	add.s32 	%r416, %r414, 1;
	// begin inline asm
	atom.global.exch.b32 %r415, [%rd512], %r416;
	// end inline asm
	// begin inline asm
	atom.global.add.u32 %r417, [%rd512], 0;
	// end inline asm
	add.s32 	%r419, %r417, 1;
	// begin inline asm
	atom.global.exch.b32 %r418, [%rd512], %r419;
	// end inline asm
	// begin inline asm
	atom.global.add.u32 %r420, [%rd512], 0;
	// end inline asm
	add.s32 	%r422, %r420, 1;
	// begin inline asm
	atom.global.exch.b32 %r421, [%rd512], %r422;
	// end inline asm
	// begin inline asm
	atom.global.add.u32 %r423, [%rd512], 0;
	// end inline asm
	add.s32 	%r425, %r423, 1;
	// begin inline asm
	atom.global.exch.b32 %r424, [%rd512], %r425;
	// end inline asm
	// begin inline asm
	atom.global.add.u32 %r426, [%rd512], 0;
	// end inline asm
	add.s32 	%r428, %r426, 1;
	// begin inline asm
	atom.global.exch.b32 %r427, [%rd512], %r428;
	// end inline asm
	// begin inline asm
	atom.global.add.u32 %r429, [%rd512], 0;
	// end inline asm
	add.s32 	%r431, %r429, 1;
	// begin inline asm
	atom.global.exch.b32 %r430, [%rd512], %r431;
	// end inline asm
	// begin inline asm
	atom.global.add.u32 %r432, [%rd512], 0;
	// end inline asm
	add.s32 	%r434, %r432, 1;
	// begin inline asm
	atom.global.exch.b32 %r433, [%rd512], %r434;
	// end inline asm
	// begin inline asm
	atom.global.add.u32 %r435, [%rd512], 0;
	// end inline asm
	add.s32 	%r437, %r435, 1;
	// begin inline asm
	atom.global.exch.b32 %r436, [%rd512], %r437;
	// end inline asm
	// begin inline asm
	atom.global.add.u32 %r438, [%rd512], 0;
	// end inline asm
	add.s32 	%r440, %r438, 1;
	// begin inline asm
	atom.global.exch.b32 %r439, [%rd512], %r440;
	// end inline asm
	// begin inline asm
	atom.global.add.u32 %r441, [%rd512], 0;
	// end inline asm
	add.s32 	%r443, %r441, 1;
	// begin inline asm
	atom.global.exch.b32 %r442, [%rd512], %r443;
	// end inline asm
	// begin inline asm
	atom.global.add.u32 %r444, [%rd512], 0;
	// end inline asm
	add.s32 	%r446, %r444, 1;
	// begin inline asm
	atom.global.exch.b32 %r445, [%rd512], %r446;
	// end inline asm
	// begin inline asm
	atom.global.add.u32 %r447, [%rd512], 0;
	// end inline asm
	add.s32 	%r449, %r447, 1;
	// begin inline asm
	atom.global.exch.b32 %r448, [%rd512], %r449;
	// end inline asm
	// begin inline asm
	atom.global.add.u32 %r450, [%rd512], 0;
	// end inline asm
	add.s32 	%r452, %r450, 1;
	// begin inline asm
	atom.global.exch.b32 %r451, [%rd512], %r452;
	// end inline asm
	// begin inline asm
	atom.global.add.u32 %r453, [%rd512], 0;
	// end inline asm
	add.s32 	%r455, %r453, 1;
	// begin inline asm
	atom.global.exch.b32 %r454, [%rd512], %r455;
	// end inline asm
	// begin inline asm
	atom.global.add.u32 %r456, [%rd512], 0;
	// end inline asm
	add.s32 	%r458, %r456, 1;
	// begin inline asm
	atom.global.exch.b32 %r457, [%rd512], %r458;
	// end inline asm
	// begin inline asm
	atom.global.add.u32 %r459, [%rd512], 0;
	// end inline asm
	add.s32 	%r461, %r459, 1;
	// begin inline asm
	atom.global.exch.b32 %r460, [%rd512], %r461;
	// end inline asm
	// begin inline asm
	atom.global.add.u32 %r462, [%rd512], 0;
	// end inline asm
	add.s32 	%r464, %r462, 1;
	// begin inline asm
	atom.global.exch.b32 %r463, [%rd512], %r464;
	// end inline asm
	// begin inline asm
	atom.global.add.u32 %r465, [%rd512], 0;
	// end inline asm
	add.s32 	%r467, %r465, 1;
	// begin inline asm
	atom.global.exch.b32 %r466, [%rd512], %r467;
	// end inline asm
	// begin inline asm
	atom.global.add.u32 %r468, [%rd512], 0;
	// end inline asm
	add.s32 	%r470, %r468, 1;
	// begin inline asm
	atom.global.exch.b32 %r469, [%rd512], %r470;
	// end inline asm
	// begin inline asm
	atom.global.add.u32 %r471, [%rd512], 0;
	// end inline asm
	add.s32 	%r473, %r471, 1;
	// begin inline asm
	atom.global.exch.b32 %r472, [%rd512], %r473;
	// end inline asm
	// begin inline asm
	atom.global.add.u32 %r474, [%rd512], 0;
	// end inline asm
	add.s32 	%r476, %r474, 1;
	// begin inline asm
	atom.global.exch.b32 %r475, [%rd512], %r476;
	// end inline asm
	// begin inline asm
	atom.global.add.u32 %r477, [%rd512], 0;
	// end inline asm
	add.s32 	%r479, %r477, 1;
	// begin inline asm
	atom.global.exch.b32 %r478, [%rd512], %r479;
	// end inline asm
	// begin inline asm
	atom.global.add.u32 %r480, [%rd512], 0;
	// end inline asm
	add.s32 	%r482, %r480, 1;
	// begin inline asm
	atom.global.exch.b32 %r481, [%rd512], %r482;
	// end inline asm
	// begin inline asm
	atom.global.add.u32 %r483, [%rd512], 0;
	// end inline asm
	add.s32 	%r485, %r483, 1;
	// begin inline asm
	atom.global.exch.b32 %r484, [%rd512], %r485;
	// end inline asm
	// begin inline asm
	atom.global.add.u32 %r486, [%rd512], 0;
	// end inline asm
	add.s32 	%r488, %r486, 1;
	// begin inline asm
	atom.global.exch.b32 %r487, [%rd512], %r488;
	// end inline asm
	// begin inline asm
	atom.global.add.u32 %r489, [%rd512], 0;
	// end inline asm
	add.s32 	%r491, %r489, 1;
	// begin inline asm
	atom.global.exch.b32 %r490, [%rd512], %r491;
	// end inline asm
	// begin inline asm
	atom.global.add.u32 %r492, [%rd512], 0;
	// end inline asm
	add.s32 	%r494, %r492, 1;
	// begin inline asm
	atom.global.exch.b32 %r493, [%rd512], %r494;
	// end inline asm
	// begin inline asm
	atom.global.add.u32 %r495, [%rd512], 0;
	// end inline asm
	add.s32 	%r497, %r495, 1;
	// begin inline asm
	atom.global.exch.b32 %r496, [%rd512], %r497;
	// end inline asm
	// begin inline asm
	atom.global.add.u32 %r498, [%rd512], 0;
	// end inline asm
	add.s32 	%r500, %r498, 1;
	// begin inline asm
	atom.global.exch.b32 %r499, [%rd512], %r500;
	// end inline asm
	// begin inline asm
	atom.global.add.u32 %r501, [%rd512], 0;
	// end inline asm
	add.s32 	%r503, %r501, 1;
	// begin inline asm
	atom.global.exch.b32 %r502, [%rd512], %r503;
	// end inline asm
	// begin inline asm
	atom.global.add.u32 %r504, [%rd512], 0;
	// end inline asm
	add.s32 	%r506, %r504, 1;
	// begin inline asm
	atom.global.exch.b32 %r505, [%rd512], %r506;
	// end inline asm
	// begin inline asm
	atom.global.add.u32 %r507, [%rd512], 0;
	// end inline asm
	add.s32 	%r509, %r507, 1;
	// begin inline asm
	atom.global.exch.b32 %r508, [%rd512], %r509;
	// end inline asm
	// begin inline asm
	atom.global.add.u32 %r510, [%rd512], 0;
	// end inline asm
	add.s32 	%r512, %r510, 1;
	// begin inline asm
	atom.global.exch.b32 %r511, [%rd512], %r512;
	// end inline asm
	// begin inline asm
	atom.global.add.u32 %r513, [%rd512], 0;
	// end inline asm
	add.s32 	%r515, %r513, 1;
	// begin inline asm
	atom.global.exch.b32 %r514, [%rd512], %r515;
	// end inline asm
	// begin inline asm
	atom.global.add.u32 %r516, [%rd512], 0;
	// end inline asm
	add.s32 	%r518, %r516, 1;
	// begin inline asm
	atom.global.exch.b32 %r517, [%rd512], %r518;
	// end inline asm
	// begin inline asm
	atom.global.add.u32 %r519, [%rd512], 0;
	// end inline asm
	add.s32 	%r521, %r519, 1;
	// begin inline asm
	atom.global.exch.b32 %r520, [%rd512], %r521;
	// end inline asm
	// begin inline asm
	atom.global.add.u32 %r522, [%rd512], 0;
	// end inline asm
	add.s32 	%r524, %r522, 1;
	// begin inline asm
	atom.global.exch.b32 %r523, [%rd512], %r524;
	// end inline asm
	// begin inline asm
	atom.global.add.u32 %r525, [%rd512], 0;
	// end inline asm
	add.s32 	%r527, %r525, 1;
	// begin inline asm
	atom.global.exch.b32 %r526, [%rd512], %r527;
	// end inline asm
	// begin inline asm
	atom.global.add.u32 %r528, [%rd512], 0;
	// end inline asm
	add.s32 	%r530, %r528, 1;
	// begin inline asm
	atom.global.exch.b32 %r529, [%rd512], %r530;
	// end inline asm
	// begin inline asm
	atom.global.add.u32 %r531, [%rd512], 0;
	// end inline asm
	add.s32 	%r533, %r531, 1;
	// begin inline asm
	atom.global.exch.b32 %r532, [%rd512], %r533;
	// end inline asm
	// begin inline asm
	atom.global.add.u32 %r534, [%rd512], 0;
	// end inline asm
	add.s32 	%r536, %r534, 1;
	// begin inline asm
	atom.global.exch.b32 %r535, [%rd512], %r536;
	// end inline asm
	// begin inline asm
	atom.global.add.u32 %r537, [%rd512], 0;
	// end inline asm
	add.s32 	%r539, %r537, 1;
	// begin inline asm
	atom.global.exch.b32 %r538, [%rd512], %r539;
	// end inline asm
	// begin inline asm
	atom.global.add.u32 %r540, [%rd512], 0;
	// end inline asm
	add.s32 	%r542, %r540, 1;
	// begin inline asm
	atom.global.exch.b32 %r541, [%rd512], %r542;
	// end inline asm
	// begin inline asm
	atom.global.add.u32 %r543, [%rd512], 0;
	// end inline asm
	add.s32 	%r545, %r543, 1;
	// begin inline asm
	atom.global.exch.b32 %r544, [%rd512], %r545;
	// end inline asm
	// begin inline asm
	atom.global.add.u32 %r546, [%rd512], 0;
	// end inline asm
	add.s32 	%r548, %r546, 1;
	// begin inline asm
	atom.global.exch.b32 %r547, [%rd512], %r548;
	// end inline asm
	// begin inline asm
	atom.global.add.u32 %r549, [%rd512], 0;
	// end inline asm
	add.s32 	%r551, %r549, 1;
	// begin inline asm
	atom.global.exch.b32 %r550, [%rd512], %r551;
	// end inline asm
	// begin inline asm
	atom.global.add.u32 %r552, [%rd512], 0;
	// end inline asm
	add.s32 	%r554, %r552, 1;
	// begin inline asm
	atom.global.exch.b32 %r553, [%rd512], %r554;
	// end inline asm
	// begin inline asm
	atom.global.add.u32 %r555, [%rd512], 0;
	// end inline asm
	add.s32 	%r557, %r555, 1;
	// begin inline asm
	atom.global.exch.b32 %r556, [%rd512], %r557;
	// end inline asm
	// begin inline asm
	atom.global.add.u32 %r558, [%rd512], 0;
	// end inline asm
	add.s32 	%r560, %r558, 1;
	// begin inline asm
	atom.global.exch.b32 %r559, [%rd512], %r560;
	// end inline asm
	// begin inline asm
	atom.global.add.u32 %r561, [%rd512], 0;
	// end inline asm
	add.s32 	%r563, %r561, 1;
	// begin inline asm
	atom.global.exch.b32 %r562, [%rd512], %r563;
	// end inline asm
	// begin inline asm
	atom.global.add.u32 %r564, [%rd512], 0;
	// end inline asm
	add.s32 	%r566, %r564, 1;
	// begin inline asm
	atom.global.exch.b32 %r565, [%rd512], %r566;
	// end inline asm
	// begin inline asm
	atom.global.add.u32 %r567, [%rd512], 0;
	// end inline asm
	add.s32 	%r569, %r567, 1;
	// begin inline asm
	atom.global.exch.b32 %r568, [%rd512], %r569;
	// end inline asm
	// begin inline asm
	atom.global.add.u32 %r570, [%rd512], 0;
	// end inline asm
	add.s32 	%r572, %r570, 1;
	// begin inline asm
	atom.global.exch.b32 %r571, [%rd512], %r572;
	// end inline asm
	// begin inline asm
	atom.global.add.u32 %r573, [%rd512], 0;
	// end inline asm
	add.s32 	%r575, %r573, 1;
	// begin inline asm
	atom.global.exch.b32 %r574, [%rd512], %r575;
	// end inline asm
	// begin inline asm
	atom.global.add.u32 %r576, [%rd512], 0;
	// end inline asm
	add.s32 	%r578, %r576, 1;
	// begin inline asm
	atom.global.exch.b32 %r577, [%rd512], %r578;
	// end inline asm
	// begin inline asm
	atom.global.add.u32 %r579, [%rd512], 0;
	// end inline asm
	add.s32 	%r581, %r579, 1;
	// begin inline asm
	atom.global.exch.b32 %r580, [%rd512], %r581;
	// end inline asm
	// begin inline asm
	atom.global.add.u32 %r582, [%rd512], 0;
	// end inline asm
	add.s32 	%r584, %r582, 1;
	// begin inline asm
	atom.global.exch.b32 %r583, [%rd512], %r584;
	// end inline asm
	// begin inline asm
	atom.global.add.u32 %r585, [%rd512], 0;
	// end inline asm
	add.s32 	%r587, %r585, 1;
	// begin inline asm
	atom.global.exch.b32 %r586, [%rd512], %r587;
	// end inline asm
	// begin inline asm
	atom.global.add.u32 %r588, [%rd512], 0;
	// end inline asm
	add.s32 	%r590, %r588, 1;
	// begin inline asm
	atom.global.exch.b32 %r589, [%rd512], %r590;
	// end inline asm
	// begin inline asm
	atom.global.add.u32 %r591, [%rd512], 0;
	// end inline asm
	add.s32 	%r593, %r591, 1;
	// begin inline asm
	atom.global.exch.b32 %r592, [%rd512], %r593;
	// end inline asm
	// begin inline asm
	atom.global.add.u32 %r594, [%rd512], 0;
	// end inline asm
	add.s32 	%r596, %r594, 1;
	// begin inline asm
	atom.global.exch.b32 %r595, [%rd512], %r596;
	// end inline asm
	// begin inline asm
	atom.global.add.u32 %r597, [%rd512], 0;
	// end inline asm
	add.s32 	%r599, %r597, 1;
	// begin inline asm
	atom.global.exch.b32 %r598, [%rd512], %r599;
	// end inline asm
	// begin inline asm
	atom.global.add.u32 %r600, [%rd512], 0;
	// end inline asm
	add.s32 	%r602, %r600, 1;
	// begin inline asm
	atom.global.exch.b32 %r601, [%rd512], %r602;
	// end inline asm
	// begin inline asm
	atom.global.add.u32 %r603, [%rd512], 0;
	// end inline asm
	add.s32 	%r605, %r603, 1;
	// begin inline asm
	atom.global.exch.b32 %r604, [%rd512], %r605;
	// end inline asm
	// begin inline asm
	atom.global.add.u32 %r606, [%rd512], 0;
	// end inline asm
	add.s32 	%r608, %r606, 1;
	// begin inline asm
	atom.global.exch.b32 %r607, [%rd512], %r608;
	// end inline asm
	// begin inline asm
	atom.global.add.u32 %r609, [%rd512], 0;
	// end inline asm
	add.s32 	%r611, %r609, 1;
	// begin inline asm
	atom.global.exch.b32 %r610, [%rd512], %r611;
	// end inline asm
	// begin inline asm
	atom.global.add.u32 %r612, [%rd512], 0;
	// end inline asm
	add.s32 	%r614, %r612, 1;
	// begin inline asm
	atom.global.exch.b32 %r613, [%rd512], %r614;
	// end inline asm
	// begin inline asm
	atom.global.add.u32 %r615, [%rd512], 0;
	// end inline asm
	add.s32 	%r617, %r615, 1;
	// begin inline asm
	atom.global.exch.b32 %r616, [%rd512], %r617;
	// end inline asm
	// begin inline asm
	atom.global.add.u32 %r618, [%rd512], 0;
	// end inline asm
	add.s32 	%r620, %r618, 1;
	// begin inline asm
	atom.global.exch.b32 %r619, [%rd512], %r620;
	// end inline asm
	// begin inline asm
	atom.global.add.u32 %r621, [%rd512], 0;
	// end inline asm
	add.s32 	%r623, %r621, 1;
	// begin inline asm
	atom.global.exch.b32 %r622, [%rd512], %r623;
	// end inline asm
	// begin inline asm
	atom.global.add.u32 %r624, [%rd512], 0;
	// end inline asm
	add.s32 	%r626, %r624, 1;
	// begin inline asm
	atom.global.exch.b32 %r625, [%rd512], %r626;
	// end inline asm
	// begin inline asm
	atom.global.add.u32 %r627, [%rd512], 0;
	// end inline asm
	add.s32 	%r629, %r627, 1;
	// begin inline asm
	atom.global.exch.b32 %r628, [%rd512], %r629;
	// end inline asm
	// begin inline asm
	atom.global.add.u32 %r630, [%rd512], 0;
	// end inline asm
	add.s32 	%r632, %r630, 1;
	// begin inline asm
	atom.global.exch.b32 %r631, [%rd512], %r632;
	// end inline asm
	// begin inline asm
	atom.global.add.u32 %r633, [%rd512], 0;
	// end inline asm
	add.s32 	%r635, %r633, 1;
	// begin inline asm
	atom.global.exch.b32 %r634, [%rd512], %r635;
	// end inline asm
	// begin inline asm
	atom.global.add.u32 %r636, [%rd512], 0;
	// end inline asm
	add.s32 	%r638, %r636, 1;
	// begin inline asm
	atom.global.exch.b32 %r637, [%rd512], %r638;
	// end inline asm
	// begin inline asm
	atom.global.add.u32 %r639, [%rd512], 0;
	// end inline asm
	add.s32 	%r641, %r639, 1;
	// begin inline asm
	atom.global.exch.b32 %r640, [%rd512], %r641;
	// end inline asm
	// begin inline asm
	atom.global.add.u32 %r642, [%rd512], 0;
	// end inline asm
	add.s32 	%r644, %r642, 1;
	// begin inline asm
	atom.global.exch.b32 %r643, [%rd512], %r644;
	// end inline asm
	// begin inline asm
	atom.global.add.u32 %r645, [%rd512], 0;
	// end inline asm
	add.s32 	%r647, %r645, 1;
	// begin inline asm
	atom.global.exch.b32 %r646, [%rd512], %r647;
	// end inline asm
	// begin inline asm
	atom.global.add.u32 %r648, [%rd512], 0;
	// end inline asm
	add.s32 	%r650, %r648, 1;
	// begin inline asm
	atom.global.exch.b32 %r649, [%rd512], %r650;
	// end inline asm
	// begin inline asm
	atom.global.add.u32 %r651, [%rd512], 0;
	// end inline asm
	add.s32 	%r653, %r651, 1;
	// begin inline asm
	atom.global.exch.b32 %r652, [%rd512], %r653;
	// end inline asm
	// begin inline asm
	atom.global.add.u32 %r654, [%rd512], 0;
	// end inline asm
	add.s32 	%r656, %r654, 1;
	// begin inline asm
	atom.global.exch.b32 %r655, [%rd512], %r656;
	// end inline asm
	// begin inline asm
	atom.global.add.u32 %r657, [%rd512], 0;
	// end inline asm
	add.s32 	%r659, %r657, 1;
	// begin inline asm
	atom.global.exch.b32 %r658, [%rd512], %r659;
	// end inline asm
	// begin inline asm
	atom.global.add.u32 %r660, [%rd512], 0;
	// end inline asm
	add.s32 	%r662, %r660, 1;
	// begin inline asm
	atom.global.exch.b32 %r661, [%rd512], %r662;
	// end inline asm
	// begin inline asm
	atom.global.add.u32 %r663, [%rd512], 0;
	// end inline asm
	add.s32 	%r665, %r663, 1;
	// begin inline asm
	atom.global.exch.b32 %r664, [%rd512], %r665;
	// end inline asm
	// begin inline asm
	atom.global.add.u32 %r666, [%rd512], 0;
	// end inline asm
	add.s32 	%r668, %r666, 1;
	// begin inline asm
	atom.global.exch.b32 %r667, [%rd512], %r668;
	// end inline asm
	// begin inline asm
	atom.global.add.u32 %r669, [%rd512], 0;
	// end inline asm
	add.s32 	%r671, %r669, 1;
	// begin inline asm
	atom.global.exch.b32 %r670, [%rd512], %r671;
	// end inline asm
	// begin inline asm
	atom.global.add.u32 %r672, [%rd512], 0;
	// end inline asm
	add.s32 	%r674, %r672, 1;
	// begin inline asm
	atom.global.exch.b32 %r673, [%rd512], %r674;
	// end inline asm
	// begin inline asm
	atom.global.add.u32 %r675, [%rd512], 0;
	// end inline asm
	add.s32 	%r677, %r675, 1;
	// begin inline asm
	atom.global.exch.b32 %r676, [%rd512], %r677;
	// end inline asm
	// begin inline asm
	atom.global.add.u32 %r678, [%rd512], 0;
	// end inline asm
	add.s32 	%r680, %r678, 1;
	// begin inline asm
	atom.global.exch.b32 %r679, [%rd512], %r680;
	// end inline asm
	// begin inline asm
	atom.global.add.u32 %r681, [%rd512], 0;
	// end inline asm
	add.s32 	%r683, %r681, 1;
	// begin inline asm
	atom.global.exch.b32 %r682, [%rd512], %r683;
	// end inline asm
	// begin inline asm
	atom.global.add.u32 %r684, [%rd512], 0;
	// end inline asm
	add.s32 	%r686, %r684, 1;
	// begin inline asm
	atom.global.exch.b32 %r685, [%rd512], %r686;
	// end inline asm
	// begin inline asm
	atom.global.add.u32 %r687, [%rd512], 0;
	// end inline asm
	add.s32 	%r689, %r687, 1;
	// begin inline asm
	atom.global.exch.b32 %r688, [%rd512], %r689;
	// end inline asm
	// begin inline asm
	atom.global.add.u32 %r690, [%rd512], 0;
	// end inline asm
	add.s32 	%r692, %r690, 1;
	// begin inline asm
	atom.global.exch.b32 %r691, [%rd512], %r692;
	// end inline asm
	// begin inline asm
	atom.global.add.u32 %r693, [%rd512], 0;
	// end inline asm
	add.s32 	%r695, %r693, 1;
	// begin inline asm
	atom.global.exch.b32 %r694, [%rd512], %r695;
	// end inline asm
	// begin inline asm
	atom.global.add.u32 %r696, [%rd512], 0;
	// end inline asm
	add.s32 	%r698, %r696, 1;
	// begin inline asm
	atom.global.exch.b32 %r697, [%rd512], %r698;
	// end inline asm
	// begin inline asm
	atom.global.add.u32 %r699, [%rd512], 0;
	// end inline asm
	add.s32 	%r701, %r699, 1;
	// begin inline asm
	atom.global.exch.b32 %r700, [%rd512], %r701;
	// end inline asm
	// begin inline asm
	atom.global.add.u32 %r702, [%rd512], 0;
	// end inline asm
	add.s32 	%r704, %r702, 1;
	// begin inline asm
	atom.global.exch.b32 %r703, [%rd512], %r704;
	// end inline asm
	// begin inline asm
	atom.global.add.u32 %r705, [%rd512], 0;
	// end inline asm
	add.s32 	%r707, %r705, 1;
	// begin inline asm
	atom.global.exch.b32 %r706, [%rd512], %r707;
	// end inline asm
	// begin inline asm
	atom.global.add.u32 %r708, [%rd512], 0;
	// end inline asm
	add.s32 	%r710, %r708, 1;
	// begin inline asm
	atom.global.exch.b32 %r709, [%rd512], %r710;
	// end inline asm
	// begin inline asm
	atom.global.add.u32 %r711, [%rd512], 0;
	// end inline asm
	add.s32 	%r713, %r711, 1;
	// begin inline asm
	atom.global.exch.b32 %r712, [%rd512], %r713;
	// end inline asm
	// begin inline asm
	atom.global.add.u32 %r714, [%rd512], 0;
	// end inline asm
	add.s32 	%r716, %r714, 1;
	// begin inline asm
	atom.global.exch.b32 %r715, [%rd512], %r716;
	// end inline asm
	// begin inline asm
	atom.global.add.u32 %r717, [%rd512], 0;
	// end inline asm
	add.s32 	%r719, %r717, 1;
	// begin inline asm
	atom.global.exch.b32 %r718, [%rd512], %r719;
	// end inline asm
	// begin inline asm
	atom.global.add.u32 %r720, [%rd512], 0;
	// end inline asm
	add.s32 	%r722, %r720, 1;
	// begin inline asm
	atom.global.exch.b32 %r721, [%rd512], %r722;
	// end inline asm
	// begin inline asm
	atom.global.add.u32 %r723, [%rd512], 0;
	// end inline asm
	add.s32 	%r725, %r723, 1;
	// begin inline asm
	atom.global.exch.b32 %r724, [%rd512], %r725;
	// end inline asm
	// begin inline asm
	atom.global.add.u32 %r726, [%rd512], 0;
	// end inline asm
	add.s32 	%r728, %r726, 1;
	// begin inline asm
	atom.global.exch.b32 %r727, [%rd512], %r728;
	// end inline asm
	// begin inline asm
	atom.global.add.u32 %r729, [%rd512], 0;
	// end inline asm
	add.s32 	%r731, %r729, 1;
	// begin inline asm
	atom.global.exch.b32 %r730, [%rd512], %r731;
	// end inline asm
	// begin inline asm
	atom.global.add.u32 %r732, [%rd512], 0;
	// end inline asm
	add.s32 	%r734, %r732, 1;
	// begin inline asm
	atom.global.exch.b32 %r733, [%rd512], %r734;
	// end inline asm
	// begin inline asm
	atom.global.add.u32 %r735, [%rd512], 0;
	// end inline asm
	add.s32 	%r737, %r735, 1;
	// begin inline asm
	atom.global.exch.b32 %r736, [%rd512], %r737;
	// end inline asm
	// begin inline asm
	atom.global.add.u32 %r738, [%rd512], 0;
	// end inline asm
	add.s32 	%r740, %r738, 1;
	// begin inline asm
	atom.global.exch.b32 %r739, [%rd512], %r740;
	// end inline asm
	// begin inline asm
	atom.global.add.u32 %r741, [%rd512], 0;
	// end inline asm
	add.s32 	%r743, %r741, 1;
	// begin inline asm
	atom.global.exch.b32 %r742, [%rd512], %r743;
	// end inline asm
	// begin inline asm
	atom.global.add.u32 %r744, [%rd512], 0;
	// end inline asm
	add.s32 	%r746, %r744, 1;
	// begin inline asm
	atom.global.exch.b32 %r745, [%rd512], %r746;
	// end inline asm
	// begin inline asm
	atom.global.add.u32 %r747, [%rd512], 0;
	// end inline asm
	add.s32 	%r749, %r747, 1;
	// begin inline asm
	atom.global.exch.b32 %r748, [%rd512], %r749;
	// end inline asm
	// begin inline asm
	atom.global.add.u32 %r750, [%rd512], 0;
	// end inline asm
	add.s32 	%r752, %r750, 1;
	// begin inline asm
	atom.global.exch.b32 %r751, [%rd512], %r752;
	// end inline asm
	// begin inline asm
	atom.global.add.u32 %r753, [%rd512], 0;
	// end inline asm
	add.s32 	%r755, %r753, 1;
	// begin inline asm
	atom.global.exch.b32 %r754, [%rd512], %r755;
	// end inline asm
	// begin inline asm
	atom.global.add.u32 %r756, [%rd512], 0;
	// end inline asm
	add.s32 	%r758, %r756, 1;
	// begin inline asm
	atom.global.exch.b32 %r757, [%rd512], %r758;
	// end inline asm
	// begin inline asm
	atom.global.add.u32 %r759, [%rd512], 0;
	// end inline asm
	add.s32 	%r761, %r759, 1;
	// begin inline asm
	atom.global.exch.b32 %r760, [%rd512], %r761;
	// end inline asm
	// begin inline asm
	atom.global.add.u32 %r762, [%rd512], 0;
	// end inline asm
	add.s32 	%r764, %r762, 1;
	// begin inline asm
	atom.global.exch.b32 %r763, [%rd512], %r764;
	// end inline asm
	// begin inline asm
	atom.global.add.u32 %r765, [%rd512], 0;
	// end inline asm
	add.s32 	%r767, %r765, 1;
	// begin inline asm
	atom.global.exch.b32 %r766, [%rd512], %r767;
	// end inline asm
	// begin inline asm
	atom.global.add.u32 %r768, [%rd512], 0;
	// end inline asm
	add.s32 	%r770, %r768, 1;
	// begin inline asm
	atom.global.exch.b32 %r769, [%rd512], %r770;
	// end inline asm
$L__BB108_2:
	ret;

}
	// .globl	_Z4testIL_Z12load_relaxedPKjEL_Z13store_relaxedPjjELi256E14strided_accessILj1024ELj4EE10skip_lanesILj4EEEvv
.visible .entry _Z4testIL_Z12load_relaxedPKjEL_Z13store_relaxedPjjELi256E14strided_accessILj1024ELj4EE10skip_lanesILj4EEEvv()
{
	.reg .pred 	%p<2>;
	.reg .b32 	%r<520>;
	.reg .b64 	%rd<517>;

	// begin inline asm
	mov.u32 %r1, %laneid;
	// end inline asm
	and.b32  	%r2, %r1, 3;
	setp.ne.s32 	%p1, %r2, 0;
	@%p1 bra 	$L__BB109_2;
	mov.u32 	%r515, %ctaid.x;
	mov.u32 	%r516, %ntid.x;
	mov.u32 	%r517, %tid.x;
	mad.lo.s32 	%r518, %r515, %r516, %r517;
	shl.b32 	%r519, %r518, 4;
	cvt.u64.u32 	%rd513, %r519;
	and.b64  	%rd514, %rd513, 4080;
	mov.u64 	%rd515, buffer;
	cvta.global.u64 	%rd516, %rd515;
	add.s64 	%rd512, %rd516, %rd514;
	// begin inline asm
	ld.relaxed.gpu.u32 %r3, [%rd512];
	// end inline asm
	add.s32 	%r4, %r3, 1;
	// begin inline asm
	st.relaxed.gpu.u32 [%rd512], %r4;
	// end inline asm
	// begin inline asm
	ld.relaxed.gpu.u32 %r5, [%rd512];
	// end inline asm
	add.s32 	%r6, %r5, 1;
	// begin inline asm
	st.relaxed.gpu.u32 [%rd512], %r6;
	// end inline asm
	// begin inline asm
	ld.relaxed.gpu.u32 %r7, [%rd512];
	// end inline asm
	add.s32 	%r8, %r7, 1;
	// begin inline asm
	st.relaxed.gpu.u32 [%rd512], %r8;
	// end inline asm
	// begin inline asm
	ld.relaxed.gpu.u32 %r9, [%rd512];
	// end inline asm
	add.s32 	%r10, %r9, 1;
	// begin inline asm
	st.relaxed.gpu.u32 [%rd512], %r10;
	// end inline asm
	// begin inline asm
	ld.relaxed.gpu.u32 %r11, [%rd512];
	// end inline asm
	add.s32 	%r12, %r11, 1;
	// begin inline asm
	st.relaxed.gpu.u32 [%rd512], %r12;
	// end inline asm
	// begin inline asm
	ld.relaxed.gpu.u32 %r13, [%rd512];
	// end inline asm
	add.s32 	%r14, %r13, 1;
	// begin inline asm
	st.relaxed.gpu.u32 [%rd512], %r14;
	// end inline asm
	// begin inline asm
	ld.relaxed.gpu.u32 %r15, [%rd512];
	// end inline asm
	add.s32 	%r16, %r15, 1;
	// begin inline asm
	st.relaxed.gpu.u32 [%rd512], %r16;
	// end inline asm
	// begin inline asm
	ld.relaxed.gpu.u32 %r17, [%rd512];
	// end inline asm
	add.s32 	%r18, %r17, 1;
	// begin inline asm
	st.relaxed.gpu.u32 [%rd512], %r18;
	// end inline asm
	// begin inline asm
	ld.relaxed.gpu.u32 %r19, [%rd512];
	// end inline asm
	add.s32 	%r20, %r19, 1;
	// begin inline asm
	st.relaxed.gpu.u32 [%rd512], %r20;
	// end inline asm
	// begin inline asm
	ld.relaxed.gpu.u32 %r21, [%rd512];
	// end inline asm
	add.s32 	%r22, %r21, 1;
	// begin inline asm
	st.relaxed.gpu.u32 [%rd512], %r22;
	// end inline asm
	// begin inline asm
	ld.relaxed.gpu.u32 %r23, [%rd512];
	// end inline asm
	add.s32 	%r24, %r23, 1;
	// begin inline asm
	st.relaxed.gpu.u32 [%rd512], %r24;
	// end inline asm
	// begin inline asm
	ld.relaxed.gpu.u32 %r25, [%rd512];
	// end inline asm
	add.s32 	%r26, %r25, 1;
	// begin inline asm
	st.relaxed.gpu.u32 [%rd512], %r26;
	// end inline asm
	// begin inline asm
	ld.relaxed.gpu.u32 %r27, [%rd512];
	// end inline asm
	add.s32 	%r28, %r27, 1;
	// begin inline asm
	st.relaxed.gpu.u32 [%rd512], %r28;
	// end inline asm
	// begin inline asm
	ld.relaxed.gpu.u32 %r29, [%rd512];
	// end inline asm
	add.s32 	%r30, %r29, 1;
	// begin inline asm
	st.relaxed.gpu.u32 [%rd512], %r30;
	// end inline asm
	// begin inline asm
	ld.relaxed.gpu.u32 %r31, [%rd512];
	// end inline asm
	add.s32 	%r32, %r31, 1;
	// begin inline asm
	st.relaxed.gpu.u32 [%rd512], %r32;
	// end inline asm
	// begin inline asm
	ld.relaxed.gpu.u32 %r33, [%rd512];
	// end inline asm
	add.s32 	%r34, %r33, 1;
	// begin inline asm
	st.relaxed.gpu.u32 [%rd512], %r34;
	// end inline asm
	// begin inline asm
	ld.relaxed.gpu.u32 %r35, [%rd512];
	// end inline asm
	add.s32 	%r36, %r35, 1;
	// begin inline asm
	st.relaxed.gpu.u32 [%rd512], %r36;
	// end inline asm
	// begin inline asm
	ld.relaxed.gpu.u32 %r37, [%rd512];
	// end inline asm
	add.s32 	%r38, %r37, 1;
	// begin inline asm
	st.relaxed.gpu.u32 [%rd512], %r38;
	// end inline asm
	// begin inline asm
	ld.relaxed.gpu.u32 %r39, [%rd512];
	// end inline asm
	add.s32 	%r40, %r39, 1;
	// begin inline asm
	st.relaxed.gpu.u32 [%rd512], %r40;
	// end inline asm
	// begin inline asm
	ld.relaxed.gpu.u32 %r41, [%rd512];
	// end inline asm
	add.s32 	%r42, %r41, 1;
	// begin inline asm
	st.relaxed.gpu.u32 [%rd512], %r42;
	// end inline asm
	// begin inline asm
	ld.relaxed.gpu.u32 %r43, [%rd512];
	// end inline asm
	add.s32 	%r44, %r43, 1;
	// begin inline asm
	st.relaxed.gpu.u32 [%rd512], %r44;
	// end inline asm
	// begin inline asm
	ld.relaxed.gpu.u32 %r45, [%rd512];
	// end inline asm
	add.s32 	%r46, %r45, 1;
	// begin inline asm
	st.relaxed.gpu.u32 [%rd512], %r46;
	// end inline asm
	// begin inline asm
	ld.relaxed.gpu.u32 %r47, [%rd512];
	// end inline asm
	add.s32 	%r48, %r47, 1;
	// begin inline asm
	st.relaxed.gpu.u32 [%rd512], %r48;
	// end inline asm
	// begin inline asm
	ld.relaxed.gpu.u32 %r49, [%rd512];
	// end inline asm
	add.s32 	%r50, %r49, 1;
	// begin inline asm
	st.relaxed.gpu.u32 [%rd512], %r50;
	// end inline asm
	// begin inline asm
	ld.relaxed.gpu.u32 %r51, [%rd512];
	// end inline asm
	add.s32 	%r52, %r51, 1;
	// begin inline asm
	st.relaxed.gpu.u32 [%rd512], %r52;
	// end inline asm
	// begin inline asm
	ld.relaxed.gpu.u32 %r53, [%rd512];
	// end inline asm
	add.s32 	%r54, %r53, 1;
	// begin inline asm
	st.relaxed.gpu.u32 [%rd512], %r54;
	// end inline asm
	// begin inline asm
	ld.relaxed.gpu.u32 %r55, [%rd512];
	// end inline asm
	add.s32 	%r56, %r55, 1;
	// begin inline asm
	st.relaxed.gpu.u32 [%rd512], %r56;
	// end inline asm
	// begin inline asm
	ld.relaxed.gpu.u32 %r57, [%rd512];
	// end inline asm
	add.s32 	%r58, %r57, 1;
	// begin inline asm
	st.relaxed.gpu.u32 [%rd512], %r58;
	// end inline asm
	// begin inline asm
	ld.relaxed.gpu.u32 %r59, [%rd512];
	// end inline asm
	add.s32 	%r60, %r59, 1;
	// begin inline asm
	st.relaxed.gpu.u32 [%rd512], %r60;
	// end inline asm
	// begin inline asm
	ld.relaxed.gpu.u32 %r61, [%rd512];
	// end inline asm
	add.s32 	%r62, %r61, 1;
	// begin inline asm
	st.relaxed.gpu.u32 [%rd512], %r62;
	// end inline asm
	// begin inline asm
	ld.relaxed.gpu.u32 %r63, [%rd512];
	// end inline asm
	add.s32 	%r64, %r63, 1;
	// begin inline asm
	st.relaxed.gpu.u32 [%rd512], %r64;
	// end inline asm
	// begin inline asm
	ld.relaxed.gpu.u32 %r65, [%rd512];
	// end inline asm
	add.s32 	%r66, %r65, 1;
	// begin inline asm
	st.relaxed.gpu.u32 [%rd512], %r66;
	// end inline asm
	// begin inline asm
	ld.relaxed.gpu.u32 %r67, [%rd512];
	// end inline asm
	add.s32 	%r68, %r67, 1;
	// begin inline asm
	st.relaxed.gpu.u32 [%rd512], %r68;
	// end inline asm
	// begin inline asm
	ld.relaxed.gpu.u32 %r69, [%rd512];
	// end inline asm
	add.s32 	%r70, %r69, 1;
	// begin inline asm
	st.relaxed.gpu.u32 [%rd512], %r70;
	// end inline asm
	// begin inline asm
	ld.relaxed.gpu.u32 %r71, [%rd512];
	// end inline asm
	add.s32 	%r72, %r71, 1;
	// begin inline asm
	st.relaxed.gpu.u32 [%rd512], %r72;
	// end inline asm
	// begin inline asm
	ld.relaxed.gpu.u32 %r73, [%rd512];
	// end inline asm
	add.s32 	%r74, %r73, 1;
	// begin inline asm
	st.relaxed.gpu.u32 [%rd512], %r74;
	// end inline asm
	// begin inline asm
	ld.relaxed.gpu.u32 %r75, [%rd512];
	// end inline asm
	add.s32 	%r76, %r75, 1;
	// begin inline asm
	st.relaxed.gpu.u32 [%rd512], %r76;
	// end inline asm
	// begin inline asm
	ld.relaxed.gpu.u32 %r77, [%rd512];
	// end inline asm
	add.s32 	%r78, %r77, 1;
	// begin inline asm
	st.relaxed.gpu.u32 [%rd512], %r78;
	// end inline asm
	// begin inline asm
	ld.relaxed.gpu.u32 %r79, [%rd512];
	// end inline asm
	add.s32 	%r80, %r79, 1;
	// begin inline asm
	st.relaxed.gpu.u32 [%rd512], %r80;
	// end inline asm
	// begin inline asm
	ld.relaxed.gpu.u32 %r81, [%rd512];
	// end inline asm
	add.s32 	%r82, %r81, 1;
	// begin inline asm
	st.relaxed.gpu.u32 [%rd512], %r82;
	// end inline asm
	// begin inline asm
	ld.relaxed.gpu.u32 %r83, [%rd512];
	// end inline asm
	add.s32 	%r84, %r83, 1;
	// begin inline asm
	st.relaxed.gpu.u32 [%rd512], %r84;
	// end inline asm
	// begin inline asm
	ld.relaxed.gpu.u32 %r85, [%rd512];
	// end inline asm
	add.s32 	%r86, %r85, 1;
	// begin inline asm
	st.relaxed.gpu.u32 [%rd512], %r86;
	// end inline asm
	// begin inline asm
	ld.relaxed.gpu.u32 %r87, [%rd512];
	// end inline asm
	add.s32 	%r88, %r87, 1;
	// begin inline asm
	st.relaxed.gpu.u32 [%rd512], %r88;
	// end inline asm
	// begin inline asm
	ld.relaxed.gpu.u32 %r89, [%rd512];
	// end inline asm
	add.s32 	%r90, %r89, 1;
	// begin inline asm
	st.relaxed.gpu.u32 [%rd512], %r90;
	// end inline asm
	// begin inline asm
	ld.relaxed.gpu.u32 %r91, [%rd512];
	// end inline asm
	add.s32 	%r92, %r91, 1;
	// begin inline asm
	st.relaxed.gpu.u32 [%rd512], %r92;
	// end inline asm
	// begin inline asm
	ld.relaxed.gpu.u32 %r93, [%rd512];
	// end inline asm
	add.s32 	%r94, %r93, 1;
	// begin inline asm
	st.relaxed.gpu.u32 [%rd512], %r94;
	// end inline asm
	// begin inline asm
	ld.relaxed.gpu.u32 %r95, [%rd512];
	// end inline asm
	add.s32 	%r96, %r95, 1;
	// begin inline asm
	st.relaxed.gpu.u32 [%rd512], %r96;
	// end inline asm
	// begin inline asm
	ld.relaxed.gpu.u32 %r97, [%rd512];
	// end inline asm
	add.s32 	%r98, %r97, 1;
	// begin inline asm
	st.relaxed.gpu.u32 [%rd512], %r98;
	// end inline asm
	// begin inline asm
	ld.relaxed.gpu.u32 %r99, [%rd512];
	// end inline asm
	add.s32 	%r100, %r99, 1;
	// begin inline asm
	st.relaxed.gpu.u32 [%rd512], %r100;
	// end inline asm
	// begin inline asm
	ld.relaxed.gpu.u32 %r101, [%rd512];
	// end inline asm
	add.s32 	%r102, %r101, 1;
	// begin inline asm
	st.relaxed.gpu.u32 [%rd512], %r102;
	// end inline asm
	// begin inline asm
	ld.relaxed.gpu.u32 %r103, [%rd512];
	// end inline asm
	add.s32 	%r104, %r103, 1;
	// begin inline asm
	st.relaxed.gpu.u32 [%rd512], %r104;
	// end inline asm
	// begin inline asm
	ld.relaxed.gpu.u32 %r105, [%rd512];
	// end inline asm
	add.s32 	%r106, %r105, 1;
	// begin inline asm
	st.relaxed.gpu.u32 [%rd512], %r106;
	// end inline asm
	// begin inline asm
	ld.relaxed.gpu.u32 %r107, [%rd512];
	// end inline asm
	add.s32 	%r108, %r107, 1;
	// begin inline asm
	st.relaxed.gpu.u32 [%rd512], %r108;
	// end inline asm
	// begin inline asm
	ld.relaxed.gpu.u32 %r109, [%rd512];
	// end inline asm
	add.s32 	%r110, %r109, 1;
	// begin inline asm
	st.relaxed.gpu.u32 [%rd512], %r110;
	// end inline asm
	// begin inline asm
	ld.relaxed.gpu.u32 %r111, [%rd512];
	// end inline asm
	add.s32 	%r112, %r111, 1;
	// begin inline asm
	st.relaxed.gpu.u32 [%rd512], %r112;
	// end inline asm
	// begin inline asm
	ld.relaxed.gpu.u32 %r113, [%rd512];
	// end inline asm
	add.s32 	%r114, %r113, 1;
	// begin inline asm
	st.relaxed.gpu.u32 [%rd512], %r114;
	// end inline asm
	// begin inline asm
	ld.relaxed.gpu.u32 %r115, [%rd512];
	// end inline asm
	add.s32 	%r116, %r115, 1;
	// begin inline asm
	st.relaxed.gpu.u32 [%rd512], %r116;
	// end inline asm
	// begin inline asm
	ld.relaxed.gpu.u32 %r117, [%rd512];
	// end inline asm
	add.s32 	%r118, %r117, 1;
	// begin inline asm
	st.relaxed.gpu.u32 [%rd512], %r118;
	// end inline asm
	// begin inline asm
	ld.relaxed.gpu.u32 %r119, [%rd512];
	// end inline asm
	add.s32 	%r120, %r119, 1;
	// begin inline asm
	st.relaxed.gpu.u32 [%rd512], %r120;
	// end inline asm
	// begin inline asm
	ld.relaxed.gpu.u32 %r121, [%rd512];
	// end inline asm
	add.s32 	%r122, %r121, 1;
	// begin inline asm
	st.relaxed.gpu.u32 [%rd512], %r122;
	// end inline asm
	// begin inline asm
	ld.relaxed.gpu.u32 %r123, [%rd512];
	// end inline asm
	add.s32 	%r124, %r123, 1;
	// begin inline asm
	st.relaxed.gpu.u32 [%rd512], %r124;
	// end inline asm
	// begin inline asm
	ld.relaxed.gpu.u32 %r125, [%rd512];
	// end inline asm
	add.s32 	%r126, %r125, 1;
	// begin inline asm
	st.relaxed.gpu.u32 [%rd512], %r126;
	// end inline asm
	// begin inline asm
	ld.relaxed.gpu.u32 %r127, [%rd512];
	// end inline asm
	add.s32 	%r128, %r127, 1;
	// begin inline asm
	st.relaxed.gpu.u32 [%rd512], %r128;
	// end inline asm
	// begin inline asm
	ld.relaxed.gpu.u32 %r129, [%rd512];
	// end inline asm
	add.s32 	%r130, %r129, 1;
	// begin inline asm
	st.relaxed.gpu.u32 [%rd512], %r130;
	// end inline asm
	// begin inline asm
	ld.relaxed.gpu.u32 %r131, [%rd512];
	// end inline asm
	add.s32 	%r132, %r131, 1;
	// begin inline asm
	st.relaxed.gpu.u32 [%rd512], %r132;
	// end inline asm
	// begin inline asm
	ld.relaxed.gpu.u32 %r133, [%rd512];
	// end inline asm
	add.s32 	%r134, %r133, 1;
	// begin inline asm
	st.relaxed.gpu.u32 [%rd512], %r134;
	// end inline asm
	// begin inline asm
	ld.relaxed.gpu.u32 %r135, [%rd512];
	// end inline asm
	add.s32 	%r136, %r135, 1;
	// begin inline asm
	st.relaxed.gpu.u32 [%rd512], %r136;
	// end inline asm
	// begin inline asm
	ld.relaxed.gpu.u32 %r137, [%rd512];
	// end inline asm
	add.s32 	%r138, %r137, 1;
	// begin inline asm
	st.relaxed.gpu.u32 [%rd512], %r138;
	// end inline asm
	// begin inline asm
	ld.relaxed.gpu.u32 %r139, [%rd512];
	// end inline asm
	add.s32 	%r140, %r139, 1;
	// begin inline asm
	st.relaxed.gpu.u32 [%rd512], %r140;
	// end inline asm
	// begin inline asm
	ld.relaxed.gpu.u32 %r141, [%rd512];
	// end inline asm
	add.s32 	%r142, %r141, 1;
	// begin inline asm
	st.relaxed.gpu.u32 [%rd512], %r142;
	// end inline asm
	// begin inline asm
	ld.relaxed.gpu.u32 %r143, [%rd512];
	// end inline asm
	add.s32 	%r144, %r143, 1;
	// begin inline asm
	st.relaxed.gpu.u32 [%rd512], %r144;
	// end inline asm
	// begin inline asm
	ld.relaxed.gpu.u32 %r145, [%rd512];
	// end inline asm
	add.s32 	%r146, %r145, 1;
	// begin inline asm
	st.relaxed.gpu.u32 [%rd512], %r146;
	// end inline asm
	// begin inline asm
	ld.relaxed.gpu.u32 %r147, [%rd512];
	// end inline asm
	add.s32 	%r148, %r147, 1;
	// begin inline asm
	st.relaxed.gpu.u32 [%rd512], %r148;
	// end inline asm
	// begin inline asm
	ld.relaxed.gpu.u32 %r149, [%rd512];
	// end inline asm
	add.s32 	%r150, %r149, 1;
	// begin inline asm
	st.relaxed.gpu.u32 [%rd512], %r150;
	// end inline asm
	// begin inline asm
	ld.relaxed.gpu.u32 %r151, [%rd512];
	// end inline asm
	add.s32 	%r152, %r151, 1;
	// begin inline asm
	st.relaxed.gpu.u32 [%rd512], %r152;
	// end inline asm
	// begin inline asm
	ld.relaxed.gpu.u32 %r153, [%rd512];
	// end inline asm
	add.s32 	%r154, %r153, 1;
	// begin inline asm
	st.relaxed.gpu.u32 [%rd512], %r154;
	// end inline asm
	// begin inline asm
	ld.relaxed.gpu.u32 %r155, [%rd512];
	// end inline asm
	add.s32 	%r156, %r155, 1;
	// begin inline asm
	st.relaxed.gpu.u32 [%rd512], %r156;
	// end inline asm
	// begin inline asm
	ld.relaxed.gpu.u32 %r157, [%rd512];
	// end inline asm
	add.s32 	%r158, %r157, 1;
	// begin inline asm
	st.relaxed.gpu.u32 [%rd512], %r158;
	// end inline asm
	// begin inline asm
	ld.relaxed.gpu.u32 %r159, [%rd512];
	// end inline asm
	add.s32 	%r160, %r159, 1;
	// begin inline asm
	st.relaxed.gpu.u32 [%rd512], %r160;
	// end inline asm
	// begin inline asm
	ld.relaxed.gpu.u32 %r161, [%rd512];
	// end inline asm
	add.s32 	%r162, %r161, 1;
	// begin inline asm
	st.relaxed.gpu.u32 [%rd512], %r162;
	// end inline asm
	// begin inline asm
	ld.relaxed.gpu.u32 %r163, [%rd512];
	// end inline asm
	add.s32 	%r164, %r163, 1;
	// begin inline asm
	st.relaxed.gpu.u32 [%rd512], %r164;
	// end inline asm
	// begin inline asm
	ld.relaxed.gpu.u32 %r165, [%rd512];
	// end inline asm
	add.s32 	%r166, %r165, 1;
	// begin inline asm
	st.relaxed.gpu.u32 [%rd512], %r166;
	// end inline asm
	// begin inline asm
	ld.relaxed.gpu.u32 %r167, [%rd512];
	// end inline asm
	add.s32 	%r168, %r167, 1;
	// begin inline asm
	st.relaxed.gpu.u32 [%rd512], %r168;
	// end inline asm
	// begin inline asm
	ld.relaxed.gpu.u32 %r169, [%rd512];
	// end inline asm
	add.s32 	%r170, %r169, 1;
	// begin inline asm
	st.relaxed.gpu.u32 [%rd512], %r170;
	// end inline asm
	// begin inline asm
	ld.relaxed.gpu.u32 %r171, [%rd512];
	// end inline asm
	add.s32 	%r172, %r171, 1;
	// begin inline asm
	st.relaxed.gpu.u32 [%rd512], %r172;
	// end inline asm
	// begin inline asm
	ld.relaxed.gpu.u32 %r173, [%rd512];
	// end inline asm
	add.s32 	%r174, %r173, 1;
	// begin inline asm
	st.relaxed.gpu.u32 [%rd512], %r174;
	// end inline asm
	// begin inline asm
	ld.relaxed.gpu.u32 %r175, [%rd512];
	// end inline asm
	add.s32 	%r176, %r175, 1;
	// begin inline asm
	st.relaxed.gpu.u32 [%rd512], %r176;
	// end inline asm
	// begin inline asm
	ld.relaxed.gpu.u32 %r177, [%rd512];
	// end inline asm
	add.s32 	%r178, %r177, 1;
	// begin inline asm
	st.relaxed.gpu.u32 [%rd512], %r178;
	// end inline asm
	// begin inline asm
	ld.relaxed.gpu.u32 %r179, [%rd512];
	// end inline asm
	add.s32 	%r180, %r179, 1;
	// begin inline asm
	st.relaxed.gpu.u32 [%rd512], %r180;
	// end inline asm
	// begin inline asm
	ld.relaxed.gpu.u32 %r181, [%rd512];
	// end inline asm
	add.s32 	%r182, %r181, 1;
	// begin inline asm
	st.relaxed.gpu.u32 [%rd512], %r182;
	// end inline asm
	// begin inline asm
	ld.relaxed.gpu.u32 %r183, [%rd512];
	// end inline asm
	add.s32 	%r184, %r183, 1;
	// begin inline asm
	st.relaxed.gpu.u32 [%rd512], %r184;
	// end inline asm
	// begin inline asm
	ld.relaxed.gpu.u32 %r185, [%rd512];
	// end inline asm
	add.s32 	%r186, %r185, 1;
	// begin inline asm
	st.relaxed.gpu.u32 [%rd512], %r186;
	// end inline asm
	// begin inline asm
	ld.relaxed.gpu.u32 %r187, [%rd512];
	// end inline asm
	add.s32 	%r188, %r187, 1;
	// begin inline asm
	st.relaxed.gpu.u32 [%rd512], %r188;
	// end inline asm
	// begin inline asm
	ld.relaxed.gpu.u32 %r189, [%rd512];
	// end inline asm
	add.s32 	%r190, %r189, 1;
	// begin inline asm
	st.relaxed.gpu.u32 [%rd512], %r190;
	// end inline asm
	// begin inline asm
	ld.relaxed.gpu.u32 %r191, [%rd512];
	// end inline asm
	add.s32 	%r192, %r191, 1;
	// begin inline asm
	st.relaxed.gpu.u32 [%rd512], %r192;
	// end inline asm
	// begin inline asm
	ld.relaxed.gpu.u32 %r193, [%rd512];
	// end inline asm
	add.s32 	%r194, %r193, 1;
	// begin inline asm
	st.relaxed.gpu.u32 [%rd512], %r194;
	// end inline asm
	// begin inline asm
	ld.relaxed.gpu.u32 %r195, [%rd512];
	// end inline asm
	add.s32 	%r196, %r195, 1;
	// begin inline asm
	st.relaxed.gpu.u32 [%rd512], %r196;
	// end inline asm
	// begin inline asm
	ld.relaxed.gpu.u32 %r197, [%rd512];
	// end inline asm
	add.s32 	%r198, %r197, 1;
	// begin inline asm
	st.relaxed.gpu.u32 [%rd512], %r198;
	// end inline asm
	// begin inline asm
	ld.relaxed.gpu.u32 %r199, [%rd512];
	// end inline asm
	add.s32 	%r200, %r199, 1;
	// begin inline asm
	st.relaxed.gpu.u32 [%rd512], %r200;
	// end inline asm
	// begin inline asm
	ld.relaxed.gpu.u32 %r201, [%rd512];
	// end inline asm
	add.s32 	%r202, %r201, 1;
	// begin inline asm
	st.relaxed.gpu.u32 [%rd512], %r202;
	// end inline asm
	// begin inline asm
	ld.relaxed.gpu.u32 %r203, [%rd512];
	// end inline asm
	add.s32 	%r204, %r203, 1;
	// begin inline asm
	st.relaxed.gpu.u32 [%rd512], %r204;
	// end inline asm
	// begin inline asm
	ld.relaxed.gpu.u32 %r205, [%rd512];
	// end inline asm
	add.s32 	%r206, %r205, 1;
	// begin inline asm
	st.relaxed.gpu.u32 [%rd512], %r206;
	// end inline asm
	// begin inline asm
	ld.relaxed.gpu.u32 %r207, [%rd512];
	// end inline asm
	add.s32 	%r208, %r207, 1;
	// begin inline asm
	st.relaxed.gpu.u32 [%rd512], %r208;
	// end inline asm
	// begin inline asm
	ld.relaxed.gpu.u32 %r209, [%rd512];
	// end inline asm
	add.s32 	%r210, %r209, 1;
	// begin inline asm
	st.relaxed.gpu.u32 [%rd512], %r210;
	// end inline asm
	// begin inline asm
	ld.relaxed.gpu.u32 %r211, [%rd512];
	// end inline asm
	add.s32 	%r212, %r211, 1;
	// begin inline asm
	st.relaxed.gpu.u32 [%rd512], %r212;
	// end inline asm
	// begin inline asm
	ld.relaxed.gpu.u32 %r213, [%rd512];
	// end inline asm
	add.s32 	%r214, %r213, 1;
	// begin inline asm
	st.relaxed.gpu.u32 [%rd512], %r214;
	// end inline asm
	// begin inline asm
	ld.relaxed.gpu.u32 %r215, [%rd512];
	// end inline asm
	add.s32 	%r216, %r215, 1;
	// begin inline asm
	st.relaxed.gpu.u32 [%rd512], %r216;
	// end inline asm
	// begin inline asm
	ld.relaxed.gpu.u32 %r217, [%rd512];
	// end inline asm
	add.s32 	%r218, %r217, 1;
	// begin inline asm
	st.relaxed.gpu.u32 [%rd512], %r218;
	// end inline asm
	// begin inline asm
	ld.relaxed.gpu.u32 %r219, [%rd512];
	// end inline asm
	add.s32 	%r220, %r219, 1;
	// begin inline asm
	st.relaxed.gpu.u32 [%rd512], %r220;
	// end inline asm
	// begin inline asm
	ld.relaxed.gpu.u32 %r221, [%rd512];
	// end inline asm
	add.s32 	%r222, %r221, 1;
	// begin inline asm
	st.relaxed.gpu.u32 [%rd512], %r222;
	// end inline asm
	// begin inline asm
	ld.relaxed.gpu.u32 %r223, [%rd512];
	// end inline asm
	add.s32 	%r224, %r223, 1;
	// begin inline asm
	st.relaxed.gpu.u32 [%rd512], %r224;
	// end inline asm
	// begin inline asm
	ld.relaxed.gpu.u32 %r225, [%rd512];
	// end inline asm
	add.s32 	%r226, %r225, 1;
	// begin inline asm
	st.relaxed.gpu.u32 [%rd512], %r226;
	// end inline asm
	// begin inline asm
	ld.relaxed.gpu.u32 %r227, [%rd512];
	// end inline asm
	add.s32 	%r228, %r227, 1;
	// begin inline asm
	st.relaxed.gpu.u32 [%rd512], %r228;
	// end inline asm
	// begin inline asm
	ld.relaxed.gpu.u32 %r229, [%rd512];
	// end inline asm
	add.s32 	%r230, %r229, 1;
	// begin inline asm
	st.relaxed.gpu.u32 [%rd512], %r230;
	// end inline asm
	// begin inline asm
	ld.relaxed.gpu.u32 %r231, [%rd512];
	// end inline asm
	add.s32 	%r232, %r231, 1;
	// begin inline asm
	st.relaxed.gpu.u32 [%rd512], %r232;
	// end inline asm
	// begin inline asm
	ld.relaxed.gpu.u32 %r233, [%rd512];
	// end inline asm
	add.s32 	%r234, %r233, 1;
	// begin inline asm
	st.relaxed.gpu.u32 [%rd512], %r234;
	// end inline asm
	// begin inline asm
	ld.relaxed.gpu.u32 %r235, [%rd512];
	// end inline asm
	add.s32 	%r236, %r235, 1;
	// begin inline asm
	st.relaxed.gpu.u32 [%rd512], %r236;
	// end inline asm
	// begin inline asm
	ld.relaxed.gpu.u32 %r237, [%rd512];
	// end inline asm
	add.s32 	%r238, %r237, 1;
	// begin inline asm
	st.relaxed.gpu.u32 [%rd512], %r238;
	// end inline asm
	// begin inline asm
	ld.relaxed.gpu.u32 %r239, [%rd512];
	// end inline asm
	add.s32 	%r240, %r239, 1;
	// begin inline asm
	st.relaxed.gpu.u32 [%rd512], %r240;
	// end inline asm
	// begin inline asm
	ld.relaxed.gpu.u32 %r241, [%rd512];
	// end inline asm
	add.s32 	%r242, %r241, 1;
	// begin inline asm
	st.relaxed.gpu.u32 [%rd512], %r242;
	// end inline asm
	// begin inline asm
	ld.relaxed.gpu.u32 %r243, [%rd512];
	// end inline asm
	add.s32 	%r244, %r243, 1;
	// begin inline asm
	st.relaxed.gpu.u32 [%rd512], %r244;
	// end inline asm
	// begin inline asm
	ld.relaxed.gpu.u32 %r245, [%rd512];
	// end inline asm
	add.s32 	%r246, %r245, 1;
	// begin inline asm
	st.relaxed.gpu.u32 [%rd512], %r246;
	// end inline asm
	// begin inline asm
	ld.relaxed.gpu.u32 %r247, [%rd512];
	// end inline asm
	add.s32 	%r248, %r247, 1;
	// begin inline asm
	st.relaxed.gpu.u32 [%rd512], %r248;
	// end inline asm
	// begin inline asm
	ld.relaxed.gpu.u32 %r249, [%rd512];
	// end inline asm
	add.s32 	%r250, %r249, 1;
	// begin inline asm
	st.relaxed.gpu.u32 [%rd512], %r250;
	// end inline asm
	// begin inline asm
	ld.relaxed.gpu.u32 %r251, [%rd512];
	// end inline asm
	add.s32 	%r252, %r251, 1;
	// begin inline asm
	st.relaxed.gpu.u32 [%rd512], %r252;
	// end inline asm
	// begin inline asm
	ld.relaxed.gpu.u32 %r253, [%rd512];
	// end inline asm
	add.s32 	%r254, %r253, 1;
	// begin inline asm
	st.relaxed.gpu.u32 [%rd512], %r254;
	// end inline asm
	// begin inline asm
	ld.relaxed.gpu.u32 %r255, [%rd512];
	// end inline asm
	add.s32 	%r256, %r255, 1;
	// begin inline asm
	st.relaxed.gpu.u32 [%rd512], %r256;
	// end inline asm
	// begin inline asm
	ld.relaxed.gpu.u32 %r257, [%rd512];
	// end inline asm
	add.s32 	%r258, %r257, 1;
	// begin inline asm
	st.relaxed.gpu.u32 [%rd512], %r258;
	// end inline asm
	// begin inline asm
	ld.relaxed.gpu.u32 %r259, [%rd512];
	// end inline asm
	add.s32 	%r260, %r259, 1;
	// begin inline asm
	st.relaxed.gpu.u32 [%rd512], %r260;
	// end inline asm
	// begin inline asm
	ld.relaxed.gpu.u32 %r261, [%rd512];
	// end inline asm
	add.s32 	%r262, %r261, 1;
	// begin inline asm
	st.relaxed.gpu.u32 [%rd512], %r262;
	// end inline asm
	// begin inline asm
	ld.relaxed.gpu.u32 %r263, [%rd512];
	// end inline asm
	add.s32 	%r264, %r263, 1;
	// begin inline asm
	st.relaxed.gpu.u32 [%rd512], %r264;
	// end inline asm
	// begin inline asm
	ld.relaxed.gpu.u32 %r265, [%rd512];
	// end inline asm
	add.s32 	%r266, %r265, 1;
	// begin inline asm
	st.relaxed.gpu.u32 [%rd512], %r266;
	// end inline asm
	// begin inline asm
	ld.relaxed.gpu.u32 %r267, [%rd512];
	// end inline asm
	add.s32 	%r268, %r267, 1;
	// begin inline asm
	st.relaxed.gpu.u32 [%rd512], %r268;
	// end inline asm
	// begin inline asm
	ld.relaxed.gpu.u32 %r269, [%rd512];
	// end inline asm
	add.s32 	%r270, %r269, 1;
	// begin inline asm
	st.relaxed.gpu.u32 [%rd512], %r270;
	// end inline asm
	// begin inline asm
	ld.relaxed.gpu.u32 %r271, [%rd512];
	// end inline asm
	add.s32 	%r272, %r271, 1;
	// begin inline asm
	st.relaxed.gpu.u32 [%rd512], %r272;
	// end inline asm
	// begin inline asm
	ld.relaxed.gpu.u32 %r273, [%rd512];
	// end inline asm
	add.s32 	%r274, %r273, 1;
	// begin inline asm
	st.relaxed.gpu.u32 [%rd512], %r274;
	// end inline asm
	// begin inline asm
	ld.relaxed.gpu.u32 %r275, [%rd512];
	// end inline asm
	add.s32 	%r276, %r275, 1;
	// begin inline asm
	st.relaxed.gpu.u32 [%rd512], %r276;
	// end inline asm
	// begin inline asm
	ld.relaxed.gpu.u32 %r277, [%rd512];
	// end inline asm
	add.s32 	%r278, %r277, 1;
	// begin inline asm
	st.relaxed.gpu.u32 [%rd512], %r278;
	// end inline asm
	// begin inline asm
	ld.relaxed.gpu.u32 %r279, [%rd512];
	// end inline asm
	add.s32 	%r280, %r279, 1;
	// begin inline asm
	st.relaxed.gpu.u32 [%rd512], %r280;
	// end inline asm
	// begin inline asm
	ld.relaxed.gpu.u32 %r281, [%rd512];
	// end inline asm
	add.s32 	%r282, %r281, 1;
	// begin inline asm
	st.relaxed.gpu.u32 [%rd512], %r282;
	// end inline asm
	// begin inline asm
	ld.relaxed.gpu.u32 %r283, [%rd512];
	// end inline asm
	add.s32 	%r284, %r283, 1;
	// begin inline asm
	st.relaxed.gpu.u32 [%rd512], %r284;
	// end inline asm
	// begin inline asm
	ld.relaxed.gpu.u32 %r285, [%rd512];
	// end inline asm
	add.s32 	%r286, %r285, 1;
	// begin inline asm
	st.relaxed.gpu.u32 [%rd512], %r286;
	// end inline asm
	// begin inline asm
	ld.relaxed.gpu.u32 %r287, [%rd512];
	// end inline asm
	add.s32 	%r288, %r287, 1;
	// begin inline asm
	st.relaxed.gpu.u32 [%rd512], %r288;
	// end inline asm
	// begin inline asm
	ld.relaxed.gpu.u32 %r289, [%rd512];
	// end inline asm
	add.s32 	%r290, %r289, 1;
	// begin inline asm
	st.relaxed.gpu.u32 [%rd512], %r290;
	// end inline asm
	// begin inline asm
	ld.relaxed.gpu.u32 %r291, [%rd512];
	// end inline asm
	add.s32 	%r292, %r291, 1;
	// begin inline asm
	st.relaxed.gpu.u32 [%rd512], %r292;
	// end inline asm
	// begin inline asm
	ld.relaxed.gpu.u32 %r293, [%rd512];
	// end inline asm
	add.s32 	%r294, %r293, 1;
	// begin inline asm
	st.relaxed.gpu.u32 [%rd512], %r294;
	// end inline asm
	// begin inline asm
	ld.relaxed.gpu.u32 %r295, [%rd512];
	// end inline asm
	add.s32 	%r296, %r295, 1;
	// begin inline asm
	st.relaxed.gpu.u32 [%rd512], %r296;
	// end inline asm
	// begin inline asm
	ld.relaxed.gpu.u32 %r297, [%rd512];
	// end inline asm
	add.s32 	%r298, %r297, 1;
	// begin inline asm
	st.relaxed.gpu.u32 [%rd512], %r298;
	// end inline asm
	// begin inline asm
	ld.relaxed.gpu.u32 %r299, [%rd512];
	// end inline asm
	add.s32 	%r300, %r299, 1;
	// begin inline asm
	st.relaxed.gpu.u32 [%rd512], %r300;
	// end inline asm
	// begin inline asm
	ld.relaxed.gpu.u32 %r301, [%rd512];
	// end inline asm
	add.s32 	%r302, %r301, 1;
	// begin inline asm
	st.relaxed.gpu.u32 [%rd512], %r302;
	// end inline asm
	// begin inline asm
	ld.relaxed.gpu.u32 %r303, [%rd512];
	// end inline asm
	add.s32 	%r304, %r303, 1;
	// begin inline asm
	st.relaxed.gpu.u32 [%rd512], %r304;
	// end inline asm
	// begin inline asm
	ld.relaxed.gpu.u32 %r305, [%rd512];
	// end inline asm
	add.s32 	%r306, %r305, 1;
	// begin inline asm
	st.relaxed.gpu.u32 [%rd512], %r306;
	// end inline asm
	// begin inline asm
	ld.relaxed.gpu.u32 %r307, [%rd512];
	// end inline asm
	add.s32 	%r308, %r307, 1;
	// begin inline asm
	st.relaxed.gpu.u32 [%rd512], %r308;
	// end inline asm
	// begin inline asm
	ld.relaxed.gpu.u32 %r309, [%rd512];
	// end inline asm
	add.s32 	%r310, %r309, 1;
	// begin inline asm
	st.relaxed.gpu.u32 [%rd512], %r310;
	// end inline asm
	// begin inline asm
	ld.relaxed.gpu.u32 %r311, [%rd512];
	// end inline asm
	add.s32 	%r312, %r311, 1;
	// begin inline asm
	st.relaxed.gpu.u32 [%rd512], %r312;
	// end inline asm
	// begin inline asm
	ld.relaxed.gpu.u32 %r313, [%rd512];
	// end inline asm
	add.s32 	%r314, %r313, 1;
	// begin inline asm
	st.relaxed.gpu.u32 [%rd512], %r314;
	// end inline asm
	// begin inline asm
	ld.relaxed.gpu.u32 %r315, [%rd512];
	// end inline asm
	add.s32 	%r316, %r315, 1;
	// begin inline asm
	st.relaxed.gpu.u32 [%rd512], %r316;
	// end inline asm
	// begin inline asm
	ld.relaxed.gpu.u32 %r317, [%rd512];
	// end inline asm
	add.s32 	%r318, %r317, 1;
	// begin inline asm
	st.relaxed.gpu.u32 [%rd512], %r318;
	// end inline asm
	// begin inline asm
	ld.relaxed.gpu.u32 %r319, [%rd512];
	// end inline asm
	add.s32 	%r320, %r319, 1;
	// begin inline asm
	st.relaxed.gpu.u32 [%rd512], %r320;
	// end inline asm
	// begin inline asm
	ld.relaxed.gpu.u32 %r321, [%rd512];
	// end inline asm
	add.s32 	%r322, %r321, 1;
	// begin inline asm
	st.relaxed.gpu.u32 [%rd512], %r322;
	// end inline asm
	// begin inline asm
	ld.relaxed.gpu.u32 %r323, [%rd512];
	// end inline asm
	add.s32 	%r324, %r323, 1;
	// begin inline asm
	st.relaxed.gpu.u32 [%rd512], %r324;
	// end inline asm
	// begin inline asm
	ld.relaxed.gpu.u32 %r325, [%rd512];
	// end inline asm
	add.s32 	%r326, %r325, 1;
	// begin inline asm
	st.relaxed.gpu.u32 [%rd512], %r326;
	// end inline asm
	// begin inline asm
	ld.relaxed.gpu.u32 %r327, [%rd512];
	// end inline asm
	add.s32 	%r328, %r327, 1;
	// begin inline asm
	st.relaxed.gpu.u32 [%rd512], %r328;
	// end inline asm
	// begin inline asm
	ld.relaxed.gpu.u32 %r329, [%rd512];
	// end inline asm
	add.s32 	%r330, %r329, 1;
	// begin inline asm
	st.relaxed.gpu.u32 [%rd512], %r330;
	// end inline asm
	// begin inline asm
	ld.relaxed.gpu.u32 %r331, [%rd512];
	// end inline asm
	add.s32 	%r332, %r331, 1;
	// begin inline asm
	st.relaxed.gpu.u32 [%rd512], %r332;
	// end inline asm
	// begin inline asm
	ld.relaxed.gpu.u32 %r333, [%rd512];
	// end inline asm
	add.s32 	%r334, %r333, 1;
	// begin inline asm
	st.relaxed.gpu.u32 [%rd512], %r334;
	// end inline asm
	// begin inline asm
	ld.relaxed.gpu.u32 %r335, [%rd512];
	// end inline asm
	add.s32 	%r336, %r335, 1;
	// begin inline asm
	st.relaxed.gpu.u32 [%rd512], %r336;
	// end inline asm
	// begin inline asm
	ld.relaxed.gpu.u32 %r337, [%rd512];
	// end inline asm
	add.s32 	%r338, %r337, 1;
	// begin inline asm
	st.relaxed.gpu.u32 [%rd512], %r338;
	// end inline asm
	// begin inline asm
	ld.relaxed.gpu.u32 %r339, [%rd512];
	// end inline asm
	add.s32 	%r340, %r339, 1;
	// begin inline asm
	st.relaxed.gpu.u32 [%rd512], %r340;
	// end inline asm
	// begin inline asm
	ld.relaxed.gpu.u32 %r341, [%rd512];
	// end inline asm
	add.s32 	%r342, %r341, 1;
	// begin inline asm
	st.relaxed.gpu.u32 [%rd512], %r342;
	// end inline asm
	// begin inline asm
	ld.relaxed.gpu.u32 %r343, [%rd512];
	// end inline asm
	add.s32 	%r344, %r343, 1;
	// begin inline asm
	st.relaxed.gpu.u32 [%rd512], %r344;
	// end inline asm
	// begin inline asm
	ld.relaxed.gpu.u32 %r345, [%rd512];
	// end inline asm
	add.s32 	%r346, %r345, 1;
	// begin inline asm
	st.relaxed.gpu.u32 [%rd512], %r346;
	// end inline asm
	// begin inline asm
	ld.relaxed.gpu.u32 %r347, [%rd512];
	// end inline asm
	add.s32 	%r348, %r347, 1;
	// begin inline asm
	st.relaxed.gpu.u32 [%rd512], %r348;
	// end inline asm
	// begin inline asm
	ld.relaxed.gpu.u32 %r349, [%rd512];
	// end inline asm
	add.s32 	%r350, %r349, 1;
	// begin inline asm
	st.relaxed.gpu.u32 [%rd512], %r350;
	// end inline asm
	// begin inline asm
	ld.relaxed.gpu.u32 %r351, [%rd512];
	// end inline asm
	add.s32 	%r352, %r351, 1;
	// begin inline asm
	st.relaxed.gpu.u32 [%rd512], %r352;
	// end inline asm
	// begin inline asm
	ld.relaxed.gpu.u32 %r353, [%rd512];
	// end inline asm
	add.s32 	%r354, %r353, 1;
	// begin inline asm
	st.relaxed.gpu.u32 [%rd512], %r354;
	// end inline asm
	// begin inline asm
	ld.relaxed.gpu.u32 %r355, [%rd512];
	// end inline asm
	add.s32 	%r356, %r355, 1;
	// begin inline asm
	st.relaxed.gpu.u32 [%rd512], %r356;
	// end inline asm
	// begin inline asm
	ld.relaxed.gpu.u32 %r357, [%rd512];
	// end inline asm
	add.s32 	%r358, %r357, 1;
	// begin inline asm
	st.relaxed.gpu.u32 [%rd512], %r358;
	// end inline asm
	// begin inline asm
	ld.relaxed.gpu.u32 %r359, [%rd512];
	// end inline asm
	add.s32 	%r360, %r359, 1;
	// begin inline asm
	st.relaxed.gpu.u32 [%rd512], %r360;
	// end inline asm
	// begin inline asm
	ld.relaxed.gpu.u32 %r361, [%rd512];
	// end inline asm
	add.s32 	%r362, %r361, 1;
	// begin inline asm
	st.relaxed.gpu.u32 [%rd512], %r362;
	// end inline asm
	// begin inline asm
	ld.relaxed.gpu.u32 %r363, [%rd512];
	// end inline asm
	add.s32 	%r364, %r363, 1;
	// begin inline asm
	st.relaxed.gpu.u32 [%rd512], %r364;
	// end inline asm
	// begin inline asm
	ld.relaxed.gpu.u32 %r365, [%rd512];
	// end inline asm
	add.s32 	%r366, %r365, 1;
	// begin inline asm
	st.relaxed.gpu.u32 [%rd512], %r366;
	// end inline asm
	// begin inline asm
	ld.relaxed.gpu.u32 %r367, [%rd512];
	// end inline asm
	add.s32 	%r368, %r367, 1;
	// begin inline asm
	st.relaxed.gpu.u32 [%rd512], %r368;
	// end inline asm
	// begin inline asm
	ld.relaxed.gpu.u32 %r369, [%rd512];
	// end inline asm
	add.s32 	%r370, %r369, 1;
	// begin inline asm
	st.relaxed.gpu.u32 [%rd512], %r370;
	// end inline asm
	// begin inline asm
	ld.relaxed.gpu.u32 %r371, [%rd512];
	// end inline asm
	add.s32 	%r372, %r371, 1;
	// begin inline asm
	st.relaxed.gpu.u32 [%rd512], %r372;
	// end inline asm
	// begin inline asm
	ld.relaxed.gpu.u32 %r373, [%rd512];
	// end inline asm
	add.s32 	%r374, %r373, 1;
	// begin inline asm
	st.relaxed.gpu.u32 [%rd512], %r374;
	// end inline asm
	// begin inline asm
	ld.relaxed.gpu.u32 %r375, [%rd512];
	// end inline asm
	add.s32 	%r376, %r375, 1;
	// begin inline asm
	st.relaxed.gpu.u32 [%rd512], %r376;
	// end inline asm
	// begin inline asm
	ld.relaxed.gpu.u32 %r377, [%rd512];
	// end inline asm
	add.s32 	%r378, %r377, 1;
	// begin inline asm
	st.relaxed.gpu.u32 [%rd512], %r378;
	// end inline asm
	// begin inline asm
	ld.relaxed.gpu.u32 %r379, [%rd512];
	// end inline asm
	add.s32 	%r380, %r379, 1;
	// begin inline asm
	st.relaxed.gpu.u32 [%rd512], %r380;
	// end inline asm
	// begin inline asm
	ld.relaxed.gpu.u32 %r381, [%rd512];
	// end inline asm
	add.s32 	%r382, %r381, 1;
	// begin inline asm
	st.relaxed.gpu.u32 [%rd512], %r382;
	// end inline asm
	// begin inline asm
	ld.relaxed.gpu.u32 %r383, [%rd512];
	// end inline asm
	add.s32 	%r384, %r383, 1;
	// begin inline asm
	st.relaxed.gpu.u32 [%rd512], %r384;
	// end inline asm
	// begin inline asm
	ld.relaxed.gpu.u32 %r385, [%rd512];
	// end inline asm
	add.s32 	%r386, %r385, 1;
	// begin inline asm
	st.relaxed.gpu.u32 [%rd512], %r386;
	// end inline asm
	// begin inline asm
	ld.relaxed.gpu.u32 %r387, [%rd512];
	// end inline asm
	add.s32 	%r388, %r387, 1;
	// begin inline asm
	st.relaxed.gpu.u32 [%rd512], %r388;
	// end inline asm
	// begin inline asm
	ld.relaxed.gpu.u32 %r389, [%rd512];
	// end inline asm
	add.s32 	%r390, %r389, 1;
	// begin inline asm
	st.relaxed.gpu.u32 [%rd512], %r390;
	// end inline asm
	// begin inline asm
	ld.relaxed.gpu.u32 %r391, [%rd512];
	// end inline asm
	add.s32 	%r392, %r391, 1;
	// begin inline asm
	st.relaxed.gpu.u32 [%rd512], %r392;
	// end inline asm
	// begin inline asm
	ld.relaxed.gpu.u32 %r393, [%rd512];
	// end inline asm
	add.s32 	%r394, %r393, 1;
	// begin inline asm
	st.relaxed.gpu.u32 [%rd512], %r394;
	// end inline asm
	// begin inline asm
	ld.relaxed.gpu.u32 %r395, [%rd512];
	// end inline asm
	add.s32 	%r396, %r395, 1;
	// begin inline asm
	st.relaxed.gpu.u32 [%rd512], %r396;
	// end inline asm
	// begin inline asm
	ld.relaxed.gpu.u32 %r397, [%rd512];
	// end inline asm
	add.s32 	%r398, %r397, 1;
	// begin inline asm
	st.relaxed.gpu.u32 [%rd512], %r398;
	// end inline asm
	// begin inline asm
	ld.relaxed.gpu.u32 %r399, [%rd512];
	// end inline asm
	add.s32 	%r400, %r399, 1;
	// begin inline asm
	st.relaxed.gpu.u32 [%rd512], %r400;
	// end inline asm
	// begin inline asm
	ld.relaxed.gpu.u32 %r401, [%rd512];
	// end inline asm
	add.s32 	%r402, %r401, 1;
	// begin inline asm
	st.relaxed.gpu.u32 [%rd512], %r402;
	// end inline asm
	// begin inline asm
	ld.relaxed.gpu.u32 %r403, [%rd512];
	// end inline asm
	add.s32 	%r404, %r403, 1;
	// begin inline asm
	st.relaxed.gpu.u32 [%rd512], %r404;
	// end inline asm
	// begin inline asm
	ld.relaxed.gpu.u32 %r405, [%rd512];
	// end inline asm
	add.s32 	%r406, %r405, 1;
	// begin inline asm
	st.relaxed.gpu.u32 [%rd512], %r406;
	// end inline asm
	// begin inline asm
	ld.relaxed.gpu.u32 %r407, [%rd512];
	// end inline asm
	add.s32 	%r408, %r407, 1;
	// begin inline asm
	st.relaxed.gpu.u32 [%rd512], %r408;
	// end inline asm
	// begin inline asm
	ld.relaxed.gpu.u32 %r409, [%rd512];
	// end inline asm
	add.s32 	%r410, %r409, 1;
	// begin inline asm
	st.relaxed.gpu.u32 [%rd512], %r410;
	// end inline asm
	// begin inline asm
	ld.relaxed.gpu.u32 %r411, [%rd512];
	// end inline asm
	add.s32 	%r412, %r411, 1;
	// begin inline asm
	st.relaxed.gpu.u32 [%rd512], %r412;
	// end inline asm
	// begin inline asm
	ld.relaxed.gpu.u32 %r413, [%rd512];
	// end inline asm
	add.s32 	%r414, %r413, 1;
	// begin inline asm
	st.relaxed.gpu.u32 [%rd512], %r414;
	// end inline asm
	// begin inline asm
	ld.relaxed.gpu.u32 %r415, [%rd512];
	// end inline asm
	add.s32 	%r416, %r415, 1;
	// begin inline asm
	st.relaxed.gpu.u32 [%rd512], %r416;
	// end inline asm
	// begin inline asm
	ld.relaxed.gpu.u32 %r417, [%rd512];
	// end inline asm
	add.s32 	%r418, %r417, 1;
	// begin inline asm
	st.relaxed.gpu.u32 [%rd512], %r418;
	// end inline asm
	// begin inline asm
	ld.relaxed.gpu.u32 %r419, [%rd512];
	// end inline asm
	add.s32 	%r420, %r419, 1;
	// begin inline asm
	st.relaxed.gpu.u32 [%rd512], %r420;
	// end inline asm
	// begin inline asm
	ld.relaxed.gpu.u32 %r421, [%rd512];
	// end inline asm
	add.s32 	%r422, %r421, 1;
	// begin inline asm
	st.relaxed.gpu.u32 [%rd512], %r422;
	// end inline asm
	// begin inline asm
	ld.relaxed.gpu.u32 %r423, [%rd512];
	// end inline asm
	add.s32 	%r424, %r423, 1;
	// begin inline asm
	st.relaxed.gpu.u32 [%rd512], %r424;
	// end inline asm
	// begin inline asm
	ld.relaxed.gpu.u32 %r425, [%rd512];
	// end inline asm
	add.s32 	%r426, %r425, 1;
	// begin inline asm
	st.relaxed.gpu.u32 [%rd512], %r426;
	// end inline asm
	// begin inline asm
	ld.relaxed.gpu.u32 %r427, [%rd512];
	// end inline asm
	add.s32 	%r428, %r427, 1;
	// begin inline asm
	st.relaxed.gpu.u32 [%rd512], %r428;
	// end inline asm
	// begin inline asm
	ld.relaxed.gpu.u32 %r429, [%rd512];
	// end inline asm
	add.s32 	%r430, %r429, 1;
	// begin inline asm
	st.relaxed.gpu.u32 [%rd512], %r430;
	// end inline asm
	// begin inline asm
	ld.relaxed.gpu.u32 %r431, [%rd512];
	// end inline asm
	add.s32 	%r432, %r431, 1;
	// begin inline asm
	st.relaxed.gpu.u32 [%rd512], %r432;
	// end inline asm
	// begin inline asm
	ld.relaxed.gpu.u32 %r433, [%rd512];
	// end inline asm
	add.s32 	%r434, %r433, 1;
	// begin inline asm
	st.relaxed.gpu.u32 [%rd512], %r434;
	// end inline asm
	// begin inline asm
	ld.relaxed.gpu.u32 %r435, [%rd512];
	// end inline asm
	add.s32 	%r436, %r435, 1;
	// begin inline asm
	st.relaxed.gpu.u32 [%rd512], %r436;
	// end inline asm
	// begin inline asm
	ld.relaxed.gpu.u32 %r437, [%rd512];
	// end inline asm
	add.s32 	%r438, %r437, 1;
	// begin inline asm
	st.relaxed.gpu.u32 [%rd512], %r438;
	// end inline asm
	// begin inline asm
	ld.relaxed.gpu.u32 %r439, [%rd512];
	// end inline asm
	add.s32 	%r440, %r439, 1;
	// begin inline asm
	st.relaxed.gpu.u32 [%rd512], %r440;
	// end inline asm
	// begin inline asm
	ld.relaxed.gpu.u32 %r441, [%rd512];
	// end inline asm
	add.s32 	%r442, %r441, 1;
	// begin inline asm
	st.relaxed.gpu.u32 [%rd512], %r442;
	// end inline asm
	// begin inline asm
	ld.relaxed.gpu.u32 %r443, [%rd512];
	// end inline asm
	add.s32 	%r444, %r443, 1;
	// begin inline asm
	st.relaxed.gpu.u32 [%rd512], %r444;
	// end inline asm
	// begin inline asm
	ld.relaxed.gpu.u32 %r445, [%rd512];
	// end inline asm
	add.s32 	%r446, %r445, 1;
	// begin inline asm
	st.relaxed.gpu.u32 [%rd512], %r446;
	// end inline asm
	// begin inline asm
	ld.relaxed.gpu.u32 %r447, [%rd512];
	// end inline asm
	add.s32 	%r448, %r447, 1;
	// begin inline asm
	st.relaxed.gpu.u32 [%rd512], %r448;
	// end inline asm
	// begin inline asm
	ld.relaxed.gpu.u32 %r449, [%rd512];
	// end inline asm
	add.s32 	%r450, %r449, 1;
	// begin inline asm
	st.relaxed.gpu.u32 [%rd512], %r450;
	// end inline asm
	// begin inline asm
	ld.relaxed.gpu.u32 %r451, [%rd512];
	// end inline asm
	add.s32 	%r452, %r451, 1;
	// begin inline asm
	st.relaxed.gpu.u32 [%rd512], %r452;
	// end inline asm
	// begin inline asm
	ld.relaxed.gpu.u32 %r453, [%rd512];
	// end inline asm
	add.s32 	%r454, %r453, 1;
	// begin inline asm
	st.relaxed.gpu.u32 [%rd512], %r454;
	// end inline asm
	// begin inline asm
	ld.relaxed.gpu.u32 %r455, [%rd512];
	// end inline asm
	add.s32 	%r456, %r455, 1;
	// begin inline asm
	st.relaxed.gpu.u32 [%rd512], %r456;
	// end inline asm
	// begin inline asm
	ld.relaxed.gpu.u32 %r457, [%rd512];
	// end inline asm
	add.s32 	%r458, %r457, 1;
	// begin inline asm
	st.relaxed.gpu.u32 [%rd512], %r458;
	// end inline asm
	// begin inline asm
	ld.relaxed.gpu.u32 %r459, [%rd512];
	// end inline asm
	add.s32 	%r460, %r459, 1;
	// begin inline asm
	st.relaxed.gpu.u32 [%rd512], %r460;
	// end inline asm
	// begin inline asm
	ld.relaxed.gpu.u32 %r461, [%rd512];
	// end inline asm
	add.s32 	%r462, %r461, 1;
	// begin inline asm
	st.relaxed.gpu.u32 [%rd512], %r462;
	// end inline asm
	// begin inline asm
	ld.relaxed.gpu.u32 %r463, [%rd512];
	// end inline asm
	add.s32 	%r464, %r463, 1;
	// begin inline asm
	st.relaxed.gpu.u32 [%rd512], %r464;
	// end inline asm
	// begin inline asm
	ld.relaxed.gpu.u32 %r465, [%rd512];
	// end inline asm
	add.s32 	%r466, %r465, 1;
	// begin inline asm
	st.relaxed.gpu.u32 [%rd512], %r466;
	// end inline asm
	// begin inline asm
	ld.relaxed.gpu.u32 %r467, [%rd512];
	// end inline asm
	add.s32 	%r468, %r467, 1;
	// begin inline asm
	st.relaxed.gpu.u32 [%rd512], %r468;
	// end inline asm
	// begin inline asm
	ld.relaxed.gpu.u32 %r469, [%rd512];
	// end inline asm
	add.s32 	%r470, %r469, 1;
	// begin inline asm
	st.relaxed.gpu.u32 [%rd512], %r470;
	// end inline asm
	// begin inline asm
	ld.relaxed.gpu.u32 %r471, [%rd512];
	// end inline asm
	add.s32 	%r472, %r471, 1;
	// begin inline asm
	st.relaxed.gpu.u32 [%rd512], %r472;
	// end inline asm
	// begin inline asm
	ld.relaxed.gpu.u32 %r473, [%rd512];
	// end inline asm
	add.s32 	%r474, %r473, 1;
	// begin inline asm
	st.relaxed.gpu.u32 [%rd512], %r474;
	// end inline asm
	// begin inline asm
	ld.relaxed.gpu.u32 %r475, [%rd512];
	// end inline asm
	add.s32 	%r476, %r475, 1;
	// begin inline asm
	st.relaxed.gpu.u32 [%rd512], %r476;
	// end inline asm
	// begin inline asm
	ld.relaxed.gpu.u32 %r477, [%rd512];
	// end inline asm
	add.s32 	%r478, %r477, 1;
	// begin inline asm
	st.relaxed.gpu.u32 [%rd512], %r478;
	// end inline asm
	// begin inline asm
	ld.relaxed.gpu.u32 %r479, [%rd512];
	// end inline asm
	add.s32 	%r480, %r479, 1;
	// begin inline asm
	st.relaxed.gpu.u32 [%rd512], %r480;
	// end inline asm
	// begin inline asm
	ld.relaxed.gpu.u32 %r481, [%rd512];
	// end inline asm
	add.s32 	%r482, %r481, 1;
	// begin inline asm
	st.relaxed.gpu.u32 [%rd512], %r482;
	// end inline asm
	// begin inline asm
	ld.relaxed.gpu.u32 %r483, [%rd512];
	// end inline asm
	add.s32 	%r484, %r483, 1;
	// begin inline asm
	st.relaxed.gpu.u32 [%rd512], %r484;
	// end inline asm
	// begin inline asm
	ld.relaxed.gpu.u32 %r485, [%rd512];
	// end inline asm
	add.s32 	%r486, %r485, 1;
	// begin inline asm
	st.relaxed.gpu.u32 [%rd512], %r486;
	// end inline asm
	// begin inline asm
	ld.relaxed.gpu.u32 %r487, [%rd512];
	// end inline asm
	add.s32 	%r488, %r487, 1;
	// begin inline asm
	st.relaxed.gpu.u32 [%rd512], %r488;
	// end inline asm
	// begin inline asm
	ld.relaxed.gpu.u32 %r489, [%rd512];
	// end inline asm
	add.s32 	%r490, %r489, 1;
	// begin inline asm
	st.relaxed.gpu.u32 [%rd512], %r490;
	// end inline asm
	// begin inline asm
	ld.relaxed.gpu.u32 %r491, [%rd512];
	// end inline asm
	add.s32 	%r492, %r491, 1;
	// begin inline asm
	st.relaxed.gpu.u32 [%rd512], %r492;
	// end inline asm
	// begin inline asm
	ld.relaxed.gpu.u32 %r493, [%rd512];
	// end inline asm
	add.s32 	%r494, %r493, 1;
	// begin inline asm
	st.relaxed.gpu.u32 [%rd512], %r494;
	// end inline asm
	// begin inline asm
	ld.relaxed.gpu.u32 %r495, [%rd512];
	// end inline asm
	add.s32 	%r496, %r495, 1;
	// begin inline asm
	st.relaxed.gpu.u32 [%rd512], %r496;
	// end inline asm
	// begin inline asm
	ld.relaxed.gpu.u32 %r497, [%rd512];
	// end inline asm
	add.s32 	%r498, %r497, 1;
	// begin inline asm
	st.relaxed.gpu.u32 [%rd512], %r498;
	// end inline asm
	// begin inline asm
	ld.relaxed.gpu.u32 %r499, [%rd512];
	// end inline asm
	add.s32 	%r500, %r499, 1;
	// begin inline asm
	st.relaxed.gpu.u32 [%rd512], %r500;
	// end inline asm
	// begin inline asm
	ld.relaxed.gpu.u32 %r501, [%rd512];
	// end inline asm
	add.s32 	%r502, %r501, 1;
	// begin inline asm
	st.relaxed.gpu.u32 [%rd512], %r502;
	// end inline asm
	// begin inline asm
	ld.relaxed.gpu.u32 %r503, [%rd512];
	// end inline asm
	add.s32 	%r504, %r503, 1;
	// begin inline asm
	st.relaxed.gpu.u32 [%rd512], %r504;
	// end inline asm
	// begin inline asm
	ld.relaxed.gpu.u32 %r505, [%rd512];
	// end inline asm
	add.s32 	%r506, %r505, 1;
	// begin inline asm
	st.relaxed.gpu.u32 [%rd512], %r506;
	// end inline asm
	// begin inline asm
	ld.relaxed.gpu.u32 %r507, [%rd512];
	// end inline asm
	add.s32 	%r508, %r507, 1;
	// begin inline asm
	st.relaxed.gpu.u32 [%rd512], %r508;
	// end inline asm
	// begin inline asm
	ld.relaxed.gpu.u32 %r509, [%rd512];
	// end inline asm
	add.s32 	%r510, %r509, 1;
	// begin inline asm
	st.relaxed.gpu.u32 [%rd512], %r510;
	// end inline asm
	// begin inline asm
	ld.relaxed.gpu.u32 %r511, [%rd512];
	// end inline asm
	add.s32 	%r512, %r511, 1;
	// begin inline asm
	st.relaxed.gpu.u32 [%rd512], %r512;
	// end inline asm
	// begin inline asm
	ld.relaxed.gpu.u32 %r513, [%rd512];
	// end inline asm
	add.s32 	%r514, %r513, 1;
	// begin inline asm
	st.relaxed.gpu.u32 [%rd512], %r514;
	// end inline asm
$L__BB109_2:
	ret;

}
	// .globl	_Z4testIL_Z13load_volatilePKjEL_Z14store_volatilePjjELi256E14strided_accessILj1024ELj8EE10skip_lanesILj8EEEvv
.visible .entry _Z4testIL_Z13load_volatilePKjEL_Z14store_volatilePjjELi256E14strided_accessILj1024ELj8EE10skip_lanesILj8EEEvv()
{
	.reg .pred 	%p<2>;
	.reg .b32 	%r<520>;
	.reg .b64 	%rd<517>;

	// begin inline asm
	mov.u32 %r1, %laneid;
	// end inline asm
	and.b32  	%r2, %r1, 7;
	setp.ne.s32 	%p1, %r2, 0;
	@%p1 bra 	$L__BB110_2;
	mov.u32 	%r515, %ctaid.x;
	mov.u32 	%r516, %ntid.x;
	mov.u32 	%r517, %tid.x;
	mad.lo.s32 	%r518, %r515, %r516, %r517;
	shl.b32 	%r519, %r518, 5;
	cvt.u64.u32 	%rd513, %r519;
	and.b64  	%rd514, %rd513, 4064;
	mov.u64 	%rd515, buffer;
	cvta.global.u64 	%rd516, %rd515;
	add.s64 	%rd512, %rd516, %rd514;
	// begin inline asm
	ld.volatile.global.u32 %r3, [%rd512];
	// end inline asm
	add.s32 	%r4, %r3, 1;
	// begin inline asm
	st.volatile.global.u32 [%rd512], %r4;
	// end inline asm
	// begin inline asm
	ld.volatile.global.u32 %r5, [%rd512];
	// end inline asm
	add.s32 	%r6, %r5, 1;
	// begin inline asm
	st.volatile.global.u32 [%rd512], %r6;
	// end inline asm
	// begin inline asm
	ld.volatile.global.u32 %r7, [%rd512];
	// end inline asm
	add.s32 	%r8, %r7, 1;
	// begin inline asm
	st.volatile.global.u32 [%rd512], %r8;
	// end inline asm
	// begin inline asm
	ld.volatile.global.u32 %r9, [%rd512];
	// end inline asm
	add.s32 	%r10, %r9, 1;
	// begin inline asm
	st.volatile.global.u32 [%rd512], %r10;
	// end inline asm
	// begin inline asm
	ld.volatile.global.u32 %r11, [%rd512];
	// end inline asm
	add.s32 	%r12, %r11, 1;
	// begin inline asm
	st.volatile.global.u32 [%rd512], %r12;
	// end inline asm
	// begin inline asm
	ld.volatile.global.u32 %r13, [%rd512];
	// end inline asm
	add.s32 	%r14, %r13, 1;
	// begin inline asm
	st.volatile.global.u32 [%rd512], %r14;
	// end inline asm
	// begin inline asm
	ld.volatile.global.u32 %r15, [%rd512];
	// end inline asm
	add.s32 	%r16, %r15, 1;
	// begin inline asm
	st.volatile.global.u32 [%rd512], %r16;
	// end inline asm
	// begin inline asm
	ld.volatile.global.u32 %r17, [%rd512];
	// end inline asm
	add.s32 	%r18, %r17, 1;
	// begin inline asm
	st.volatile.global.u32 [%rd512], %r18;
	// end inline asm
	// begin inline asm
	ld.volatile.global.u32 %r19, [%rd512];
	// end inline asm
	add.s32 	%r20, %r19, 1;
	// begin inline asm
	st.volatile.global.u32 [%rd512], %r20;
	// end inline asm
	// begin inline asm
	ld.volatile.global.u32 %r21, [%rd512];
	// end inline asm
	add.s32 	%r22, %r21, 1;
	// begin inline asm
	st.volatile.global.u32 [%rd512], %r22;
	// end inline asm
	// begin inline asm
	ld.volatile.global.u32 %r23, [%rd512];
	// end inline asm
	add.s32 	%r24, %r23, 1;
	// begin inline asm
	st.volatile.global.u32 [%rd512], %r24;
	// end inline asm
	// begin inline asm
	ld.volatile.global.u32 %r25, [%rd512];
	// end inline asm
	add.s32 	%r26, %r25, 1;
	// begin inline asm
	st.volatile.global.u32 [%rd512], %r26;
	// end inline asm
	// begin inline asm
	ld.volatile.global.u32 %r27, [%rd512];
	// end inline asm
	add.s32 	%r28, %r27, 1;
	// begin inline asm
	st.volatile.global.u32 [%rd512], %r28;
	// end inline asm
	// begin inline asm
	ld.volatile.global.u32 %r29, [%rd512];
	// end inline asm
	add.s32 	%r30, %r29, 1;
	// begin inline asm
	st.volatile.global.u32 [%rd512], %r30;
	// end inline asm
	// begin inline asm
	ld.volatile.global.u32 %r31, [%rd512];
	// end inline asm
	add.s32 	%r32, %r31, 1;
	// begin inline asm
	st.volatile.global.u32 [%rd512], %r32;
	// end inline asm
	// begin inline asm
	ld.volatile.global.u32 %r33, [%rd512];
	// end inline asm
	add.s32 	%r34, %r33, 1;
	// begin inline asm
	st.volatile.global.u32 [%rd512], %r34;
	// end inline asm
	// begin inline asm
	ld.volatile.global.u32 %r35, [%rd512];
	// end inline asm
	add.s32 	%r36, %r35, 1;
	// begin inline asm
	st.volatile.global.u32 [%rd512], %r36;
	// end inline asm
	// begin inline asm
	ld.volatile.global.u32 %r37, [%rd512];
	// end inline asm
	add.s32 	%r38, %r37, 1;
	// begin inline asm
	st.volatile.global.u32 [%rd512], %r38;
	// end inline asm
	// begin inline asm
	ld.volatile.global.u32 %r39, [%rd512];
	// end inline asm
	add.s32 	%r40, %r39, 1;
	// begin inline asm
	st.volatile.global.u32 [%rd512], %r40;
	// end inline asm
	// begin inline asm
	ld.volatile.global.u32 %r41, [%rd512];
	// end inline asm
	add.s32 	%r42, %r41, 1;
	// begin inline asm
	st.volatile.global.u32 [%rd512], %r42;
	// end inline asm
	// begin inline asm
	ld.volatile.global.u32 %r43, [%rd512];
	// end inline asm
	add.s32 	%r44, %r43, 1;
	// begin inline asm
	st.volatile.global.u32 [%rd512], %r44;
	// end inline asm
	// begin inline asm
	ld.volatile.global.u32 %r45, [%rd512];
	// end inline asm
	add.s32 	%r46, %r45, 1;
	// begin inline asm
	st.volatile.global.u32 [%rd512], %r46;
	// end inline asm
	// begin inline asm
	ld.volatile.global.u32 %r47, [%rd512];
	// end inline asm
	add.s32 	%r48, %r47, 1;
	// begin inline asm
	st.volatile.global.u32 [%rd512], %r48;
	// end inline asm
	// begin inline asm
	ld.volatile.global.u32 %r49, [%rd512];
	// end inline asm
	add.s32 	%r50, %r49, 1;
	// begin inline asm
	st.volatile.global.u32 [%rd512], %r50;
	// end inline asm
	// begin inline asm
	ld.volatile.global.u32 %r51, [%rd512];
	// end inline asm
	add.s32 	%r52, %r51, 1;
	// begin inline asm
	st.volatile.global.u32 [%rd512], %r52;
	// end inline asm
	// begin inline asm
	ld.volatile.global.u32 %r53, [%rd512];
	// end inline asm
	add.s32 	%r54, %r53, 1;
	// begin inline asm
	st.volatile.global.u32 [%rd512], %r54;
	// end inline asm
	// begin inline asm
	ld.volatile.global.u32 %r55, [%rd512];
	// end inline asm
	add.s32 	%r56, %r55, 1;
	// begin inline asm
	st.volatile.global.u32 [%rd512], %r56;
	// end inline asm
	// begin inline asm
	ld.volatile.global.u32 %r57, [%rd512];
	// end inline asm
	add.s32 	%r58, %r57, 1;
	// begin inline asm
	st.volatile.global.u32 [%rd512], %r58;
	// end inline asm
	// begin inline asm
	ld.volatile.global.u32 %r59, [%rd512];
	// end inline asm
	add.s32 	%r60, %r59, 1;
	// begin inline asm
	st.volatile.global.u32 [%rd512], %r60;
	// end inline asm
	// begin inline asm
	ld.volatile.global.u32 %r61, [%rd512];
	// end inline asm
	add.s32 	%r62, %r61, 1;
	// begin inline asm
	st.volatile.global.u32 [%rd512], %r62;
	// end inline asm
	// begin inline asm
	ld.volatile.global.u32 %r63, [%rd512];
	// end inline asm
	add.s32 	%r64, %r63, 1;
	// begin inline asm
	st.volatile.global.u32 [%rd512], %r64;
	// end inline asm
	// begin inline asm
	ld.volatile.global.u32 %r65, [%rd512];
	// end inline asm
	add.s32 	%r66, %r65, 1;
	// begin inline asm
	st.volatile.global.u32 [%rd512], %r66;
	// end inline asm
	// begin inline asm
	ld.volatile.global.u32 %r67, [%rd512];
	// end inline asm
	add.s32 	%r68, %r67, 1;
	// begin inline asm
	st.volatile.global.u32 [%rd512], %r68;
	// end inline asm
	// begin inline asm
	ld.volatile.global.u32 %r69, [%rd512];
	// end inline asm
	add.s32 	%r70, %r69, 1;
	// begin inline asm
	st.volatile.global.u32 [%rd512], %r70;
	// end inline asm
	// begin inline asm
	ld.volatile.global.u32 %r71, [%rd512];
	// end inline asm
	add.s32 	%r72, %r71, 1;
	// begin inline asm
	st.volatile.global.u32 [%rd512], %r72;
	// end inline asm
	// begin inline asm
	ld.volatile.global.u32 %r73, [%rd512];
	// end inline asm
	add.s32 	%r74, %r73, 1;
	// begin inline asm
	st.volatile.global.u32 [%rd512], %r74;
	// end inline asm
	// begin inline asm
	ld.volatile.global.u32 %r75, [%rd512];
	// end inline asm
	add.s32 	%r76, %r75, 1;
	// begin inline asm
	st.volatile.global.u32 [%rd512], %r76;
	// end inline asm
	// begin inline asm
	ld.volatile.global.u32 %r77, [%rd512];
	// end inline asm
	add.s32 	%r78, %r77, 1;
	// begin inline asm
	st.volatile.global.u32 [%rd512], %r78;
	// end inline asm
	// begin inline asm
	ld.volatile.global.u32 %r79, [%rd512];
	// end inline asm
	add.s32 	%r80, %r79, 1;
	// begin inline asm
	st.volatile.global.u32 [%rd512], %r80;
	// end inline asm
	// begin inline asm
	ld.volatile.global.u32 %r81, [%rd512];
	// end inline asm
	add.s32 	%r82, %r81, 1;
	// begin inline asm
	st.volatile.global.u32 [%rd512], %r82;
	// end inline asm
	// begin inline asm
	ld.volatile.global.u32 %r83, [%rd512];
	// end inline asm
	add.s32 	%r84, %r83, 1;
	// begin inline asm
	st.volatile.global.u32 [%rd512], %r84;
	// end inline asm
	// begin inline asm
	ld.volatile.global.u32 %r85, [%rd512];
	// end inline asm
	add.s32 	%r86, %r85, 1;
	// begin inline asm
	st.volatile.global.u32 [%rd512], %r86;
	// end inline asm
	// begin inline asm
	ld.volatile.global.u32 %r87, [%rd512];
	// end inline asm
	add.s32 	%r88, %r87, 1;
	// begin inline asm
	st.volatile.global.u32 [%rd512], %r88;
	// end inline asm
	// begin inline asm
	ld.volatile.global.u32 %r89, [%rd512];
	// end inline asm
	add.s32 	%r90, %r89, 1;
	// begin inline asm
	st.volatile.global.u32 [%rd512], %r90;
	// end inline asm
	// begin inline asm
	ld.volatile.global.u32 %r91, [%rd512];
	// end inline asm
	add.s32 	%r92, %r91, 1;
	// begin inline asm
	st.volatile.global.u32 [%rd512], %r92;
	// end inline asm
	// begin inline asm
	ld.volatile.global.u32 %r93, [%rd512];
	// end inline asm
	add.s32 	%r94, %r93, 1;
	// begin inline asm
	st.volatile.global.u32 [%rd512], %r94;
	// end inline asm
	// begin inline asm
	ld.volatile.global.u32 %r95, [%rd512];
	// end inline asm
	add.s32 	%r96, %r95, 1;
	// begin inline asm
	st.volatile.global.u32 [%rd512], %r96;
	// end inline asm
	// begin inline asm
	ld.volatile.global.u32 %r97, [%rd512];
	// end inline asm
	add.s32 	%r98, %r97, 1;
	// begin inline asm
	st.volatile.global.u32 [%rd512], %r98;
	// end inline asm
	// begin inline asm
	ld.volatile.global.u32 %r99, [%rd512];
	// end inline asm
	add.s32 	%r100, %r99, 1;
	// begin inline asm
	st.volatile.global.u32 [%rd512], %r100;
	// end inline asm
	// begin inline asm
	ld.volatile.global.u32 %r101, [%rd512];
	// end inline asm
	add.s32 	%r102, %r101, 1;
	// begin inline asm
	st.volatile.global.u32 [%rd512], %r102;
	// end inline asm
	// begin inline asm
	ld.volatile.global.u32 %r103, [%rd512];
	// end inline asm
	add.s32 	%r104, %r103, 1;
	// begin inline asm
	st.volatile.global.u32 [%rd512], %r104;
	// end inline asm
	// begin inline asm
	ld.volatile.global.u32 %r105, [%rd512];
	// end inline asm
	add.s32 	%r106, %r105, 1;
	// begin inline asm
	st.volatile.global.u32 [%rd512], %r106;
	// end inline asm
	// begin inline asm
	ld.volatile.global.u32 %r107, [%rd512];
	// end inline asm
	add.s32 	%r108, %r107, 1;
	// begin inline asm
	st.volatile.global.u32 [%rd512], %r108;
	// end inline asm
	// begin inline asm
	ld.volatile.global.u32 %r109, [%rd512];
	// end inline asm
	add.s32 	%r110, %r109, 1;
	// begin inline asm
	st.volatile.global.u32 [%rd512], %r110;
	// end inline asm
	// begin inline asm
	ld.volatile.global.u32 %r111, [%rd512];
	// end inline asm
	add.s32 	%r112, %r111, 1;
	// begin inline asm
	st.volatile.global.u32 [%rd512], %r112;
	// end inline asm
	// begin inline asm
	ld.volatile.global.u32 %r113, [%rd512];
	// end inline asm
	add.s32 	%r114, %r113, 1;
	// begin inline asm
	st.volatile.global.u32 [%rd512], %r114;
	// end inline asm
	// begin inline asm
	ld.volatile.global.u32 %r115, [%rd512];
	// end inline asm
	add.s32 	%r116, %r115, 1;
	// begin inline asm
	st.volatile.global.u32 [%rd512], %r116;
	// end inline asm
	// begin inline asm
	ld.volatile.global.u32 %r117, [%rd512];
	// end inline asm
	add.s32 	%r118, %r117, 1;
	// begin inline asm
	st.volatile.global.u32 [%rd512], %r118;
	// end inline asm
	// begin inline asm
	ld.volatile.global.u32 %r119, [%rd512];
	// end inline asm
	add.s32 	%r120, %r119, 1;
	// begin inline asm
	st.volatile.global.u32 [%rd512], %r120;
	// end inline asm
	// begin inline asm
	ld.volatile.global.u32 %r121, [%rd512];
	// end inline asm
	add.s32 	%r122, %r121, 1;
	// begin inline asm
	st.volatile.global.u32 [%rd512], %r122;
	// end inline asm
	// begin inline asm
	ld.volatile.global.u32 %r123, [%rd512];
	// end inline asm
	add.s32 	%r124, %r123, 1;
	// begin inline asm
	st.volatile.global.u32 [%rd512], %r124;
	// end inline asm
	// begin inline asm
	ld.volatile.global.u32 %r125, [%rd512];
	// end inline asm
	add.s32 	%r126, %r125, 1;
	// begin inline asm
	st.volatile.global.u32 [%rd512], %r126;
	// end inline asm
	// begin inline asm
	ld.volatile.global.u32 %r127, [%rd512];
	// end inline asm
	add.s32 	%r128, %r127, 1;
	// begin inline asm
	st.volatile.global.u32 [%rd512], %r128;
	// end inline asm
	// begin inline asm
	ld.volatile.global.u32 %r129, [%rd512];
	// end inline asm
	add.s32 	%r130, %r129, 1;
	// begin inline asm
	st.volatile.global.u32 [%rd512], %r130;
	// end inline asm
	// begin inline asm
	ld.volatile.global.u32 %r131, [%rd512];
	// end inline asm
	add.s32 	%r132, %r131, 1;
	// begin inline asm
	st.volatile.global.u32 [%rd512], %r132;
	// end inline asm
	// begin inline asm
	ld.volatile.global.u32 %r133, [%rd512];
	// end inline asm
	add.s32 	%r134, %r133, 1;
	// begin inline asm
	st.volatile.global.u32 [%rd512], %r134;
	// end inline asm
	// begin inline asm
	ld.volatile.global.u32 %r135, [%rd512];
	// end inline asm
	add.s32 	%r136, %r135, 1;
	// begin inline asm
	st.volatile.global.u32 [%rd512], %r136;
	// end inline asm
	// begin inline asm
	ld.volatile.global.u32 %r137, [%rd512];
	// end inline asm
	add.s32 	%r138, %r137, 1;
	// begin inline asm
	st.volatile.global.u32 [%rd512], %r138;
	// end inline asm
	// begin inline asm
	ld.volatile.global.u32 %r139, [%rd512];
	// end inline asm
	add.s32 	%r140, %r139, 1;
	// begin inline asm
	st.volatile.global.u32 [%rd512], %r140;
	// end inline asm
	// begin inline asm
	ld.volatile.global.u32 %r141, [%rd512];
	// end inline asm
	add.s32 	%r142, %r141, 1;
	// begin inline asm
	st.volatile.global.u32 [%rd512], %r142;
	// end inline asm
	// begin inline asm
	ld.volatile.global.u32 %r143, [%rd512];
	// end inline asm
	add.s32 	%r144, %r143, 1;
	// begin inline asm
	st.volatile.global.u32 [%rd512], %r144;
	// end inline asm
	// begin inline asm
	ld.volatile.global.u32 %r145, [%rd512];
	// end inline asm
	add.s32 	%r146, %r145, 1;
	// begin inline asm
	st.volatile.global.u32 [%rd512], %r146;
	// end inline asm
	// begin inline asm
	ld.volatile.global.u32 %r147, [%rd512];
	// end inline asm
	add.s32 	%r148, %r147, 1;
	// begin inline asm
	st.volatile.global.u32 [%rd512], %r148;
	// end inline asm
	// begin inline asm
	ld.volatile.global.u32 %r149, [%rd512];
	// end inline asm
	add.s32 	%r150, %r149, 1;
	// begin inline asm
	st.volatile.global.u32 [%rd512], %r150;
	// end inline asm
	// begin inline asm
	ld.volatile.global.u32 %r151, [%rd512];
	// end inline asm
	add.s32 	%r152, %r151, 1;
	// begin inline asm
	st.volatile.global.u32 [%rd512], %r152;
	// end inline asm
	// begin inline asm
	ld.volatile.global.u32 %r153, [%rd512];
	// end inline asm
	add.s32 	%r154, %r153, 1;
	// begin inline asm
	st.volatile.global.u32 [%rd512], %r154;
	// end inline asm
	// begin inline asm
	ld.volatile.global.u32 %r155, [%rd512];
	// end inline asm
	add.s32 	%r156, %r155, 1;
	// begin inline asm
	st.volatile.global.u32 [%rd512], %r156;
	// end inline asm
	// begin inline asm
	ld.volatile.global.u32 %r157, [%rd512];
	// end inline asm
	add.s32 	%r158, %r157, 1;
	// begin inline asm
	st.volatile.global.u32 [%rd512], %r158;
	// end inline asm
	// begin inline asm
	ld.volatile.global.u32 %r159, [%rd512];
	// end inline asm
	add.s32 	%r160, %r159, 1;
	// begin inline asm
	st.volatile.global.u32 [%rd512], %r160;
	// end inline asm
	// begin inline asm
	ld.volatile.global.u32 %r161, [%rd512];
	// end inline asm
	add.s32 	%r162, %r161, 1;
	// begin inline asm
	st.volatile.global.u32 [%rd512], %r162;
	// end inline asm
	// begin inline asm
	ld.volatile.global.u32 %r163, [%rd512];
	// end inline asm
	add.s32 	%r164, %r163, 1;
	// begin inline asm
	st.volatile.global.u32 [%rd512], %r164;
	// end inline asm
	// begin inline asm
	ld.volatile.global.u32 %r165, [%rd512];
	// end inline asm
	add.s32 	%r166, %r165, 1;
	// begin inline asm
	st.volatile.global.u32 [%rd512], %r166;
	// end inline asm
	// begin inline asm
	ld.volatile.global.u32 %r167, [%rd512];
	// end inline asm
	add.s32 	%r168, %r167, 1;
	// begin inline asm
	st.volatile.global.u32 [%rd512], %r168;
	// end inline asm
	// begin inline asm
	ld.volatile.global.u32 %r169, [%rd512];
	// end inline asm
	add.s32 	%r170, %r169, 1;
	// begin inline asm
	st.volatile.global.u32 [%rd512], %r170;
	// end inline asm
	// begin inline asm
	ld.volatile.global.u32 %r171, [%rd512];
	// end inline asm
	add.s32 	%r172, %r171, 1;
	// begin inline asm
	st.volatile.global.u32 [%rd512], %r172;
	// end inline asm
	// begin inline asm
	ld.volatile.global.u32 %r173, [%rd512];
	// end inline asm
	add.s32 	%r174, %r173, 1;
	// begin inline asm
	st.volatile.global.u32 [%rd512], %r174;
	// end inline asm
	// begin inline asm
	ld.volatile.global.u32 %r175, [%rd512];
	// end inline asm
	add.s32 	%r176, %r175, 1;
	// begin inline asm
	st.volatile.global.u32 [%rd512], %r176;
	// end inline asm
	// begin inline asm
	ld.volatile.global.u32 %r177, [%rd512];
	// end inline asm
	add.s32 	%r178, %r177, 1;
	// begin inline asm
	st.volatile.global.u32 [%rd512], %r178;
	// end inline asm
	// begin inline asm
	ld.volatile.global.u32 %r179, [%rd512];
	// end inline asm
	add.s32 	%r180, %r179, 1;
	// begin inline asm
	st.volatile.global.u32 [%rd512], %r180;
	// end inline asm
	// begin inline asm
	ld.volatile.global.u32 %r181, [%rd512];
	// end inline asm
	add.s32 	%r182, %r181, 1;
	// begin inline asm
	st.volatile.global.u32 [%rd512], %r182;
	// end inline asm
	// begin inline asm
	ld.volatile.global.u32 %r183, [%rd512];
	// end inline asm
	add.s32 	%r184, %r183, 1;
	// begin inline asm
	st.volatile.global.u32 [%rd512], %r184;
	// end inline asm
	// begin inline asm
	ld.volatile.global.u32 %r185, [%rd512];
	// end inline asm
	add.s32 	%r186, %r185, 1;
	// begin inline asm
	st.volatile.global.u32 [%rd512], %r186;
	// end inline asm
	// begin inline asm
	ld.volatile.global.u32 %r187, [%rd512];
	// end inline asm
	add.s32 	%r188, %r187, 1;
	// begin inline asm
	st.volatile.global.u32 [%rd512], %r188;
	// end inline asm
	// begin inline asm
	ld.volatile.global.u32 %r189, [%rd512];
	// end inline asm
	add.s32 	%r190, %r189, 1;
	// begin inline asm
	st.volatile.global.u32 [%rd512], %r190;
	// end inline asm
	// begin inline asm
	ld.volatile.global.u32 %r191, [%rd512];
	// end inline asm
	add.s32 	%r192, %r191, 1;
	// begin inline asm
	st.volatile.global.u32 [%rd512], %r192;
	// end inline asm
	// begin inline asm
	ld.volatile.global.u32 %r193, [%rd512];
	// end inline asm
	add.s32 	%r194, %r193, 1;
	// begin inline asm
	st.volatile.global.u32 [%rd512], %r194;
	// end inline asm
	// begin inline asm
	ld.volatile.global.u32 %r195, [%rd512];
	// end inline asm
	add.s32 	%r196, %r195, 1;
	// begin inline asm
	st.volatile.global.u32 [%rd512], %r196;
	// end inline asm
	// begin inline asm
	ld.volatile.global.u32 %r197, [%rd512];
	// end inline asm
	add.s32 	%r198, %r197, 1;
	// begin inline asm
	st.volatile.global.u32 [%rd512], %r198;
	// end inline asm
	// begin inline asm
	ld.volatile.global.u32 %r199, [%rd512];
	// end inline asm
	add.s32 	%r200, %r199, 1;
	// begin inline asm
	st.volatile.global.u32 [%rd512], %r200;
	// end inline asm
	// begin inline asm
	ld.volatile.global.u32 %r201, [%rd512];
	// end inline asm
	add.s32 	%r202, %r201, 1;
	// begin inline asm
	st.volatile.global.u32 [%rd512], %r202;
	// end inline asm
	// begin inline asm
	ld.volatile.global.u32 %r203, [%rd512];
	// end inline asm
	add.s32 	%r204, %r203, 1;
	// begin inline asm
	st.volatile.global.u32 [%rd512], %r204;
	// end inline asm
	// begin inline asm
	ld.volatile.global.u32 %r205, [%rd512];
	// end inline asm
	add.s32 	%r206, %r205, 1;
	// begin inline asm
	st.volatile.global.u32 [%rd512], %r206;
	// end inline asm
	// begin inline asm
	ld.volatile.global.u32 %r207, [%rd512];
	// end inline asm
	add.s32 	%r208, %r207, 1;
	// begin inline asm
	st.volatile.global.u32 [%rd512], %r208;
	// end inline asm
	// begin inline asm
	ld.volatile.global.u32 %r209, [%rd512];
	// end inline asm
	add.s32 	%r210, %r209, 1;
	// begin inline asm
	st.volatile.global.u32 [%rd512], %r210;
	// end inline asm
	// begin inline asm
	ld.volatile.global.u32 %r211, [%rd512];
	// end inline asm
	add.s32 	%r212, %r211, 1;
	// begin inline asm
	st.volatile.global.u32 [%rd512], %r212;
	// end inline asm
	// begin inline asm
	ld.volatile.global.u32 %r213, [%rd512];
	// end inline asm
	add.s32 	%r214, %r213, 1;
	// begin inline asm
	st.volatile.global.u32 [%rd512], %r214;
	// end inline asm
	// begin inline asm
	ld.volatile.global.u32 %r215, [%rd512];
	// end inline asm
	add.s32 	%r216, %r215, 1;
	// begin inline asm
	st.volatile.global.u32 [%rd512], %r216;
	// end inline asm
	// begin inline asm
	ld.volatile.global.u32 %r217, [%rd512];
	// end inline asm
	add.s32 	%r218, %r217, 1;
	// begin inline asm
	st.volatile.global.u32 [%rd512], %r218;
	// end inline asm
	// begin inline asm
	ld.volatile.global.u32 %r219, [%rd512];
	// end inline asm
	add.s32 	%r220, %r219, 1;
	// begin inline asm
	st.volatile.global.u32 [%rd512], %r220;
	// end inline asm
	// begin inline asm
	ld.volatile.global.u32 %r221, [%rd512];
	// end inline asm
	add.s32 	%r222, %r221, 1;
	// begin inline asm
	st.volatile.global.u32 [%rd512], %r222;
	// end inline asm
	// begin inline asm
	ld.volatile.global.u32 %r223, [%rd512];
	// end inline asm
	add.s32 	%r224, %r223, 1;
	// begin inline asm
	st.volatile.global.u32 [%rd512], %r224;
	// end inline asm
	// begin inline asm
	ld.volatile.global.u32 %r225, [%rd512];
	// end inline asm
	add.s32 	%r226, %r225, 1;
	// begin inline asm
	st.volatile.global.u32 [%rd512], %r226;
	// end inline asm
	// begin inline asm
	ld.volatile.global.u32 %r227, [%rd512];
	// end inline asm
	add.s32 	%r228, %r227, 1;
	// begin inline asm
	st.volatile.global.u32 [%rd512], %r228;
	// end inline asm
	// begin inline asm
	ld.volatile.global.u32 %r229, [%rd512];
	// end inline asm
	add.s32 	%r230, %r229, 1;
	// begin inline asm
	st.volatile.global.u32 [%rd512], %r230;
	// end inline asm
	// begin inline asm
	ld.volatile.global.u32 %r231, [%rd512];
	// end inline asm
	add.s32 	%r232, %r231, 1;
	// begin inline asm
	st.volatile.global.u32 [%rd512], %r232;
	// end inline asm
	// begin inline asm
	ld.volatile.global.u32 %r233, [%rd512];
	// end inline asm
	add.s32 	%r234, %r233, 1;
	// begin inline asm
	st.volatile.global.u32 [%rd512], %r234;
	// end inline asm
	// begin inline asm
	ld.volatile.global.u32 %r235, [%rd512];
	// end inline asm
	add.s32 	%r236, %r235, 1;
	// begin inline asm
	st.volatile.global.u32 [%rd512], %r236;
	// end inline asm
	// begin inline asm
	ld.volatile.global.u32 %r237, [%rd512];
	// end inline asm
	add.s32 	%r238, %r237, 1;
	// begin inline asm
	st.volatile.global.u32 [%rd512], %r238;
	// end inline asm
	// begin inline asm
	ld.volatile.global.u32 %r239, [%rd512];
	// end inline asm
	add.s32 	%r240, %r239, 1;
	// begin inline asm
	st.volatile.global.u32 [%rd512], %r240;
	// end inline asm
	// begin inline asm
	ld.volatile.global.u32 %r241, [%rd512];
	// end inline asm
	add.s32 	%r242, %r241, 1;
	// begin inline asm
	st.volatile.global.u32 [%rd512], %r242;
	// end inline asm
	// begin inline asm
	ld.volatile.global.u32 %r243, [%rd512];
	// end inline asm
	add.s32 	%r244, %r243, 1;
	// begin inline asm
	st.volatile.global.u32 [%rd512], %r244;
	// end inline asm
	// begin inline asm
	ld.volatile.global.u32 %r245, [%rd512];
	// end inline asm
	add.s32 	%r246, %r245, 1;
	// begin inline asm
	st.volatile.global.u32 [%rd512], %r246;
	// end inline asm
	// begin inline asm
	ld.volatile.global.u32 %r247, [%rd512];
	// end inline asm
	add.s32 	%r248, %r247, 1;
	// begin inline asm
	st.volatile.global.u32 [%rd512], %r248;
	// end inline asm
	// begin inline asm
	ld.volatile.global.u32 %r249, [%rd512];
	// end inline asm
	add.s32 	%r250, %r249, 1;
	// begin inline asm
	st.volatile.global.u32 [%rd512], %r250;
	// end inline asm
	// begin inline asm
	ld.volatile.global.u32 %r251, [%rd512];
	// end inline asm
	add.s32 	%r252, %r251, 1;
	// begin inline asm
	st.volatile.global.u32 [%rd512], %r252;
	// end inline asm
	// begin inline asm
	ld.volatile.global.u32 %r253, [%rd512];
	// end inline asm
	add.s32 	%r254, %r253, 1;
	// begin inline asm
	st.volatile.global.u32 [%rd512], %r254;
	// end inline asm
	// begin inline asm
	ld.volatile.global.u32 %r255, [%rd512];
	// end inline asm
	add.s32 	%r256, %r255, 1;
	// begin inline asm
	st.volatile.global.u32 [%rd512], %r256;
	// end inline asm
	// begin inline asm
	ld.volatile.global.u32 %r257, [%rd512];
	// end inline asm
	add.s32 	%r258, %r257, 1;
	// begin inline asm
	st.volatile.global.u32 [%rd512], %r258;
	// end inline asm
	// begin inline asm
	ld.volatile.global.u32 %r259, [%rd512];
	// end inline asm
	add.s32 	%r260, %r259, 1;
	// begin inline asm
	st.volatile.global.u32 [%rd512], %r260;
	// end inline asm
	// begin inline asm
	ld.volatile.global.u32 %r261, [%rd512];
	// end inline asm
	add.s32 	%r262, %r261, 1;
	// begin inline asm
	st.volatile.global.u32 [%rd512], %r262;
	// end inline asm
	// begin inline asm
	ld.volatile.global.u32 %r263, [%rd512];
	// end inline asm
	add.s32 	%r264, %r263, 1;
	// begin inline asm
	st.volatile.global.u32 [%rd512], %r264;
	// end inline asm
	// begin inline asm
	ld.volatile.global.u32 %r265, [%rd512];
	// end inline asm
	add.s32 	%r266, %r265, 1;
	// begin inline asm
	st.volatile.global.u32 [%rd512], %r266;
	// end inline asm
	// begin inline asm
	ld.volatile.global.u32 %r267, [%rd512];
	// end inline asm
	add.s32 	%r268, %r267, 1;
	// begin inline asm
	st.volatile.global.u32 [%rd512], %r268;
	// end inline asm
	// begin inline asm
	ld.volatile.global.u32 %r269, [%rd512];
	// end inline asm
	add.s32 	%r270, %r269, 1;
	// begin inline asm
	st.volatile.global.u32 [%rd512], %r270;
	// end inline asm
	// begin inline asm
	ld.volatile.global.u32 %r271, [%rd512];
	// end inline asm
	add.s32 	%r272, %r271, 1;
	// begin inline asm
	st.volatile.global.u32 [%rd512], %r272;
	// end inline asm
	// begin inline asm
	ld.volatile.global.u32 %r273, [%rd512];
	// end inline asm
	add.s32 	%r274, %r273, 1;
	// begin inline asm
	st.volatile.global.u32 [%rd512], %r274;
	// end inline asm
	// begin inline asm
	ld.volatile.global.u32 %r275, [%rd512];
	// end inline asm
	add.s32 	%r276, %r275, 1;
	// begin inline asm
	st.volatile.global.u32 [%rd512], %r276;
	// end inline asm
	// begin inline asm
	ld.volatile.global.u32 %r277, [%rd512];
	// end inline asm
	add.s32 	%r278, %r277, 1;
	// begin inline asm
	st.volatile.global.u32 [%rd512], %r278;
	// end inline asm
	// begin inline asm
	ld.volatile.global.u32 %r279, [%rd512];
	// end inline asm
	add.s32 	%r280, %r279, 1;
	// begin inline asm
	st.volatile.global.u32 [%rd512], %r280;
	// end inline asm
	// begin inline asm
	ld.volatile.global.u32 %r281, [%rd512];
	// end inline asm
	add.s32 	%r282, %r281, 1;
	// begin inline asm
	st.volatile.global.u32 [%rd512], %r282;
	// end inline asm
	// begin inline asm
	ld.volatile.global.u32 %r283, [%rd512];
	// end inline asm
	add.s32 	%r284, %r283, 1;
	// begin inline asm
	st.volatile.global.u32 [%rd512], %r284;
	// end inline asm
	// begin inline asm
	ld.volatile.global.u32 %r285, [%rd512];
	// end inline asm
	add.s32 	%r286, %r285, 1;
	// begin inline asm
	st.volatile.global.u32 [%rd512], %r286;
	// end inline asm
	// begin inline asm
	ld.volatile.global.u32 %r287, [%rd512];
	// end inline asm
	add.s32 	%r288, %r287, 1;
	// begin inline asm
	st.volatile.global.u32 [%rd512], %r288;
	// end inline asm
	// begin inline asm
	ld.volatile.global.u32 %r289, [%rd512];
	// end inline asm
	add.s32 	%r290, %r289, 1;
	// begin inline asm
	st.volatile.global.u32 [%rd512], %r290;
	// end inline asm
	// begin inline asm
	ld.volatile.global.u32 %r291, [%rd512];
	// end inline asm
	add.s32 	%r292, %r291, 1;
	// begin inline asm
	st.volatile.global.u32 [%rd512], %r292;
	// end inline asm
	// begin inline asm
	ld.volatile.global.u32 %r293, [%rd512];
	// end inline asm
	add.s32 	%r294, %r293, 1;
	// begin inline asm
	st.volatile.global.u32 [%rd512], %r294;
	// end inline asm
	// begin inline asm
	ld.volatile.global.u32 %r295, [%rd512];
	// end inline asm
	add.s32 	%r296, %r295, 1;
	// begin inline asm
	st.volatile.global.u32 [%rd512], %r296;
	// end inline asm
	// begin inline asm
	ld.volatile.global.u32 %r297, [%rd512];
	// end inline asm
	add.s32 	%r298, %r297, 1;
	// begin inline asm
	st.volatile.global.u32 [%rd512], %r298;
	// end inline asm
	// begin inline asm
	ld.volatile.global.u32 %r299, [%rd512];
	// end inline asm
	add.s32 	%r300, %r299, 1;
	// begin inline asm
	st.volatile.global.u32 [%rd512], %r300;
	// end inline asm
	// begin inline asm
	ld.volatile.global.u32 %r301, [%rd512];
	// end inline asm
	add.s32 	%r302, %r301, 1;
	// begin inline asm
	st.volatile.global.u32 [%rd512], %r302;
	// end inline asm
	// begin inline asm
	ld.volatile.global.u32 %r303, [%rd512];
	// end inline asm
	add.s32 	%r304, %r303, 1;
	// begin inline asm
	st.volatile.global.u32 [%rd512], %r304;
	// end inline asm
	// begin inline asm
	ld.volatile.global.u32 %r305, [%rd512];
	// end inline asm
	add.s32 	%r306, %r305, 1;
	// begin inline asm
	st.volatile.global.u32 [%rd512], %r306;
	// end inline asm
	// begin inline asm
	ld.volatile.global.u32 %r307, [%rd512];
	// end inline asm
	add.s32 	%r308, %r307, 1;
	// begin inline asm
	st.volatile.global.u32 [%rd512], %r308;
	// end inline asm
	// begin inline asm
	ld.volatile.global.u32 %r309, [%rd512];
	// end inline asm
	add.s32 	%r310, %r309, 1;
	// begin inline asm
	st.volatile.global.u32 [%rd512], %r310;
	// end inline asm
	// begin inline asm
	ld.volatile.global.u32 %r311, [%rd512];
	// end inline asm
	add.s32 	%r312, %r311, 1;
	// begin inline asm
	st.volatile.global.u32 [%rd512], %r312;
	// end inline asm
	// begin inline asm
	ld.volatile.global.u32 %r313, [%rd512];
	// end inline asm
	add.s32 	%r314, %r313, 1;
	// begin inline asm
	st.volatile.global.u32 [%rd512], %r314;
	// end inline asm
	// begin inline asm
	ld.volatile.global.u32 %r315, [%rd512];
	// end inline asm
	add.s32 	%r316, %r315, 1;
	// begin inline asm
	st.volatile.global.u32 [%rd512], %r316;
	// end inline asm
	// begin inline asm
	ld.volatile.global.u32 %r317, [%rd512];
	// end inline asm
	add.s32 	%r318, %r317, 1;
	// begin inline asm
	st.volatile.global.u32 [%rd512], %r318;
	// end inline asm
	// begin inline asm
	ld.volatile.global.u32 %r319, [%rd512];
	// end inline asm
	add.s32 	%r320, %r319, 1;
	// begin inline asm
	st.volatile.global.u32 [%rd512], %r320;
	// end inline asm
	// begin inline asm
	ld.volatile.global.u32 %r321, [%rd512];
	// end inline asm
	add.s32 	%r322, %r321, 1;
	// begin inline asm
	st.volatile.global.u32 [%rd512], %r322;
	// end inline asm
	// begin inline asm
	ld.volatile.global.u32 %r323, [%rd512];
	// end inline asm
	add.s32 	%r324, %r323, 1;
	// begin inline asm
	st.volatile.global.u32 [%rd512], %r324;
	// end inline asm
	// begin inline asm
	ld.volatile.global.u32 %r325, [%rd512];
	// end inline asm
	add.s32 	%r326, %r325, 1;
	// begin inline asm
	st.volatile.global.u32 [%rd512], %r326;
	// end inline asm
	// begin inline asm
	ld.volatile.global.u32 %r327, [%rd512];
	// end inline asm
	add.s32 	%r328, %r327, 1;
	// begin inline asm
	st.volatile.global.u32 [%rd512], %r328;
	// end inline asm
	// begin inline asm
	ld.volatile.global.u32 %r329, [%rd512];
	// end inline asm
	add.s32 	%r330, %r329, 1;
	// begin inline asm
	st.volatile.global.u32 [%rd512], %r330;
	// end inline asm
	// begin inline asm
	ld.volatile.global.u32 %r331, [%rd512];
	// end inline asm
	add.s32 	%r332, %r331, 1;
	// begin inline asm
	st.volatile.global.u32 [%rd512], %r332;
	// end inline asm
	// begin inline asm
	ld.volatile.global.u32 %r333, [%rd512];
	// end inline asm
	add.s32 	%r334, %r333, 1;
	// begin inline asm
	st.volatile.global.u32 [%rd512], %r334;
	// end inline asm
	// begin inline asm
	ld.volatile.global.u32 %r335, [%rd512];
	// end inline asm
	add.s32 	%r336, %r335, 1;
	// begin inline asm
	st.volatile.global.u32 [%rd512], %r336;
	// end inline asm
	// begin inline asm
	ld.volatile.global.u32 %r337, [%rd512];
	// end inline asm
	add.s32 	%r338, %r337, 1;
	// begin inline asm
	st.volatile.global.u32 [%rd512], %r338;
	// end inline asm
	// begin inline asm
	ld.volatile.global.u32 %r339, [%rd512];
	// end inline asm
	add.s32 	%r340, %r339, 1;
	// begin inline asm
	st.volatile.global.u32 [%rd512], %r340;
	// end inline asm
	// begin inline asm
	ld.volatile.global.u32 %r341, [%rd512];
	// end inline asm
	add.s32 	%r342, %r341, 1;
	// begin inline asm
	st.volatile.global.u32 [%rd512], %r342;
	// end inline asm
	// begin inline asm
	ld.volatile.global.u32 %r343, [%rd512];
	// end inline asm
	add.s32 	%r344, %r343, 1;
	// begin inline asm
	st.volatile.global.u32 [%rd512], %r344;
	// end inline asm
	// begin inline asm
	ld.volatile.global.u32 %r345, [%rd512];
	// end inline asm
	add.s32 	%r346, %r345, 1;
	// begin inline asm
	st.volatile.global.u32 [%rd512], %r346;
	// end inline asm
	// begin inline asm
	ld.volatile.global.u32 %r347, [%rd512];
	// end inline asm
	add.s32 	%r348, %r347, 1;
	// begin inline asm
	st.volatile.global.u32 [%rd512], %r348;
	// end inline asm
	// begin inline asm
	ld.volatile.global.u32 %r349, [%rd512];
	// end inline asm
	add.s32 	%r350, %r349, 1;
	// begin inline asm
	st.volatile.global.u32 [%rd512], %r350;
	// end inline asm
	// begin inline asm
	ld.volatile.global.u32 %r351, [%rd512];
	// end inline asm
	add.s32 	%r352, %r351, 1;
	// begin inline asm
	st.volatile.global.u32 [%rd512], %r352;
	// end inline asm
	// begin inline asm
	ld.volatile.global.u32 %r353, [%rd512];
	// end inline asm
	add.s32 	%r354, %r353, 1;
	// begin inline asm
	st.volatile.global.u32 [%rd512], %r354;
	// end inline asm
	// begin inline asm
	ld.volatile.global.u32 %r355, [%rd512];
	// end inline asm
	add.s32 	%r356, %r355, 1;
	// begin inline asm
	st.volatile.global.u32 [%rd512], %r356;
	// end inline asm
	// begin inline asm
	ld.volatile.global.u32 %r357, [%rd512];
	// end inline asm
	add.s32 	%r358, %r357, 1;
	// begin inline asm
	st.volatile.global.u32 [%rd512], %r358;
	// end inline asm
	// begin inline asm
	ld.volatile.global.u32 %r359, [%rd512];
	// end inline asm
	add.s32 	%r360, %r359, 1;
	// begin inline asm
	st.volatile.global.u32 [%rd512], %r360;
	// end inline asm
	// begin inline asm
	ld.volatile.global.u32 %r361, [%rd512];
	// end inline asm
	add.s32 	%r362, %r361, 1;
	// begin inline asm
	st.volatile.global.u32 [%rd512], %r362;
	// end inline asm
	// begin inline asm
	ld.volatile.global.u32 %r363, [%rd512];
	// end inline asm
	add.s32 	%r364, %r363, 1;
	// begin inline asm
	st.volatile.global.u32 [%rd512], %r364;
	// end inline asm
	// begin inline asm
	ld.volatile.global.u32 %r365, [%rd512];
	// end inline asm
	add.s32 	%r366, %r365, 1;
	// begin inline asm
	st.volatile.global.u32 [%rd512], %r366;
	// end inline asm
	// begin inline asm
	ld.volatile.global.u32 %r367, [%rd512];
	// end inline asm
	add.s32 	%r368, %r367, 1;
	// begin inline asm
	st.volatile.global.u32 [%rd512], %r368;
	// end inline asm
	// begin inline asm
	ld.volatile.global.u32 %r369, [%rd512];
	// end inline asm
	add.s32 	%r370, %r369, 1;
	// begin inline asm
	st.volatile.global.u32 [%rd512], %r370;
	// end inline asm
	// begin inline asm
	ld.volatile.global.u32 %r371, [%rd512];
	// end inline asm
	add.s32 	%r372, %r371, 1;
	// begin inline asm
	st.volatile.global.u32 [%rd512], %r372;
	// end inline asm
	// begin inline asm
	ld.volatile.global.u32 %r373, [%rd512];
	// end inline asm
	add.s32 	%r374, %r373, 1;
	// begin inline asm
	st.volatile.global.u32 [%rd512], %r374;
	// end inline asm
	// begin inline asm
	ld.volatile.global.u32 %r375, [%rd512];
	// end inline asm
	add.s32 	%r376, %r375, 1;
	// begin inline asm
	st.volatile.global.u32 [%rd512], %r376;
	// end inline asm
	// begin inline asm
	ld.volatile.global.u32 %r377, [%rd512];
	// end inline asm
	add.s32 	%r378, %r377, 1;
	// begin inline asm
	st.volatile.global.u32 [%rd512], %r378;
	// end inline asm
	// begin inline asm
	ld.volatile.global.u32 %r379, [%rd512];
	// end inline asm
	add.s32 	%r380, %r379, 1;
	// begin inline asm
	st.volatile.global.u32 [%rd512], %r380;
	// end inline asm
	// begin inline asm
	ld.volatile.global.u32 %r381, [%rd512];
	// end inline asm
	add.s32 	%r382, %r381, 1;
	// begin inline asm
	st.volatile.global.u32 [%rd512], %r382;
	// end inline asm
	// begin inline asm
	ld.volatile.global.u32 %r383, [%rd512];
	// end inline asm
	add.s32 	%r384, %r383, 1;
	// begin inline asm
	st.volatile.global.u32 [%rd512], %r384;
	// end inline asm
	// begin inline asm
	ld.volatile.global.u32 %r385, [%rd512];
	// end inline asm
	add.s32 	%r386, %r385, 1;
	// begin inline asm
	st.volatile.global.u32 [%rd512], %r386;
	// end inline asm
	// begin inline asm
	ld.volatile.global.u32 %r387, [%rd512];
	// end inline asm
	add.s32 	%r388, %r387, 1;
	// begin inline asm
	st.volatile.global.u32 [%rd512], %r388;
	// end inline asm
	// begin inline asm
	ld.volatile.global.u32 %r389, [%rd512];
	// end inline asm
	add.s32 	%r390, %r389, 1;
	// begin inline asm
	st.volatile.global.u32 [%rd512], %r390;
	// end inline asm
	// begin inline asm
	ld.volatile.global.u32 %r391, [%rd512];
	// end inline asm
	add.s32 	%r392, %r391, 1;
	// begin inline asm
	st.volatile.global.u32 [%rd512], %r392;
	// end inline asm
	// begin inline asm
	ld.volatile.global.u32 %r393, [%rd512];
	// end inline asm
	add.s32 	%r394, %r393, 1;
	// begin inline asm
	st.volatile.global.u32 [%rd512], %r394;
	// end inline asm
	// begin inline asm
	ld.volatile.global.u32 %r395, [%rd512];
	// end inline asm
	add.s32 	%r396, %r395, 1;
	// begin inline asm
	st.volatile.global.u32 [%rd512], %r396;
	// end inline asm
	// begin inline asm
	ld.volatile.global.u32 %r397, [%rd512];
	// end inline asm
	add.s32 	%r398, %r397, 1;
	// begin inline asm
	st.volatile.global.u32 [%rd512], %r398;
	// end inline asm
	// begin inline asm
	ld.volatile.global.u32 %r399, [%rd512];
	// end inline asm
	add.s32 	%r400, %r399, 1;
	// begin inline asm
	st.volatile.global.u32 [%rd512], %r400;
	// end inline asm
	// begin inline asm
	ld.volatile.global.u32 %r401, [%rd512];
	// end inline asm
	add.s32 	%r402, %r401, 1;
	// begin inline asm
	st.volatile.global.u32 [%rd512], %r402;
	// end inline asm
	// begin inline asm
	ld.volatile.global.u32 %r403, [%rd512];
	// end inline asm
	add.s32 	%r404, %r403, 1;
	// begin inline asm
	st.volatile.global.u32 [%rd512], %r404;
	// end inline asm
	// begin inline asm
	ld.volatile.global.u32 %r405, [%rd512];
	// end inline asm
	add.s32 	%r406, %r405, 1;
	// begin inline asm
	st.volatile.global.u32 [%rd512], %r406;
	// end inline asm
	// begin inline asm
	ld.volatile.global.u32 %r407, [%rd512];
	// end inline asm
	add.s32 	%r408, %r407, 1;
	// begin inline asm
	st.volatile.global.u32 [%rd512], %r408;
	// end inline asm
	// begin inline asm
	ld.volatile.global.u32 %r409, [%rd512];
	// end inline asm
	add.s32 	%r410, %r409, 1;
	// begin inline asm
	st.volatile.global.u32 [%rd512], %r410;
	// end inline asm
	// begin inline asm
	ld.volatile.global.u32 %r411, [%rd512];
	// end inline asm
	add.s32 	%r412, %r411, 1;
	// begin inline asm
	st.volatile.global.u32 [%rd512], %r412;
	// end inline asm
	// begin inline asm
	ld.volatile.global.u32 %r413, [%rd512];
	// end inline asm
	add.s32 	%r414, %r413, 1;
	// begin inline asm
	st.volatile.global.u32 [%rd512], %r414;
	// end inline asm
	// begin inline asm
	ld.volatile.global.u32 %r415, [%rd512];
	// end inline asm
	add.s32 	%r416, %r415, 1;
	// begin inline asm
	st.volatile.global.u32 [%rd512], %r416;
	// end inline asm
	// begin inline asm
	ld.volatile.global.u32 %r417, [%rd512];
	// end inline asm
	add.s32 	%r418, %r417, 1;
	// begin inline asm
	st.volatile.global.u32 [%rd512], %r418;
	// end inline asm
	// begin inline asm
	ld.volatile.global.u32 %r419, [%rd512];
	// end inline asm
	add.s32 	%r420, %r419, 1;
	// begin inline asm
	st.volatile.global.u32 [%rd512], %r420;
	// end inline asm
	// begin inline asm
	ld.volatile.global.u32 %r421, [%rd512];
	// end inline asm
	add.s32 	%r422, %r421, 1;
	// begin inline asm
	st.volatile.global.u32 [%rd512], %r422;
	// end inline asm
	// begin inline asm
	ld.volatile.global.u32 %r423, [%rd512];
	// end inline asm
	add.s32 	%r424, %r423, 1;
	// begin inline asm
	st.volatile.global.u32 [%rd512], %r424;
	// end inline asm
	// begin inline asm
	ld.volatile.global.u32 %r425, [%rd512];
	// end inline asm
	add.s32 	%r426, %r425, 1;
	// begin inline asm
	st.volatile.global.u32 [%rd512], %r426;
	// end inline asm
	// begin inline asm
	ld.volatile.global.u32 %r427, [%rd512];
	// end inline asm
	add.s32 	%r428, %r427, 1;
	// begin inline asm
	st.volatile.global.u32 [%rd512], %r428;
	// end inline asm
	// begin inline asm
	ld.volatile.global.u32 %r429, [%rd512];
	// end inline asm
	add.s32 	%r430, %r429, 1;
	// begin inline asm
	st.volatile.global.u32 [%rd512], %r430;
	// end inline asm
	// begin inline asm
	ld.volatile.global.u32 %r431, [%rd512];
	// end inline asm
	add.s32 	%r432, %r431, 1;
	// begin inline asm
	st.volatile.global.u32 [%rd512], %r432;
	// end inline asm
	// begin inline asm
	ld.volatile.global.u32 %r433, [%rd512];
	// end inline asm
	add.s32 	%r434, %r433, 1;
	// begin inline asm
	st.volatile.global.u32 [%rd512], %r434;
	// end inline asm
	// begin inline asm
	ld.volatile.global.u32 %r435, [%rd512];
	// end inline asm
	add.s32 	%r436, %r435, 1;
	// begin inline asm
	st.volatile.global.u32 [%rd512], %r436;
	// end inline asm
	// begin inline asm
	ld.volatile.global.u32 %r437, [%rd512];
	// end inline asm
	add.s32 	%r438, %r437, 1;
	// begin inline asm
	st.volatile.global.u32 [%rd512], %r438;
	// end inline asm
	// begin inline asm
	ld.volatile.global.u32 %r439, [%rd512];
	// end inline asm
	add.s32 	%r440, %r439, 1;
	// begin inline asm
	st.volatile.global.u32 [%rd512], %r440;
	// end inline asm
	// begin inline asm
	ld.volatile.global.u32 %r441, [%rd512];
	// end inline asm
	add.s32 	%r442, %r441, 1;
	// begin inline asm
	st.volatile.global.u32 [%rd512], %r442;
	// end inline asm
	// begin inline asm
	ld.volatile.global.u32 %r443, [%rd512];
	// end inline asm
	add.s32 	%r444, %r443, 1;
	// begin inline asm
	st.volatile.global.u32 [%rd512], %r444;
	// end inline asm
	// begin inline asm
	ld.volatile.global.u32 %r445, [%rd512];
	// end inline asm
	add.s32 	%r446, %r445, 1;
	// begin inline asm
	st.volatile.global.u32 [%rd512], %r446;
	// end inline asm
	// begin inline asm
	ld.volatile.global.u32 %r447, [%rd512];
	// end inline asm
	add.s32 	%r448, %r447, 1;
	// begin inline asm
	st.volatile.global.u32 [%rd512], %r448;
	// end inline asm
	// begin inline asm
	ld.volatile.global.u32 %r449, [%rd512];
	// end inline asm
	add.s32 	%r450, %r449, 1;
	// begin inline asm
	st.volatile.global.u32 [%rd512], %r450;
	// end inline asm
	// begin inline asm
	ld.volatile.global.u32 %r451, [%rd512];
	// end inline asm
	add.s32 	%r452, %r451, 1;
	// begin inline asm
	st.volatile.global.u32 [%rd512], %r452;
	// end inline asm
	// begin inline asm
	ld.volatile.global.u32 %r453, [%rd512];
	// end inline asm
	add.s32 	%r454, %r453, 1;
	// begin inline asm
	st.volatile.global.u32 [%rd512], %r454;
	// end inline asm
	// begin inline asm
	ld.volatile.global.u32 %r455, [%rd512];
	// end inline asm
	add.s32 	%r456, %r455, 1;
	// begin inline asm
	st.volatile.global.u32 [%rd512], %r456;
	// end inline asm
	// begin inline asm
	ld.volatile.global.u32 %r457, [%rd512];
	// end inline asm
	add.s32 	%r458, %r457, 1;
	// begin inline asm
	st.volatile.global.u32 [%rd512], %r458;
	// end inline asm
	// begin inline asm
	ld.volatile.global.u32 %r459, [%rd512];
	// end inline asm
	add.s32 	%r460, %r459, 1;
	// begin inline asm
	st.volatile.global.u32 [%rd512], %r460;
	// end inline asm
	// begin inline asm
	ld.volatile.global.u32 %r461, [%rd512];
	// end inline asm
	add.s32 	%r462, %r461, 1;
	// begin inline asm
	st.volatile.global.u32 [%rd512], %r462;
	// end inline asm
	// begin inline asm
	ld.volatile.global.u32 %r463, [%rd512];
	// end inline asm
	add.s32 	%r464, %r463, 1;
	// begin inline asm
	st.volatile.global.u32 [%rd512], %r464;
	// end inline asm
	// begin inline asm
	ld.volatile.global.u32 %r465, [%rd512];
	// end inline asm
	add.s32 	%r466, %r465, 1;
	// begin inline asm
	st.volatile.global.u32 [%rd512], %r466;
	// end inline asm
	// begin inline asm
	ld.volatile.global.u32 %r467, [%rd512];
	// end inline asm
	add.s32 	%r468, %r467, 1;
	// begin inline asm
	st.volatile.global.u32 [%rd512], %r468;
	// end inline asm
	// begin inline asm
	ld.volatile.global.u32 %r469, [%rd512];
	// end inline asm
	add.s32 	%r470, %r469, 1;
	// begin inline asm
	st.volatile.global.u32 [%rd512], %r470;
	// end inline asm
	// begin inline asm
	ld.volatile.global.u32 %r471, [%rd512];
	// end inline asm
	add.s32 	%r472, %r471, 1;
	// begin inline asm
	st.volatile.global.u32 [%rd512], %r472;
	// end inline asm
	// begin inline asm
	ld.volatile.global.u32 %r473, [%rd512];
	// end inline asm
	add.s32 	%r474, %r473, 1;
	// begin inline asm
	st.volatile.global.u32 [%rd512], %r474;
	// end inline asm
	// begin inline asm
	ld.volatile.global.u32 %r475, [%rd512];
	// end inline asm
	add.s32 	%r476, %r475, 1;
	// begin inline asm
	st.volatile.global.u32 [%rd512], %r476;
	// end inline asm
	// begin inline asm
	ld.volatile.global.u32 %r477, [%rd512];
	// end inline asm
	add.s32 	%r478, %r477, 1;
	// begin inline asm
	st.volatile.global.u32 [%rd512], %r478;
	// end inline asm
	// begin inline asm
	ld.volatile.global.u32 %r479, [%rd512];
	// end inline asm
	add.s32 	%r480, %r479, 1;
	// begin inline asm
	st.volatile.global.u32 [%rd512], %r480;
	// end inline asm
	// begin inline asm
	ld.volatile.global.u32 %r481, [%rd512];
	// end inline asm
	add.s32 	%r482, %r481, 1;
	// begin inline asm
	st.volatile.global.u32 [%rd512], %r482;
	// end inline asm
	// begin inline asm
	ld.volatile.global.u32 %r483, [%rd512];
	// end inline asm
	add.s32 	%r484, %r483, 1;
	// begin inline asm
	st.volatile.global.u32 [%rd512], %r484;
	// end inline asm
	// begin inline asm
	ld.volatile.global.u32 %r485, [%rd512];
	// end inline asm
	add.s32 	%r486, %r485, 1;
	// begin inline asm
	st.volatile.global.u32 [%rd512], %r486;
	// end inline asm
	// begin inline asm
	ld.volatile.global.u32 %r487, [%rd512];
	// end inline asm
	add.s32 	%r488, %r487, 1;
	// begin inline asm
	st.volatile.global.u32 [%rd512], %r488;
	// end inline asm
	// begin inline asm
	ld.volatile.global.u32 %r489, [%rd512];
	// end inline asm
	add.s32 	%r490, %r489, 1;
	// begin inline asm
	st.volatile.global.u32 [%rd512], %r490;
	// end inline asm
	// begin inline asm
	ld.volatile.global.u32 %r491, [%rd512];
	// end inline asm
	add.s32 	%r492, %r491, 1;
	// begin inline asm
	st.volatile.global.u32 [%rd512], %r492;
	// end inline asm
	// begin inline asm
	ld.volatile.global.u32 %r493, [%rd512];
	// end inline asm
	add.s32 	%r494, %r493, 1;
	// begin inline asm
	st.volatile.global.u32 [%rd512], %r494;
	// end inline asm
	// begin inline asm
	ld.volatile.global.u32 %r495, [%rd512];
	// end inline asm
	add.s32 	%r496, %r495, 1;
	// begin inline asm
	st.volatile.global.u32 [%rd512], %r496;
	// end inline asm
	// begin inline asm
	ld.volatile.global.u32 %r497, [%rd512];
	// end inline asm
	add.s32 	%r498, %r497, 1;
	// begin inline asm
	st.volatile.global.u32 [%rd512], %r498;
	// end inline asm
	// begin inline asm
	ld.volatile.global.u32 %r499, [%rd512];
	// end inline asm
	add.s32 	%r500, %r499, 1;
	// begin inline asm
	st.volatile.global.u32 [%rd512], %r500;
	// end inline asm
	// begin inline asm
	ld.volatile.global.u32 %r501, [%rd512];
	// end inline asm
	add.s32 	%r502, %r501, 1;
	// begin inline asm
	st.volatile.global.u32 [%rd512], %r502;
	// end inline asm
	// begin inline asm
	ld.volatile.global.u32 %r503, [%rd512];
	// end inline asm
	add.s32 	%r504, %r503, 1;
	// begin inline asm
	st.volatile.global.u32 [%rd512], %r504;
	// end inline asm
	// begin inline asm
	ld.volatile.global.u32 %r505, [%rd512];
	// end inline asm
	add.s32 	%r506, %r505, 1;
	// begin inline asm
	st.volatile.global.u32 [%rd512], %r506;
	// end inline asm
	// begin inline asm
	ld.volatile.global.u32 %r507, [%rd512];
	// end inline asm
	add.s32 	%r508, %r507, 1;
	// begin inline asm
	st.volatile.global.u32 [%rd512], %r508;
	// end inline asm
	// begin inline asm
	ld.volatile.global.u32 %r509, [%rd512];
	// end inline asm
	add.s32 	%r510, %r509, 1;
	// begin inline asm
	st.volatile.global.u32 [%rd512], %r510;
	// end inline asm
	// begin inline asm
	ld.volatile.global.u32 %r511, [%rd512];
	// end inline asm
	add.s32 	%r512, %r511, 1;
	// begin inline asm
	st.volatile.global.u32 [%rd512], %r512;
	// end inline asm
	// begin inline asm
	ld.volatile.global.u32 %r513, [%rd512];
	// end inline asm
	add.s32 	%r514, %r513, 1;
	// begin inline asm
	st.volatile.global.u32 [%rd512], %r514;
	// end inline asm
$L__BB110_2:
	ret;

}
	// .globl	_Z4testIL_Z13load_volatilePKjEL_Z17store_atomic_exchPjjELi256E14strided_accessILj1024ELj8EE10skip_lanesILj8EEEvv
.visible .entry _Z4testIL_Z13load_volatilePKjEL_Z17store_atomic_exchPjjELi256E14strided_accessILj1024ELj8EE10skip_lanesILj8EEEvv()
{
	.reg .pred 	%p<2>;
	.reg .b32 	%r<776>;
	.reg .b64 	%rd<517>;

	// begin inline asm
	mov.u32 %r1, %laneid;
	// end inline asm
	and.b32  	%r2, %r1, 7;
	setp.ne.s32 	%p1, %r2, 0;
	@%p1 bra 	$L__BB111_2;
	mov.u32 	%r771, %ctaid.x;
	mov.u32 	%r772, %ntid.x;
	mov.u32 	%r773, %tid.x;
	mad.lo.s32 	%r774, %r771, %r772, %r773;
	shl.b32 	%r775, %r774, 5;
	cvt.u64.u32 	%rd513, %r775;
	and.b64  	%rd514, %rd513, 4064;
	mov.u64 	%rd515, buffer;
	cvta.global.u64 	%rd516, %rd515;
	add.s64 	%rd512, %rd516, %rd514;
	// begin inline asm
	ld.volatile.global.u32 %r3, [%rd512];
	// end inline asm
	add.s32 	%r5, %r3, 1;
	// begin inline asm
	atom.global.exch.b32 %r4, [%rd512], %r5;
	// end inline asm
	// begin inline asm
	ld.volatile.global.u32 %r6, [%rd512];
	// end inline asm
	add.s32 	%r8, %r6, 1;
	// begin inline asm
	atom.global.exch.b32 %r7, [%rd512], %r8;
	// end inline asm
	// begin inline asm
	ld.volatile.global.u32 %r9, [%rd512];
	// end inline asm
	add.s32 	%r11, %r9, 1;
	// begin inline asm
	atom.global.exch.b32 %r10, [%rd512], %r11;
	// end inline asm
	// begin inline asm
	ld.volatile.global.u32 %r12, [%rd512];
	// end inline asm
	add.s32 	%r14, %r12, 1;
	// begin inline asm
	atom.global.exch.b32 %r13, [%rd512], %r14;
	// end inline asm
	// begin inline asm
	ld.volatile.global.u32 %r15, [%rd512];
	// end inline asm
	add.s32 	%r17, %r15, 1;
	// begin inline asm
	atom.global.exch.b32 %r16, [%rd512], %r17;
	// end inline asm
	// begin inline asm
	ld.volatile.global.u32 %r18, [%rd512];
	// end inline asm
	add.s32 	%r20, %r18, 1;
	// begin inline asm
	atom.global.exch.b32 %r19, [%rd512], %r20;
	// end inline asm
	// begin inline asm
	ld.volatile.global.u32 %r21, [%rd512];
	// end inline asm
	add.s32 	%r23, %r21, 1;
	// begin inline asm
	atom.global.exch.b32 %r22, [%rd512], %r23;
	// end inline asm
	// begin inline asm
	ld.volatile.global.u32 %r24, [%rd512];
	// end inline asm
	add.s32 	%r26, %r24, 1;
	// begin inline asm
	atom.global.exch.b32 %r25, [%rd512], %r26;
	// end inline asm
	// begin inline asm
	ld.volatile.global.u32 %r27, [%rd512];
	// end inline asm
	add.s32 	%r29, %r27, 1;
	// begin inline asm
	atom.global.exch.b32 %r28, [%rd512], %r29;
	// end inline asm
	// begin inline asm
	ld.volatile.global.u32 %r30, [%rd512];
	// end inline asm
	add.s32 	%r32, %r30, 1;
	// begin inline asm
	atom.global.exch.b32 %r31, [%rd512], %r32;
	// end inline asm
	// begin inline asm
	ld.volatile.global.u32 %r33, [%rd512];
	// end inline asm
	add.s32 	%r35, %r33, 1;
	// begin inline asm
	atom.global.exch.b32 %r34, [%rd512], %r35;
	// end inline asm
	// begin inline asm
	ld.volatile.global.u32 %r36, [%rd512];
	// end inline asm
	add.s32 	%r38, %r36, 1;
	// begin inline asm
	atom.global.exch.b32 %r37, [%rd512], %r38;
	// end inline asm
	// begin inline asm
	ld.volatile.global.u32 %r39, [%rd512];
	// end inline asm
	add.s32 	%r41, %r39, 1;
	// begin inline asm
	atom.global.exch.b32 %r40, [%rd512], %r41;
	// end inline asm
	// begin inline asm
	ld.volatile.global.u32 %r42, [%rd512];
	// end inline asm
	add.s32 	%r44, %r42, 1;
	// begin inline asm
	atom.global.exch.b32 %r43, [%rd512], %r44;
	// end inline asm
	// begin inline asm
	ld.volatile.global.u32 %r45, [%rd512];
	// end inline asm
	add.s32 	%r47, %r45, 1;
	// begin inline asm
	atom.global.exch.b32 %r46, [%rd512], %r47;
	// end inline asm
	// begin inline asm
	ld.volatile.global.u32 %r48, [%rd512];
	// end inline asm
	add.s32 	%r50, %r48, 1;
	// begin inline asm
	atom.global.exch.b32 %r49, [%rd512], %r50;
	// end inline asm
	// begin inline asm
	ld.volatile.global.u32 %r51, [%rd512];
	// end inline asm
	add.s32 	%r53, %r51, 1;
	// begin inline asm
	atom.global.exch.b32 %r52, [%rd512], %r53;
	// end inline asm
	// begin inline asm
	ld.volatile.global.u32 %r54, [%rd512];
	// end inline asm
	add.s32 	%r56, %r54, 1;
	// begin inline asm
	atom.global.exch.b32 %r55, [%rd512], %r56;
	// end inline asm
	// begin inline asm
	ld.volatile.global.u32 %r57, [%rd512];
	// end inline asm
	add.s32 	%r59, %r57, 1;
	// begin inline asm
	atom.global.exch.b32 %r58, [%rd512], %r59;
	// end inline asm
	// begin inline asm
	ld.volatile.global.u32 %r60, [%rd512];
	// end inline asm
	add.s32 	%r62, %r60, 1;
	// begin inline asm
	atom.global.exch.b32 %r61, [%rd512], %r62;
	// end inline asm
	// begin inline asm
	ld.volatile.global.u32 %r63, [%rd512];
	// end inline asm
	add.s32 	%r65, %r63, 1;
	// begin inline asm
	atom.global.exch.b32 %r64, [%rd512], %r65;
	// end inline asm
	// begin inline asm
	ld.volatile.global.u32 %r66, [%rd512];
	// end inline asm
	add.s32 	%r68, %r66, 1;
	// begin inline asm
	atom.global.exch.b32 %r67, [%rd512], %r68;
	// end inline asm
	// begin inline asm
	ld.volatile.global.u32 %r69, [%rd512];
	// end inline asm
	add.s32 	%r71, %r69, 1;
	// begin inline asm
	atom.global.exch.b32 %r70, [%rd512], %r71;
	// end inline asm
	// begin inline asm
	ld.volatile.global.u32 %r72, [%rd512];
	// end inline asm
	add.s32 	%r74, %r72, 1;
	// begin inline asm
	atom.global.exch.b32 %r73, [%rd512], %r74;
	// end inline asm
	// begin inline asm
	ld.volatile.global.u32 %r75, [%rd512];
	// end inline asm
	add.s32 	%r77, %r75, 1;
	// begin inline asm
	atom.global.exch.b32 %r76, [%rd512], %r77;
	// end inline asm
	// begin inline asm
	ld.volatile.global.u32 %r78, [%rd512];
	// end inline asm
	add.s32 	%r80, %r78, 1;
	// begin inline asm
	atom.global.exch.b32 %r79, [%rd512], %r80;
	// end inline asm
	// begin inline asm
	ld.volatile.global.u32 %r81, [%rd512];
	// end inline asm
	add.s32 	%r83, %r81, 1;
	// begin inline asm
	atom.global.exch.b32 %r82, [%rd512], %r83;
	// end inline asm
	// begin inline asm
	ld.volatile.global.u32 %r84, [%rd512];
	// end inline asm
	add.s32 	%r86, %r84, 1;
	// begin inline asm
	atom.global.exch.b32 %r85, [%rd512], %r86;
	// end inline asm
	// begin inline asm
	ld.volatile.global.u32 %r87, [%rd512];
	// end inline asm
	add.s32 	%r89, %r87, 1;
	// begin inline asm
	atom.global.exch.b32 %r88, [%rd512], %r89;
	// end inline asm
	// begin inline asm
	ld.volatile.global.u32 %r90, [%rd512];
	// end inline asm
	add.s32 	%r92, %r90, 1;
	// begin inline asm
	atom.global.exch.b32 %r91, [%rd512], %r92;
	// end inline asm
	// begin inline asm
	ld.volatile.global.u32 %r93, [%rd512];
	// end inline asm
	add.s32 	%r95, %r93, 1;
	// begin inline asm
	atom.global.exch.b32 %r94, [%rd512], %r95;
	// end inline asm
	// begin inline asm
	ld.volatile.global.u32 %r96, [%rd512];
	// end inline asm
	add.s32 	%r98, %r96, 1;
	// begin inline asm
	atom.global.exch.b32 %r97, [%rd512], %r98;
	// end inline asm
	// begin inline asm
	ld.volatile.global.u32 %r99, [%rd512];
	// end inline asm
	add.s32 	%r101, %r99, 1;
	// begin inline asm
	atom.global.exch.b32 %r100, [%rd512], %r101;
	// end inline asm
	// begin inline asm
	ld.volatile.global.u32 %r102, [%rd512];
	// end inline asm
	add.s32 	%r104, %r102, 1;
	// begin inline asm
	atom.global.exch.b32 %r103, [%rd512], %r104;
	// end inline asm
	// begin inline asm
	ld.volatile.global.u32 %r105, [%rd512];
	// end inline asm
	add.s32 	%r107, %r105, 1;
	// begin inline asm
	atom.global.exch.b32 %r106, [%rd512], %r107;
	// end inline asm
	// begin inline asm
	ld.volatile.global.u32 %r108, [%rd512];
	// end inline asm
	add.s32 	%r110, %r108, 1;
	// begin inline asm
	atom.global.exch.b32 %r109, [%rd512], %r110;
	// end inline asm
	// begin inline asm
	ld.volatile.global.u32 %r111, [%rd512];
	// end inline asm
	add.s32 	%r113, %r111, 1;
	// begin inline asm
	atom.global.exch.b32 %r112, [%rd512], %r113;
	// end inline asm
	// begin inline asm
	ld.volatile.global.u32 %r114, [%rd512];
	// end inline asm
	add.s32 	%r116, %r114, 1;
	// begin inline asm
	atom.global.exch.b32 %r115, [%rd512], %r116;
	// end inline asm
	// begin inline asm
	ld.volatile.global.u32 %r117, [%rd512];
	// end inline asm
	add.s32 	%r119, %r117, 1;
	// begin inline asm
	atom.global.exch.b32 %r118, [%rd512], %r119;
	// end inline asm
	// begin inline asm
	ld.volatile.global.u32 %r120, [%rd512];
	// end inline asm
	add.s32 	%r122, %r120, 1;
	// begin inline asm
	atom.global.exch.b32 %r121, [%rd512], %r122;
	// end inline asm
	// begin inline asm
	ld.volatile.global.u32 %r123, [%rd512];
	// end inline asm
	add.s32 	%r125, %r123, 1;
	// begin inline asm
	atom.global.exch.b32 %r124, [%rd512], %r125;
	// end inline asm
	// begin inline asm
	ld.volatile.global.u32 %r126, [%rd512];
	// end inline asm
	add.s32 	%r128, %r126, 1;
	// begin inline asm
	atom.global.exch.b32 %r127, [%rd512], %r128;
	// end inline asm
	// begin inline asm
	ld.volatile.global.u32 %r129, [%rd512];
	// end inline asm
	add.s32 	%r131, %r129, 1;
	// begin inline asm
	atom.global.exch.b32 %r130, [%rd512], %r131;
	// end inline asm
	// begin inline asm
	ld.volatile.global.u32 %r132, [%rd512];
	// end inline asm
	add.s32 	%r134, %r132, 1;
	// begin inline asm
	atom.global.exch.b32 %r133, [%rd512], %r134;
	// end inline asm
	// begin inline asm
	ld.volatile.global.u32 %r135, [%rd512];
	// end inline asm
	add.s32 	%r137, %r135, 1;
	// begin inline asm
	atom.global.exch.b32 %r136, [%rd512], %r137;
	// end inline asm
	// begin inline asm
	ld.volatile.global.u32 %r138, [%rd512];
	// end inline asm
	add.s32 	%r140, %r138, 1;
	// begin inline asm
	atom.global.exch.b32 %r139, [%rd512], %r140;
	// end inline asm
	// begin inline asm
	ld.volatile.global.u32 %r141, [%rd512];
	// end inline asm
	add.s32 	%r143, %r141, 1;
	// begin inline asm
	atom.global.exch.b32 %r142, [%rd512], %r143;
	// end inline asm
	// begin inline asm
	ld.volatile.global.u32 %r144, [%rd512];
	// end inline asm
	add.s32 	%r146, %r144, 1;
	// begin inline asm
	atom.global.exch.b32 %r145, [%rd512], %r146;
	// end inline asm
	// begin inline asm
	ld.volatile.global.u32 %r147, [%rd512];
	// end inline asm
	add.s32 	%r149, %r147, 1;
	// begin inline asm
	atom.global.exch.b32 %r148, [%rd512], %r149;
	// end inline asm
	// begin inline asm
	ld.volatile.global.u32 %r150, [%rd512];
	// end inline asm
	add.s32 	%r152, %r150, 1;
	// begin inline asm
	atom.global.exch.b32 %r151, [%rd512], %r152;
	// end inline asm
	// begin inline asm
	ld.volatile.global.u32 %r153, [%rd512];
	// end inline asm
	add.s32 	%r155, %r153, 1;
	// begin inline asm
	atom.global.exch.b32 %r154, [%rd512], %r155;
	// end inline asm
	// begin inline asm
	ld.volatile.global.u32 %r156, [%rd512];
	// end inline asm
	add.s32 	%r158, %r156, 1;
	// begin inline asm
	atom.global.exch.b32 %r157, [%rd512], %r158;
	// end inline asm
	// begin inline asm
	ld.volatile.global.u32 %r159, [%rd512];
	// end inline asm
	add.s32 	%r161, %r159, 1;
	// begin inline asm
	atom.global.exch.b32 %r160, [%rd512], %r161;
	// end inline asm
	// begin inline asm
	ld.volatile.global.u32 %r162, [%rd512];
	// end inline asm
	add.s32 	%r164, %r162, 1;
	// begin inline asm
	atom.global.exch.b32 %r163, [%rd512], %r164;
	// end inline asm
	// begin inline asm
	ld.volatile.global.u32 %r165, [%rd512];
	// end inline asm
	add.s32 	%r167, %r165, 1;
	// begin inline asm
	atom.global.exch.b32 %r166, [%rd512], %r167;
	// end inline asm
	// begin inline asm
	ld.volatile.global.u32 %r168, [%rd512];
	// end inline asm
	add.s32 	%r170, %r168, 1;
	// begin inline asm
	atom.global.exch.b32 %r169, [%rd512], %r170;
	// end inline asm
	// begin inline asm
	ld.volatile.global.u32 %r171, [%rd512];
	// end inline asm
	add.s32 	%r173, %r171, 1;
	// begin inline asm
	atom.global.exch.b32 %r172, [%rd512], %r173;
	// end inline asm
	// begin inline asm
	ld.volatile.global.u32 %r174, [%rd512];
	// end inline asm
	add.s32 	%r176, %r174, 1;
	// begin inline asm
	atom.global.exch.b32 %r175, [%rd512], %r176;
	// end inline asm
	// begin inline asm
	ld.volatile.global.u32 %r177, [%rd512];
	// end inline asm
	add.s32 	%r179, %r177, 1;
	// begin inline asm
	atom.global.exch.b32 %r178, [%rd512], %r179;
	// end inline asm
	// begin inline asm
	ld.volatile.global.u32 %r180, [%rd512];
	// end inline asm
	add.s32 	%r182, %r180, 1;
	// begin inline asm
	atom.global.exch.b32 %r181, [%rd512], %r182;
	// end inline asm
	// begin inline asm
	ld.volatile.global.u32 %r183, [%rd512];
	// end inline asm
	add.s32 	%r185, %r183, 1;
	// begin inline asm
	atom.global.exch.b32 %r184, [%rd512], %r185;
	// end inline asm
	// begin inline asm
	ld.volatile.global.u32 %r186, [%rd512];
	// end inline asm
	add.s32 	%r188, %r186, 1;
	// begin inline asm
	atom.global.exch.b32 %r187, [%rd512], %r188;
	// end inline asm
	// begin inline asm
	ld.volatile.global.u32 %r189, [%rd512];
	// end inline asm
	add.s32 	%r191, %r189, 1;
	// begin inline asm
	atom.global.exch.b32 %r190, [%rd512], %r191;
	// end inline asm
	// begin inline asm
	ld.volatile.global.u32 %r192, [%rd512];
	// end inline asm
	add.s32 	%r194, %r192, 1;
	// begin inline asm
	atom.global.exch.b32 %r193, [%rd512], %r194;
	// end inline asm
	// begin inline asm
	ld.volatile.global.u32 %r195, [%rd512];
	// end inline asm
	add.s32 	%r197, %r195, 1;
	// begin inline asm
	atom.global.exch.b32 %r196, [%rd512], %r197;
	// end inline asm
	// begin inline asm
	ld.volatile.global.u32 %r198, [%rd512];
	// end inline asm
	add.s32 	%r200, %r198, 1;
	// begin inline asm
	atom.global.exch.b32 %r199, [%rd512], %r200;
	// end inline asm
	// begin inline asm
	ld.volatile.global.u32 %r201, [%rd512];
	// end inline asm
	add.s32 	%r203, %r201, 1;
	// begin inline asm
	atom.global.exch.b32 %r202, [%rd512], %r203;
	// end inline asm
	// begin inline asm
	ld.volatile.global.u32 %r204, [%rd512];
	// end inline asm
	add.s32 	%r206, %r204, 1;
	// begin inline asm
	atom.global.exch.b32 %r205, [%rd512], %r206;
	// end inline asm
	// begin inline asm
	ld.volatile.global.u32 %r207, [%rd512];
	// end inline asm
	add.s32 	%r209, %r207, 1;
	// begin inline asm
	atom.global.exch.b32 %r208, [%rd512], %r209;
	// end inline asm
	// begin inline asm
	ld.volatile.global.u32 %r210, [%rd512];
	// end inline asm
	add.s32 	%r212, %r210, 1;
	// begin inline asm
	atom.global.exch.b32 %r211, [%rd512], %r212;
	// end inline asm
	// begin inline asm
	ld.volatile.global.u32 %r213, [%rd512];
	// end inline asm
	add.s32 	%r215, %r213, 1;
	// begin inline asm
	atom.global.exch.b32 %r214, [%rd512], %r215;
	// end inline asm
	// begin inline asm
	ld.volatile.global.u32 %r216, [%rd512];
	// end inline asm
	add.s32 	%r218, %r216, 1;
	// begin inline asm
	atom.global.exch.b32 %r217, [%rd512], %r218;
	// end inline asm
	// begin inline asm
	ld.volatile.global.u32 %r219, [%rd512];
	// end inline asm
	add.s32 	%r221, %r219, 1;
	// begin inline asm
	atom.global.exch.b32 %r220, [%rd512], %r221;
	// end inline asm
	// begin inline asm
	ld.volatile.global.u32 %r222, [%rd512];
	// end inline asm
	add.s32 	%r224, %r222, 1;
	// begin inline asm
	atom.global.exch.b32 %r223, [%rd512], %r224;
	// end inline asm
	// begin inline asm
	ld.volatile.global.u32 %r225, [%rd512];
	// end inline asm
	add.s32 	%r227, %r225, 1;
	// begin inline asm
	atom.global.exch.b32 %r226, [%rd512], %r227;
	// end inline asm
	// begin inline asm
	ld.volatile.global.u32 %r228, [%rd512];
	// end inline asm
	add.s32 	%r230, %r228, 1;
	// begin inline asm
	atom.global.exch.b32 %r229, [%rd512], %r230;
	// end inline asm
	// begin inline asm
	ld.volatile.global.u32 %r231, [%rd512];
	// end inline asm
	add.s32 	%r233, %r231, 1;
	// begin inline asm
	atom.global.exch.b32 %r232, [%rd512], %r233;
	// end inline asm
	// begin inline asm
	ld.volatile.global.u32 %r234, [%rd512];
	// end inline asm
	add.s32 	%r236, %r234, 1;
	// begin inline asm
	atom.global.exch.b32 %r235, [%rd512], %r236;
	// end inline asm
	// begin inline asm
	ld.volatile.global.u32 %r237, [%rd512];
	// end inline asm
	add.s32 	%r239, %r237, 1;
	// begin inline asm
	atom.global.exch.b32 %r238, [%rd512], %r239;
	// end inline asm
	// begin inline asm
	ld.volatile.global.u32 %r240, [%rd512];
	// end inline asm
	add.s32 	%r242, %r240, 1;
	// begin inline asm
	atom.global.exch.b32 %r241, [%rd512], %r242;
	// end inline asm
	// begin inline asm
	ld.volatile.global.u32 %r243, [%rd512];
	// end inline asm
	add.s32 	%r245, %r243, 1;
	// begin inline asm
	atom.global.exch.b32 %r244, [%rd512], %r245;
	// end inline asm
	// begin inline asm
	ld.volatile.global.u32 %r246, [%rd512];
	// end inline asm
	add.s32 	%r248, %r246, 1;
	// begin inline asm
	atom.global.exch.b32 %r247, [%rd512], %r248;
	// end inline asm
	// begin inline asm
	ld.volatile.global.u32 %r249, [%rd512];
	// end inline asm
	add.s32 	%r251, %r249, 1;
	// begin inline asm
	atom.global.exch.b32 %r250, [%rd512], %r251;
	// end inline asm
	// begin inline asm
	ld.volatile.global.u32 %r252, [%rd512];
	// end inline asm
	add.s32 	%r254, %r252, 1;
	// begin inline asm
	atom.global.exch.b32 %r253, [%rd512], %r254;
	// end inline asm
	// begin inline asm
	ld.volatile.global.u32 %r255, [%rd512];
	// end inline asm
	add.s32 	%r257, %r255, 1;
	// begin inline asm
	atom.global.exch.b32 %r256, [%rd512], %r257;
	// end inline asm
	// begin inline asm
	ld.volatile.global.u32 %r258, [%rd512];
	// end inline asm
	add.s32 	%r260, %r258, 1;
	// begin inline asm
	atom.global.exch.b32 %r259, [%rd512], %r260;
	// end inline asm
	// begin inline asm
	ld.volatile.global.u32 %r261, [%rd512];
	// end inline asm
	add.s32 	%r263, %r261, 1;
	// begin inline asm
	atom.global.exch.b32 %r262, [%rd512], %r263;
	// end inline asm
	// begin inline asm
	ld.volatile.global.u32 %r264, [%rd512];
	// end inline asm
	add.s32 	%r266, %r264, 1;
	// begin inline asm
	atom.global.exch.b32 %r265, [%rd512], %r266;
	// end inline asm
	// begin inline asm
	ld.volatile.global.u32 %r267, [%rd512];
	// end inline asm
	add.s32 	%r269, %r267, 1;
	// begin inline asm
	atom.global.exch.b32 %r268, [%rd512], %r269;
	// end inline asm
	// begin inline asm
	ld.volatile.global.u32 %r270, [%rd512];
	// end inline asm
	add.s32 	%r272, %r270, 1;
	// begin inline asm
	atom.global.exch.b32 %r271, [%rd512], %r272;
	// end inline asm
	// begin inline asm
	ld.volatile.global.u32 %r273, [%rd512];
	// end inline asm
	add.s32 	%r275, %r273, 1;
	// begin inline asm
	atom.global.exch.b32 %r274, [%rd512], %r275;
	// end inline asm
	// begin inline asm
	ld.volatile.global.u32 %r276, [%rd512];
	// end inline asm
	add.s32 	%r278, %r276, 1;
	// begin inline asm
	atom.global.exch.b32 %r277, [%rd512], %r278;
	// end inline asm
	// begin inline asm
	ld.volatile.global.u32 %r279, [%rd512];
	// end inline asm
	add.s32 	%r281, %r279, 1;
	// begin inline asm
	atom.global.exch.b32 %r280, [%rd512], %r281;
	// end inline asm
	// begin inline asm
	ld.volatile.global.u32 %r282, [%rd512];
	// end inline asm
	add.s32 	%r284, %r282, 1;
	// begin inline asm
	atom.global.exch.b32 %r283, [%rd512], %r284;
	// end inline asm
	// begin inline asm
	ld.volatile.global.u32 %r285, [%rd512];
	// end inline asm
	add.s32 	%r287, %r285, 1;
	// begin inline asm
	atom.global.exch.b32 %r286, [%rd512], %r287;
	// end inline asm
	// begin inline asm
	ld.volatile.global.u32 %r288, [%rd512];
	// end inline asm
	add.s32 	%r290, %r288, 1;
	// begin inline asm
	atom.global.exch.b32 %r289, [%rd512], %r290;
	// end inline asm
	// begin inline asm
	ld.volatile.global.u32 %r291, [%rd512];
	// end inline asm
	add.s32 	%r293, %r291, 1;
	// begin inline asm
	atom.global.exch.b32 %r292, [%rd512], %r293;
	// end inline asm
	// begin inline asm
	ld.volatile.global.u32 %r294, [%rd512];
	// end inline asm
	add.s32 	%r296, %r294, 1;
	// begin inline asm
	atom.global.exch.b32 %r295, [%rd512], %r296;
	// end inline asm
	// begin inline asm
	ld.volatile.global.u32 %r297, [%rd512];
	// end inline asm
	add.s32 	%r299, %r297, 1;
	// begin inline asm
	atom.global.exch.b32 %r298, [%rd512], %r299;
	// end inline asm
	// begin inline asm
	ld.volatile.global.u32 %r300, [%rd512];
	// end inline asm
	add.s32 	%r302, %r300, 1;
	// begin inline asm
	atom.global.exch.b32 %r301, [%rd512], %r302;
	// end inline asm
	// begin inline asm
	ld.volatile.global.u32 %r303, [%rd512];
	// end inline asm
	add.s32 	%r305, %r303, 1;
	// begin inline asm
	atom.global.exch.b32 %r304, [%rd512], %r305;
	// end inline asm
	// begin inline asm
	ld.volatile.global.u32 %r306, [%rd512];
	// end inline asm
	add.s32 	%r308, %r306, 1;
	// begin inline asm
	atom.global.exch.b32 %r307, [%rd512], %r308;
	// end inline asm
	// begin inline asm
	ld.volatile.global.u32 %r309, [%rd512];
	// end inline asm
	add.s32 	%r311, %r309, 1;
	// begin inline asm
	atom.global.exch.b32 %r310, [%rd512], %r311;
	// end inline asm
	// begin inline asm
	ld.volatile.global.u32 %r312, [%rd512];
	// end inline asm
	add.s32 	%r314, %r312, 1;
	// begin inline asm
	atom.global.exch.b32 %r313, [%rd512], %r314;
	// end inline asm
	// begin inline asm
	ld.volatile.global.u32 %r315, [%rd512];
	// end inline asm
	add.s32 	%r317, %r315, 1;
	// begin inline asm
	atom.global.exch.b32 %r316, [%rd512], %r317;
	// end inline asm
	// begin inline asm
	ld.volatile.global.u32 %r318, [%rd512];
	// end inline asm
	add.s32 	%r320, %r318, 1;
	// begin inline asm
	atom.global.exch.b32 %r319, [%rd512], %r320;
	// end inline asm
	// begin inline asm
	ld.volatile.global.u32 %r321, [%rd512];
	// end inline asm
	add.s32 	%r323, %r321, 1;
	// begin inline asm
	atom.global.exch.b32 %r322, [%rd512], %r323;
	// end inline asm
	// begin inline asm
	ld.volatile.global.u32 %r324, [%rd512];
	// end inline asm
	add.s32 	%r326, %r324, 1;
	// begin inline asm
	atom.global.exch.b32 %r325, [%rd512], %r326;
	// end inline asm
	// begin inline asm
	ld.volatile.global.u32 %r327, [%rd512];
	// end inline asm
	add.s32 	%r329, %r327, 1;
	// begin inline asm
	atom.global.exch.b32 %r328, [%rd512], %r329;
	// end inline asm
	// begin inline asm
	ld.volatile.global.u32 %r330, [%rd512];
	// end inline asm
	add.s32 	%r332, %r330, 1;
	// begin inline asm
	atom.global.exch.b32 %r331, [%rd512], %r332;
	// end inline asm
	// begin inline asm
	ld.volatile.global.u32 %r333, [%rd512];
	// end inline asm
	add.s32 	%r335, %r333, 1;
	// begin inline asm
	atom.global.exch.b32 %r334, [%rd512], %r335;
	// end inline asm
	// begin inline asm
	ld.volatile.global.u32 %r336, [%rd512];
	// end inline asm
	add.s32 	%r338, %r336, 1;
	// begin inline asm
	atom.global.exch.b32 %r337, [%rd512], %r338;
	// end inline asm
	// begin inline asm
	ld.volatile.global.u32 %r339, [%rd512];
	// end inline asm
	add.s32 	%r341, %r339, 1;
	// begin inline asm
	atom.global.exch.b32 %r340, [%rd512], %r341;
	// end inline asm
	// begin inline asm
	ld.volatile.global.u32 %r342, [%rd512];
	// end inline asm
	add.s32 	%r344, %r342, 1;
	// begin inline asm
	atom.global.exch.b32 %r343, [%rd512], %r344;
	// end inline asm
	// begin inline asm
	ld.volatile.global.u32 %r345, [%rd512];
	// end inline asm
	add.s32 	%r347, %r345, 1;
	// begin inline asm
	atom.global.exch.b32 %r346, [%rd512], %r347;
	// end inline asm
	// begin inline asm
	ld.volatile.global.u32 %r348, [%rd512];
	// end inline asm
	add.s32 	%r350, %r348, 1;
	// begin inline asm
	atom.global.exch.b32 %r349, [%rd512], %r350;
	// end inline asm
	// begin inline asm
	ld.volatile.global.u32 %r351, [%rd512];
	// end inline asm
	add.s32 	%r353, %r351, 1;
	// begin inline asm
	atom.global.exch.b32 %r352, [%rd512], %r353;
	// end inline asm
	// begin inline asm
	ld.volatile.global.u32 %r354, [%rd512];
	// end inline asm
	add.s32 	%r356, %r354, 1;
	// begin inline asm
	atom.global.exch.b32 %r355, [%rd512], %r356;
	// end inline asm
	// begin inline asm
	ld.volatile.global.u32 %r357, [%rd512];
	// end inline asm
	add.s32 	%r359, %r357, 1;
	// begin inline asm
	atom.global.exch.b32 %r358, [%rd512], %r359;
	// end inline asm
	// begin inline asm
	ld.volatile.global.u32 %r360, [%rd512];
	// end inline asm
	add.s32 	%r362, %r360, 1;
	// begin inline asm
	atom.global.exch.b32 %r361, [%rd512], %r362;
	// end inline asm
	// begin inline asm
	ld.volatile.global.u32 %r363, [%rd512];
	// end inline asm
	add.s32 	%r365, %r363, 1;
	// begin inline asm
	atom.global.exch.b32 %r364, [%rd512], %r365;
	// end inline asm
	// begin inline asm
	ld.volatile.global.u32 %r366, [%rd512];
	// end inline asm
	add.s32 	%r368, %r366, 1;
	// begin inline asm
	atom.global.exch.b32 %r367, [%rd512], %r368;
	// end inline asm
	// begin inline asm
	ld.volatile.global.u32 %r369, [%rd512];
	// end inline asm
	add.s32 	%r371, %r369, 1;
	// begin inline asm
	atom.global.exch.b32 %r370, [%rd512], %r371;
	// end inline asm
	// begin inline asm
	ld.volatile.global.u32 %r372, [%rd512];
	// end inline asm
	add.s32 	%r374, %r372, 1;
	// begin inline asm
	atom.global.exch.b32 %r373, [%rd512], %r374;
	// end inline asm
	// begin inline asm
	ld.volatile.global.u32 %r375, [%rd512];
	// end inline asm
	add.s32 	%r377, %r375, 1;
	// begin inline asm
	atom.global.exch.b32 %r376, [%rd512], %r377;
	// end inline asm
	// begin inline asm
	ld.volatile.global.u32 %r378, [%rd512];
	// end inline asm
	add.s32 	%r380, %r378, 1;
	// begin inline asm
	atom.global.exch.b32 %r379, [%rd512], %r380;
	// end inline asm
	// begin inline asm
	ld.volatile.global.u32 %r381, [%rd512];
	// end inline asm
	add.s32 	%r383, %r381, 1;
	// begin inline asm
	atom.global.exch.b32 %r382, [%rd512], %r383;
	// end inline asm
	// begin inline asm
	ld.volatile.global.u32 %r384, [%rd512];
	// end inline asm
	add.s32 	%r386, %r384, 1;
	// begin inline asm
	atom.global.exch.b32 %r385, [%rd512], %r386;
	// end inline asm
	// begin inline asm
	ld.volatile.global.u32 %r387, [%rd512];
	// end inline asm
	add.s32 	%r389, %r387, 1;
	// begin inline asm
	atom.global.exch.b32 %r388, [%rd512], %r389;
	// end inline asm
	// begin inline asm
	ld.volatile.global.u32 %r390, [%rd512];
	// end inline asm
	add.s32 	%r392, %r390, 1;
	// begin inline asm
	atom.global.exch.b32 %r391, [%rd512], %r392;
	// end inline asm
	// begin inline asm
	ld.volatile.global.u32 %r393, [%rd512];
	// end inline asm
	add.s32 	%r395, %r393, 1;
	// begin inline asm
	atom.global.exch.b32 %r394, [%rd512], %r395;
	// end inline asm
	// begin inline asm
	ld.volatile.global.u32 %r396, [%rd512];
	// end inline asm
	add.s32 	%r398, %r396, 1;
	// begin inline asm
	atom.global.exch.b32 %r397, [%rd512], %r398;
	// end inline asm
	// begin inline asm
	ld.volatile.global.u32 %r399, [%rd512];
	// end inline asm
	add.s32 	%r401, %r399, 1;
	// begin inline asm
	atom.global.exch.b32 %r400, [%rd512], %r401;
	// end inline asm
	// begin inline asm
	ld.volatile.global.u32 %r402, [%rd512];
	// end inline asm
	add.s32 	%r404, %r402, 1;
	// begin inline asm
	atom.global.exch.b32 %r403, [%rd512], %r404;
	// end inline asm
	// begin inline asm
	ld.volatile.global.u32 %r405, [%rd512];
	// end inline asm
	add.s32 	%r407, %r405, 1;
	// begin inline asm
	atom.global.exch.b32 %r406, [%rd512], %r407;
	// end inline asm
	// begin inline asm
	ld.volatile.global.u32 %r408, [%rd512];
	// end inline asm
	add.s32 	%r410, %r408, 1;
	// begin inline asm
	atom.global.exch.b32 %r409, [%rd512], %r410;
	// end inline asm
	// begin inline asm
	ld.volatile.global.u32 %r411, [%rd512];
	// end inline asm
	add.s32 	%r413, %r411, 1;
	// begin inline asm
	atom.global.exch.b32 %r412, [%rd512], %r413;
	// end inline asm
	// begin inline asm
	ld.volatile.global.u32 %r414, [%rd512];
	// end inline asm
	add.s32 	%r416, %r414, 1;
	// begin inline asm
	atom.global.exch.b32 %r415, [%rd512], %r416;
	// end inline asm
	// begin inline asm
	ld.volatile.global.u32 %r417, [%rd512];
	// end inline asm
	add.s32 	%r419, %r417, 1;
	// begin inline asm
	atom.global.exch.b32 %r418, [%rd512], %r419;
	// end inline asm
	// begin inline asm
	ld.volatile.global.u32 %r420, [%rd512];
	// end inline asm
	add.s32 	%r422, %r420, 1;
	// begin inline asm
	atom.global.exch.b32 %r421, [%rd512], %r422;
	// end inline asm
	// begin inline asm
	ld.volatile.global.u32 %r423, [%rd512];
	// end inline asm
	add.s32 	%r425, %r423, 1;
	// begin inline asm
	atom.global.exch.b32 %r424, [%rd512], %r425;
	// end inline asm
	// begin inline asm
	ld.volatile.global.u32 %r426, [%rd512];
	// end inline asm
	add.s32 	%r428, %r426, 1;
	// begin inline asm
	atom.global.exch.b32 %r427, [%rd512], %r428;
	// end inline asm
	// begin inline asm
	ld.volatile.global.u32 %r429, [%rd512];
	// end inline asm
	add.s32 	%r431, %r429, 1;
	// begin inline asm
	atom.global.exch.b32 %r430, [%rd512], %r431;
	// end inline asm
	// begin inline asm
	ld.volatile.global.u32 %r432, [%rd512];
	// end inline asm
	add.s32 	%r434, %r432, 1;
	// begin inline asm
	atom.global.exch.b32 %r433, [%rd512], %r434;
	// end inline asm
	// begin inline asm
	ld.volatile.global.u32 %r435, [%rd512];
	// end inline asm
	add.s32 	%r437, %r435, 1;
	// begin inline asm
	atom.global.exch.b32 %r436, [%rd512], %r437;
	// end inline asm
	// begin inline asm
	ld.volatile.global.u32 %r438, [%rd512];
	// end inline asm
	add.s32 	%r440, %r438, 1;
	// begin inline asm
	atom.global.exch.b32 %r439, [%rd512], %r440;
	// end inline asm
	// begin inline asm
	ld.volatile.global.u32 %r441, [%rd512];
	// end inline asm
	add.s32 	%r443, %r441, 1;
	// begin inline asm
	atom.global.exch.b32 %r442, [%rd512], %r443;
	// end inline asm
	// begin inline asm
	ld.volatile.global.u32 %r444, [%rd512];
	// end inline asm
	add.s32 	%r446, %r444, 1;
	// begin inline asm
	atom.global.exch.b32 %r445, [%rd512], %r446;
	// end inline asm
	// begin inline asm
	ld.volatile.global.u32 %r447, [%rd512];
	// end inline asm
	add.s32 	%r449, %r447, 1;
	// begin inline asm
	atom.global.exch.b32 %r448, [%rd512], %r449;
	// end inline asm
	// begin inline asm
	ld.volatile.global.u32 %r450, [%rd512];
	// end inline asm
	add.s32 	%r452, %r450, 1;
	// begin inline asm
	atom.global.exch.b32 %r451, [%rd512], %r452;
	// end inline asm
	// begin inline asm
	ld.volatile.global.u32 %r453, [%rd512];
	// end inline asm
	add.s32 	%r455, %r453, 1;
	// begin inline asm
	atom.global.exch.b32 %r454, [%rd512], %r455;
	// end inline asm
	// begin inline asm
	ld.volatile.global.u32 %r456, [%rd512];
	// end inline asm
	add.s32 	%r458, %r456, 1;
	// begin inline asm
	atom.global.exch.b32 %r457, [%rd512], %r458;
	// end inline asm
	// begin inline asm
	ld.volatile.global.u32 %r459, [%rd512];
	// end inline asm
	add.s32 	%r461, %r459, 1;
	// begin inline asm
	atom.global.exch.b32 %r460, [%rd512], %r461;
	// end inline asm
	// begin inline asm
	ld.volatile.global.u32 %r462, [%rd512];
	// end inline asm
	add.s32 	%r464, %r462, 1;
	// begin inline asm
	atom.global.exch.b32 %r463, [%rd512], %r464;
	// end inline asm
	// begin inline asm
	ld.volatile.global.u32 %r465, [%rd512];
	// end inline asm
	add.s32 	%r467, %r465, 1;
	// begin inline asm
	atom.global.exch.b32 %r466, [%rd512], %r467;
	// end inline asm
	// begin inline asm
	ld.volatile.global.u32 %r468, [%rd512];
	// end inline asm
	add.s32 	%r470, %r468, 1;
	// begin inline asm
	atom.global.exch.b32 %r469, [%rd512], %r470;
	// end inline asm
	// begin inline asm
	ld.volatile.global.u32 %r471, [%rd512];
	// end inline asm
	add.s32 	%r473, %r471, 1;
	// begin inline asm
	atom.global.exch.b32 %r472, [%rd512], %r473;
	// end inline asm
	// begin inline asm
	ld.volatile.global.u32 %r474, [%rd512];
	// end inline asm
	add.s32 	%r476, %r474, 1;
	// begin inline asm
	atom.global.exch.b32 %r475, [%rd512], %r476;
	// end inline asm
	// begin inline asm
	ld.volatile.global.u32 %r477, [%rd512];
	// end inline asm
	add.s32 	%r479, %r477, 1;
	// begin inline asm
	atom.global.exch.b32 %r478, [%rd512], %r479;
	// end inline asm
	// begin inline asm
	ld.volatile.global.u32 %r480, [%rd512];
	// end inline asm
	add.s32 	%r482, %r480, 1;
	// begin inline asm
	atom.global.exch.b32 %r481, [%rd512], %r482;
	// end inline asm
	// begin inline asm
	ld.volatile.global.u32 %r483, [%rd512];
	// end inline asm
	add.s32 	%r485, %r483, 1;
	// begin inline asm
	atom.global.exch.b32 %r484, [%rd512], %r485;
	// end inline asm
	// begin inline asm
	ld.volatile.global.u32 %r486, [%rd512];
	// end inline asm
	add.s32 	%r488, %r486, 1;
	// begin inline asm
	atom.global.exch.b32 %r487, [%rd512], %r488;
	// end inline asm
	// begin inline asm
	ld.volatile.global.u32 %r489, [%rd512];
	// end inline asm
	add.s32 	%r491, %r489, 1;
	// begin inline asm
	atom.global.exch.b32 %r490, [%rd512], %r491;
	// end inline asm
	// begin inline asm
	ld.volatile.global.u32 %r492, [%rd512];
	// end inline asm
	add.s32 	%r494, %r492, 1;
	// begin inline asm
	atom.global.exch.b32 %r493, [%rd512], %r494;
	// end inline asm
	// begin inline asm
	ld.volatile.global.u32 %r495, [%rd512];
	// end inline asm
	add.s32 	%r497, %r495, 1;
	// begin inline asm
	atom.global.exch.b32 %r496, [%rd512], %r497;
	// end inline asm
	// begin inline asm
	ld.volatile.global.u32 %r498, [%rd512];
	// end inline asm
	add.s32 	%r500, %r498, 1;
	// begin inline asm
	atom.global.exch.b32 %r499, [%rd512], %r500;
	// end inline asm
	// begin inline asm
	ld.volatile.global.u32 %r501, [%rd512];
	// end inline asm
	add.s32 	%r503, %r501, 1;
	// begin inline asm
	atom.global.exch.b32 %r502, [%rd512], %r503;
	// end inline asm
	// begin inline asm
	ld.volatile.global.u32 %r504, [%rd512];
	// end inline asm
	add.s32 	%r506, %r504, 1;
	// begin inline asm
	atom.global.exch.b32 %r505, [%rd512], %r506;
	// end inline asm
	// begin inline asm
	ld.volatile.global.u32 %r507, [%rd512];
	// end inline asm
	add.s32 	%r509, %r507, 1;
	// begin inline asm
	atom.global.exch.b32 %r508, [%rd512], %r509;
	// end inline asm
	// begin inline asm
	ld.volatile.global.u32 %r510, [%rd512];
	// end inline asm
	add.s32 	%r512, %r510, 1;
	// begin inline asm
	atom.global.exch.b32 %r511, [%rd512], %r512;
	// end inline asm
	// begin inline asm
	ld.volatile.global.u32 %r513, [%rd512];
	// end inline asm
	add.s32 	%r515, %r513, 1;
	// begin inline asm
	atom.global.exch.b32 %r514, [%rd512], %r515;
	// end inline asm
	// begin inline asm
	ld.volatile.global.u32 %r516, [%rd512];
	// end inline asm
	add.s32 	%r518, %r516, 1;
	// begin inline asm
	atom.global.exch.b32 %r517, [%rd512], %r518;
	// end inline asm
	// begin inline asm
	ld.volatile.global.u32 %r519, [%rd512];
	// end inline asm
	add.s32 	%r521, %r519, 1;
	// begin inline asm
	atom.global.exch.b32 %r520, [%rd512], %r521;
	// end inline asm
	// begin inline asm
	ld.volatile.global.u32 %r522, [%rd512];
	// end inline asm
	add.s32 	%r524, %r522, 1;
	// begin inline asm
	atom.global.exch.b32 %r523, [%rd512], %r524;
	// end inline asm
	// begin inline asm
	ld.volatile.global.u32 %r525, [%rd512];
	// end inline asm
	add.s32 	%r527, %r525, 1;
	// begin inline asm
	atom.global.exch.b32 %r526, [%rd512], %r527;
	// end inline asm
	// begin inline asm
	ld.volatile.global.u32 %r528, [%rd512];
	// end inline asm
	add.s32 	%r530, %r528, 1;
	// begin inline asm
	atom.global.exch.b32 %r529, [%rd512], %r530;
	// end inline asm
	// begin inline asm
	ld.volatile.global.u32 %r531, [%rd512];
	// end inline asm
	add.s32 	%r533, %r531, 1;
	// begin inline asm
	atom.global.exch.b32 %r532, [%rd512], %r533;
	// end inline asm
	// begin inline asm
	ld.volatile.global.u32 %r534, [%rd512];
	// end inline asm
	add.s32 	%r536, %r534, 1;
	// begin inline asm
	atom.global.exch.b32 %r535, [%rd512], %r536;
	// end inline asm
	// begin inline asm
	ld.volatile.global.u32 %r537, [%rd512];
	// end inline asm
	add.s32 	%r539, %r537, 1;
	// begin inline asm
	atom.global.exch.b32 %r538, [%rd512], %r539;
	// end inline asm
	// begin inline asm
	ld.volatile.global.u32 %r540, [%rd512];
	// end inline asm
	add.s32 	%r542, %r540, 1;
	// begin inline asm
	atom.global.exch.b32 %r541, [%rd512], %r542;
	// end inline asm
	// begin inline asm
	ld.volatile.global.u32 %r543, [%rd512];
	// end inline asm
	add.s32 	%r545, %r543, 1;
	// begin inline asm
	atom.global.exch.b32 %r544, [%rd512], %r545;
	// end inline asm
	// begin inline asm
	ld.volatile.global.u32 %r546, [%rd512];
	// end inline asm
	add.s32 	%r548, %r546, 1;
	// begin inline asm
	atom.global.exch.b32 %r547, [%rd512], %r548;
	// end inline asm
	// begin inline asm
	ld.volatile.global.u32 %r549, [%rd512];
	// end inline asm
	add.s32 	%r551, %r549, 1;
	// begin inline asm
	atom.global.exch.b32 %r550, [%rd512], %r551;
	// end inline asm
	// begin inline asm
	ld.volatile.global.u32 %r552, [%rd512];
	// end inline asm
	add.s32 	%r554, %r552, 1;
	// begin inline asm
	atom.global.exch.b32 %r553, [%rd512], %r554;
	// end inline asm
	// begin inline asm
	ld.volatile.global.u32 %r555, [%rd512];
	// end inline asm
	add.s32 	%r557, %r555, 1;
	// begin inline asm
	atom.global.exch.b32 %r556, [%rd512], %r557;
	// end inline asm
	// begin inline asm
	ld.volatile.global.u32 %r558, [%rd512];
	// end inline asm
	add.s32 	%r560, %r558, 1;
	// begin inline asm
	atom.global.exch.b32 %r559, [%rd512], %r560;
	// end inline asm
	// begin inline asm
	ld.volatile.global.u32 %r561, [%rd512];
	// end inline asm
	add.s32 	%r563, %r561, 1;
	// begin inline asm
	atom.global.exch.b32 %r562, [%rd512], %r563;
	// end inline asm
	// begin inline asm
	ld.volatile.global.u32 %r564, [%rd512];
	// end inline asm
	add.s32 	%r566, %r564, 1;
	// begin inline asm
	atom.global.exch.b32 %r565, [%rd512], %r566;
	// end inline asm
	// begin inline asm
	ld.volatile.global.u32 %r567, [%rd512];
	// end inline asm
	add.s32 	%r569, %r567, 1;
	// begin inline asm
	atom.global.exch.b32 %r568, [%rd512], %r569;
	// end inline asm
	// begin inline asm
	ld.volatile.global.u32 %r570, [%rd512];
	// end inline asm
	add.s32 	%r572, %r570, 1;
	// begin inline asm
	atom.global.exch.b32 %r571, [%rd512], %r572;
	// end inline asm
	// begin inline asm
	ld.volatile.global.u32 %r573, [%rd512];
	// end inline asm
	add.s32 	%r575, %r573, 1;
	// begin inline asm
	atom.global.exch.b32 %r574, [%rd512], %r575;
	// end inline asm
	// begin inline asm
	ld.volatile.global.u32 %r576, [%rd512];
	// end inline asm
	add.s32 	%r578, %r576, 1;
	// begin inline asm
	atom.global.exch.b32 %r577, [%rd512], %r578;
	// end inline asm
	// begin inline asm
	ld.volatile.global.u32 %r579, [%rd512];
	// end inline asm
	add.s32 	%r581, %r579, 1;
	// begin inline asm
	atom.global.exch.b32 %r580, [%rd512], %r581;
	// end inline asm
	// begin inline asm
	ld.volatile.global.u32 %r582, [%rd512];
	// end inline asm
	add.s32 	%r584, %r582, 1;
	// begin inline asm
	atom.global.exch.b32 %r583, [%rd512], %r584;
	// end inline asm
	// begin inline asm
	ld.volatile.global.u32 %r585, [%rd512];
	// end inline asm
	add.s32 	%r587, %r585, 1;
	// begin inline asm
	atom.global.exch.b32 %r586, [%rd512], %r587;
	// end inline asm
	// begin inline asm
	ld.volatile.global.u32 %r588, [%rd512];
	// end inline asm
	add.s32 	%r590, %r588, 1;
	// begin inline asm
	atom.global.exch.b32 %r589, [%rd512], %r590;
	// end inline asm
	// begin inline asm
	ld.volatile.global.u32 %r591, [%rd512];
	// end inline asm
	add.s32 	%r593, %r591, 1;
	// begin inline asm
	atom.global.exch.b32 %r592, [%rd512], %r593;
	// end inline asm
	// begin inline asm
	ld.volatile.global.u32 %r594, [%rd512];
	// end inline asm
	add.s32 	%r596, %r594, 1;
	// begin inline asm
	atom.global.exch.b32 %r595, [%rd512], %r596;
	// end inline asm
	// begin inline asm
	ld.volatile.global.u32 %r597, [%rd512];
	// end inline asm
	add.s32 	%r599, %r597, 1;
	// begin inline asm
	atom.global.exch.b32 %r598, [%rd512], %r599;
	// end inline asm
	// begin inline asm
	ld.volatile.global.u32 %r600, [%rd512];
	// end inline asm
	add.s32 	%r602, %r600, 1;
	// begin inline asm
	atom.global.exch.b32 %r601, [%rd512], %r602;
	// end inline asm
	// begin inline asm
	ld.volatile.global.u32 %r603, [%rd512];
	// end inline asm
	add.s32 	%r605, %r603, 1;
	// begin inline asm
	atom.global.exch.b32 %r604, [%rd512], %r605;
	// end inline asm
	// begin inline asm
	ld.volatile.global.u32 %r606, [%rd512];
	// end inline asm
	add.s32 	%r608, %r606, 1;
	// begin inline asm
	atom.global.exch.b32 %r607, [%rd512], %r608;
	// end inline asm
	// begin inline asm
	ld.volatile.global.u32 %r609, [%rd512];
	// end inline asm
	add.s32 	%r611, %r609, 1;
	// begin inline asm
	atom.global.exch.b32 %r610, [%rd512], %r611;
	// end inline asm
	// begin inline asm
	ld.volatile.global.u32 %r612, [%rd512];
	// end inline asm
	add.s32 	%r614, %r612, 1;
	// begin inline asm
	atom.global.exch.b32 %r613, [%rd512], %r614;
	// end inline asm
	// begin inline asm
	ld.volatile.global.u32 %r615, [%rd512];
	// end inline asm
	add.s32 	%r617, %r615, 1;
	// begin inline asm
	atom.global.exch.b32 %r616, [%rd512], %r617;
	// end inline asm
	// begin inline asm
	ld.volatile.global.u32 %r618, [%rd512];
	// end inline asm
	add.s32 	%r620, %r618, 1;
	// begin inline asm
	atom.global.exch.b32 %r619, [%rd512], %r620;
	// end inline asm
	// begin inline asm
	ld.volatile.global.u32 %r621, [%rd512];
	// end inline asm
	add.s32 	%r623, %r621, 1;
	// begin inline asm
	atom.global.exch.b32 %r622, [%rd512], %r623;
	// end inline asm
	// begin inline asm
	ld.volatile.global.u32 %r624, [%rd512];
	// end inline asm
	add.s32 	%r626, %r624, 1;
	// begin inline asm
	atom.global.exch.b32 %r625, [%rd512], %r626;
	// end inline asm
	// begin inline asm
	ld.volatile.global.u32 %r627, [%rd512];
	// end inline asm
	add.s32 	%r629, %r627, 1;
	// begin inline asm
	atom.global.exch.b32 %r628, [%rd512], %r629;
	// end inline asm
	// begin inline asm
	ld.volatile.global.u32 %r630, [%rd512];
	// end inline asm
	add.s32 	%r632, %r630, 1;
	// begin inline asm
	atom.global.exch.b32 %r631, [%rd512], %r632;
	// end inline asm
	// begin inline asm
	ld.volatile.global.u32 %r633, [%rd512];
	// end inline asm
	add.s32 	%r635, %r633, 1;
	// begin inline asm
	atom.global.exch.b32 %r634, [%rd512], %r635;
	// end inline asm
	// begin inline asm
	ld.volatile.global.u32 %r636, [%rd512];
	// end inline asm
	add.s32 	%r638, %r636, 1;
	// begin inline asm
	atom.global.exch.b32 %r637, [%rd512], %r638;
	// end inline asm
	// begin inline asm
	ld.volatile.global.u32 %r639, [%rd512];
	// end inline asm
	add.s32 	%r641, %r639, 1;
	// begin inline asm
	atom.global.exch.b32 %r640, [%rd512], %r641;
	// end inline asm
	// begin inline asm
	ld.volatile.global.u32 %r642, [%rd512];
	// end inline asm
	add.s32 	%r644, %r642, 1;
	// begin inline asm
	atom.global.exch.b32 %r643, [%rd512], %r644;
	// end inline asm
	// begin inline asm
	ld.volatile.global.u32 %r645, [%rd512];
	// end inline asm
	add.s32 	%r647, %r645, 1;
	// begin inline asm
	atom.global.exch.b32 %r646, [%rd512], %r647;
	// end inline asm
	// begin inline asm
	ld.volatile.global.u32 %r648, [%rd512];
	// end inline asm
	add.s32 	%r650, %r648, 1;
	// begin inline asm
	atom.global.exch.b32 %r649, [%rd512], %r650;
	// end inline asm
	// begin inline asm
	ld.volatile.global.u32 %r651, [%rd512];
	// end inline asm
	add.s32 	%r653, %r651, 1;
	// begin inline asm
	atom.global.exch.b32 %r652, [%rd512], %r653;
	// end inline asm
	// begin inline asm
	ld.volatile.global.u32 %r654, [%rd512];
	// end inline asm
	add.s32 	%r656, %r654, 1;
	// begin inline asm
	atom.global.exch.b32 %r655, [%rd512], %r656;
	// end inline asm
	// begin inline asm
	ld.volatile.global.u32 %r657, [%rd512];
	// end inline asm
	add.s32 	%r659, %r657, 1;
	// begin inline asm
	atom.global.exch.b32 %r658, [%rd512], %r659;
	// end inline asm
	// begin inline asm
	ld.volatile.global.u32 %r660, [%rd512];
	// end inline asm
	add.s32 	%r662, %r660, 1;
	// begin inline asm
	atom.global.exch.b32 %r661, [%rd512], %r662;
	// end inline asm
	// begin inline asm
	ld.volatile.global.u32 %r663, [%rd512];
	// end inline asm
	add.s32 	%r665, %r663, 1;
	// begin inline asm
	atom.global.exch.b32 %r664, [%rd512], %r665;
	// end inline asm
	// begin inline asm
	ld.volatile.global.u32 %r666, [%rd512];
	// end inline asm
	add.s32 	%r668, %r666, 1;
	// begin inline asm
	atom.global.exch.b32 %r667, [%rd512], %r668;
	// end inline asm
	// begin inline asm
	ld.volatile.global.u32 %r669, [%rd512];
	// end inline asm
	add.s32 	%r671, %r669, 1;
	// begin inline asm
	atom.global.exch.b32 %r670, [%rd512], %r671;
	// end inline asm
	// begin inline asm
	ld.volatile.global.u32 %r672, [%rd512];
	// end inline asm
	add.s32 	%r674, %r672, 1;
	// begin inline asm
	atom.global.exch.b32 %r673, [%rd512], %r674;
	// end inline asm
	// begin inline asm
	ld.volatile.global.u32 %r675, [%rd512];
	// end inline asm
	add.s32 	%r677, %r675, 1;
	// begin inline asm
	atom.global.exch.b32 %r676, [%rd512], %r677;
	// end inline asm
	// begin inline asm
	ld.volatile.global.u32 %r678, [%rd512];
	// end inline asm
	add.s32 	%r680, %r678, 1;
	// begin inline asm
	atom.global.exch.b32 %r679, [%rd512], %r680;
	// end inline asm
	// begin inline asm
	ld.volatile.global.u32 %r681, [%rd512];
	// end inline asm
	add.s32 	%r683, %r681, 1;
	// begin inline asm
	atom.global.exch.b32 %r682, [%rd512], %r683;
	// end inline asm
	// begin inline asm
	ld.volatile.global.u32 %r684, [%rd512];
	// end inline asm
	add.s32 	%r686, %r684, 1;
	// begin inline asm
	atom.global.exch.b32 %r685, [%rd512], %r686;
	// end inline asm
	// begin inline asm
	ld.volatile.global.u32 %r687, [%rd512];
	// end inline asm
	add.s32 	%r689, %r687, 1;
	// begin inline asm
	atom.global.exch.b32 %r688, [%rd512], %r689;
	// end inline asm
	// begin inline asm
	ld.volatile.global.u32 %r690, [%rd512];
	// end inline asm
	add.s32 	%r692, %r690, 1;
	// begin inline asm
	atom.global.exch.b32 %r691, [%rd512], %r692;
	// end inline asm
	// begin inline asm
	ld.volatile.global.u32 %r693, [%rd512];
	// end inline asm
	add.s32 	%r695, %r693, 1;
	// begin inline asm
	atom.global.exch.b32 %r694, [%rd512], %r695;
	// end inline asm
	// begin inline asm
	ld.volatile.global.u32 %r696, [%rd512];
	// end inline asm
	add.s32 	%r698, %r696, 1;
	// begin inline asm
	atom.global.exch.b32 %r697, [%rd512], %r698;
	// end inline asm
	// begin inline asm
	ld.volatile.global.u32 %r699, [%rd512];
	// end inline asm
	add.s32 	%r701, %r699, 1;
	// begin inline asm
	atom.global.exch.b32 %r700, [%rd512], %r701;
	// end inline asm
	// begin inline asm
	ld.volatile.global.u32 %r702, [%rd512];
	// end inline asm
	add.s32 	%r704, %r702, 1;
	// begin inline asm
	atom.global.exch.b32 %r703, [%rd512], %r704;
	// end inline asm
	// begin inline asm
	ld.volatile.global.u32 %r705, [%rd512];
	// end inline asm
	add.s32 	%r707, %r705, 1;
	// begin inline asm
	atom.global.exch.b32 %r706, [%rd512], %r707;
	// end inline asm
	// begin inline asm
	ld.volatile.global.u32 %r708, [%rd512];
	// end inline asm
	add.s32 	%r710, %r708, 1;
	// begin inline asm
	atom.global.exch.b32 %r709, [%rd512], %r710;
	// end inline asm
	// begin inline asm
	ld.volatile.global.u32 %r711, [%rd512];
	// end inline asm
	add.s32 	%r713, %r711, 1;
	// begin inline asm
	atom.global.exch.b32 %r712, [%rd512], %r713;
	// end inline asm
	// begin inline asm
	ld.volatile.global.u32 %r714, [%rd512];
	// end inline asm
	add.s32 	%r716, %r714, 1;
	// begin inline asm
	atom.global.exch.b32 %r715, [%rd512], %r716;
	// end inline asm
	// begin inline asm
	ld.volatile.global.u32 %r717, [%rd512];
	// end inline asm
	add.s32 	%r719, %r717, 1;
	// begin inline asm
	atom.global.exch.b32 %r718, [%rd512], %r719;
	// end inline asm
	// begin inline asm
	ld.volatile.global.u32 %r720, [%rd512];
	// end inline asm
	add.s32 	%r722, %r720, 1;
	// begin inline asm
	atom.global.exch.b32 %r721, [%rd512], %r722;
	// end inline asm
	// begin inline asm
	ld.volatile.global.u32 %r723, [%rd512];
	// end inline asm
	add.s32 	%r725, %r723, 1;
	// begin inline asm
	atom.global.exch.b32 %r724, [%rd512], %r725;
	// end inline asm
	// begin inline asm
	ld.volatile.global.u32 %r726, [%rd512];
	// end inline asm
	add.s32 	%r728, %r726, 1;
	// begin inline asm
	atom.global.exch.b32 %r727, [%rd512], %r728;
	// end inline asm
	// begin inline asm
	ld.volatile.global.u32 %r729, [%rd512];
	// end inline asm
	add.s32 	%r731, %r729, 1;
	// begin inline asm
	atom.global.exch.b32 %r730, [%rd512], %r731;
	// end inline asm
	// begin inline asm
	ld.volatile.global.u32 %r732, [%rd512];
	// end inline asm
	add.s32 	%r734, %r732, 1;
	// begin inline asm
	atom.global.exch.b32 %r733, [%rd512], %r734;
	// end inline asm
	// begin inline asm
	ld.volatile.global.u32 %r735, [%rd512];
	// end inline asm
	add.s32 	%r737, %r735, 1;
	// begin inline asm
	atom.global.exch.b32 %r736, [%rd512], %r737;
	// end inline asm
	// begin inline asm
	ld.volatile.global.u32 %r738, [%rd512];
	// end inline asm
	add.s32 	%r740, %r738, 1;
	// begin inline asm
	atom.global.exch.b32 %r739, [%rd512], %r740;
	// end inline asm
	// begin inline asm
	ld.volatile.global.u32 %r741, [%rd512];
	// end inline asm
	add.s32 	%r743, %r741, 1;
	// begin inline asm
	atom.global.exch.b32 %r742, [%rd512], %r743;
	// end inline asm
	// begin inline asm
	ld.volatile.global.u32 %r744, [%rd512];
	// end inline asm
	add.s32 	%r746, %r744, 1;
	// begin inline asm
	atom.global.exch.b32 %r745, [%rd512], %r746;
	// end inline asm
	// begin inline asm
	ld.volatile.global.u32 %r747, [%rd512];
	// end inline asm
	add.s32 	%r749, %r747, 1;
	// begin inline asm
	atom.global.exch.b32 %r748, [%rd512], %r749;
	// end inline asm
	// begin inline asm
	ld.volatile.global.u32 %r750, [%rd512];
	// end inline asm
	add.s32 	%r752, %r750, 1;
	// begin inline asm
	atom.global.exch.b32 %r751, [%rd512], %r752;
	// end inline asm
	// begin inline asm
	ld.volatile.global.u32 %r753, [%rd512];
	// end inline asm
	add.s32 	%r755, %r753, 1;
	// begin inline asm
	atom.global.exch.b32 %r754, [%rd512], %r755;
	// end inline asm
	// begin inline asm
	ld.volatile.global.u32 %r756, [%rd512];
	// end inline asm
	add.s32 	%r758, %r756, 1;
	// begin inline asm
	atom.global.exch.b32 %r757, [%rd512], %r758;
	// end inline asm
	// begin inline asm
	ld.volatile.global.u32 %r759, [%rd512];
	// end inline asm
	add.s32 	%r761, %r759, 1;
	// begin inline asm
	atom.global.exch.b32 %r760, [%rd512], %r761;
	// end inline asm
	// begin inline asm
	ld.volatile.global.u32 %r762, [%rd512];
	// end inline asm
	add.s32 	%r764, %r762, 1;
	// begin inline asm
	atom.global.exch.b32 %r763, [%rd512], %r764;
	// end inline asm
	// begin inline asm
	ld.volatile.global.u32 %r765, [%rd512];
	// end inline asm
	add.s32 	%r767, %r765, 1;
	// begin inline asm
	atom.global.exch.b32 %r766, [%rd512], %r767;
	// end inline asm
	// begin inline asm
	ld.volatile.global.u32 %r768, [%rd512];
	// end inline asm
	add.s32 	%r770, %r768, 1;
	// begin inline asm
	atom.global.exch.b32 %r769, [%rd512], %r770;
	// end inline asm
$L__BB111_2:
	ret;

}
	// .globl	_Z4testIL_Z15load_atomic_addPKjEL_Z14store_volatilePjjELi256E14strided_accessILj1024ELj8EE10skip_lanesILj8EEEvv
.visible .entry _Z4testIL_Z15load_atomic_addPKjEL_Z14store_volatilePjjELi256E14strided_accessILj1024ELj8EE10skip_lanesILj8EEEvv()
{
	.reg .pred 	%p<2>;
	.reg .b32 	%r<520>;
	.reg .b64 	%rd<517>;

	// begin inline asm
	mov.u32 %r1, %laneid;
	// end inline asm
	and.b32  	%r2, %r1, 7;
	setp.ne.s32 	%p1, %r2, 0;
	@%p1 bra 	$L__BB112_2;
	mov.u32 	%r515, %ctaid.x;
	mov.u32 	%r516, %ntid.x;
	mov.u32 	%r517, %tid.x;
	mad.lo.s32 	%r518, %r515, %r516, %r517;
	shl.b32 	%r519, %r518, 5;
	cvt.u64.u32 	%rd513, %r519;
	and.b64  	%rd514, %rd513, 4064;
	mov.u64 	%rd515, buffer;
	cvta.global.u64 	%rd516, %rd515;
	add.s64 	%rd512, %rd516, %rd514;
	// begin inline asm
	atom.global.add.u32 %r3, [%rd512], 0;
	// end inline asm
	add.s32 	%r4, %r3, 1;
	// begin inline asm
	st.volatile.global.u32 [%rd512], %r4;
	// end inline asm
	// begin inline asm
	atom.global.add.u32 %r5, [%rd512], 0;
	// end inline asm
	add.s32 	%r6, %r5, 1;
	// begin inline asm
	st.volatile.global.u32 [%rd512], %r6;
	// end inline asm
	// begin inline asm
	atom.global.add.u32 %r7, [%rd512], 0;
	// end inline asm
	add.s32 	%r8, %r7, 1;
	// begin inline asm
	st.volatile.global.u32 [%rd512], %r8;
	// end inline asm
	// begin inline asm
	atom.global.add.u32 %r9, [%rd512], 0;
	// end inline asm
	add.s32 	%r10, %r9, 1;
	// begin inline asm
	st.volatile.global.u32 [%rd512], %r10;
	// end inline asm
	// begin inline asm
	atom.global.add.u32 %r11, [%rd512], 0;
	// end inline asm
	add.s32 	%r12, %r11, 1;
	// begin inline asm
	st.volatile.global.u32 [%rd512], %r12;
	// end inline asm
	// begin inline asm
	atom.global.add.u32 %r13, [%rd512], 0;
	// end inline asm
	add.s32 	%r14, %r13, 1;
	// begin inline asm
	st.volatile.global.u32 [%rd512], %r14;
	// end inline asm
	// begin inline asm
	atom.global.add.u32 %r15, [%rd512], 0;
	// end inline asm
	add.s32 	%r16, %r15, 1;
	// begin inline asm
	st.volatile.global.u32 [%rd512], %r16;
	// end inline asm
	// begin inline asm
	atom.global.add.u32 %r17, [%rd512], 0;
	// end inline asm
	add.s32 	%r18, %r17, 1;
	// begin inline asm
	st.volatile.global.u32 [%rd512], %r18;
	// end inline asm
	// begin inline asm
	atom.global.add.u32 %r19, [%rd512], 0;
	// end inline asm
	add.s32 	%r20, %r19, 1;
	// begin inline asm
	st.volatile.global.u32 [%rd512], %r20;
	// end inline asm
	// begin inline asm
	atom.global.add.u32 %r21, [%rd512], 0;
	// end inline asm
	add.s32 	%r22, %r21, 1;
	// begin inline asm
	st.volatile.global.u32 [%rd512], %r22;
	// end inline asm
	// begin inline asm
	atom.global.add.u32 %r23, [%rd512], 0;
	// end inline asm
	add.s32 	%r24, %r23, 1;
	// begin inline asm
	st.volatile.global.u32 [%rd512], %r24;
	// end inline asm
	// begin inline asm
	atom.global.add.u32 %r25, [%rd512], 0;
	// end inline asm
	add.s32 	%r26, %r25, 1;
	// begin inline asm
	st.volatile.global.u32 [%rd512], %r26;
	// end inline asm
	// begin inline asm
	atom.global.add.u32 %r27, [%rd512], 0;
	// end inline asm
	add.s32 	%r28, %r27, 1;
	// begin inline asm
	st.volatile.global.u32 [%rd512], %r28;
	// end inline asm
	// begin inline asm
	atom.global.add.u32 %r29, [%rd512], 0;
	// end inline asm
	add.s32 	%r30, %r29, 1;
	// begin inline asm
	st.volatile.global.u32 [%rd512], %r30;
	// end inline asm
	// begin inline asm
	atom.global.add.u32 %r31, [%rd512], 0;
	// end inline asm
	add.s32 	%r32, %r31, 1;
	// begin inline asm
	st.volatile.global.u32 [%rd512], %r32;
	// end inline asm
	// begin inline asm
	atom.global.add.u32 %r33, [%rd512], 0;
	// end inline asm
	add.s32 	%r34, %r33, 1;
	// begin inline asm
	st.volatile.global.u32 [%rd512], %r34;
	// end inline asm
	// begin inline asm
	atom.global.add.u32 %r35, [%rd512], 0;
	// end inline asm
	add.s32 	%r36, %r35, 1;
	// begin inline asm
	st.volatile.global.u32 [%rd512], %r36;
	// end inline asm
	// begin inline asm
	atom.global.add.u32 %r37, [%rd512], 0;
	// end inline asm
	add.s32 	%r38, %r37, 1;
	// begin inline asm
	st.volatile.global.u32 [%rd512], %r38;
	// end inline asm
	// begin inline asm
	atom.global.add.u32 %r39, [%rd512], 0;
	// end inline asm
	add.s32 	%r40, %r39, 1;
	// begin inline asm
	st.volatile.global.u32 [%rd512], %r40;
	// end inline asm
	// begin inline asm
	atom.global.add.u32 %r41, [%rd512], 0;
	// end inline asm
	add.s32 	%r42, %r41, 1;
	// begin inline asm
	st.volatile.global.u32 [%rd512], %r42;
	// end inline asm
	// begin inline asm
	atom.global.add.u32 %r43, [%rd512], 0;
	// end inline asm
	add.s32 	%r44, %r43, 1;
	// begin inline asm
	st.volatile.global.u32 [%rd512], %r44;
	// end inline asm
	// begin inline asm
	atom.global.add.u32 %r45, [%rd512], 0;
	// end inline asm
	add.s32 	%r46, %r45, 1;
	// begin inline asm
	st.volatile.global.u32 [%rd512], %r46;
	// end inline asm
	// begin inline asm
	atom.global.add.u32 %r47, [%rd512], 0;
	// end inline asm
	add.s32 	%r48, %r47, 1;
	// begin inline asm
	st.volatile.global.u32 [%rd512], %r48;
	// end inline asm
	// begin inline asm
	atom.global.add.u32 %r49, [%rd512], 0;
	// end inline asm
	add.s32 	%r50, %r49, 1;
	// begin inline asm
	st.volatile.global.u32 [%rd512], %r50;
	// end inline asm
	// begin inline asm
	atom.global.add.u32 %r51, [%rd512], 0;
	// end inline asm
	add.s32 	%r52, %r51, 1;
	// begin inline asm
	st.volatile.global.u32 [%rd512], %r52;
	// end inline asm
	// begin inline asm
	atom.global.add.u32 %r53, [%rd512], 0;
	// end inline asm
	add.s32 	%r54, %r53, 1;
	// begin inline asm
	st.volatile.global.u32 [%rd512], %r54;
	// end inline asm
	// begin inline asm
	atom.global.add.u32 %r55, [%rd512], 0;
	// end inline asm
	add.s32 	%r56, %r55, 1;
	// begin inline asm
	st.volatile.global.u32 [%rd512], %r56;
	// end inline asm
	// begin inline asm
	atom.global.add.u32 %r57, [%rd512], 0;
	// end inline asm
	add.s32 	%r58, %r57, 1;
	// begin inline asm
	st.volatile.global.u32 [%rd512], %r58;
	// end inline asm
	// begin inline asm
	atom.global.add.u32 %r59, [%rd512], 0;
	// end inline asm
	add.s32 	%r60, %r59, 1;
	// begin inline asm
	st.volatile.global.u32 [%rd512], %r60;
	// end inline asm
	// begin inline asm
	atom.global.add.u32 %r61, [%rd512], 0;
	// end inline asm
	add.s32 	%r62, %r61, 1;
	// begin inline asm
	st.volatile.global.u32 [%rd512], %r62;
	// end inline asm
	// begin inline asm
	atom.global.add.u32 %r63, [%rd512], 0;
	// end inline asm
	add.s32 	%r64, %r63, 1;
	// begin inline asm
	st.volatile.global.u32 [%rd512], %r64;
	// end inline asm
	// begin inline asm
	atom.global.add.u32 %r65, [%rd512], 0;
	// end inline asm
	add.s32 	%r66, %r65, 1;
	// begin inline asm
	st.volatile.global.u32 [%rd512], %r66;
	// end inline asm
	// begin inline asm
	atom.global.add.u32 %r67, [%rd512], 0;
	// end inline asm
	add.s32 	%r68, %r67, 1;
	// begin inline asm
	st.volatile.global.u32 [%rd512], %r68;
	// end inline asm
	// begin inline asm
	atom.global.add.u32 %r69, [%rd512], 0;
	// end inline asm
	add.s32 	%r70, %r69, 1;
	// begin inline asm
	st.volatile.global.u32 [%rd512], %r70;
	// end inline asm
	// begin inline asm
	atom.global.add.u32 %r71, [%rd512], 0;
	// end inline asm
	add.s32 	%r72, %r71, 1;
	// begin inline asm
	st.volatile.global.u32 [%rd512], %r72;
	// end inline asm
	// begin inline asm
	atom.global.add.u32 %r73, [%rd512], 0;
	// end inline asm
	add.s32 	%r74, %r73, 1;
	// begin inline asm
	st.volatile.global.u32 [%rd512], %r74;
	// end inline asm
	// begin inline asm
	atom.global.add.u32 %r75, [%rd512], 0;
	// end inline asm
	add.s32 	%r76, %r75, 1;
	// begin inline asm
	st.volatile.global.u32 [%rd512], %r76;
	// end inline asm
	// begin inline asm
	atom.global.add.u32 %r77, [%rd512], 0;
	// end inline asm
	add.s32 	%r78, %r77, 1;
	// begin inline asm
	st.volatile.global.u32 [%rd512], %r78;
	// end inline asm
	// begin inline asm
	atom.global.add.u32 %r79, [%rd512], 0;
	// end inline asm
	add.s32 	%r80, %r79, 1;
	// begin inline asm
	st.volatile.global.u32 [%rd512], %r80;
	// end inline asm
	// begin inline asm
	atom.global.add.u32 %r81, [%rd512], 0;
	// end inline asm
	add.s32 	%r82, %r81, 1;
	// begin inline asm
	st.volatile.global.u32 [%rd512], %r82;
	// end inline asm
	// begin inline asm
	atom.global.add.u32 %r83, [%rd512], 0;
	// end inline asm
	add.s32 	%r84, %r83, 1;
	// begin inline asm
	st.volatile.global.u32 [%rd512], %r84;
	// end inline asm
	// begin inline asm
	atom.global.add.u32 %r85, [%rd512], 0;
	// end inline asm
	add.s32 	%r86, %r85, 1;
	// begin inline asm
	st.volatile.global.u32 [%rd512], %r86;
	// end inline asm
	// begin inline asm
	atom.global.add.u32 %r87, [%rd512], 0;
	// end inline asm
	add.s32 	%r88, %r87, 1;
	// begin inline asm
	st.volatile.global.u32 [%rd512], %r88;
	// end inline asm
	// begin inline asm
	atom.global.add.u32 %r89, [%rd512], 0;
	// end inline asm
	add.s32 	%r90, %r89, 1;
	// begin inline asm
	st.volatile.global.u32 [%rd512], %r90;
	// end inline asm
	// begin inline asm
	atom.global.add.u32 %r91, [%rd512], 0;
	// end inline asm
	add.s32 	%r92, %r91, 1;
	// begin inline asm
	st.volatile.global.u32 [%rd512], %r92;
	// end inline asm
	// begin inline asm
	atom.global.add.u32 %r93, [%rd512], 0;
	// end inline asm
	add.s32 	%r94, %r93, 1;
	// begin inline asm
	st.volatile.global.u32 [%rd512], %r94;
	// end inline asm
	// begin inline asm
	atom.global.add.u32 %r95, [%rd512], 0;
	// end inline asm
	add.s32 	%r96, %r95, 1;
	// begin inline asm
	st.volatile.global.u32 [%rd512], %r96;
	// end inline asm
	// begin inline asm
	atom.global.add.u32 %r97, [%rd512], 0;
	// end inline asm
	add.s32 	%r98, %r97, 1;
	// begin inline asm
	st.volatile.global.u32 [%rd512], %r98;
	// end inline asm
	// begin inline asm
	atom.global.add.u32 %r99, [%rd512], 0;
	// end inline asm
	add.s32 	%r100, %r99, 1;
	// begin inline asm
	st.volatile.global.u32 [%rd512], %r100;
	// end inline asm
	// begin inline asm
	atom.global.add.u32 %r101, [%rd512], 0;
	// end inline asm
	add.s32 	%r102, %r101, 1;
	// begin inline asm
	st.volatile.global.u32 [%rd512], %r102;
	// end inline asm
	// begin inline asm
	atom.global.add.u32 %r103, [%rd512], 0;
	// end inline asm
	add.s32 	%r104, %r103, 1;
	// begin inline asm
	st.volatile.global.u32 [%rd512], %r104;
	// end inline asm
	// begin inline asm
	atom.global.add.u32 %r105, [%rd512], 0;
	// end inline asm
	add.s32 	%r106, %r105, 1;
	// begin inline asm
	st.volatile.global.u32 [%rd512], %r106;
	// end inline asm
	// begin inline asm
	atom.global.add.u32 %r107, [%rd512], 0;
	// end inline asm
	add.s32 	%r108, %r107, 1;
	// begin inline asm
	st.volatile.global.u32 [%rd512], %r108;
	// end inline asm
	// begin inline asm
	atom.global.add.u32 %r109, [%rd512], 0;
	// end inline asm
	add.s32 	%r110, %r109, 1;
	// begin inline asm
	st.volatile.global.u32 [%rd512], %r110;
	// end inline asm
	// begin inline asm
	atom.global.add.u32 %r111, [%rd512], 0;
	// end inline asm
	add.s32 	%r112, %r111, 1;
	// begin inline asm
	st.volatile.global.u32 [%rd512], %r112;
	// end inline asm
	// begin inline asm
	atom.global.add.u32 %r113, [%rd512], 0;
	// end inline asm
	add.s32 	%r114, %r113, 1;
	// begin inline asm
	st.volatile.global.u32 [%rd512], %r114;
	// end inline asm
	// begin inline asm
	atom.global.add.u32 %r115, [%rd512], 0;
	// end inline asm
	add.s32 	%r116, %r115, 1;
	// begin inline asm
	st.volatile.global.u32 [%rd512], %r116;
	// end inline asm
	// begin inline asm
	atom.global.add.u32 %r117, [%rd512], 0;
	// end inline asm
	add.s32 	%r118, %r117, 1;
	// begin inline asm
	st.volatile.global.u32 [%rd512], %r118;
	// end inline asm
	// begin inline asm
	atom.global.add.u32 %r119, [%rd512], 0;
	// end inline asm
	add.s32 	%r120, %r119, 1;
	// begin inline asm
	st.volatile.global.u32 [%rd512], %r120;
	// end inline asm
	// begin inline asm
	atom.global.add.u32 %r121, [%rd512], 0;
	// end inline asm
	add.s32 	%r122, %r121, 1;
	// begin inline asm
	st.volatile.global.u32 [%rd512], %r122;
	// end inline asm
	// begin inline asm
	atom.global.add.u32 %r123, [%rd512], 0;
	// end inline asm
	add.s32 	%r124, %r123, 1;
	// begin inline asm
	st.volatile.global.u32 [%rd512], %r124;
	// end inline asm
	// begin inline asm
	atom.global.add.u32 %r125, [%rd512], 0;
	// end inline asm
	add.s32 	%r126, %r125, 1;
	// begin inline asm
	st.volatile.global.u32 [%rd512], %r126;
	// end inline asm
	// begin inline asm
	atom.global.add.u32 %r127, [%rd512], 0;
	// end inline asm
	add.s32 	%r128, %r127, 1;
	// begin inline asm
	st.volatile.global.u32 [%rd512], %r128;
	// end inline asm
	// begin inline asm
	atom.global.add.u32 %r129, [%rd512], 0;
	// end inline asm
	add.s32 	%r130, %r129, 1;
	// begin inline asm
	st.volatile.global.u32 [%rd512], %r130;
	// end inline asm
	// begin inline asm
	atom.global.add.u32 %r131, [%rd512], 0;
	// end inline asm
	add.s32 	%r132, %r131, 1;
	// begin inline asm
	st.volatile.global.u32 [%rd512], %r132;
	// end inline asm
	// begin inline asm
	atom.global.add.u32 %r133, [%rd512], 0;
	// end inline asm
	add.s32 	%r134, %r133, 1;
	// begin inline asm
	st.volatile.global.u32 [%rd512], %r134;
	// end inline asm
	// begin inline asm
	atom.global.add.u32 %r135, [%rd512], 0;
	// end inline asm
	add.s32 	%r136, %r135, 1;
	// begin inline asm
	st.volatile.global.u32 [%rd512], %r136;
	// end inline asm
	// begin inline asm
	atom.global.add.u32 %r137, [%rd512], 0;
	// end inline asm
	add.s32 	%r138, %r137, 1;
	// begin inline asm
	st.volatile.global.u32 [%rd512], %r138;
	// end inline asm
	// begin inline asm
	atom.global.add.u32 %r139, [%rd512], 0;
	// end inline asm
	add.s32 	%r140, %r139, 1;
	// begin inline asm
	st.volatile.global.u32 [%rd512], %r140;
	// end inline asm
	// begin inline asm
	atom.global.add.u32 %r141, [%rd512], 0;
	// end inline asm
	add.s32 	%r142, %r141, 1;
	// begin inline asm
	st.volatile.global.u32 [%rd512], %r142;
	// end inline asm
	// begin inline asm
	atom.global.add.u32 %r143, [%rd512], 0;
	// end inline asm
	add.s32 	%r144, %r143, 1;
	// begin inline asm
	st.volatile.global.u32 [%rd512], %r144;
	// end inline asm
	// begin inline asm
	atom.global.add.u32 %r145, [%rd512], 0;
	// end inline asm
	add.s32 	%r146, %r145, 1;
	// begin inline asm
	st.volatile.global.u32 [%rd512], %r146;
	// end inline asm
	// begin inline asm
	atom.global.add.u32 %r147, [%rd512], 0;
	// end inline asm
	add.s32 	%r148, %r147, 1;
	// begin inline asm
	st.volatile.global.u32 [%rd512], %r148;
	// end inline asm
	// begin inline asm
	atom.global.add.u32 %r149, [%rd512], 0;
	// end inline asm
	add.s32 	%r150, %r149, 1;
	// begin inline asm
	st.volatile.global.u32 [%rd512], %r150;
	// end inline asm
	// begin inline asm
	atom.global.add.u32 %r151, [%rd512], 0;
	// end inline asm
	add.s32 	%r152, %r151, 1;
	// begin inline asm
	st.volatile.global.u32 [%rd512], %r152;
	// end inline asm
	// begin inline asm
	atom.global.add.u32 %r153, [%rd512], 0;
	// end inline asm
	add.s32 	%r154, %r153, 1;
	// begin inline asm
	st.volatile.global.u32 [%rd512], %r154;
	// end inline asm
	// begin inline asm
	atom.global.add.u32 %r155, [%rd512], 0;
	// end inline asm
	add.s32 	%r156, %r155, 1;
	// begin inline asm
	st.volatile.global.u32 [%rd512], %r156;
	// end inline asm
	// begin inline asm
	atom.global.add.u32 %r157, [%rd512], 0;
	// end inline asm
	add.s32 	%r158, %r157, 1;
	// begin inline asm
	st.volatile.global.u32 [%rd512], %r158;
	// end inline asm
	// begin inline asm
	atom.global.add.u32 %r159, [%rd512], 0;
	// end inline asm
	add.s32 	%r160, %r159, 1;
	// begin inline asm
	st.volatile.global.u32 [%rd512], %r160;
	// end inline asm
	// begin inline asm
	atom.global.add.u32 %r161, [%rd512], 0;
	// end inline asm
	add.s32 	%r162, %r161, 1;
	// begin inline asm
	st.volatile.global.u32 [%rd512], %r162;
	// end inline asm
	// begin inline asm
	atom.global.add.u32 %r163, [%rd512], 0;
	// end inline asm
	add.s32 	%r164, %r163, 1;
	// begin inline asm
	st.volatile.global.u32 [%rd512], %r164;
	// end inline asm
	// begin inline asm
	atom.global.add.u32 %r165, [%rd512], 0;
	// end inline asm
	add.s32 	%r166, %r165, 1;
	// begin inline asm
	st.volatile.global.u32 [%rd512], %r166;
	// end inline asm
	// begin inline asm
	atom.global.add.u32 %r167, [%rd512], 0;
	// end inline asm
	add.s32 	%r168, %r167, 1;
	// begin inline asm
	st.volatile.global.u32 [%rd512], %r168;
	// end inline asm
	// begin inline asm
	atom.global.add.u32 %r169, [%rd512], 0;
	// end inline asm
	add.s32 	%r170, %r169, 1;
	// begin inline asm
	st.volatile.global.u32 [%rd512], %r170;
	// end inline asm
	// begin inline asm
	atom.global.add.u32 %r171, [%rd512], 0;
	// end inline asm
	add.s32 	%r172, %r171, 1;
	// begin inline asm
	st.volatile.global.u32 [%rd512], %r172;
	// end inline asm
	// begin inline asm
	atom.global.add.u32 %r173, [%rd512], 0;
	// end inline asm
	add.s32 	%r174, %r173, 1;
	// begin inline asm
	st.volatile.global.u32 [%rd512], %r174;
	// end inline asm
	// begin inline asm
	atom.global.add.u32 %r175, [%rd512], 0;
	// end inline asm
	add.s32 	%r176, %r175, 1;
	// begin inline asm
	st.volatile.global.u32 [%rd512], %r176;
	// end inline asm
	// begin inline asm
	atom.global.add.u32 %r177, [%rd512], 0;
	// end inline asm
	add.s32 	%r178, %r177, 1;
	// begin inline asm
	st.volatile.global.u32 [%rd512], %r178;
	// end inline asm
	// begin inline asm
	atom.global.add.u32 %r179, [%rd512], 0;
	// end inline asm
	add.s32 	%r180, %r179, 1;
	// begin inline asm
	st.volatile.global.u32 [%rd512], %r180;
	// end inline asm
	// begin inline asm
	atom.global.add.u32 %r181, [%rd512], 0;
	// end inline asm
	add.s32 	%r182, %r181, 1;
	// begin inline asm
	st.volatile.global.u32 [%rd512], %r182;
	// end inline asm
	// begin inline asm
	atom.global.add.u32 %r183, [%rd512], 0;
	// end inline asm
	add.s32 	%r184, %r183, 1;
	// begin inline asm
	st.volatile.global.u32 [%rd512], %r184;
	// end inline asm
	// begin inline asm
	atom.global.add.u32 %r185, [%rd512], 0;
	// end inline asm
	add.s32 	%r186, %r185, 1;
	// begin inline asm
	st.volatile.global.u32 [%rd512], %r186;
	// end inline asm
	// begin inline asm
	atom.global.add.u32 %r187, [%rd512], 0;
	// end inline asm
	add.s32 	%r188, %r187, 1;
	// begin inline asm
	st.volatile.global.u32 [%rd512], %r188;
	// end inline asm
	// begin inline asm
	atom.global.add.u32 %r189, [%rd512], 0;
	// end inline asm
	add.s32 	%r190, %r189, 1;
	// begin inline asm
	st.volatile.global.u32 [%rd512], %r190;
	// end inline asm
	// begin inline asm
	atom.global.add.u32 %r191, [%rd512], 0;
	// end inline asm
	add.s32 	%r192, %r191, 1;
	// begin inline asm
	st.volatile.global.u32 [%rd512], %r192;
	// end inline asm
	// begin inline asm
	atom.global.add.u32 %r193, [%rd512], 0;
	// end inline asm
	add.s32 	%r194, %r193, 1;
	// begin inline asm
	st.volatile.global.u32 [%rd512], %r194;
	// end inline asm
	// begin inline asm
	atom.global.add.u32 %r195, [%rd512], 0;
	// end inline asm
	add.s32 	%r196, %r195, 1;
	// begin inline asm
	st.volatile.global.u32 [%rd512], %r196;
	// end inline asm
	// begin inline asm
	atom.global.add.u32 %r197, [%rd512], 0;
	// end inline asm
	add.s32 	%r198, %r197, 1;
	// begin inline asm
	st.volatile.global.u32 [%rd512], %r198;
	// end inline asm
	// begin inline asm
	atom.global.add.u32 %r199, [%rd512], 0;
	// end inline asm
	add.s32 	%r200, %r199, 1;
	// begin inline asm
	st.volatile.global.u32 [%rd512], %r200;
	// end inline asm
	// begin inline asm
	atom.global.add.u32 %r201, [%rd512], 0;
	// end inline asm
	add.s32 	%r202, %r201, 1;
	// begin inline asm
	st.volatile.global.u32 [%rd512], %r202;
	// end inline asm
	// begin inline asm
	atom.global.add.u32 %r203, [%rd512], 0;
	// end inline asm
	add.s32 	%r204, %r203, 1;
	// begin inline asm
	st.volatile.global.u32 [%rd512], %r204;
	// end inline asm
	// begin inline asm
	atom.global.add.u32 %r205, [%rd512], 0;
	// end inline asm
	add.s32 	%r206, %r205, 1;
	// begin inline asm
	st.volatile.global.u32 [%rd512], %r206;
	// end inline asm
	// begin inline asm
	atom.global.add.u32 %r207, [%rd512], 0;
	// end inline asm
	add.s32 	%r208, %r207, 1;
	// begin inline asm
	st.volatile.global.u32 [%rd512], %r208;
	// end inline asm
	// begin inline asm
	atom.global.add.u32 %r209, [%rd512], 0;
	// end inline asm
	add.s32 	%r210, %r209, 1;
	// begin inline asm
	st.volatile.global.u32 [%rd512], %r210;
	// end inline asm
	// begin inline asm
	atom.global.add.u32 %r211, [%rd512], 0;
	// end inline asm
	add.s32 	%r212, %r211, 1;
	// begin inline asm
	st.volatile.global.u32 [%rd512], %r212;
	// end inline asm
	// begin inline asm
	atom.global.add.u32 %r213, [%rd512], 0;
	// end inline asm
	add.s32 	%r214, %r213, 1;
	// begin inline asm
	st.volatile.global.u32 [%rd512], %r214;
	// end inline asm
	// begin inline asm
	atom.global.add.u32 %r215, [%rd512], 0;
	// end inline asm
	add.s32 	%r216, %r215, 1;
	// begin inline asm
	st.volatile.global.u32 [%rd512], %r216;
	// end inline asm
	// begin inline asm
	atom.global.add.u32 %r217, [%rd512], 0;
	// end inline asm
	add.s32 	%r218, %r217, 1;
	// begin inline asm
	st.volatile.global.u32 [%rd512], %r218;
	// end inline asm
	// begin inline asm
	atom.global.add.u32 %r219, [%rd512], 0;
	// end inline asm
	add.s32 	%r220, %r219, 1;
	// begin inline asm
	st.volatile.global.u32 [%rd512], %r220;
	// end inline asm
	// begin inline asm
	atom.global.add.u32 %r221, [%rd512], 0;
	// end inline asm
	add.s32 	%r222, %r221, 1;
	// begin inline asm
	st.volatile.global.u32 [%rd512], %r222;
	// end inline asm
	// begin inline asm
	atom.global.add.u32 %r223, [%rd512], 0;
	// end inline asm
	add.s32 	%r224, %r223, 1;
	// begin inline asm
	st.volatile.global.u32 [%rd512], %r224;
	// end inline asm
	// begin inline asm
	atom.global.add.u32 %r225, [%rd512], 0;
	// end inline asm
	add.s32 	%r226, %r225, 1;
	// begin inline asm
	st.volatile.global.u32 [%rd512], %r226;
	// end inline asm
	// begin inline asm
	atom.global.add.u32 %r227, [%rd512], 0;
	// end inline asm
	add.s32 	%r228, %r227, 1;
	// begin inline asm
	st.volatile.global.u32 [%rd512], %r228;
	// end inline asm
	// begin inline asm
	atom.global.add.u32 %r229, [%rd512], 0;
	// end inline asm
	add.s32 	%r230, %r229, 1;
	// begin inline asm
	st.volatile.global.u32 [%rd512], %r230;
	// end inline asm
	// begin inline asm
	atom.global.add.u32 %r231, [%rd512], 0;
	// end inline asm
	add.s32 	%r232, %r231, 1;
	// begin inline asm
	st.volatile.global.u32 [%rd512], %r232;
	// end inline asm
	// begin inline asm
	atom.global.add.u32 %r233, [%rd512], 0;
	// end inline asm
	add.s32 	%r234, %r233, 1;
	// begin inline asm
	st.volatile.global.u32 [%rd512], %r234;
	// end inline asm
	// begin inline asm
	atom.global.add.u32 %r235, [%rd512], 0;
	// end inline asm
	add.s32 	%r236, %r235, 1;
	// begin inline asm
	st.volatile.global.u32 [%rd512], %r236;
	// end inline asm
	// begin inline asm
	atom.global.add.u32 %r237, [%rd512], 0;
	// end inline asm
	add.s32 	%r238, %r237, 1;
	// begin inline asm
	st.volatile.global.u32 [%rd512], %r238;
	// end inline asm
	// begin inline asm
	atom.global.add.u32 %r239, [%rd512], 0;
	// end inline asm
	add.s32 	%r240, %r239, 1;
	// begin inline asm
	st.volatile.global.u32 [%rd512], %r240;
	// end inline asm
	// begin inline asm
	atom.global.add.u32 %r241, [%rd512], 0;
	// end inline asm
	add.s32 	%r242, %r241, 1;
	// begin inline asm
	st.volatile.global.u32 [%rd512], %r242;
	// end inline asm
	// begin inline asm
	atom.global.add.u32 %r243, [%rd512], 0;
	// end inline asm
	add.s32 	%r244, %r243, 1;
	// begin inline asm
	st.volatile.global.u32 [%rd512], %r244;
	// end inline asm
	// begin inline asm
	atom.global.add.u32 %r245, [%rd512], 0;
	// end inline asm
	add.s32 	%r246, %r245, 1;
	// begin inline asm
	st.volatile.global.u32 [%rd512], %r246;
	// end inline asm
	// begin inline asm
	atom.global.add.u32 %r247, [%rd512], 0;
	// end inline asm
	add.s32 	%r248, %r247, 1;
	// begin inline asm
	st.volatile.global.u32 [%rd512], %r248;
	// end inline asm
	// begin inline asm
	atom.global.add.u32 %r249, [%rd512], 0;
	// end inline asm
	add.s32 	%r250, %r249, 1;
	// begin inline asm
	st.volatile.global.u32 [%rd512], %r250;
	// end inline asm
	// begin inline asm
	atom.global.add.u32 %r251, [%rd512], 0;
	// end inline asm
	add.s32 	%r252, %r251, 1;
	// begin inline asm
	st.volatile.global.u32 [%rd512], %r252;
	// end inline asm
	// begin inline asm
	atom.global.add.u32 %r253, [%rd512], 0;
	// end inline asm
	add.s32 	%r254, %r253, 1;
	// begin inline asm
	st.volatile.global.u32 [%rd512], %r254;
	// end inline asm
	// begin inline asm
	atom.global.add.u32 %r255, [%rd512], 0;
	// end inline asm
	add.s32 	%r256, %r255, 1;
	// begin inline asm
	st.volatile.global.u32 [%rd512], %r256;
	// end inline asm
	// begin inline asm
	atom.global.add.u32 %r257, [%rd512], 0;
	// end inline asm
	add.s32 	%r258, %r257, 1;
	// begin inline asm
	st.volatile.global.u32 [%rd512], %r258;
	// end inline asm
	// begin inline asm
	atom.global.add.u32 %r259, [%rd512], 0;
	// end inline asm
	add.s32 	%r260, %r259, 1;
	// begin inline asm
	st.volatile.global.u32 [%rd512], %r260;
	// end inline asm
	// begin inline asm
	atom.global.add.u32 %r261, [%rd512], 0;
	// end inline asm
	add.s32 	%r262, %r261, 1;
	// begin inline asm
	st.volatile.global.u32 [%rd512], %r262;
	// end inline asm
	// begin inline asm
	atom.global.add.u32 %r263, [%rd512], 0;
	// end inline asm
	add.s32 	%r264, %r263, 1;
	// begin inline asm
	st.volatile.global.u32 [%rd512], %r264;
	// end inline asm
	// begin inline asm
	atom.global.add.u32 %r265, [%rd512], 0;
	// end inline asm
	add.s32 	%r266, %r265, 1;
	// begin inline asm
	st.volatile.global.u32 [%rd512], %r266;
	// end inline asm
	// begin inline asm
	atom.global.add.u32 %r267, [%rd512], 0;
	// end inline asm
	add.s32 	%r268, %r267, 1;
	// begin inline asm
	st.volatile.global.u32 [%rd512], %r268;
	// end inline asm
	// begin inline asm
	atom.global.add.u32 %r269, [%rd512], 0;
	// end inline asm
	add.s32 	%r270, %r269, 1;
	// begin inline asm
	st.volatile.global.u32 [%rd512], %r270;
	// end inline asm
	// begin inline asm
	atom.global.add.u32 %r271, [%rd512], 0;
	// end inline asm
	add.s32 	%r272, %r271, 1;
	// begin inline asm
	st.volatile.global.u32 [%rd512], %r272;
	// end inline asm
	// begin inline asm
	atom.global.add.u32 %r273, [%rd512], 0;
	// end inline asm
	add.s32 	%r274, %r273, 1;
	// begin inline asm
	st.volatile.global.u32 [%rd512], %r274;
	// end inline asm
	// begin inline asm
	atom.global.add.u32 %r275, [%rd512], 0;
	// end inline asm
	add.s32 	%r276, %r275, 1;
	// begin inline asm
	st.volatile.global.u32 [%rd512], %r276;
	// end inline asm
	// begin inline asm
	atom.global.add.u32 %r277, [%rd512], 0;
	// end inline asm
	add.s32 	%r278, %r277, 1;
	// begin inline asm
	st.volatile.global.u32 [%rd512], %r278;
	// end inline asm
	// begin inline asm
	atom.global.add.u32 %r279, [%rd512], 0;
	// end inline asm
	add.s32 	%r280, %r279, 1;
	// begin inline asm
	st.volatile.global.u32 [%rd512], %r280;
	// end inline asm
	// begin inline asm
	atom.global.add.u32 %r281, [%rd512], 0;
	// end inline asm
	add.s32 	%r282, %r281, 1;
	// begin inline asm
	st.volatile.global.u32 [%rd512], %r282;
	// end inline asm
	// begin inline asm
	atom.global.add.u32 %r283, [%rd512], 0;
	// end inline asm
	add.s32 	%r284, %r283, 1;
	// begin inline asm
	st.volatile.global.u32 [%rd512], %r284;
	// end inline asm
	// begin inline asm
	atom.global.add.u32 %r285, [%rd512], 0;
	// end inline asm
	add.s32 	%r286, %r285, 1;
	// begin inline asm
	st.volatile.global.u32 [%rd512], %r286;
	// end inline asm
	// begin inline asm
	atom.global.add.u32 %r287, [%rd512], 0;
	// end inline asm
	add.s32 	%r288, %r287, 1;
	// begin inline asm
	st.volatile.global.u32 [%rd512], %r288;
	// end inline asm
	// begin inline asm
	atom.global.add.u32 %r289, [%rd512], 0;
	// end inline asm
	add.s32 	%r290, %r289, 1;
	// begin inline asm
	st.volatile.global.u32 [%rd512], %r290;
	// end inline asm
	// begin inline asm
	atom.global.add.u32 %r291, [%rd512], 0;
	// end inline asm
	add.s32 	%r292, %r291, 1;
	// begin inline asm
	st.volatile.global.u32 [%rd512], %r292;
	// end inline asm
	// begin inline asm
	atom.global.add.u32 %r293, [%rd512], 0;
	// end inline asm
	add.s32 	%r294, %r293, 1;
	// begin inline asm
	st.volatile.global.u32 [%rd512], %r294;
	// end inline asm
	// begin inline asm
	atom.global.add.u32 %r295, [%rd512], 0;
	// end inline asm
	add.s32 	%r296, %r295, 1;
	// begin inline asm
	st.volatile.global.u32 [%rd512], %r296;
	// end inline asm
	// begin inline asm
	atom.global.add.u32 %r297, [%rd512], 0;
	// end inline asm
	add.s32 	%r298, %r297, 1;
	// begin inline asm
	st.volatile.global.u32 [%rd512], %r298;
	// end inline asm
	// begin inline asm
	atom.global.add.u32 %r299, [%rd512], 0;
	// end inline asm
	add.s32 	%r300, %r299, 1;
	// begin inline asm
	st.volatile.global.u32 [%rd512], %r300;
	// end inline asm
	// begin inline asm
	atom.global.add.u32 %r301, [%rd512], 0;
	// end inline asm
	add.s32 	%r302, %r301, 1;
	// begin inline asm
	st.volatile.global.u32 [%rd512], %r302;
	// end inline asm
	// begin inline asm
	atom.global.add.u32 %r303, [%rd512], 0;
	// end inline asm
	add.s32 	%r304, %r303, 1;
	// begin inline asm
	st.volatile.global.u32 [%rd512], %r304;
	// end inline asm
	// begin inline asm
	atom.global.add.u32 %r305, [%rd512], 0;
	// end inline asm
	add.s32 	%r306, %r305, 1;
	// begin inline asm
	st.volatile.global.u32 [%rd512], %r306;
	// end inline asm
	// begin inline asm
	atom.global.add.u32 %r307, [%rd512], 0;
	// end inline asm
	add.s32 	%r308, %r307, 1;
	// begin inline asm
	st.volatile.global.u32 [%rd512], %r308;
	// end inline asm
	// begin inline asm
	atom.global.add.u32 %r309, [%rd512], 0;
	// end inline asm
	add.s32 	%r310, %r309, 1;
	// begin inline asm
	st.volatile.global.u32 [%rd512], %r310;
	// end inline asm
	// begin inline asm
	atom.global.add.u32 %r311, [%rd512], 0;
	// end inline asm
	add.s32 	%r312, %r311, 1;
	// begin inline asm
	st.volatile.global.u32 [%rd512], %r312;
	// end inline asm
	// begin inline asm
	atom.global.add.u32 %r313, [%rd512], 0;
	// end inline asm
	add.s32 	%r314, %r313, 1;
	// begin inline asm
	st.volatile.global.u32 [%rd512], %r314;
	// end inline asm
	// begin inline asm
	atom.global.add.u32 %r315, [%rd512], 0;
	// end inline asm
	add.s32 	%r316, %r315, 1;
	// begin inline asm
	st.volatile.global.u32 [%rd512], %r316;
	// end inline asm
	// begin inline asm
	atom.global.add.u32 %r317, [%rd512], 0;
	// end inline asm
	add.s32 	%r318, %r317, 1;
	// begin inline asm
	st.volatile.global.u32 [%rd512], %r318;
	// end inline asm
	// begin inline asm
	atom.global.add.u32 %r319, [%rd512], 0;
	// end inline asm
	add.s32 	%r320, %r319, 1;
	// begin inline asm
	st.volatile.global.u32 [%rd512], %r320;
	// end inline asm
	// begin inline asm
	atom.global.add.u32 %r321, [%rd512], 0;
	// end inline asm
	add.s32 	%r322, %r321, 1;
	// begin inline asm
	st.volatile.global.u32 [%rd512], %r322;
	// end inline asm
	// begin inline asm
	atom.global.add.u32 %r323, [%rd512], 0;
	// end inline asm
	add.s32 	%r324, %r323, 1;
	// begin inline asm
	st.volatile.global.u32 [%rd512], %r324;
	// end inline asm
	// begin inline asm
	atom.global.add.u32 %r325, [%rd512], 0;
	// end inline asm
	add.s32 	%r326, %r325, 1;
	// begin inline asm
	st.volatile.global.u32 [%rd512], %r326;
	// end inline asm
	// begin inline asm
	atom.global.add.u32 %r327, [%rd512], 0;
	// end inline asm
	add.s32 	%r328, %r327, 1;
	// begin inline asm
	st.volatile.global.u32 [%rd512], %r328;
	// end inline asm
	// begin inline asm
	atom.global.add.u32 %r329, [%rd512], 0;
	// end inline asm
	add.s32 	%r330, %r329, 1;
	// begin inline asm
	st.volatile.global.u32 [%rd512], %r330;
	// end inline asm
	// begin inline asm
	atom.global.add.u32 %r331, [%rd512], 0;
	// end inline asm
	add.s32 	%r332, %r331, 1;
	// begin inline asm
	st.volatile.global.u32 [%rd512], %r332;
	// end inline asm
	// begin inline asm
	atom.global.add.u32 %r333, [%rd512], 0;
	// end inline asm
	add.s32 	%r334, %r333, 1;
	// begin inline asm
	st.volatile.global.u32 [%rd512], %r334;
	// end inline asm
	// begin inline asm
	atom.global.add.u32 %r335, [%rd512], 0;
	// end inline asm
	add.s32 	%r336, %r335, 1;
	// begin inline asm
	st.volatile.global.u32 [%rd512], %r336;
	// end inline asm
	// begin inline asm
	atom.global.add.u32 %r337, [%rd512], 0;
	// end inline asm
	add.s32 	%r338, %r337, 1;
	// begin inline asm
	st.volatile.global.u32 [%rd512], %r338;
	// end inline asm
	// begin inline asm
	atom.global.add.u32 %r339, [%rd512], 0;
	// end inline asm
	add.s32 	%r340, %r339, 1;
	// begin inline asm
	st.volatile.global.u32 [%rd512], %r340;
	// end inline asm
	// begin inline asm
	atom.global.add.u32 %r341, [%rd512], 0;
	// end inline asm
	add.s32 	%r342, %r341, 1;
	// begin inline asm
	st.volatile.global.u32 [%rd512], %r342;
	// end inline asm
	// begin inline asm
	atom.global.add.u32 %r343, [%rd512], 0;
	// end inline asm
	add.s32 	%r344, %r343, 1;
	// begin inline asm
	st.volatile.global.u32 [%rd512], %r344;
	// end inline asm
	// begin inline asm
	atom.global.add.u32 %r345, [%rd512], 0;
	// end inline asm
	add.s32 	%r346, %r345, 1;
	// begin inline asm
	st.volatile.global.u32 [%rd512], %r346;
	// end inline asm
	// begin inline asm
	atom.global.add.u32 %r347, [%rd512], 0;
	// end inline asm
	add.s32 	%r348, %r347, 1;
	// begin inline asm
	st.volatile.global.u32 [%rd512], %r348;
	// end inline asm
	// begin inline asm
	atom.global.add.u32 %r349, [%rd512], 0;
	// end inline asm
	add.s32 	%r350, %r349, 1;
	// begin inline asm
	st.volatile.global.u32 [%rd512], %r350;
	// end inline asm
	// begin inline asm
	atom.global.add.u32 %r351, [%rd512], 0;
	// end inline asm
	add.s32 	%r352, %r351, 1;
	// begin inline asm
	st.volatile.global.u32 [%rd512], %r352;
	// end inline asm
	// begin inline asm
	atom.global.add.u32 %r353, [%rd512], 0;
	// end inline asm
	add.s32 	%r354, %r353, 1;
	// begin inline asm
	st.volatile.global.u32 [%rd512], %r354;
	// end inline asm
	// begin inline asm
	atom.global.add.u32 %r355, [%rd512], 0;
	// end inline asm
	add.s32 	%r356, %r355, 1;
	// begin inline asm
	st.volatile.global.u32 [%rd512], %r356;
	// end inline asm
	// begin inline asm
	atom.global.add.u32 %r357, [%rd512], 0;
	// end inline asm
	add.s32 	%r358, %r357, 1;
	// begin inline asm
	st.volatile.global.u32 [%rd512], %r358;
	// end inline asm
	// begin inline asm
	atom.global.add.u32 %r359, [%rd512], 0;
	// end inline asm
	add.s32 	%r360, %r359, 1;
	// begin inline asm
	st.volatile.global.u32 [%rd512], %r360;
	// end inline asm
	// begin inline asm
	atom.global.add.u32 %r361, [%rd512], 0;
	// end inline asm
	add.s32 	%r362, %r361, 1;
	// begin inline asm
	st.volatile.global.u32 [%rd512], %r362;
	// end inline asm
	// begin inline asm
	atom.global.add.u32 %r363, [%rd512], 0;
	// end inline asm
	add.s32 	%r364, %r363, 1;
	// begin inline asm
	st.volatile.global.u32 [%rd512], %r364;
	// end inline asm
	// begin inline asm
	atom.global.add.u32 %r365, [%rd512], 0;
	// end inline asm
	add.s32 	%r366, %r365, 1;
	// begin inline asm
	st.volatile.global.u32 [%rd512], %r366;
	// end inline asm
	// begin inline asm
	atom.global.add.u32 %r367, [%rd512], 0;
	// end inline asm
	add.s32 	%r368, %r367, 1;
	// begin inline asm
	st.volatile.global.u32 [%rd512], %r368;
	// end inline asm
	// begin inline asm
	atom.global.add.u32 %r369, [%rd512], 0;
	// end inline asm
	add.s32 	%r370, %r369, 1;
	// begin inline asm
	st.volatile.global.u32 [%rd512], %r370;
	// end inline asm
	// begin inline asm
	atom.global.add.u32 %r371, [%rd512], 0;
	// end inline asm
	add.s32 	%r372, %r371, 1;
	// begin inline asm
	st.volatile.global.u32 [%rd512], %r372;
	// end inline asm
	// begin inline asm
	atom.global.add.u32 %r373, [%rd512], 0;
	// end inline asm
	add.s32 	%r374, %r373, 1;
	// begin inline asm
	st.volatile.global.u32 [%rd512], %r374;
	// end inline asm
	// begin inline asm
	atom.global.add.u32 %r375, [%rd512], 0;
	// end inline asm
	add.s32 	%r376, %r375, 1;
	// begin inline asm
	st.volatile.global.u32 [%rd512], %r376;
	// end inline asm
	// begin inline asm
	atom.global.add.u32 %r377, [%rd512], 0;
	// end inline asm
	add.s32 	%r378, %r377, 1;
	// begin inline asm
	st.volatile.global.u32 [%rd512], %r378;
	// end inline asm
	// begin inline asm
	atom.global.add.u32 %r379, [%rd512], 0;
	// end inline asm
	add.s32 	%r380, %r379, 1;
	// begin inline asm
	st.volatile.global.u32 [%rd512], %r380;
	// end inline asm
	// begin inline asm
	atom.global.add.u32 %r381, [%rd512], 0;
	// end inline asm
	add.s32 	%r382, %r381, 1;
	// begin inline asm
	st.volatile.global.u32 [%rd512], %r382;
	// end inline asm
	// begin inline asm
	atom.global.add.u32 %r383, [%rd512], 0;
	// end inline asm
	add.s32 	%r384, %r383, 1;
	// begin inline asm
	st.volatile.global.u32 [%rd512], %r384;
	// end inline asm
	// begin inline asm
	atom.global.add.u32 %r385, [%rd512], 0;
	// end inline asm
	add.s32 	%r386, %r385, 1;
	// begin inline asm
	st.volatile.global.u32 [%rd512], %r386;
	// end inline asm
	// begin inline asm
	atom.global.add.u32 %r387, [%rd512], 0;
	// end inline asm
	add.s32 	%r388, %r387, 1;
	// begin inline asm
	st.volatile.global.u32 [%rd512], %r388;
	// end inline asm
	// begin inline asm
	atom.global.add.u32 %r389, [%rd512], 0;
	// end inline asm
	add.s32 	%r390, %r389, 1;
	// begin inline asm
	st.volatile.global.u32 [%rd512], %r390;
	// end inline asm
	// begin inline asm
	atom.global.add.u32 %r391, [%rd512], 0;
	// end inline asm
	add.s32 	%r392, %r391, 1;
	// begin inline asm
	st.volatile.global.u32 [%rd512], %r392;
	// end inline asm
	// begin inline asm
	atom.global.add.u32 %r393, [%rd512], 0;
	// end inline asm
	add.s32 	%r394, %r393, 1;
	// begin inline asm
	st.volatile.global.u32 [%rd512], %r394;
	// end inline asm
	// begin inline asm
	atom.global.add.u32 %r395, [%rd512], 0;
	// end inline asm
	add.s32 	%r396, %r395, 1;
	// begin inline asm
	st.volatile.global.u32 [%rd512], %r396;
	// end inline asm
	// begin inline asm
	atom.global.add.u32 %r397, [%rd512], 0;
	// end inline asm
	add.s32 	%r398, %r397, 1;
	// begin inline asm
	st.volatile.global.u32 [%rd512], %r398;
	// end inline asm
	// begin inline asm
	atom.global.add.u32 %r399, [%rd512], 0;
	// end inline asm
	add.s32 	%r400, %r399, 1;
	// begin inline asm
	st.volatile.global.u32 [%rd512], %r400;
	// end inline asm
	// begin inline asm
	atom.global.add.u32 %r401, [%rd512], 0;
	// end inline asm
	add.s32 	%r402, %r401, 1;
	// begin inline asm
	st.volatile.global.u32 [%rd512], %r402;
	// end inline asm
	// begin inline asm
	atom.global.add.u32 %r403, [%rd512], 0;
	// end inline asm
	add.s32 	%r404, %r403, 1;
	// begin inline asm
	st.volatile.global.u32 [%rd512], %r404;
	// end inline asm
	// begin inline asm
	atom.global.add.u32 %r405, [%rd512], 0;
	// end inline asm
	add.s32 	%r406, %r405, 1;
	// begin inline asm
	st.volatile.global.u32 [%rd512], %r406;
	// end inline asm
	// begin inline asm
	atom.global.add.u32 %r407, [%rd512], 0;
	// end inline asm
	add.s32 	%r408, %r407, 1;
	// begin inline asm
	st.volatile.global.u32 [%rd512], %r408;
	// end inline asm
	// begin inline asm
	atom.global.add.u32 %r409, [%rd512], 0;
	// end inline asm
	add.s32 	%r410, %r409, 1;
	// begin inline asm
	st.volatile.global.u32 [%rd512], %r410;
	// end inline asm
	// begin inline asm
	atom.global.add.u32 %r411, [%rd512], 0;
	// end inline asm
	add.s32 	%r412, %r411, 1;
	// begin inline asm
	st.volatile.global.u32 [%rd512], %r412;
	// end inline asm
	// begin inline asm
	atom.global.add.u32 %r413, [%rd512], 0;
	// end inline asm
	add.s32 	%r414, %r413, 1;
	// begin inline asm
	st.volatile.global.u32 [%rd512], %r414;
	// end inline asm
	// begin inline asm
	atom.global.add.u32 %r415, [%rd512], 0;
	// end inline asm
	add.s32 	%r416, %r415, 1;
	// begin inline asm
	st.volatile.global.u32 [%rd512], %r416;
	// end inline asm
	// begin inline asm
	atom.global.add.u32 %r417, [%rd512], 0;
	// end inline asm
	add.s32 	%r418, %r417, 1;
	// begin inline asm
	st.volatile.global.u32 [%rd512], %r418;
	// end inline asm
	// begin inline asm
	atom.global.add.u32 %r419, [%rd512], 0;
	// end inline asm
	add.s32 	%r420, %r419, 1;
	// begin inline asm
	st.volatile.global.u32 [%rd512], %r420;
	// end inline asm
	// begin inline asm
	atom.global.add.u32 %r421, [%rd512], 0;
	// end inline asm
	add.s32 	%r422, %r421, 1;
	// begin inline asm
	st.volatile.global.u32 [%rd512], %r422;
	// end inline asm
	// begin inline asm
	atom.global.add.u32 %r423, [%rd512], 0;
	// end inline asm
	add.s32 	%r424, %r423, 1;
	// begin inline asm
	st.volatile.global.u32 [%rd512], %r424;
	// end inline asm
	// begin inline asm
	atom.global.add.u32 %r425, [%rd512], 0;
	// end inline asm
	add.s32 	%r426, %r425, 1;
	// begin inline asm
	st.volatile.global.u32 [%rd512], %r426;
	// end inline asm
	// begin inline asm
	atom.global.add.u32 %r427, [%rd512], 0;
	// end inline asm
	add.s32 	%r428, %r427, 1;
	// begin inline asm
	st.volatile.global.u32 [%rd512], %r428;
	// end inline asm
	// begin inline asm
	atom.global.add.u32 %r429, [%rd512], 0;
	// end inline asm
	add.s32 	%r430, %r429, 1;
	// begin inline asm
	st.volatile.global.u32 [%rd512], %r430;
	// end inline asm
	// begin inline asm
	atom.global.add.u32 %r431, [%rd512], 0;
	// end inline asm
	add.s32 	%r432, %r431, 1;
	// begin inline asm
	st.volatile.global.u32 [%rd512], %r432;
	// end inline asm
	// begin inline asm
	atom.global.add.u32 %r433, [%rd512], 0;
	// end inline asm
	add.s32 	%r434, %r433, 1;
	// begin inline asm
	st.volatile.global.u32 [%rd512], %r434;
	// end inline asm
	// begin inline asm
	atom.global.add.u32 %r435, [%rd512], 0;
	// end inline asm
	add.s32 	%r436, %r435, 1;
	// begin inline asm
	st.volatile.global.u32 [%rd512], %r436;
	// end inline asm
	// begin inline asm
	atom.global.add.u32 %r437, [%rd512], 0;
	// end inline asm
	add.s32 	%r438, %r437, 1;
	// begin inline asm
	st.volatile.global.u32 [%rd512], %r438;
	// end inline asm
	// begin inline asm
	atom.global.add.u32 %r439, [%rd512], 0;
	// end inline asm
	add.s32 	%r440, %r439, 1;
	// begin inline asm
	st.volatile.global.u32 [%rd512], %r440;
	// end inline asm
	// begin inline asm
	atom.global.add.u32 %r441, [%rd512], 0;
	// end inline asm
	add.s32 	%r442, %r441, 1;
	// begin inline asm
	st.volatile.global.u32 [%rd512], %r442;
	// end inline asm
	// begin inline asm
	atom.global.add.u32 %r443, [%rd512], 0;
	// end inline asm
	add.s32 	%r444, %r443, 1;
	// begin inline asm
	st.volatile.global.u32 [%rd512], %r444;
	// end inline asm
	// begin inline asm
	atom.global.add.u32 %r445, [%rd512], 0;
	// end inline asm
	add.s32 	%r446, %r445, 1;
	// begin inline asm
	st.volatile.global.u32 [%rd512], %r446;
	// end inline asm
	// begin inline asm
	atom.global.add.u32 %r447, [%rd512], 0;
	// end inline asm
	add.s32 	%r448, %r447, 1;
	// begin inline asm
	st.volatile.global.u32 [%rd512], %r448;
	// end inline asm
	// begin inline asm
	atom.global.add.u32 %r449, [%rd512], 0;
	// end inline asm
	add.s32 	%r450, %r449, 1;
	// begin inline asm
	st.volatile.global.u32 [%rd512], %r450;
	// end inline asm
	// begin inline asm
	atom.global.add.u32 %r451, [%rd512], 0;
	// end inline asm
	add.s32 	%r452, %r451, 1;
	// begin inline asm
	st.volatile.global.u32 [%rd512], %r452;
	// end inline asm
	// begin inline asm
	atom.global.add.u32 %r453, [%rd512], 0;
	// end inline asm
	add.s32 	%r454, %r453, 1;
	// begin inline asm
	st.volatile.global.u32 [%rd512], %r454;
	// end inline asm
	// begin inline asm
	atom.global.add.u32 %r455, [%rd512], 0;
	// end inline asm
	add.s32 	%r456, %r455, 1;
	// begin inline asm
	st.volatile.global.u32 [%rd512], %r456;
	// end inline asm
	// begin inline asm
	atom.global.add.u32 %r457, [%rd512], 0;
	// end inline asm
	add.s32 	%r458, %r457, 1;
	// begin inline asm
	st.volatile.global.u32 [%rd512], %r458;
	// end inline asm
	// begin inline asm
	atom.global.add.u32 %r459, [%rd512], 0;
	// end inline asm
	add.s32 	%r460, %r459, 1;
	// begin inline asm
	st.volatile.global.u32 [%rd512], %r460;
	// end inline asm
	// begin inline asm
	atom.global.add.u32 %r461, [%rd512], 0;
	// end inline asm
	add.s32 	%r462, %r461, 1;
	// begin inline asm
	st.volatile.global.u32 [%rd512], %r462;
	// end inline asm
	// begin inline asm
	atom.global.add.u32 %r463, [%rd512], 0;
	// end inline asm
	add.s32 	%r464, %r463, 1;
	// begin inline asm
	st.volatile.global.u32 [%rd512], %r464;
	// end inline asm
	// begin inline asm
	atom.global.add.u32 %r465, [%rd512], 0;
	// end inline asm
	add.s32 	%r466, %r465, 1;
	// begin inline asm
	st.volatile.global.u32 [%rd512], %r466;
	// end inline asm
	// begin inline asm
	atom.global.add.u32 %r467, [%rd512], 0;
	// end inline asm
	add.s32 	%r468, %r467, 1;
	// begin inline asm
	st.volatile.global.u32 [%rd512], %r468;
	// end inline asm
	// begin inline asm
	atom.global.add.u32 %r469, [%rd512], 0;
	// end inline asm
	add.s32 	%r470, %r469, 1;
	// begin inline asm
	st.volatile.global.u32 [%rd512], %r470;
	// end inline asm
	// begin inline asm
	atom.global.add.u32 %r471, [%rd512], 0;
	// end inline asm
	add.s32 	%r472, %r471, 1;
	// begin inline asm
	st.volatile.global.u32 [%rd512], %r472;
	// end inline asm
	// begin inline asm
	atom.global.add.u32 %r473, [%rd512], 0;
	// end inline asm
	add.s32 	%r474, %r473, 1;
	// begin inline asm
	st.volatile.global.u32 [%rd512], %r474;
	// end inline asm
	// begin inline asm
	atom.global.add.u32 %r475, [%rd512], 0;
	// end inline asm
	add.s32 	%r476, %r475, 1;
	// begin inline asm
	st.volatile.global.u32 [%rd512], %r476;
	// end inline asm
	// begin inline asm
	atom.global.add.u32 %r477, [%rd512], 0;
	// end inline asm
	add.s32 	%r478, %r477, 1;
	// begin inline asm
	st.volatile.global.u32 [%rd512], %r478;
	// end inline asm
	// begin inline asm
	atom.global.add.u32 %r479, [%rd512], 0;
	// end inline asm
	add.s32 	%r480, %r479, 1;
	// begin inline asm
	st.volatile.global.u32 [%rd512], %r480;
	// end inline asm
	// begin inline asm
	atom.global.add.u32 %r481, [%rd512], 0;
	// end inline asm
	add.s32 	%r482, %r481, 1;
	// begin inline asm
	st.volatile.global.u32 [%rd512], %r482;
	// end inline asm
	// begin inline asm
	atom.global.add.u32 %r483, [%rd512], 0;
	// end inline asm
	add.s32 	%r484, %r483, 1;
	// begin inline asm
	st.volatile.global.u32 [%rd512], %r484;
	// end inline asm
	// begin inline asm
	atom.global.add.u32 %r485, [%rd512], 0;
	// end inline asm
	add.s32 	%r486, %r485, 1;
	// begin inline asm
	st.volatile.global.u32 [%rd512], %r486;
	// end inline asm
	// begin inline asm
	atom.global.add.u32 %r487, [%rd512], 0;
	// end inline asm
	add.s32 	%r488, %r487, 1;
	// begin inline asm
	st.volatile.global.u32 [%rd512], %r488;
	// end inline asm
	// begin inline asm
	atom.global.add.u32 %r489, [%rd512], 0;
	// end inline asm
	add.s32 	%r490, %r489, 1;
	// begin inline asm
	st.volatile.global.u32 [%rd512], %r490;
	// end inline asm
	// begin inline asm
	atom.global.add.u32 %r491, [%rd512], 0;
	// end inline asm
	add.s32 	%r492, %r491, 1;
	// begin inline asm
	st.volatile.global.u32 [%rd512], %r492;
	// end inline asm
	// begin inline asm
	atom.global.add.u32 %r493, [%rd512], 0;
	// end inline asm
	add.s32 	%r494, %r493, 1;
	// begin inline asm
	st.volatile.global.u32 [%rd512], %r494;
	// end inline asm
	// begin inline asm
	atom.global.add.u32 %r495, [%rd512], 0;
	// end inline asm
	add.s32 	%r496, %r495, 1;
	// begin inline asm
	st.volatile.global.u32 [%rd512], %r496;
	// end inline asm
	// begin inline asm
	atom.global.add.u32 %r497, [%rd512], 0;
	// end inline asm
	add.s32 	%r498, %r497, 1;
	// begin inline asm
	st.volatile.global.u32 [%rd512], %r498;
	// end inline asm
	// begin inline asm
	atom.global.add.u32 %r499, [%rd512], 0;
	// end inline asm
	add.s32 	%r500, %r499, 1;
	// begin inline asm
	st.volatile.global.u32 [%rd512], %r500;
	// end inline asm
	// begin inline asm
	atom.global.add.u32 %r501, [%rd512], 0;
	// end inline asm
	add.s32 	%r502, %r501, 1;
	// begin inline asm
	st.volatile.global.u32 [%rd512], %r502;
	// end inline asm
	// begin inline asm
	atom.global.add.u32 %r503, [%rd512], 0;
	// end inline asm
	add.s32 	%r504, %r503, 1;
	// begin inline asm
	st.volatile.global.u32 [%rd512], %r504;
	// end inline asm
	// begin inline asm
	atom.global.add.u32 %r505, [%rd512], 0;
	// end inline asm
	add.s32 	%r506, %r505, 1;
	// begin inline asm
	st.volatile.global.u32 [%rd512], %r506;
	// end inline asm
	// begin inline asm
	atom.global.add.u32 %r507, [%rd512], 0;
	// end inline asm
	add.s32 	%r508, %r507, 1;
	// begin inline asm
	st.volatile.global.u32 [%rd512], %r508;
	// end inline asm
	// begin inline asm
	atom.global.add.u32 %r509, [%rd512], 0;
	// end inline asm
	add.s32 	%r510, %r509, 1;
	// begin inline asm
	st.volatile.global.u32 [%rd512], %r510;
	// end inline asm
	// begin inline asm
	atom.global.add.u32 %r511, [%rd512], 0;
	// end inline asm
	add.s32 	%r512, %r511, 1;
	// begin inline asm
	st.volatile.global.u32 [%rd512], %r512;
	// end inline asm
	// begin inline asm
	atom.global.add.u32 %r513, [%rd512], 0;
	// end inline asm
	add.s32 	%r514, %r513, 1;
	// begin inline asm
	st.volatile.global.u32 [%rd512], %r514;
	// end inline asm
$L__BB112_2:
	ret;

}
	// .globl	_Z4testIL_Z15load_atomic_addPKjEL_Z17store_atomic_exchPjjELi256E14strided_accessILj1024ELj8EE10skip_lanesILj8EEEvv
.visible .entry _Z4testIL_Z15load_atomic_addPKjEL_Z17store_atomic_exchPjjELi256E14strided_accessILj1024ELj8EE10skip_lanesILj8EEEvv()
{
	.reg .pred 	%p<2>;
	.reg .b32 	%r<776>;
	.reg .b64 	%rd<517>;

	// begin inline asm
	mov.u32 %r1, %laneid;
	// end inline asm
	and.b32  	%r2, %r1, 7;
	setp.ne.s32 	%p1, %r2, 0;
	@%p1 bra 	$L__BB113_2;
	mov.u32 	%r771, %ctaid.x;
	mov.u32 	%r772, %ntid.x;
	mov.u32 	%r773, %tid.x;
	mad.lo.s32 	%r774, %r771, %r772, %r773;
	shl.b32 	%r775, %r774, 5;
	cvt.u64.u32 	%rd513, %r775;
	and.b64  	%rd514, %rd513, 4064;
	mov.u64 	%rd515, buffer;
	cvta.global.u64 	%rd516, %rd515;
	add.s64 	%rd512, %rd516, %rd514;
	// begin inline asm
	atom.global.add.u32 %r3, [%rd512], 0;
	// end inline asm
	add.s32 	%r5, %r3, 1;
	// begin inline asm
	atom.global.exch.b32 %r4, [%rd512], %r5;
	// end inline asm
	// begin inline asm
	atom.global.add.u32 %r6, [%rd512], 0;
	// end inline asm
	add.s32 	%r8, %r6, 1;
	// begin inline asm
	atom.global.exch.b32 %r7, [%rd512], %r8;
	// end inline asm
	// begin inline asm
	atom.global.add.u32 %r9, [%rd512], 0;
	// end inline asm
	add.s32 	%r11, %r9, 1;
	// begin inline asm
	atom.global.exch.b32 %r10, [%rd512], %r11;
	// end inline asm
	// begin inline asm
	atom.global.add.u32 %r12, [%rd512], 0;
	// end inline asm
	add.s32 	%r14, %r12, 1;
	// begin inline asm
	atom.global.exch.b32 %r13, [%rd512], %r14;
	// end inline asm
	// begin inline asm
	atom.global.add.u32 %r15, [%rd512], 0;
	// end inline asm
	add.s32 	%r17, %r15, 1;
	// begin inline asm
	atom.global.exch.b32 %r16, [%rd512], %r17;
	// end inline asm
	// begin inline asm
	atom.global.add.u32 %r18, [%rd512], 0;
	// end inline asm
	add.s32 	%r20, %r18, 1;
	// begin inline asm
	atom.global.exch.b32 %r19, [%rd512], %r20;
	// end inline asm
	// begin inline asm
	atom.global.add.u32 %r21, [%rd512], 0;
	// end inline asm
	add.s32 	%r23, %r21, 1;
	// begin inline asm
	atom.global.exch.b32 %r22, [%rd512], %r23;
	// end inline asm
	// begin inline asm
	atom.global.add.u32 %r24, [%rd512], 0;
	// end inline asm
	add.s32 	%r26, %r24, 1;
	// begin inline asm
	atom.global.exch.b32 %r25, [%rd512], %r26;
	// end inline asm
	// begin inline asm
	atom.global.add.u32 %r27, [%rd512], 0;
	// end inline asm
	add.s32 	%r29, %r27, 1;
	// begin inline asm
	atom.global.exch.b32 %r28, [%rd512], %r29;
	// end inline asm
	// begin inline asm
	atom.global.add.u32 %r30, [%rd512], 0;
	// end inline asm
	add.s32 	%r32, %r30, 1;
	// begin inline asm
	atom.global.exch.b32 %r31, [%rd512], %r32;
	// end inline asm
	// begin inline asm
	atom.global.add.u32 %r33, [%rd512], 0;
	// end inline asm
	add.s32 	%r35, %r33, 1;
	// begin inline asm
	atom.global.exch.b32 %r34, [%rd512], %r35;
	// end inline asm
	// begin inline asm
	atom.global.add.u32 %r36, [%rd512], 0;
	// end inline asm
	add.s32 	%r38, %r36, 1;
	// begin inline asm
	atom.global.exch.b32 %r37, [%rd512], %r38;
	// end inline asm
	// begin inline asm
	atom.global.add.u32 %r39, [%rd512], 0;
	// end inline asm
	add.s32 	%r41, %r39, 1;
	// begin inline asm
	atom.global.exch.b32 %r40, [%rd512], %r41;
	// end inline asm
	// begin inline asm
	atom.global.add.u32 %r42, [%rd512], 0;
	// end inline asm
	add.s32 	%r44, %r42, 1;
	// begin inline asm
	atom.global.exch.b32 %r43, [%rd512], %r44;
	// end inline asm
	// begin inline asm
	atom.global.add.u32 %r45, [%rd512], 0;
	// end inline asm
	add.s32 	%r47, %r45, 1;
	// begin inline asm
	atom.global.exch.b32 %r46, [%rd512], %r47;
	// end inline asm
	// begin inline asm
	atom.global.add.u32 %r48, [%rd512], 0;
	// end inline asm
	add.s32 	%r50, %r48, 1;
	// begin inline asm
	atom.global.exch.b32 %r49, [%rd512], %r50;
	// end inline asm
	// begin inline asm
	atom.global.add.u32 %r51, [%rd512], 0;
	// end inline asm
	add.s32 	%r53, %r51, 1;
	// begin inline asm
	atom.global.exch.b32 %r52, [%rd512], %r53;
	// end inline asm
	// begin inline asm
	atom.global.add.u32 %r54, [%rd512], 0;
	// end inline asm
	add.s32 	%r56, %r54, 1;
	// begin inline asm
	atom.global.exch.b32 %r55, [%rd512], %r56;
	// end inline asm
	// begin inline asm
	atom.global.add.u32 %r57, [%rd512], 0;
	// end inline asm
	add.s32 	%r59, %r57, 1;
	// begin inline asm
	atom.global.exch.b32 %r58, [%rd512], %r59;
	// end inline asm
	// begin inline asm
	atom.global.add.u32 %r60, [%rd512], 0;
	// end inline asm
	add.s32 	%r62, %r60, 1;
	// begin inline asm
	atom.global.exch.b32 %r61, [%rd512], %r62;
	// end inline asm
	// begin inline asm
	atom.global.add.u32 %r63, [%rd512], 0;
	// end inline asm
	add.s32 	%r65, %r63, 1;
	// begin inline asm
	atom.global.exch.b32 %r64, [%rd512], %r65;
	// end inline asm
	// begin inline asm
	atom.global.add.u32 %r66, [%rd512], 0;
	// end inline asm
	add.s32 	%r68, %r66, 1;
	// begin inline asm
	atom.global.exch.b32 %r67, [%rd512], %r68;
	// end inline asm
	// begin inline asm
	atom.global.add.u32 %r69, [%rd512], 0;
	// end inline asm
	add.s32 	%r71, %r69, 1;
	// begin inline asm
	atom.global.exch.b32 %r70, [%rd512], %r71;
	// end inline asm
	// begin inline asm
	atom.global.add.u32 %r72, [%rd512], 0;
	// end inline asm
	add.s32 	%r74, %r72, 1;
	// begin inline asm
	atom.global.exch.b32 %r73, [%rd512], %r74;
	// end inline asm
	// begin inline asm
	atom.global.add.u32 %r75, [%rd512], 0;
	// end inline asm
	add.s32 	%r77, %r75, 1;
	// begin inline asm
	atom.global.exch.b32 %r76, [%rd512], %r77;
	// end inline asm
	// begin inline asm
	atom.global.add.u32 %r78, [%rd512], 0;
	// end inline asm
	add.s32 	%r80, %r78, 1;
	// begin inline asm
	atom.global.exch.b32 %r79, [%rd512], %r80;
	// end inline asm
	// begin inline asm
	atom.global.add.u32 %r81, [%rd512], 0;
	// end inline asm
	add.s32 	%r83, %r81, 1;
	// begin inline asm
	atom.global.exch.b32 %r82, [%rd512], %r83;
	// end inline asm
	// begin inline asm
	atom.global.add.u32 %r84, [%rd512], 0;
	// end inline asm
	add.s32 	%r86, %r84, 1;
	// begin inline asm
	atom.global.exch.b32 %r85, [%rd512], %r86;
	// end inline asm
	// begin inline asm
	atom.global.add.u32 %r87, [%rd512], 0;
	// end inline asm
	add.s32 	%r89, %r87, 1;
	// begin inline asm
	atom.global.exch.b32 %r88, [%rd512], %r89;
	// end inline asm
	// begin inline asm
	atom.global.add.u32 %r90, [%rd512], 0;
	// end inline asm
	add.s32 	%r92, %r90, 1;
	// begin inline asm
	atom.global.exch.b32 %r91, [%rd512], %r92;
	// end inline asm
	// begin inline asm
	atom.global.add.u32 %r93, [%rd512], 0;
	// end inline asm
	add.s32 	%r95, %r93, 1;
	// begin inline asm
	atom.global.exch.b32 %r94, [%rd512], %r95;
	// end inline asm
	// begin inline asm
	atom.global.add.u32 %r96, [%rd512], 0;
	// end inline asm
	add.s32 	%r98, %r96, 1;
	// begin inline asm
	atom.global.exch.b32 %r97, [%rd512], %r98;
	// end inline asm
	// begin inline asm
	atom.global.add.u32 %r99, [%rd512], 0;
	// end inline asm
	add.s32 	%r101, %r99, 1;
	// begin inline asm
	atom.global.exch.b32 %r100, [%rd512], %r101;
	// end inline asm
	// begin inline asm
	atom.global.add.u32 %r102, [%rd512], 0;
	// end inline asm
	add.s32 	%r104, %r102, 1;
	// begin inline asm
	atom.global.exch.b32 %r103, [%rd512], %r104;
	// end inline asm
	// begin inline asm
	atom.global.add.u32 %r105, [%rd512], 0;
	// end inline asm
	add.s32 	%r107, %r105, 1;
	// begin inline asm
	atom.global.exch.b32 %r106, [%rd512], %r107;
	// end inline asm
	// begin inline asm
	atom.global.add.u32 %r108, [%rd512], 0;
	// end inline asm
	add.s32 	%r110, %r108, 1;
	// begin inline asm
	atom.global.exch.b32 %r109, [%rd512], %r110;
	// end inline asm
	// begin inline asm
	atom.global.add.u32 %r111, [%rd512], 0;
	// end inline asm
	add.s32 	%r113, %r111, 1;
	// begin inline asm
	atom.global.exch.b32 %r112, [%rd512], %r113;
	// end inline asm
	// begin inline asm
	atom.global.add.u32 %r114, [%rd512], 0;
	// end inline asm
	add.s32 	%r116, %r114, 1;
	// begin inline asm
	atom.global.exch.b32 %r115, [%rd512], %r116;
	// end inline asm
	// begin inline asm
	atom.global.add.u32 %r117, [%rd512], 0;
	// end inline asm
	add.s32 	%r119, %r117, 1;
	// begin inline asm
	atom.global.exch.b32 %r118, [%rd512], %r119;
	// end inline asm
	// begin inline asm
	atom.global.add.u32 %r120, [%rd512], 0;
	// end inline asm
	add.s32 	%r122, %r120, 1;
	// begin inline asm
	atom.global.exch.b32 %r121, [%rd512], %r122;
	// end inline asm
	// begin inline asm
	atom.global.add.u32 %r123, [%rd512], 0;
	// end inline asm
	add.s32 	%r125, %r123, 1;
	// begin inline asm
	atom.global.exch.b32 %r124, [%rd512], %r125;
	// end inline asm
	// begin inline asm
	atom.global.add.u32 %r126, [%rd512], 0;
	// end inline asm
	add.s32 	%r128, %r126, 1;
	// begin inline asm
	atom.global.exch.b32 %r127, [%rd512], %r128;
	// end inline asm
	// begin inline asm
	atom.global.add.u32 %r129, [%rd512], 0;
	// end inline asm
	add.s32 	%r131, %r129, 1;
	// begin inline asm
	atom.global.exch.b32 %r130, [%rd512], %r131;
	// end inline asm
	// begin inline asm
	atom.global.add.u32 %r132, [%rd512], 0;
	// end inline asm
	add.s32 	%r134, %r132, 1;
	// begin inline asm
	atom.global.exch.b32 %r133, [%rd512], %r134;
	// end inline asm
	// begin inline asm
	atom.global.add.u32 %r135, [%rd512], 0;
	// end inline asm
	add.s32 	%r137, %r135, 1;
	// begin inline asm
	atom.global.exch.b32 %r136, [%rd512], %r137;
	// end inline asm
	// begin inline asm
	atom.global.add.u32 %r138, [%rd512], 0;
	// end inline asm
	add.s32 	%r140, %r138, 1;
	// begin inline asm
	atom.global.exch.b32 %r139, [%rd512], %r140;
	// end inline asm
	// begin inline asm
	atom.global.add.u32 %r141, [%rd512], 0;
	// end inline asm
	add.s32 	%r143, %r141, 1;
	// begin inline asm
	atom.global.exch.b32 %r142, [%rd512], %r143;
	// end inline asm
	// begin inline asm
	atom.global.add.u32 %r144, [%rd512], 0;
	// end inline asm
	add.s32 	%r146, %r144, 1;
	// begin inline asm
	atom.global.exch.b32 %r145, [%rd512], %r146;
	// end inline asm
	// begin inline asm
	atom.global.add.u32 %r147, [%rd512], 0;
	// end inline asm
	add.s32 	%r149, %r147, 1;
	// begin inline asm
	atom.global.exch.b32 %r148, [%rd512], %r149;
	// end inline asm
	// begin inline asm
	atom.global.add.u32 %r150, [%rd512], 0;
	// end inline asm
	add.s32 	%r152, %r150, 1;
	// begin inline asm
	atom.global.exch.b32 %r151, [%rd512], %r152;
	// end inline asm
	// begin inline asm
	atom.global.add.u32 %r153, [%rd512], 0;
	// end inline asm
	add.s32 	%r155, %r153, 1;
	// begin inline asm
	atom.global.exch.b32 %r154, [%rd512], %r155;
	// end inline asm
	// begin inline asm
	atom.global.add.u32 %r156, [%rd512], 0;
	// end inline asm
	add.s32 	%r158, %r156, 1;
	// begin inline asm
	atom.global.exch.b32 %r157, [%rd512], %r158;
	// end inline asm
	// begin inline asm
	atom.global.add.u32 %r159, [%rd512], 0;
	// end inline asm
	add.s32 	%r161, %r159, 1;
	// begin inline asm
	atom.global.exch.b32 %r160, [%rd512], %r161;
	// end inline asm
	// begin inline asm
	atom.global.add.u32 %r162, [%rd512], 0;
	// end inline asm
	add.s32 	%r164, %r162, 1;
	// begin inline asm
	atom.global.exch.b32 %r163, [%rd512], %r164;
	// end inline asm
	// begin inline asm
	atom.global.add.u32 %r165, [%rd512], 0;
	// end inline asm
	add.s32 	%r167, %r165, 1;
	// begin inline asm
	atom.global.exch.b32 %r166, [%rd512], %r167;
	// end inline asm
	// begin inline asm
	atom.global.add.u32 %r168, [%rd512], 0;
	// end inline asm
	add.s32 	%r170, %r168, 1;
	// begin inline asm
	atom.global.exch.b32 %r169, [%rd512], %r170;
	// end inline asm
	// begin inline asm
	atom.global.add.u32 %r171, [%rd512], 0;
	// end inline asm
	add.s32 	%r173, %r171, 1;
	// begin inline asm
	atom.global.exch.b32 %r172, [%rd512], %r173;
	// end inline asm
	// begin inline asm
	atom.global.add.u32 %r174, [%rd512], 0;
	// end inline asm
	add.s32 	%r176, %r174, 1;
	// begin inline asm
	atom.global.exch.b32 %r175, [%rd512], %r176;
	// end inline asm
	// begin inline asm
	atom.global.add.u32 %r177, [%rd512], 0;
	// end inline asm
	add.s32 	%r179, %r177, 1;
	// begin inline asm
	atom.global.exch.b32 %r178, [%rd512], %r179;
	// end inline asm
	// begin inline asm
	atom.global.add.u32 %r180, [%rd512], 0;
	// end inline asm
	add.s32 	%r182, %r180, 1;
	// begin inline asm
	atom.global.exch.b32 %r181, [%rd512], %r182;
	// end inline asm
	// begin inline asm
	atom.global.add.u32 %r183, [%rd512], 0;
	// end inline asm
	add.s32 	%r185, %r183, 1;
	// begin inline asm
	atom.global.exch.b32 %r184, [%rd512], %r185;
	// end inline asm
	// begin inline asm
	atom.global.add.u32 %r186, [%rd512], 0;
	// end inline asm
	add.s32 	%r188, %r186, 1;
	// begin inline asm
	atom.global.exch.b32 %r187, [%rd512], %r188;
	// end inline asm
	// begin inline asm
	atom.global.add.u32 %r189, [%rd512], 0;
	// end inline asm
	add.s32 	%r191, %r189, 1;
	// begin inline asm
	atom.global.exch.b32 %r190, [%rd512], %r191;
	// end inline asm
	// begin inline asm
	atom.global.add.u32 %r192, [%rd512], 0;
	// end inline asm
	add.s32 	%r194, %r192, 1;
	// begin inline asm
	atom.global.exch.b32 %r193, [%rd512], %r194;
	// end inline asm
	// begin inline asm
	atom.global.add.u32 %r195, [%rd512], 0;
	// end inline asm
	add.s32 	%r197, %r195, 1;
	// begin inline asm
	atom.global.exch.b32 %r196, [%rd512], %r197;
	// end inline asm
	// begin inline asm
	atom.global.add.u32 %r198, [%rd512], 0;
	// end inline asm
	add.s32 	%r200, %r198, 1;
	// begin inline asm
	atom.global.exch.b32 %r199, [%rd512], %r200;
	// end inline asm
	// begin inline asm
	atom.global.add.u32 %r201, [%rd512], 0;
	// end inline asm
	add.s32 	%r203, %r201, 1;
	// begin inline asm
	atom.global.exch.b32 %r202, [%rd512], %r203;
	// end inline asm
	// begin inline asm
	atom.global.add.u32 %r204, [%rd512], 0;
	// end inline asm
	add.s32 	%r206, %r204, 1;
	// begin inline asm
	atom.global.exch.b32 %r205, [%rd512], %r206;
	// end inline asm
	// begin inline asm
	atom.global.add.u32 %r207, [%rd512], 0;
	// end inline asm
	add.s32 	%r209, %r207, 1;
	// begin inline asm
	atom.global.exch.b32 %r208, [%rd512], %r209;
	// end inline asm
	// begin inline asm
	atom.global.add.u32 %r210, [%rd512], 0;
	// end inline asm
	add.s32 	%r212, %r210, 1;
	// begin inline asm
	atom.global.exch.b32 %r211, [%rd512], %r212;
	// end inline asm
	// begin inline asm
	atom.global.add.u32 %r213, [%rd512], 0;
	// end inline asm
	add.s32 	%r215, %r213, 1;
	// begin inline asm
	atom.global.exch.b32 %r214, [%rd512], %r215;
	// end inline asm
	// begin inline asm
	atom.global.add.u32 %r216, [%rd512], 0;
	// end inline asm
	add.s32 	%r218, %r216, 1;
	// begin inline asm
	atom.global.exch.b32 %r217, [%rd512], %r218;
	// end inline asm
	// begin inline asm
	atom.global.add.u32 %r219, [%rd512], 0;
	// end inline asm
	add.s32 	%r221, %r219, 1;
	// begin inline asm
	atom.global.exch.b32 %r220, [%rd512], %r221;
	// end inline asm
	// begin inline asm
	atom.global.add.u32 %r222, [%rd512], 0;
	// end inline asm
	add.s32 	%r224, %r222, 1;
	// begin inline asm
	atom.global.exch.b32 %r223, [%rd512], %r224;
	// end inline asm
	// begin inline asm
	atom.global.add.u32 %r225, [%rd512], 0;
	// end inline asm
	add.s32 	%r227, %r225, 1;
	// begin inline asm
	atom.global.exch.b32 %r226, [%rd512], %r227;
	// end inline asm
	// begin inline asm
	atom.global.add.u32 %r228, [%rd512], 0;
	// end inline asm
	add.s32 	%r230, %r228, 1;
	// begin inline asm
	atom.global.exch.b32 %r229, [%rd512], %r230;
	// end inline asm
	// begin inline asm
	atom.global.add.u32 %r231, [%rd512], 0;
	// end inline asm
	add.s32 	%r233, %r231, 1;
	// begin inline asm
	atom.global.exch.b32 %r232, [%rd512], %r233;
	// end inline asm
	// begin inline asm
	atom.global.add.u32 %r234, [%rd512], 0;
	// end inline asm
	add.s32 	%r236, %r234, 1;
	// begin inline asm
	atom.global.exch.b32 %r235, [%rd512], %r236;
	// end inline asm
	// begin inline asm
	atom.global.add.u32 %r237, [%rd512], 0;
	// end inline asm
	add.s32 	%r239, %r237, 1;
	// begin inline asm
	atom.global.exch.b32 %r238, [%rd512], %r239;
	// end inline asm
	// begin inline asm
	atom.global.add.u32 %r240, [%rd512], 0;
	// end inline asm
	add.s32 	%r242, %r240, 1;
	// begin inline asm
	atom.global.exch.b32 %r241, [%rd512], %r242;
	// end inline asm
	// begin inline asm
	atom.global.add.u32 %r243, [%rd512], 0;
	// end inline asm
	add.s32 	%r245, %r243, 1;
	// begin inline asm
	atom.global.exch.b32 %r244, [%rd512], %r245;
	// end inline asm
	// begin inline asm
	atom.global.add.u32 %r246, [%rd512], 0;
	// end inline asm
	add.s32 	%r248, %r246, 1;
	// begin inline asm
	atom.global.exch.b32 %r247, [%rd512], %r248;
	// end inline asm
	// begin inline asm
	atom.global.add.u32 %r249, [%rd512], 0;
	// end inline asm
	add.s32 	%r251, %r249, 1;
	// begin inline asm
	atom.global.exch.b32 %r250, [%rd512], %r251;
	// end inline asm
	// begin inline asm
	atom.global.add.u32 %r252, [%rd512], 0;
	// end inline asm
	add.s32 	%r254, %r252, 1;
	// begin inline asm
	atom.global.exch.b32 %r253, [%rd512], %r254;
	// end inline asm
	// begin inline asm
	atom.global.add.u32 %r255, [%rd512], 0;
	// end inline asm
	add.s32 	%r257, %r255, 1;
	// begin inline asm
	atom.global.exch.b32 %r256, [%rd512], %r257;
	// end inline asm
	// begin inline asm
	atom.global.add.u32 %r258, [%rd512], 0;
	// end inline asm
	add.s32 	%r260, %r258, 1;
	// begin inline asm
	atom.global.exch.b32 %r259, [%rd512], %r260;
	// end inline asm
	// begin inline asm
	atom.global.add.u32 %r261, [%rd512], 0;
	// end inline asm
	add.s32 	%r263, %r261, 1;
	// begin inline asm
	atom.global.exch.b32 %r262, [%rd512], %r263;
	// end inline asm
	// begin inline asm
	atom.global.add.u32 %r264, [%rd512], 0;
	// end inline asm
	add.s32 	%r266, %r264, 1;
	// begin inline asm
	atom.global.exch.b32 %r265, [%rd512], %r266;
	// end inline asm
	// begin inline asm
	atom.global.add.u32 %r267, [%rd512], 0;
	// end inline asm
	add.s32 	%r269, %r267, 1;
	// begin inline asm
	atom.global.exch.b32 %r268, [%rd512], %r269;
	// end inline asm
	// begin inline asm
	atom.global.add.u32 %r270, [%rd512], 0;
	// end inline asm
	add.s32 	%r272, %r270, 1;
	// begin inline asm
	atom.global.exch.b32 %r271, [%rd512], %r272;
	// end inline asm
	// begin inline asm
	atom.global.add.u32 %r273, [%rd512], 0;
	// end inline asm
	add.s32 	%r275, %r273, 1;
	// begin inline asm
	atom.global.exch.b32 %r274, [%rd512], %r275;
	// end inline asm
	// begin inline asm
	atom.global.add.u32 %r276, [%rd512], 0;
	// end inline asm
	add.s32 	%r278, %r276, 1;
	// begin inline asm
	atom.global.exch.b32 %r277, [%rd512], %r278;
	// end inline asm
	// begin inline asm
	atom.global.add.u32 %r279, [%rd512], 0;
	// end inline asm
	add.s32 	%r281, %r279, 1;
	// begin inline asm
	atom.global.exch.b32 %r280, [%rd512], %r281;
	// end inline asm
	// begin inline asm
	atom.global.add.u32 %r282, [%rd512], 0;
	// end inline asm
	add.s32 	%r284, %r282, 1;
	// begin inline asm
	atom.global.exch.b32 %r283, [%rd512], %r284;
	// end inline asm
	// begin inline asm
	atom.global.add.u32 %r285, [%rd512], 0;
	// end inline asm
	add.s32 	%r287, %r285, 1;
	// begin inline asm
	atom.global.exch.b32 %r286, [%rd512], %r287;
	// end inline asm
	// begin inline asm
	atom.global.add.u32 %r288, [%rd512], 0;
	// end inline asm
	add.s32 	%r290, %r288, 1;
	// begin inline asm
	atom.global.exch.b32 %r289, [%rd512], %r290;
	// end inline asm
	// begin inline asm
	atom.global.add.u32 %r291, [%rd512], 0;
	// end inline asm
	add.s32 	%r293, %r291, 1;
	// begin inline asm
	atom.global.exch.b32 %r292, [%rd512], %r293;
	// end inline asm
	// begin inline asm
	atom.global.add.u32 %r294, [%rd512], 0;
	// end inline asm
	add.s32 	%r296, %r294, 1;
	// begin inline asm
	atom.global.exch.b32 %r295, [%rd512], %r296;
	// end inline asm
	// begin inline asm
	atom.global.add.u32 %r297, [%rd512], 0;
	// end inline asm
	add.s32 	%r299, %r297, 1;
	// begin inline asm
	atom.global.exch.b32 %r298, [%rd512], %r299;
	// end inline asm
	// begin inline asm
	atom.global.add.u32 %r300, [%rd512], 0;
	// end inline asm
	add.s32 	%r302, %r300, 1;
	// begin inline asm
	atom.global.exch.b32 %r301, [%rd512], %r302;
	// end inline asm
	// begin inline asm
	atom.global.add.u32 %r303, [%rd512], 0;
	// end inline asm
	add.s32 	%r305, %r303, 1;
	// begin inline asm
	atom.global.exch.b32 %r304, [%rd512], %r305;
	// end inline asm
	// begin inline asm
	atom.global.add.u32 %r306, [%rd512], 0;
	// end inline asm
	add.s32 	%r308, %r306, 1;
	// begin inline asm
	atom.global.exch.b32 %r307, [%rd512], %r308;
	// end inline asm
	// begin inline asm
	atom.global.add.u32 %r309, [%rd512], 0;
	// end inline asm
	add.s32 	%r311, %r309, 1;
	// begin inline asm
	atom.global.exch.b32 %r310, [%rd512], %r311;
	// end inline asm
	// begin inline asm
	atom.global.add.u32 %r312, [%rd512], 0;
	// end inline asm
	add.s32 	%r314, %r312, 1;
	// begin inline asm
	atom.global.exch.b32 %r313, [%rd512], %r314;
	// end inline asm
	// begin inline asm
	atom.global.add.u32 %r315, [%rd512], 0;
	// end inline asm
	add.s32 	%r317, %r315, 1;
	// begin inline asm
	atom.global.exch.b32 %r316, [%rd512], %r317;
	// end inline asm
	// begin inline asm
	atom.global.add.u32 %r318, [%rd512], 0;
	// end inline asm
	add.s32 	%r320, %r318, 1;
	// begin inline asm
	atom.global.exch.b32 %r319, [%rd512], %r320;
	// end inline asm
	// begin inline asm
	atom.global.add.u32 %r321, [%rd512], 0;
	// end inline asm
	add.s32 	%r323, %r321, 1;
	// begin inline asm
	atom.global.exch.b32 %r322, [%rd512], %r323;
	// end inline asm
	// begin inline asm
	atom.global.add.u32 %r324, [%rd512], 0;
	// end inline asm
	add.s32 	%r326, %r324, 1;
	// begin inline asm
	atom.global.exch.b32 %r325, [%rd512], %r326;
	// end inline asm
	// begin inline asm
	atom.global.add.u32 %r327, [%rd512], 0;
	// end inline asm
	add.s32 	%r329, %r327, 1;
	// begin inline asm
	atom.global.exch.b32 %r328, [%rd512], %r329;
	// end inline asm
	// begin inline asm
	atom.global.add.u32 %r330, [%rd512], 0;
	// end inline asm
	add.s32 	%r332, %r330, 1;
	// begin inline asm
	atom.global.exch.b32 %r331, [%rd512], %r332;
	// end inline asm
	// begin inline asm
	atom.global.add.u32 %r333, [%rd512], 0;
	// end inline asm
	add.s32 	%r335, %r333, 1;
	// begin inline asm
	atom.global.exch.b32 %r334, [%rd512], %r335;
	// end inline asm
	// begin inline asm
	atom.global.add.u32 %r336, [%rd512], 0;
	// end inline asm
	add.s32 	%r338, %r336, 1;
	// begin inline asm
	atom.global.exch.b32 %r337, [%rd512], %r338;
	// end inline asm
	// begin inline asm
	atom.global.add.u32 %r339, [%rd512], 0;
	// end inline asm
	add.s32 	%r341, %r339, 1;
	// begin inline asm
	atom.global.exch.b32 %r340, [%rd512], %r341;
	// end inline asm
	// begin inline asm
	atom.global.add.u32 %r342, [%rd512], 0;
	// end inline asm
	add.s32 	%r344, %r342, 1;
	// begin inline asm
	atom.global.exch.b32 %r343, [%rd512], %r344;
	// end inline asm
	// begin inline asm
	atom.global.add.u32 %r345, [%rd512], 0;
	// end inline asm
	add.s32 	%r347, %r345, 1;
	// begin inline asm
	atom.global.exch.b32 %r346, [%rd512], %r347;
	// end inline asm
	// begin inline asm
	atom.global.add.u32 %r348, [%rd512], 0;
	// end inline asm
	add.s32 	%r350, %r348, 1;
	// begin inline asm
	atom.global.exch.b32 %r349, [%rd512], %r350;
	// end inline asm
	// begin inline asm
	atom.global.add.u32 %r351, [%rd512], 0;
	// end inline asm
	add.s32 	%r353, %r351, 1;
	// begin inline asm
	atom.global.exch.b32 %r352, [%rd512], %r353;
	// end inline asm
	// begin inline asm
	atom.global.add.u32 %r354, [%rd512], 0;
	// end inline asm
	add.s32 	%r356, %r354, 1;
	// begin inline asm
	atom.global.exch.b32 %r355, [%rd512], %r356;
	// end inline asm
	// begin inline asm
	atom.global.add.u32 %r357, [%rd512], 0;
	// end inline asm
	add.s32 	%r359, %r357, 1;
	// begin inline asm
	atom.global.exch.b32 %r358, [%rd512], %r359;
	// end inline asm
	// begin inline asm
	atom.global.add.u32 %r360, [%rd512], 0;
	// end inline asm
	add.s32 	%r362, %r360, 1;
	// begin inline asm
	atom.global.exch.b32 %r361, [%rd512], %r362;
	// end inline asm
	// begin inline asm
	atom.global.add.u32 %r363, [%rd512], 0;
	// end inline asm
	add.s32 	%r365, %r363, 1;
	// begin inline asm
	atom.global.exch.b32 %r364, [%rd512], %r365;
	// end inline asm
	// begin inline asm
	atom.global.add.u32 %r366, [%rd512], 0;
	// end inline asm
	add.s32 	%r368, %r366, 1;
	// begin inline asm
	atom.global.exch.b32 %r367, [%rd512], %r368;
	// end inline asm
	// begin inline asm
	atom.global.add.u32 %r369, [%rd512], 0;
	// end inline asm
	add.s32 	%r371, %r369, 1;
	// begin inline asm
	atom.global.exch.b32 %r370, [%rd512], %r371;
	// end inline asm
	// begin inline asm
	atom.global.add.u32 %r372, [%rd512], 0;
	// end inline asm
	add.s32 	%r374, %r372, 1;
	// begin inline asm
	atom.global.exch.b32 %r373, [%rd512], %r374;
	// end inline asm
	// begin inline asm
	atom.global.add.u32 %r375, [%rd512], 0;
	// end inline asm
	add.s32 	%r377, %r375, 1;
	// begin inline asm
	atom.global.exch.b32 %r376, [%rd512], %r377;
	// end inline asm
	// begin inline asm
	atom.global.add.u32 %r378, [%rd512], 0;
	// end inline asm
	add.s32 	%r380, %r378, 1;
	// begin inline asm
	atom.global.exch.b32 %r379, [%rd512], %r380;
	// end inline asm
	// begin inline asm
	atom.global.add.u32 %r381, [%rd512], 0;
	// end inline asm
	add.s32 	%r383, %r381, 1;
	// begin inline asm
	atom.global.exch.b32 %r382, [%rd512], %r383;
	// end inline asm
	// begin inline asm
	atom.global.add.u32 %r384, [%rd512], 0;
	// end inline asm
	add.s32 	%r386, %r384, 1;
	// begin inline asm
	atom.global.exch.b32 %r385, [%rd512], %r386;
	// end inline asm
	// begin inline asm
	atom.global.add.u32 %r387, [%rd512], 0;
	// end inline asm
	add.s32 	%r389, %r387, 1;
	// begin inline asm
	atom.global.exch.b32 %r388, [%rd512], %r389;
	// end inline asm
	// begin inline asm
	atom.global.add.u32 %r390, [%rd512], 0;
	// end inline asm
	add.s32 	%r392, %r390, 1;
	// begin inline asm
	atom.global.exch.b32 %r391, [%rd512], %r392;
	// end inline asm
	// begin inline asm
	atom.global.add.u32 %r393, [%rd512], 0;
	// end inline asm
	add.s32 	%r395, %r393, 1;
	// begin inline asm
	atom.global.exch.b32 %r394, [%rd512], %r395;
	// end inline asm
	// begin inline asm
	atom.global.add.u32 %r396, [%rd512], 0;
	// end inline asm
	add.s32 	%r398, %r396, 1;
	// begin inline asm
	atom.global.exch.b32 %r397, [%rd512], %r398;
	// end inline asm
	// begin inline asm
	atom.global.add.u32 %r399, [%rd512], 0;
	// end inline asm
	add.s32 	%r401, %r399, 1;
	// begin inline asm
	atom.global.exch.b32 %r400, [%rd512], %r401;
	// end inline asm
	// begin inline asm
	atom.global.add.u32 %r402, [%rd512], 0;
	// end inline asm
	add.s32 	%r404, %r402, 1;
	// begin inline asm
	atom.global.exch.b32 %r403, [%rd512], %r404;
	// end inline asm
	// begin inline asm
	atom.global.add.u32 %r405, [%rd512], 0;
	// end inline asm
	add.s32 	%r407, %r405, 1;
	// begin inline asm
	atom.global.exch.b32 %r406, [%rd512], %r407;
	// end inline asm
	// begin inline asm
	atom.global.add.u32 %r408, [%rd512], 0;
	// end inline asm
	add.s32 	%r410, %r408, 1;
	// begin inline asm
	atom.global.exch.b32 %r409, [%rd512], %r410;
	// end inline asm
	// begin inline asm
	atom.global.add.u32 %r411, [%rd512], 0;
	// end inline asm
	add.s32 	%r413, %r411, 1;
	// begin inline asm
	atom.global.exch.b32 %r412, [%rd512], %r413;
	// end inline asm
	// begin inline asm
	atom.global.add.u32 %r414, [%rd512], 0;
	// end inline asm
	add.s32 	%r416, %r414, 1;
	// begin inline asm
	atom.global.exch.b32 %r415, [%rd512], %r416;
	// end inline asm
	// begin inline asm
	atom.global.add.u32 %r417, [%rd512], 0;
	// end inline asm
	add.s32 	%r419, %r417, 1;
	// begin inline asm
	atom.global.exch.b32 %r418, [%rd512], %r419;
	// end inline asm
	// begin inline asm
	atom.global.add.u32 %r420, [%rd512], 0;
	// end inline asm
	add.s32 	%r422, %r420, 1;
	// begin inline asm
	atom.global.exch.b32 %r421, [%rd512], %r422;
	// end inline asm
	// begin inline asm
	atom.global.add.u32 %r423, [%rd512], 0;
	// end inline asm
	add.s32 	%r425, %r423, 1;
	// begin inline asm
	atom.global.exch.b32 %r424, [%rd512], %r425;
	// end inline asm
	// begin inline asm
	atom.global.add.u32 %r426, [%rd512], 0;
	// end inline asm
	add.s32 	%r428, %r426, 1;
	// begin inline asm
	atom.global.exch.b32 %r427, [%rd512], %r428;
	// end inline asm
	// begin inline asm
	atom.global.add.u32 %r429, [%rd512], 0;
	// end inline asm
	add.s32 	%r431, %r429, 1;
	// begin inline asm
	atom.global.exch.b32 %r430, [%rd512], %r431;
	// end inline asm
	// begin inline asm
	atom.global.add.u32 %r432, [%rd512], 0;
	// end inline asm
	add.s32 	%r434, %r432, 1;
	// begin inline asm
	atom.global.exch.b32 %r433, [%rd512], %r434;
	// end inline asm
	// begin inline asm
	atom.global.add.u32 %r435, [%rd512], 0;
	// end inline asm
	add.s32 	%r437, %r435, 1;
	// begin inline asm
	atom.global.exch.b32 %r436, [%rd512], %r437;
	// end inline asm
	// begin inline asm
	atom.global.add.u32 %r438, [%rd512], 0;
	// end inline asm
	add.s32 	%r440, %r438, 1;
	// begin inline asm
	atom.global.exch.b32 %r439, [%rd512], %r440;
	// end inline asm
	// begin inline asm
	atom.global.add.u32 %r441, [%rd512], 0;
	// end inline asm
	add.s32 	%r443, %r441, 1;
	// begin inline asm
	atom.global.exch.b32 %r442, [%rd512], %r443;
	// end inline asm
	// begin inline asm
	atom.global.add.u32 %r444, [%rd512], 0;
	// end inline asm
	add.s32 	%r446, %r444, 1;
	// begin inline asm
	atom.global.exch.b32 %r445, [%rd512], %r446;
	// end inline asm
	// begin inline asm
	atom.global.add.u32 %r447, [%rd512], 0;
	// end inline asm
	add.s32 	%r449, %r447, 1;
	// begin inline asm
	atom.global.exch.b32 %r448, [%rd512], %r449;
	// end inline asm
	// begin inline asm
	atom.global.add.u32 %r450, [%rd512], 0;
	// end inline asm
	add.s32 	%r452, %r450, 1;
	// begin inline asm
	atom.global.exch.b32 %r451, [%rd512], %r452;
	// end inline asm
	// begin inline asm
	atom.global.add.u32 %r453, [%rd512], 0;
	// end inline asm
	add.s32 	%r455, %r453, 1;
	// begin inline asm
	atom.global.exch.b32 %r454, [%rd512], %r455;
	// end inline asm
	// begin inline asm
	atom.global.add.u32 %r456, [%rd512], 0;
	// end inline asm
	add.s32 	%r458, %r456, 1;
	// begin inline asm
	atom.global.exch.b32 %r457, [%rd512], %r458;
	// end inline asm
	// begin inline asm
	atom.global.add.u32 %r459, [%rd512], 0;
	// end inline asm
	add.s32 	%r461, %r459, 1;
	// begin inline asm
	atom.global.exch.b32 %r460, [%rd512], %r461;
	// end inline asm
	// begin inline asm
	atom.global.add.u32 %r462, [%rd512], 0;
	// end inline asm
	add.s32 	%r464, %r462, 1;
	// begin inline asm
	atom.global.exch.b32 %r463, [%rd512], %r464;
	// end inline asm
	// begin inline asm
	atom.global.add.u32 %r465, [%rd512], 0;
	// end inline asm
	add.s32 	%r467, %r465, 1;
	// begin inline asm
	atom.global.exch.b32 %r466, [%rd512], %r467;
	// end inline asm
	// begin inline asm
	atom.global.add.u32 %r468, [%rd512], 0;
	// end inline asm
	add.s32 	%r470, %r468, 1;
	// begin inline asm
	atom.global.exch.b32 %r469, [%rd512], %r470;
	// end inline asm
	// begin inline asm
	atom.global.add.u32 %r471, [%rd512], 0;
	// end inline asm
	add.s32 	%r473, %r471, 1;
	// begin inline asm
	atom.global.exch.b32 %r472, [%rd512], %r473;
	// end inline asm
	// begin inline asm
	atom.global.add.u32 %r474, [%rd512], 0;
	// end inline asm
	add.s32 	%r476, %r474, 1;
	// begin inline asm
	atom.global.exch.b32 %r475, [%rd512], %r476;
	// end inline asm
	// begin inline asm
	atom.global.add.u32 %r477, [%rd512], 0;
	// end inline asm
	add.s32 	%r479, %r477, 1;
	// begin inline asm
	atom.global.exch.b32 %r478, [%rd512], %r479;
	// end inline asm
	// begin inline asm
	atom.global.add.u32 %r480, [%rd512], 0;
	// end inline asm
	add.s32 	%r482, %r480, 1;
	// begin inline asm
	atom.global.exch.b32 %r481, [%rd512], %r482;
	// end inline asm
	// begin inline asm
	atom.global.add.u32 %r483, [%rd512], 0;
	// end inline asm
	add.s32 	%r485, %r483, 1;
	// begin inline asm
	atom.global.exch.b32 %r484, [%rd512], %r485;
	// end inline asm
	// begin inline asm
	atom.global.add.u32 %r486, [%rd512], 0;
	// end inline asm
	add.s32 	%r488, %r486, 1;
	// begin inline asm
	atom.global.exch.b32 %r487, [%rd512], %r488;
	// end inline asm
	// begin inline asm
	atom.global.add.u32 %r489, [%rd512], 0;
	// end inline asm
	add.s32 	%r491, %r489, 1;
	// begin inline asm
	atom.global.exch.b32 %r490, [%rd512], %r491;
	// end inline asm
	// begin inline asm
	atom.global.add.u32 %r492, [%rd512], 0;
	// end inline asm
	add.s32 	%r494, %r492, 1;
	// begin inline asm
	atom.global.exch.b32 %r493, [%rd512], %r494;
	// end inline asm
	// begin inline asm
	atom.global.add.u32 %r495, [%rd512], 0;
	// end inline asm
	add.s32 	%r497, %r495, 1;
	// begin inline asm
	atom.global.exch.b32 %r496, [%rd512], %r497;
	// end inline asm
	// begin inline asm
	atom.global.add.u32 %r498, [%rd512], 0;
	// end inline asm
	add.s32 	%r500, %r498, 1;
	// begin inline asm
	atom.global.exch.b32 %r499, [%rd512], %r500;
	// end inline asm
	// begin inline asm
	atom.global.add.u32 %r501, [%rd512], 0;
	// end inline asm
	add.s32 	%r503, %r501, 1;
	// begin inline asm
	atom.global.exch.b32 %r502, [%rd512], %r503;
	// end inline asm
	// begin inline asm
	atom.global.add.u32 %r504, [%rd512], 0;
	// end inline asm
	add.s32 	%r506, %r504, 1;
	// begin inline asm
	atom.global.exch.b32 %r505, [%rd512], %r506;
	// end inline asm
	// begin inline asm
	atom.global.add.u32 %r507, [%rd512], 0;
	// end inline asm
	add.s32 	%r509, %r507, 1;
	// begin inline asm
	atom.global.exch.b32 %r508, [%rd512], %r509;
	// end inline asm
	// begin inline asm
	atom.global.add.u32 %r510, [%rd512], 0;
	// end inline asm
	add.s32 	%r512, %r510, 1;
	// begin inline asm
	atom.global.exch.b32 %r511, [%rd512], %r512;
	// end inline asm
	// begin inline asm
	atom.global.add.u32 %r513, [%rd512], 0;
	// end inline asm
	add.s32 	%r515, %r513, 1;
	// begin inline asm
	atom.global.exch.b32 %r514, [%rd512], %r515;
	// end inline asm
	// begin inline asm
	atom.global.add.u32 %r516, [%rd512], 0;
	// end inline asm
	add.s32 	%r518, %r516, 1;
	// begin inline asm
	atom.global.exch.b32 %r517, [%rd512], %r518;
	// end inline asm
	// begin inline asm
	atom.global.add.u32 %r519, [%rd512], 0;
	// end inline asm
	add.s32 	%r521, %r519, 1;
	// begin inline asm
	atom.global.exch.b32 %r520, [%rd512], %r521;
	// end inline asm
	// begin inline asm
	atom.global.add.u32 %r522, [%rd512], 0;
	// end inline asm
	add.s32 	%r524, %r522, 1;
	// begin inline asm
	atom.global.exch.b32 %r523, [%rd512], %r524;
	// end inline asm
	// begin inline asm
	atom.global.add.u32 %r525, [%rd512], 0;
	// end inline asm
	add.s32 	%r527, %r525, 1;
	// begin inline asm
	atom.global.exch.b32 %r526, [%rd512], %r527;
	// end inline asm
	// begin inline asm
	atom.global.add.u32 %r528, [%rd512], 0;
	// end inline asm
	add.s32 	%r530, %r528, 1;
	// begin inline asm
	atom.global.exch.b32 %r529, [%rd512], %r530;
	// end inline asm
	// begin inline asm
	atom.global.add.u32 %r531, [%rd512], 0;
	// end inline asm
	add.s32 	%r533, %r531, 1;
	// begin inline asm
	atom.global.exch.b32 %r532, [%rd512], %r533;
	// end inline asm
	// begin inline asm
	atom.global.add.u32 %r534, [%rd512], 0;
	// end inline asm
	add.s32 	%r536, %r534, 1;
	// begin inline asm
	atom.global.exch.b32 %r535, [%rd512], %r536;
	// end inline asm
	// begin inline asm
	atom.global.add.u32 %r537, [%rd512], 0;
	// end inline asm
	add.s32 	%r539, %r537, 1;
	// begin inline asm
	atom.global.exch.b32 %r538, [%rd512], %r539;
	// end inline asm
	// begin inline asm
	atom.global.add.u32 %r540, [%rd512], 0;
	// end inline asm
	add.s32 	%r542, %r540, 1;
	// begin inline asm
	atom.global.exch.b32 %r541, [%rd512], %r542;
	// end inline asm
	// begin inline asm
	atom.global.add.u32 %r543, [%rd512], 0;
	// end inline asm
	add.s32 	%r545, %r543, 1;
	// begin inline asm
	atom.global.exch.b32 %r544, [%rd512], %r545;
	// end inline asm
	// begin inline asm
	atom.global.add.u32 %r546, [%rd512], 0;
	// end inline asm
	add.s32 	%r548, %r546, 1;
	// begin inline asm
	atom.global.exch.b32 %r547, [%rd512], %r548;
	// end inline asm
	// begin inline asm
	atom.global.add.u32 %r549, [%rd512], 0;
	// end inline asm
	add.s32 	%r551, %r549, 1;
	// begin inline asm
	atom.global.exch.b32 %r550, [%rd512], %r551;
	// end inline asm
	// begin inline asm
	atom.global.add.u32 %r552, [%rd512], 0;
	// end inline asm
	add.s32 	%r554, %r552, 1;
	// begin inline asm
	atom.global.exch.b32 %r553, [%rd512], %r554;
	// end inline asm
	// begin inline asm
	atom.global.add.u32 %r555, [%rd512], 0;
	// end inline asm
	add.s32 	%r557, %r555, 1;
	// begin inline asm
	atom.global.exch.b32 %r556, [%rd512], %r557;
	// end inline asm
	// begin inline asm
	atom.global.add.u32 %r558, [%rd512], 0;
	// end inline asm
	add.s32 	%r560, %r558, 1;
	// begin inline asm
	atom.global.exch.b32 %r559, [%rd512], %r560;
	// end inline asm
	// begin inline asm
	atom.global.add.u32 %r561, [%rd512], 0;
	// end inline asm
	add.s32 	%r563, %r561, 1;
	// begin inline asm
	atom.global.exch.b32 %r562, [%rd512], %r563;
	// end inline asm
	// begin inline asm
	atom.global.add.u32 %r564, [%rd512], 0;
	// end inline asm
	add.s32 	%r566, %r564, 1;
	// begin inline asm
	atom.global.exch.b32 %r565, [%rd512], %r566;
	// end inline asm
	// begin inline asm
	atom.global.add.u32 %r567, [%rd512], 0;
	// end inline asm
	add.s32 	%r569, %r567, 1;
	// begin inline asm
	atom.global.exch.b32 %r568, [%rd512], %r569;
	// end inline asm
	// begin inline asm
	atom.global.add.u32 %r570, [%rd512], 0;
	// end inline asm
	add.s32 	%r572, %r570, 1;
	// begin inline asm
	atom.global.exch.b32 %r571, [%rd512], %r572;
	// end inline asm
	// begin inline asm
	atom.global.add.u32 %r573, [%rd512], 0;
	// end inline asm
	add.s32 	%r575, %r573, 1;
	// begin inline asm
	atom.global.exch.b32 %r574, [%rd512], %r575;
	// end inline asm
	// begin inline asm
	atom.global.add.u32 %r576, [%rd512], 0;
	// end inline asm
	add.s32 	%r578, %r576, 1;
	// begin inline asm
	atom.global.exch.b32 %r577, [%rd512], %r578;
	// end inline asm
	// begin inline asm
	atom.global.add.u32 %r579, [%rd512], 0;
	// end inline asm
	add.s32 	%r581, %r579, 1;
	// begin inline asm
	atom.global.exch.b32 %r580, [%rd512], %r581;
	// end inline asm
	// begin inline asm
	atom.global.add.u32 %r582, [%rd512], 0;
	// end inline asm
	add.s32 	%r584, %r582, 1;
	// begin inline asm
	atom.global.exch.b32 %r583, [%rd512], %r584;
	// end inline asm
	// begin inline asm
	atom.global.add.u32 %r585, [%rd512], 0;
	// end inline asm
	add.s32 	%r587, %r585, 1;
	// begin inline asm
	atom.global.exch.b32 %r586, [%rd512], %r587;
	// end inline asm
	// begin inline asm
	atom.global.add.u32 %r588, [%rd512], 0;
	// end inline asm
	add.s32 	%r590, %r588, 1;
	// begin inline asm
	atom.global.exch.b32 %r589, [%rd512], %r590;
	// end inline asm
	// begin inline asm
	atom.global.add.u32 %r591, [%rd512], 0;
	// end inline asm
	add.s32 	%r593, %r591, 1;
	// begin inline asm
	atom.global.exch.b32 %r592, [%rd512], %r593;
	// end inline asm
	// begin inline asm
	atom.global.add.u32 %r594, [%rd512], 0;
	// end inline asm
	add.s32 	%r596, %r594, 1;
	// begin inline asm
	atom.global.exch.b32 %r595, [%rd512], %r596;
	// end inline asm
	// begin inline asm
	atom.global.add.u32 %r597, [%rd512], 0;
	// end inline asm
	add.s32 	%r599, %r597, 1;
	// begin inline asm
	atom.global.exch.b32 %r598, [%rd512], %r599;
	// end inline asm
	// begin inline asm
	atom.global.add.u32 %r600, [%rd512], 0;
	// end inline asm
	add.s32 	%r602, %r600, 1;
	// begin inline asm
	atom.global.exch.b32 %r601, [%rd512], %r602;
	// end inline asm
	// begin inline asm
	atom.global.add.u32 %r603, [%rd512], 0;
	// end inline asm
	add.s32 	%r605, %r603, 1;
	// begin inline asm
	atom.global.exch.b32 %r604, [%rd512], %r605;
	// end inline asm
	// begin inline asm
	atom.global.add.u32 %r606, [%rd512], 0;
	// end inline asm
	add.s32 	%r608, %r606, 1;
	// begin inline asm
	atom.global.exch.b32 %r607, [%rd512], %r608;
	// end inline asm
	// begin inline asm
	atom.global.add.u32 %r609, [%rd512], 0;
	// end inline asm
	add.s32 	%r611, %r609, 1;
	// begin inline asm
	atom.global.exch.b32 %r610, [%rd512], %r611;
	// end inline asm
	// begin inline asm
	atom.global.add.u32 %r612, [%rd512], 0;
	// end inline asm
	add.s32 	%r614, %r612, 1;
	// begin inline asm
	atom.global.exch.b32 %r613, [%rd512], %r614;
	// end inline asm
	// begin inline asm
	atom.global.add.u32 %r615, [%rd512], 0;
	// end inline asm
	add.s32 	%r617, %r615, 1;
	// begin inline asm
	atom.global.exch.b32 %r616, [%rd512], %r617;
	// end inline asm
	// begin inline asm
	atom.global.add.u32 %r618, [%rd512], 0;
	// end inline asm
	add.s32 	%r620, %r618, 1;
	// begin inline asm
	atom.global.exch.b32 %r619, [%rd512], %r620;
	// end inline asm
	// begin inline asm
	atom.global.add.u32 %r621, [%rd512], 0;
	// end inline asm
	add.s32 	%r623, %r621, 1;
	// begin inline asm
	atom.global.exch.b32 %r622, [%rd512], %r623;
	// end inline asm
	// begin inline asm
	atom.global.add.u32 %r624, [%rd512], 0;
	// end inline asm
	add.s32 	%r626, %r624, 1;
	// begin inline asm
	atom.global.exch.b32 %r625, [%rd512], %r626;
	// end inline asm
	// begin inline asm
	atom.global.add.u32 %r627, [%rd512], 0;
	// end inline asm
	add.s32 	%r629, %r627, 1;
	// begin inline asm
	atom.global.exch.b32 %r628, [%rd512], %r629;
	// end inline asm
	// begin inline asm
	atom.global.add.u32 %r630, [%rd512], 0;
	// end inline asm
	add.s32 	%r632, %r630, 1;
	// begin inline asm
	atom.global.exch.b32 %r631, [%rd512], %r632;
	// end inline asm
	// begin inline asm
	atom.global.add.u32 %r633, [%rd512], 0;
	// end inline asm
	add.s32 	%r635, %r633, 1;
	// begin inline asm
	atom.global.exch.b32 %r634, [%rd512], %r635;
	// end inline asm
	// begin inline asm
	atom.global.add.u32 %r636, [%rd512], 0;
	// end inline asm
	add.s32 	%r638, %r636, 1;
	// begin inline asm
	atom.global.exch.b32 %r637, [%rd512], %r638;
	// end inline asm
	// begin inline asm
	atom.global.add.u32 %r639, [%rd512], 0;
	// end inline asm
	add.s32 	%r641, %r639, 1;
	// begin inline asm
	atom.global.exch.b32 %r640, [%rd512], %r641;
	// end inline asm
	// begin inline asm
	atom.global.add.u32 %r642, [%rd512], 0;
	// end inline asm
	add.s32 	%r644, %r642, 1;
	// begin inline asm
	atom.global.exch.b32 %r643, [%rd512], %r644;
	// end inline asm
	// begin inline asm
	atom.global.add.u32 %r645, [%rd512], 0;
	// end inline asm
	add.s32 	%r647, %r645, 1;
	// begin inline asm
	atom.global.exch.b32 %r646, [%rd512], %r647;
	// end inline asm
	// begin inline asm
	atom.global.add.u32 %r648, [%rd512], 0;
	// end inline asm
	add.s32 	%r650, %r648, 1;
	// begin inline asm
	atom.global.exch.b32 %r649, [%rd512], %r650;
	// end inline asm
	// begin inline asm
	atom.global.add.u32 %r651, [%rd512], 0;
	// end inline asm
	add.s32 	%r653, %r651, 1;
	// begin inline asm
	atom.global.exch.b32 %r652, [%rd512], %r653;
	// end inline asm
	// begin inline asm
	atom.global.add.u32 %r654, [%rd512], 0;
	// end inline asm
	add.s32 	%r656, %r654, 1;
	// begin inline asm
	atom.global.exch.b32 %r655, [%rd512], %r656;
	// end inline asm
	// begin inline asm
	atom.global.add.u32 %r657, [%rd512], 0;
	// end inline asm
	add.s32 	%r659, %r657, 1;
	// begin inline asm
	atom.global.exch.b32 %r658, [%rd512], %r659;
	// end inline asm
	// begin inline asm
	atom.global.add.u32 %r660, [%rd512], 0;
	// end inline asm
	add.s32 	%r662, %r660, 1;
	// begin inline asm
	atom.global.exch.b32 %r661, [%rd512], %r662;
	// end inline asm
	// begin inline asm
	atom.global.add.u32 %r663, [%rd512], 0;
	// end inline asm
	add.s32 	%r665, %r663, 1;
	// begin inline asm
	atom.global.exch.b32 %r664, [%rd512], %r665;
	// end inline asm
	// begin inline asm
	atom.global.add.u32 %r666, [%rd512], 0;
	// end inline asm
	add.s32 	%r668, %r666, 1;
	// begin inline asm
	atom.global.exch.b32 %r667, [%rd512], %r668;
	// end inline asm
	// begin inline asm
	atom.global.add.u32 %r669, [%rd512], 0;
	// end inline asm
	add.s32 	%r671, %r669, 1;
	// begin inline asm
	atom.global.exch.b32 %r670, [%rd512], %r671;
	// end inline asm
	// begin inline asm
	atom.global.add.u32 %r672, [%rd512], 0;
	// end inline asm
	add.s32 	%r674, %r672, 1;
	// begin inline asm
	atom.global.exch.b32 %r673, [%rd512], %r674;
	// end inline asm
	// begin inline asm
	atom.global.add.u32 %r675, [%rd512], 0;
	// end inline asm
	add.s32 	%r677, %r675, 1;
	// begin inline asm
	atom.global.exch.b32 %r676, [%rd512], %r677;
	// end inline asm
	// begin inline asm
	atom.global.add.u32 %r678, [%rd512], 0;
	// end inline asm
	add.s32 	%r680, %r678, 1;
	// begin inline asm
	atom.global.exch.b32 %r679, [%rd512], %r680;
	// end inline asm
	// begin inline asm
	atom.global.add.u32 %r681, [%rd512], 0;
	// end inline asm
	add.s32 	%r683, %r681, 1;
	// begin inline asm
	atom.global.exch.b32 %r682, [%rd512], %r683;
	// end inline asm
	// begin inline asm
	atom.global.add.u32 %r684, [%rd512], 0;
	// end inline asm
	add.s32 	%r686, %r684, 1;
	// begin inline asm
	atom.global.exch.b32 %r685, [%rd512], %r686;
	// end inline asm
	// begin inline asm
	atom.global.add.u32 %r687, [%rd512], 0;
	// end inline asm
	add.s32 	%r689, %r687, 1;
	// begin inline asm
	atom.global.exch.b32 %r688, [%rd512], %r689;
	// end inline asm
	// begin inline asm
	atom.global.add.u32 %r690, [%rd512], 0;
	// end inline asm
	add.s32 	%r692, %r690, 1;
	// begin inline asm
	atom.global.exch.b32 %r691, [%rd512], %r692;
	// end inline asm
	// begin inline asm
	atom.global.add.u32 %r693, [%rd512], 0;
	// end inline asm
	add.s32 	%r695, %r693, 1;
	// begin inline asm
	atom.global.exch.b32 %r694, [%rd512], %r695;
	// end inline asm
	// begin inline asm
	atom.global.add.u32 %r696, [%rd512], 0;
	// end inline asm
	add.s32 	%r698, %r696, 1;
	// begin inline asm
	atom.global.exch.b32 %r697, [%rd512], %r698;
	// end inline asm
	// begin inline asm
	atom.global.add.u32 %r699, [%rd512], 0;
	// end inline asm
	add.s32 	%r701, %r699, 1;
	// begin inline asm
	atom.global.exch.b32 %r700, [%rd512], %r701;
	// end inline asm
	// begin inline asm
	atom.global.add.u32 %r702, [%rd512], 0;
	// end inline asm
	add.s32 	%r704, %r702, 1;
	// begin inline asm
	atom.global.exch.b32 %r703, [%rd512], %r704;
	// end inline asm
	// begin inline asm
	atom.global.add.u32 %r705, [%rd512], 0;
	// end inline asm
	add.s32 	%r707, %r705, 1;
	// begin inline asm
	atom.global.exch.b32 %r706, [%rd512], %r707;
	// end inline asm
	// begin inline asm
	atom.global.add.u32 %r708, [%rd512], 0;
	// end inline asm
	add.s32 	%r710, %r708, 1;
	// begin inline asm
	atom.global.exch.b32 %r709, [%rd512], %r710;
	// end inline asm
	// begin inline asm
	atom.global.add.u32 %r711, [%rd512], 0;
	// end inline asm
	add.s32 	%r713, %r711, 1;
	// begin inline asm
	atom.global.exch.b32 %r712, [%rd512], %r713;
	// end inline asm
	// begin inline asm
	atom.global.add.u32 %r714, [%rd512], 0;
	// end inline asm
	add.s32 	%r716, %r714, 1;
	// begin inline asm
	atom.global.exch.b32 %r715, [%rd512], %r716;
	// end inline asm
	// begin inline asm
	atom.global.add.u32 %r717, [%rd512], 0;
	// end inline asm
	add.s32 	%r719, %r717, 1;
	// begin inline asm
	atom.global.exch.b32 %r718, [%rd512], %r719;
	// end inline asm
	// begin inline asm
	atom.global.add.u32 %r720, [%rd512], 0;
	// end inline asm
	add.s32 	%r722, %r720, 1;
	// begin inline asm
	atom.global.exch.b32 %r721, [%rd512], %r722;
	// end inline asm
	// begin inline asm
	atom.global.add.u32 %r723, [%rd512], 0;
	// end inline asm
	add.s32 	%r725, %r723, 1;
	// begin inline asm
	atom.global.exch.b32 %r724, [%rd512], %r725;
	// end inline asm
	// begin inline asm
	atom.global.add.u32 %r726, [%rd512], 0;
	// end inline asm
	add.s32 	%r728, %r726, 1;
	// begin inline asm
	atom.global.exch.b32 %r727, [%rd512], %r728;
	// end inline asm
	// begin inline asm
	atom.global.add.u32 %r729, [%rd512], 0;
	// end inline asm
	add.s32 	%r731, %r729, 1;
	// begin inline asm
	atom.global.exch.b32 %r730, [%rd512], %r731;
	// end inline asm
	// begin inline asm
	atom.global.add.u32 %r732, [%rd512], 0;
	// end inline asm
	add.s32 	%r734, %r732, 1;
	// begin inline asm
	atom.global.exch.b32 %r733, [%rd512], %r734;
	// end inline asm
	// begin inline asm
	atom.global.add.u32 %r735, [%rd512], 0;
	// end inline asm
	add.s32 	%r737, %r735, 1;
	// begin inline asm
	atom.global.exch.b32 %r736, [%rd512], %r737;
	// end inline asm
	// begin inline asm
	atom.global.add.u32 %r738, [%rd512], 0;
	// end inline asm
	add.s32 	%r740, %r738, 1;
	// begin inline asm
	atom.global.exch.b32 %r739, [%rd512], %r740;
	// end inline asm
	// begin inline asm
	atom.global.add.u32 %r741, [%rd512], 0;
	// end inline asm
	add.s32 	%r743, %r741, 1;
	// begin inline asm
	atom.global.exch.b32 %r742, [%rd512], %r743;
	// end inline asm
	// begin inline asm
	atom.global.add.u32 %r744, [%rd512], 0;
	// end inline asm
	add.s32 	%r746, %r744, 1;
	// begin inline asm
	atom.global.exch.b32 %r745, [%rd512], %r746;
	// end inline asm
	// begin inline asm
	atom.global.add.u32 %r747, [%rd512], 0;
	// end inline asm
	add.s32 	%r749, %r747, 1;
	// begin inline asm
	atom.global.exch.b32 %r748, [%rd512], %r749;
	// end inline asm
	// begin inline asm
	atom.global.add.u32 %r750, [%rd512], 0;
	// end inline asm
	add.s32 	%r752, %r750, 1;
	// begin inline asm
	atom.global.exch.b32 %r751, [%rd512], %r752;
	// end inline asm
	// begin inline asm
	atom.global.add.u32 %r753, [%rd512], 0;
	// end inline asm
	add.s32 	%r755, %r753, 1;
	// begin inline asm
	atom.global.exch.b32 %r754, [%rd512], %r755;
	// end inline asm
	// begin inline asm
	atom.global.add.u32 %r756, [%rd512], 0;
	// end inline asm
	add.s32 	%r758, %r756, 1;
	// begin inline asm
	atom.global.exch.b32 %r757, [%rd512], %r758;
	// end inline asm
	// begin inline asm
	atom.global.add.u32 %r759, [%rd512], 0;
	// end inline asm
	add.s32 	%r761, %r759, 1;
	// begin inline asm
	atom.global.exch.b32 %r760, [%rd512], %r761;
	// end inline asm
	// begin inline asm
	atom.global.add.u32 %r762, [%rd512], 0;
	// end inline asm
	add.s32 	%r764, %r762, 1;
	// begin inline asm
	atom.global.exch.b32 %r763, [%rd512], %r764;
	// end inline asm
	// begin inline asm
	atom.global.add.u32 %r765, [%rd512], 0;
	// end inline asm
	add.s32 	%r767, %r765, 1;
	// begin inline asm
	atom.global.exch.b32 %r766, [%rd512], %r767;
	// end inline asm
	// begin inline asm
	atom.global.add.u32 %r768, [%rd512], 0;
	// end inline asm
	add.s32 	%r770, %r768, 1;
	// begin inline asm
	atom.global.exch.b32 %r769, [%rd512], %r770;
	// end inline asm
$L__BB113_2:
	ret;

}
	// .globl	_Z4testIL_Z12load_relaxedPKjEL_Z13store_relaxedPjjELi256E14strided_accessILj1024ELj8EE10skip_lanesILj8EEEvv
.visible .entry _Z4testIL_Z12load_relaxedPKjEL_Z13store_relaxedPjjELi256E14strided_accessILj1024ELj8EE10skip_lanesILj8EEEvv()
{
	.reg .pred 	%p<2>;
	.reg .b32 	%r<520>;
	.reg .b64 	%rd<517>;

	// begin inline asm
	mov.u32 %r1, %laneid;
	// end inline asm
	and.b32  	%r2, %r1, 7;
	setp.ne.s32 	%p1, %r2, 0;
	@%p1 bra 	$L__BB114_2;
	mov.u32 	%r515, %ctaid.x;
	mov.u32 	%r516, %ntid.x;
	mov.u32 	%r517, %tid.x;
	mad.lo.s32 	%r518, %r515, %r516, %r517;
	shl.b32 	%r519, %r518, 5;
	cvt.u64.u32 	%rd513, %r519;
	and.b64  	%rd514, %rd513, 4064;
	mov.u64 	%rd515, buffer;
	cvta.global.u64 	%rd516, %rd515;
	add.s64 	%rd512, %rd516, %rd514;
	// begin inline asm
	ld.relaxed.gpu.u32 %r3, [%rd512];
	// end inline asm
	add.s32 	%r4, %r3, 1;
	// begin inline asm
	st.relaxed.gpu.u32 [%rd512], %r4;
	// end inline asm
	// begin inline asm
	ld.relaxed.gpu.u32 %r5, [%rd512];
	// end inline asm
	add.s32 	%r6, %r5, 1;
	// begin inline asm
	st.relaxed.gpu.u32 [%rd512], %r6;
	// end inline asm
	// begin inline asm
	ld.relaxed.gpu.u32 %r7, [%rd512];
	// end inline asm
	add.s32 	%r8, %r7, 1;
	// begin inline asm
	st.relaxed.gpu.u32 [%rd512], %r8;
	// end inline asm
	// begin inline asm
	ld.relaxed.gpu.u32 %r9, [%rd512];
	// end inline asm
	add.s32 	%r10, %r9, 1;
	// begin inline asm
	st.relaxed.gpu.u32 [%rd512], %r10;
	// end inline asm
	// begin inline asm
	ld.relaxed.gpu.u32 %r11, [%rd512];
	// end inline asm
	add.s32 	%r12, %r11, 1;
	// begin inline asm
	st.relaxed.gpu.u32 [%rd512], %r12;
	// end inline asm
	// begin inline asm
	ld.relaxed.gpu.u32 %r13, [%rd512];
	// end inline asm
	add.s32 	%r14, %r13, 1;
	// begin inline asm
	st.relaxed.gpu.u32 [%rd512], %r14;
	// end inline asm
	// begin inline asm
	ld.relaxed.gpu.u32 %r15, [%rd512];
	// end inline asm
	add.s32 	%r16, %r15, 1;
	// begin inline asm
	st.relaxed.gpu.u32 [%rd512], %r16;
	// end inline asm
	// begin inline asm
	ld.relaxed.gpu.u32 %r17, [%rd512];
	// end inline asm
	add.s32 	%r18, %r17, 1;
	// begin inline asm
	st.relaxed.gpu.u32 [%rd512], %r18;
	// end inline asm
	// begin inline asm
	ld.relaxed.gpu.u32 %r19, [%rd512];
	// end inline asm
	add.s32 	%r20, %r19, 1;
	// begin inline asm
	st.relaxed.gpu.u32 [%rd512], %r20;
	// end inline asm
	// begin inline asm
	ld.relaxed.gpu.u32 %r21, [%rd512];
	// end inline asm
	add.s32 	%r22, %r21, 1;
	// begin inline asm
	st.relaxed.gpu.u32 [%rd512], %r22;
	// end inline asm
	// begin inline asm
	ld.relaxed.gpu.u32 %r23, [%rd512];
	// end inline asm
	add.s32 	%r24, %r23, 1;
	// begin inline asm
	st.relaxed.gpu.u32 [%rd512], %r24;
	// end inline asm
	// begin inline asm
	ld.relaxed.gpu.u32 %r25, [%rd512];
	// end inline asm
	add.s32 	%r26, %r25, 1;
	// begin inline asm
	st.relaxed.gpu.u32 [%rd512], %r26;
	// end inline asm
	// begin inline asm
	ld.relaxed.gpu.u32 %r27, [%rd512];
	// end inline asm
	add.s32 	%r28, %r27, 1;
	// begin inline asm
	st.relaxed.gpu.u32 [%rd512], %r28;
	// end inline asm
	// begin inline asm
	ld.relaxed.gpu.u32 %r29, [%rd512];
	// end inline asm
	add.s32 	%r30, %r29, 1;
	// begin inline asm
	st.relaxed.gpu.u32 [%rd512], %r30;
	// end inline asm
	// begin inline asm
	ld.relaxed.gpu.u32 %r31, [%rd512];
	// end inline asm
	add.s32 	%r32, %r31, 1;
	// begin inline asm
	st.relaxed.gpu.u32 [%rd512], %r32;
	// end inline asm
	// begin inline asm
	ld.relaxed.gpu.u32 %r33, [%rd512];
	// end inline asm
	add.s32 	%r34, %r33, 1;
	// begin inline asm
	st.relaxed.gpu.u32 [%rd512], %r34;
	// end inline asm
	// begin inline asm
	ld.relaxed.gpu.u32 %r35, [%rd512];
	// end inline asm
	add.s32 	%r36, %r35, 1;
	// begin inline asm
	st.relaxed.gpu.u32 [%rd512], %r36;
	// end inline asm
	// begin inline asm
	ld.relaxed.gpu.u32 %r37, [%rd512];
	// end inline asm
	add.s32 	%r38, %r37, 1;
	// begin inline asm
	st.relaxed.gpu.u32 [%rd512], %r38;
	// end inline asm
	// begin inline asm
	ld.relaxed.gpu.u32 %r39, [%rd512];
	// end inline asm
	add.s32 	%r40, %r39, 1;
	// begin inline asm
	st.relaxed.gpu.u32 [%rd512], %r40;
	// end inline asm
	// begin inline asm
	ld.relaxed.gpu.u32 %r41, [%rd512];
	// end inline asm
	add.s32 	%r42, %r41, 1;
	// begin inline asm
	st.relaxed.gpu.u32 [%rd512], %r42;
	// end inline asm
	// begin inline asm
	ld.relaxed.gpu.u32 %r43, [%rd512];
	// end inline asm
	add.s32 	%r44, %r43, 1;
	// begin inline asm
	st.relaxed.gpu.u32 [%rd512], %r44;
	// end inline asm
	// begin inline asm
	ld.relaxed.gpu.u32 %r45, [%rd512];
	// end inline asm
	add.s32 	%r46, %r45, 1;
	// begin inline asm
	st.relaxed.gpu.u32 [%rd512], %r46;
	// end inline asm
	// begin inline asm
	ld.relaxed.gpu.u32 %r47, [%rd512];
	// end inline asm
	add.s32 	%r48, %r47, 1;
	// begin inline asm
	st.relaxed.gpu.u32 [%rd512], %r48;
	// end inline asm
	// begin inline asm
	ld.relaxed.gpu.u32 %r49, [%rd512];
	// end inline asm
	add.s32 	%r50, %r49, 1;
	// begin inline asm
	st.relaxed.gpu.u32 [%rd512], %r50;
	// end inline asm
	// begin inline asm
	ld.relaxed.gpu.u32 %r51, [%rd512];
	// end inline asm
	add.s32 	%r52, %r51, 1;
	// begin inline asm
	st.relaxed.gpu.u32 [%rd512], %r52;
	// end inline asm
	// begin inline asm
	ld.relaxed.gpu.u32 %r53, [%rd512];
	// end inline asm
	add.s32 	%r54, %r53, 1;
	// begin inline asm
	st.relaxed.gpu.u32 [%rd512], %r54;
	// end inline asm
	// begin inline asm
	ld.relaxed.gpu.u32 %r55, [%rd512];
	// end inline asm
	add.s32 	%r56, %r55, 1;
	// begin inline asm
	st.relaxed.gpu.u32 [%rd512], %r56;
	// end inline asm
	// begin inline asm
	ld.relaxed.gpu.u32 %r57, [%rd512];
	// end inline asm
	add.s32 	%r58, %r57, 1;
	// begin inline asm
	st.relaxed.gpu.u32 [%rd512], %r58;
	// end inline asm
	// begin inline asm
	ld.relaxed.gpu.u32 %r59, [%rd512];
	// end inline asm
	add.s32 	%r60, %r59, 1;
	// begin inline asm
	st.relaxed.gpu.u32 [%rd512], %r60;
	// end inline asm
	// begin inline asm
	ld.relaxed.gpu.u32 %r61, [%rd512];
	// end inline asm
	add.s32 	%r62, %r61, 1;
	// begin inline asm
	st.relaxed.gpu.u32 [%rd512], %r62;
	// end inline asm
	// begin inline asm
	ld.relaxed.gpu.u32 %r63, [%rd512];
	// end inline asm
	add.s32 	%r64, %r63, 1;
	// begin inline asm
	st.relaxed.gpu.u32 [%rd512], %r64;
	// end inline asm
	// begin inline asm
	ld.relaxed.gpu.u32 %r65, [%rd512];
	// end inline asm
	add.s32 	%r66, %r65, 1;
	// begin inline asm
	st.relaxed.gpu.u32 [%rd512], %r66;
	// end inline asm
	// begin inline asm
	ld.relaxed.gpu.u32 %r67, [%rd512];
	// end inline asm
	add.s32 	%r68, %r67, 1;
	// begin inline asm
	st.relaxed.gpu.u32 [%rd512], %r68;
	// end inline asm
	// begin inline asm
	ld.relaxed.gpu.u32 %r69, [%rd512];
	// end inline asm
	add.s32 	%r70, %r69, 1;
	// begin inline asm
	st.relaxed.gpu.u32 [%rd512], %r70;
	// end inline asm
	// begin inline asm
	ld.relaxed.gpu.u32 %r71, [%rd512];
	// end inline asm
	add.s32 	%r72, %r71, 1;
	// begin inline asm
	st.relaxed.gpu.u32 [%rd512], %r72;
	// end inline asm
	// begin inline asm
	ld.relaxed.gpu.u32 %r73, [%rd512];
	// end inline asm
	add.s32 	%r74, %r73, 1;
	// begin inline asm
	st.relaxed.gpu.u32 [%rd512], %r74;
	// end inline asm
	// begin inline asm
	ld.relaxed.gpu.u32 %r75, [%rd512];
	// end inline asm
	add.s32 	%r76, %r75, 1;
	// begin inline asm
	st.relaxed.gpu.u32 [%rd512], %r76;
	// end inline asm
	// begin inline asm
	ld.relaxed.gpu.u32 %r77, [%rd512];
	// end inline asm
	add.s32 	%r78, %r77, 1;
	// begin inline asm
	st.relaxed.gpu.u32 [%rd512], %r78;
	// end inline asm
	// begin inline asm
	ld.relaxed.gpu.u32 %r79, [%rd512];
	// end inline asm
	add.s32 	%r80, %r79, 1;
	// begin inline asm
	st.relaxed.gpu.u32 [%rd512], %r80;
	// end inline asm
	// begin inline asm
	ld.relaxed.gpu.u32 %r81, [%rd512];
	// end inline asm
	add.s32 	%r82, %r81, 1;
	// begin inline asm
	st.relaxed.gpu.u32 [%rd512], %r82;
	// end inline asm
	// begin inline asm
	ld.relaxed.gpu.u32 %r83, [%rd512];
	// end inline asm
	add.s32 	%r84, %r83, 1;
	// begin inline asm
	st.relaxed.gpu.u32 [%rd512], %r84;
	// end inline asm
	// begin inline asm
	ld.relaxed.gpu.u32 %r85, [%rd512];
	// end inline asm
	add.s32 	%r86, %r85, 1;
	// begin inline asm
	st.relaxed.gpu.u32 [%rd512], %r86;
	// end inline asm
	// begin inline asm
	ld.relaxed.gpu.u32 %r87, [%rd512];
	// end inline asm
	add.s32 	%r88, %r87, 1;
	// begin inline asm
	st.relaxed.gpu.u32 [%rd512], %r88;
	// end inline asm
	// begin inline asm
	ld.relaxed.gpu.u32 %r89, [%rd512];
	// end inline asm
	add.s32 	%r90, %r89, 1;
	// begin inline asm
	st.relaxed.gpu.u32 [%rd512], %r90;
	// end inline asm
	// begin inline asm
	ld.relaxed.gpu.u32 %r91, [%rd512];
	// end inline asm
	add.s32 	%r92, %r91, 1;
	// begin inline asm
	st.relaxed.gpu.u32 [%rd512], %r92;
	// end inline asm
	// begin inline asm
	ld.relaxed.gpu.u32 %r93, [%rd512];
	// end inline asm
	add.s32 	%r94, %r93, 1;
	// begin inline asm
	st.relaxed.gpu.u32 [%rd512], %r94;
	// end inline asm
	// begin inline asm
	ld.relaxed.gpu.u32 %r95, [%rd512];
	// end inline asm
	add.s32 	%r96, %r95, 1;
	// begin inline asm
	st.relaxed.gpu.u32 [%rd512], %r96;
	// end inline asm
	// begin inline asm
	ld.relaxed.gpu.u32 %r97, [%rd512];
	// end inline asm
	add.s32 	%r98, %r97, 1;
	// begin inline asm
	st.relaxed.gpu.u32 [%rd512], %r98;
	// end inline asm
	// begin inline asm
	ld.relaxed.gpu.u32 %r99, [%rd512];
	// end inline asm
	add.s32 	%r100, %r99, 1;
	// begin inline asm
	st.relaxed.gpu.u32 [%rd512], %r100;
	// end inline asm
	// begin inline asm
	ld.relaxed.gpu.u32 %r101, [%rd512];
	// end inline asm
	add.s32 	%r102, %r101, 1;
	// begin inline asm
	st.relaxed.gpu.u32 [%rd512], %r102;
	// end inline asm
	// begin inline asm
	ld.relaxed.gpu.u32 %r103, [%rd512];
	// end inline asm
	add.s32 	%r104, %r103, 1;
	// begin inline asm
	st.relaxed.gpu.u32 [%rd512], %r104;
	// end inline asm
	// begin inline asm
	ld.relaxed.gpu.u32 %r105, [%rd512];
	// end inline asm
	add.s32 	%r106, %r105, 1;
	// begin inline asm
	st.relaxed.gpu.u32 [%rd512], %r106;
	// end inline asm
	// begin inline asm
	ld.relaxed.gpu.u32 %r107, [%rd512];
	// end inline asm
	add.s32 	%r108, %r107, 1;
	// begin inline asm
	st.relaxed.gpu.u32 [%rd512], %r108;
	// end inline asm
	// begin inline asm
	ld.relaxed.gpu.u32 %r109, [%rd512];
	// end inline asm
	add.s32 	%r110, %r109, 1;
	// begin inline asm
	st.relaxed.gpu.u32 [%rd512], %r110;
	// end inline asm
	// begin inline asm
	ld.relaxed.gpu.u32 %r111, [%rd512];
	// end inline asm
	add.s32 	%r112, %r111, 1;
	// begin inline asm
	st.relaxed.gpu.u32 [%rd512], %r112;
	// end inline asm
	// begin inline asm
	ld.relaxed.gpu.u32 %r113, [%rd512];
	// end inline asm
	add.s32 	%r114, %r113, 1;
	// begin inline asm
	st.relaxed.gpu.u32 [%rd512], %r114;
	// end inline asm
	// begin inline asm
	ld.relaxed.gpu.u32 %r115, [%rd512];
	// end inline asm
	add.s32 	%r116, %r115, 1;
	// begin inline asm
	st.relaxed.gpu.u32 [%rd512], %r116;
	// end inline asm
	// begin inline asm
	ld.relaxed.gpu.u32 %r117, [%rd512];
	// end inline asm
	add.s32 	%r118, %r117, 1;
	// begin inline asm
	st.relaxed.gpu.u32 [%rd512], %r118;
	// end inline asm
	// begin inline asm
	ld.relaxed.gpu.u32 %r119, [%rd512];
	// end inline asm
	add.s32 	%r120, %r119, 1;
	// begin inline asm
	st.relaxed.gpu.u32 [%rd512], %r120;
	// end inline asm
	// begin inline asm
	ld.relaxed.gpu.u32 %r121, [%rd512];
	// end inline asm
	add.s32 	%r122, %r121, 1;
	// begin inline asm
	st.relaxed.gpu.u32 [%rd512], %r122;
	// end inline asm
	// begin inline asm
	ld.relaxed.gpu.u32 %r123, [%rd512];
	// end inline asm
	add.s32 	%r124, %r123, 1;
	// begin inline asm
	st.relaxed.gpu.u32 [%rd512], %r124;
	// end inline asm
	// begin inline asm
	ld.relaxed.gpu.u32 %r125, [%rd512];
	// end inline asm
	add.s32 	%r126, %r125, 1;
	// begin inline asm
	st.relaxed.gpu.u32 [%rd512], %r126;
	// end inline asm
	// begin inline asm
	ld.relaxed.gpu.u32 %r127, [%rd512];
	// end inline asm
	add.s32 	%r128, %r127, 1;
	// begin inline asm
	st.relaxed.gpu.u32 [%rd512], %r128;
	// end inline asm
	// begin inline asm
	ld.relaxed.gpu.u32 %r129, [%rd512];
	// end inline asm
	add.s32 	%r130, %r129, 1;
	// begin inline asm
	st.relaxed.gpu.u32 [%rd512], %r130;
	// end inline asm
	// begin inline asm
	ld.relaxed.gpu.u32 %r131, [%rd512];
	// end inline asm
	add.s32 	%r132, %r131, 1;
	// begin inline asm
	st.relaxed.gpu.u32 [%rd512], %r132;
	// end inline asm
	// begin inline asm
	ld.relaxed.gpu.u32 %r133, [%rd512];
	// end inline asm
	add.s32 	%r134, %r133, 1;
	// begin inline asm
	st.relaxed.gpu.u32 [%rd512], %r134;
	// end inline asm
	// begin inline asm
	ld.relaxed.gpu.u32 %r135, [%rd512];
	// end inline asm
	add.s32 	%r136, %r135, 1;
	// begin inline asm
	st.relaxed.gpu.u32 [%rd512], %r136;
	// end inline asm
	// begin inline asm
	ld.relaxed.gpu.u32 %r137, [%rd512];
	// end inline asm
	add.s32 	%r138, %r137, 1;
	// begin inline asm
	st.relaxed.gpu.u32 [%rd512], %r138;
	// end inline asm
	// begin inline asm
	ld.relaxed.gpu.u32 %r139, [%rd512];
	// end inline asm
	add.s32 	%r140, %r139, 1;
	// begin inline asm
	st.relaxed.gpu.u32 [%rd512], %r140;
	// end inline asm
	// begin inline asm
	ld.relaxed.gpu.u32 %r141, [%rd512];
	// end inline asm
	add.s32 	%r142, %r141, 1;
	// begin inline asm
	st.relaxed.gpu.u32 [%rd512], %r142;
	// end inline asm
	// begin inline asm
	ld.relaxed.gpu.u32 %r143, [%rd512];
	// end inline asm
	add.s32 	%r144, %r143, 1;
	// begin inline asm
	st.relaxed.gpu.u32 [%rd512], %r144;
	// end inline asm
	// begin inline asm
	ld.relaxed.gpu.u32 %r145, [%rd512];
	// end inline asm
	add.s32 	%r146, %r145, 1;
	// begin inline asm
	st.relaxed.gpu.u32 [%rd512], %r146;
	// end inline asm
	// begin inline asm
	ld.relaxed.gpu.u32 %r147, [%rd512];
	// end inline asm
	add.s32 	%r148, %r147, 1;
	// begin inline asm
	st.relaxed.gpu.u32 [%rd512], %r148;
	// end inline asm
	// begin inline asm
	ld.relaxed.gpu.u32 %r149, [%rd512];
	// end inline asm
	add.s32 	%r150, %r149, 1;
	// begin inline asm
	st.relaxed.gpu.u32 [%rd512], %r150;
	// end inline asm
	// begin inline asm
	ld.relaxed.gpu.u32 %r151, [%rd512];
	// end inline asm
	add.s32 	%r152, %r151, 1;
	// begin inline asm
	st.relaxed.gpu.u32 [%rd512], %r152;
	// end inline asm
	// begin inline asm
	ld.relaxed.gpu.u32 %r153, [%rd512];
	// end inline asm
	add.s32 	%r154, %r153, 1;
	// begin inline asm
	st.relaxed.gpu.u32 [%rd512], %r154;
	// end inline asm
	// begin inline asm
	ld.relaxed.gpu.u32 %r155, [%rd512];
	// end inline asm
	add.s32 	%r156, %r155, 1;
	// begin inline asm
	st.relaxed.gpu.u32 [%rd512], %r156;
	// end inline asm
	// begin inline asm
	ld.relaxed.gpu.u32 %r157, [%rd512];
	// end inline asm
	add.s32 	%r158, %r157, 1;
	// begin inline asm
	st.relaxed.gpu.u32 [%rd512], %r158;
	// end inline asm
	// begin inline asm
	ld.relaxed.gpu.u32 %r159, [%rd512];
	// end inline asm
	add.s32 	%r160, %r159, 1;
	// begin inline asm
	st.relaxed.gpu.u32 [%rd512], %r160;
	// end inline asm
	// begin inline asm
	ld.relaxed.gpu.u32 %r161, [%rd512];
	// end inline asm
	add.s32 	%r162, %r161, 1;
	// begin inline asm
	st.relaxed.gpu.u32 [%rd512], %r162;
	// end inline asm
	// begin inline asm
	ld.relaxed.gpu.u32 %r163, [%rd512];
	// end inline asm
	add.s32 	%r164, %r163, 1;
	// begin inline asm
	st.relaxed.gpu.u32 [%rd512], %r164;
	// end inline asm
	// begin inline asm
	ld.relaxed.gpu.u32 %r165, [%rd512];
	// end inline asm
	add.s32 	%r166, %r165, 1;
	// begin inline asm
	st.relaxed.gpu.u32 [%rd512], %r166;
	// end inline asm
	// begin inline asm
	ld.relaxed.gpu.u32 %r167, [%rd512];
	// end inline asm
	add.s32 	%r168, %r167, 1;
	// begin inline asm
	st.relaxed.gpu.u32 [%rd512], %r168;
	// end inline asm
	// begin inline asm
	ld.relaxed.gpu.u32 %r169, [%rd512];
	// end inline asm
	add.s32 	%r170, %r169, 1;
	// begin inline asm
	st.relaxed.gpu.u32 [%rd512], %r170;
	// end inline asm
	// begin inline asm
	ld.relaxed.gpu.u32 %r171, [%rd512];
	// end inline asm
	add.s32 	%r172, %r171, 1;
	// begin inline asm
	st.relaxed.gpu.u32 [%rd512], %r172;
	// end inline asm
	// begin inline asm
	ld.relaxed.gpu.u32 %r173, [%rd512];
	// end inline asm
	add.s32 	%r174, %r173, 1;
	// begin inline asm
	st.relaxed.gpu.u32 [%rd512], %r174;
	// end inline asm
	// begin inline asm
	ld.relaxed.gpu.u32 %r175, [%rd512];
	// end inline asm
	add.s32 	%r176, %r175, 1;
	// begin inline asm
	st.relaxed.gpu.u32 [%rd512], %r176;
	// end inline asm
	// begin inline asm
	ld.relaxed.gpu.u32 %r177, [%rd512];
	// end inline asm
	add.s32 	%r178, %r177, 1;
	// begin inline asm
	st.relaxed.gpu.u32 [%rd512], %r178;
	// end inline asm
	// begin inline asm
	ld.relaxed.gpu.u32 %r179, [%rd512];
	// end inline asm
	add.s32 	%r180, %r179, 1;
	// begin inline asm
	st.relaxed.gpu.u32 [%rd512], %r180;
	// end inline asm
	// begin inline asm
	ld.relaxed.gpu.u32 %r181, [%rd512];
	// end inline asm
	add.s32 	%r182, %r181, 1;
	// begin inline asm
	st.relaxed.gpu.u32 [%rd512], %r182;
	// end inline asm
	// begin inline asm
	ld.relaxed.gpu.u32 %r183, [%rd512];
	// end inline asm
	add.s32 	%r184, %r183, 1;
	// begin inline asm
	st.relaxed.gpu.u32 [%rd512], %r184;
	// end inline asm
	// begin inline asm
	ld.relaxed.gpu.u32 %r185, [%rd512];
	// end inline asm
	add.s32 	%r186, %r185, 1;
	// begin inline asm
	st.relaxed.gpu.u32 [%rd512], %r186;
	// end inline asm
	// begin inline asm
	ld.relaxed.gpu.u32 %r187, [%rd512];
	// end inline asm
	add.s32 	%r188, %r187, 1;
	// begin inline asm
	st.relaxed.gpu.u32 [%rd512], %r188;
	// end inline asm
	// begin inline asm
	ld.relaxed.gpu.u32 %r189, [%rd512];
	// end inline asm
	add.s32 	%r190, %r189, 1;
	// begin inline asm
	st.relaxed.gpu.u32 [%rd512], %r190;
	// end inline asm
	// begin inline asm
	ld.relaxed.gpu.u32 %r191, [%rd512];
	// end inline asm
	add.s32 	%r192, %r191, 1;
	// begin inline asm
	st.relaxed.gpu.u32 [%rd512], %r192;
	// end inline asm
	// begin inline asm
	ld.relaxed.gpu.u32 %r193, [%rd512];
	// end inline asm
	add.s32 	%r194, %r193, 1;
	// begin inline asm
	st.relaxed.gpu.u32 [%rd512], %r194;
	// end inline asm
	// begin inline asm
	ld.relaxed.gpu.u32 %r195, [%rd512];
	// end inline asm
	add.s32 	%r196, %r195, 1;
	// begin inline asm
	st.relaxed.gpu.u32 [%rd512], %r196;
	// end inline asm
	// begin inline asm
	ld.relaxed.gpu.u32 %r197, [%rd512];
	// end inline asm
	add.s32 	%r198, %r197, 1;
	// begin inline asm
	st.relaxed.gpu.u32 [%rd512], %r198;
	// end inline asm
	// begin inline asm
	ld.relaxed.gpu.u32 %r199, [%rd512];
	// end inline asm
	add.s32 	%r200, %r199, 1;
	// begin inline asm
	st.relaxed.gpu.u32 [%rd512], %r200;
	// end inline asm
	// begin inline asm
	ld.relaxed.gpu.u32 %r201, [%rd512];
	// end inline asm
	add.s32 	%r202, %r201, 1;
	// begin inline asm
	st.relaxed.gpu.u32 [%rd512], %r202;
	// end inline asm
	// begin inline asm
	ld.relaxed.gpu.u32 %r203, [%rd512];
	// end inline asm
	add.s32 	%r204, %r203, 1;
	// begin inline asm
	st.relaxed.gpu.u32 [%rd512], %r204;
	// end inline asm
	// begin inline asm
	ld.relaxed.gpu.u32 %r205, [%rd512];
	// end inline asm
	add.s32 	%r206, %r205, 1;
	// begin inline asm
	st.relaxed.gpu.u32 [%rd512], %r206;
	// end inline asm
	// begin inline asm
	ld.relaxed.gpu.u32 %r207, [%rd512];
	// end inline asm
	add.s32 	%r208, %r207, 1;
	// begin inline asm
	st.relaxed.gpu.u32 [%rd512], %r208;
	// end inline asm
	// begin inline asm
	ld.relaxed.gpu.u32 %r209, [%rd512];
	// end inline asm
	add.s32 	%r210, %r209, 1;
	// begin inline asm
	st.relaxed.gpu.u32 [%rd512], %r210;
	// end inline asm
	// begin inline asm
	ld.relaxed.gpu.u32 %r211, [%rd512];
	// end inline asm
	add.s32 	%r212, %r211, 1;
	// begin inline asm
	st.relaxed.gpu.u32 [%rd512], %r212;
	// end inline asm
	// begin inline asm
	ld.relaxed.gpu.u32 %r213, [%rd512];
	// end inline asm
	add.s32 	%r214, %r213, 1;
	// begin inline asm
	st.relaxed.gpu.u32 [%rd512], %r214;
	// end inline asm
	// begin inline asm
	ld.relaxed.gpu.u32 %r215, [%rd512];
	// end inline asm
	add.s32 	%r216, %r215, 1;
	// begin inline asm
	st.relaxed.gpu.u32 [%rd512], %r216;
	// end inline asm
	// begin inline asm
	ld.relaxed.gpu.u32 %r217, [%rd512];
	// end inline asm
	add.s32 	%r218, %r217, 1;
	// begin inline asm
	st.relaxed.gpu.u32 [%rd512], %r218;
	// end inline asm
	// begin inline asm
	ld.relaxed.gpu.u32 %r219, [%rd512];
	// end inline asm
	add.s32 	%r220, %r219, 1;
	// begin inline asm
	st.relaxed.gpu.u32 [%rd512], %r220;
	// end inline asm
	// begin inline asm
	ld.relaxed.gpu.u32 %r221, [%rd512];
	// end inline asm
	add.s32 	%r222, %r221, 1;
	// begin inline asm
	st.relaxed.gpu.u32 [%rd512], %r222;
	// end inline asm
	// begin inline asm
	ld.relaxed.gpu.u32 %r223, [%rd512];
	// end inline asm
	add.s32 	%r224, %r223, 1;
	// begin inline asm
	st.relaxed.gpu.u32 [%rd512], %r224;
	// end inline asm
	// begin inline asm
	ld.relaxed.gpu.u32 %r225, [%rd512];
	// end inline asm
	add.s32 	%r226, %r225, 1;
	// begin inline asm
	st.relaxed.gpu.u32 [%rd512], %r226;
	// end inline asm
	// begin inline asm
	ld.relaxed.gpu.u32 %r227, [%rd512];
	// end inline asm
	add.s32 	%r228, %r227, 1;
	// begin inline asm
	st.relaxed.gpu.u32 [%rd512], %r228;
	// end inline asm
	// begin inline asm
	ld.relaxed.gpu.u32 %r229, [%rd512];
	// end inline asm
	add.s32 	%r230, %r229, 1;
	// begin inline asm
	st.relaxed.gpu.u32 [%rd512], %r230;
	// end inline asm
	// begin inline asm
	ld.relaxed.gpu.u32 %r231, [%rd512];
	// end inline asm
	add.s32 	%r232, %r231, 1;
	// begin inline asm
	st.relaxed.gpu.u32 [%rd512], %r232;
	// end inline asm
	// begin inline asm
	ld.relaxed.gpu.u32 %r233, [%rd512];
	// end inline asm
	add.s32 	%r234, %r233, 1;
	// begin inline asm
	st.relaxed.gpu.u32 [%rd512], %r234;
	// end inline asm
	// begin inline asm
	ld.relaxed.gpu.u32 %r235, [%rd512];
	// end inline asm
	add.s32 	%r236, %r235, 1;
	// begin inline asm
	st.relaxed.gpu.u32 [%rd512], %r236;
	// end inline asm
	// begin inline asm
	ld.relaxed.gpu.u32 %r237, [%rd512];
	// end inline asm
	add.s32 	%r238, %r237, 1;
	// begin inline asm
	st.relaxed.gpu.u32 [%rd512], %r238;
	// end inline asm
	// begin inline asm
	ld.relaxed.gpu.u32 %r239, [%rd512];
	// end inline asm
	add.s32 	%r240, %r239, 1;
	// begin inline asm
	st.relaxed.gpu.u32 [%rd512], %r240;
	// end inline asm
	// begin inline asm
	ld.relaxed.gpu.u32 %r241, [%rd512];
	// end inline asm
	add.s32 	%r242, %r241, 1;
	// begin inline asm
	st.relaxed.gpu.u32 [%rd512], %r242;
	// end inline asm
	// begin inline asm
	ld.relaxed.gpu.u32 %r243, [%rd512];
	// end inline asm
	add.s32 	%r244, %r243, 1;
	// begin inline asm
	st.relaxed.gpu.u32 [%rd512], %r244;
	// end inline asm
	// begin inline asm
	ld.relaxed.gpu.u32 %r245, [%rd512];
	// end inline asm
	add.s32 	%r246, %r245, 1;
	// begin inline asm
	st.relaxed.gpu.u32 [%rd512], %r246;
	// end inline asm
	// begin inline asm
	ld.relaxed.gpu.u32 %r247, [%rd512];
	// end inline asm
	add.s32 	%r248, %r247, 1;
	// begin inline asm
	st.relaxed.gpu.u32 [%rd512], %r248;
	// end inline asm
	// begin inline asm
	ld.relaxed.gpu.u32 %r249, [%rd512];
	// end inline asm
	add.s32 	%r250, %r249, 1;
	// begin inline asm
	st.relaxed.gpu.u32 [%rd512], %r250;
	// end inline asm
	// begin inline asm
	ld.relaxed.gpu.u32 %r251, [%rd512];
	// end inline asm
	add.s32 	%r252, %r251, 1;
	// begin inline asm
	st.relaxed.gpu.u32 [%rd512], %r252;
	// end inline asm
	// begin inline asm
	ld.relaxed.gpu.u32 %r253, [%rd512];
	// end inline asm
	add.s32 	%r254, %r253, 1;
	// begin inline asm
	st.relaxed.gpu.u32 [%rd512], %r254;
	// end inline asm
	// begin inline asm
	ld.relaxed.gpu.u32 %r255, [%rd512];
	// end inline asm
	add.s32 	%r256, %r255, 1;
	// begin inline asm
	st.relaxed.gpu.u32 [%rd512], %r256;
	// end inline asm
	// begin inline asm
	ld.relaxed.gpu.u32 %r257, [%rd512];
	// end inline asm
	add.s32 	%r258, %r257, 1;
	// begin inline asm
	st.relaxed.gpu.u32 [%rd512], %r258;
	// end inline asm
	// begin inline asm
	ld.relaxed.gpu.u32 %r259, [%rd512];
	// end inline asm
	add.s32 	%r260, %r259, 1;
	// begin inline asm
	st.relaxed.gpu.u32 [%rd512], %r260;
	// end inline asm
	// begin inline asm
	ld.relaxed.gpu.u32 %r261, [%rd512];
	// end inline asm
	add.s32 	%r262, %r261, 1;
	// begin inline asm
	st.relaxed.gpu.u32 [%rd512], %r262;
	// end inline asm
	// begin inline asm
	ld.relaxed.gpu.u32 %r263, [%rd512];
	// end inline asm
	add.s32 	%r264, %r263, 1;
	// begin inline asm
	st.relaxed.gpu.u32 [%rd512], %r264;
	// end inline asm
	// begin inline asm
	ld.relaxed.gpu.u32 %r265, [%rd512];
	// end inline asm
	add.s32 	%r266, %r265, 1;
	// begin inline asm
	st.relaxed.gpu.u32 [%rd512], %r266;
	// end inline asm
	// begin inline asm
	ld.relaxed.gpu.u32 %r267, [%rd512];
	// end inline asm
	add.s32 	%r268, %r267, 1;
	// begin inline asm
	st.relaxed.gpu.u32 [%rd512], %r268;
	// end inline asm
	// begin inline asm
	ld.relaxed.gpu.u32 %r269, [%rd512];
	// end inline asm
	add.s32 	%r270, %r269, 1;
	// begin inline asm
	st.relaxed.gpu.u32 [%rd512], %r270;
	// end inline asm
	// begin inline asm
	ld.relaxed.gpu.u32 %r271, [%rd512];
	// end inline asm
	add.s32 	%r272, %r271, 1;
	// begin inline asm
	st.relaxed.gpu.u32 [%rd512], %r272;
	// end inline asm
	// begin inline asm
	ld.relaxed.gpu.u32 %r273, [%rd512];
	// end inline asm
	add.s32 	%r274, %r273, 1;
	// begin inline asm
	st.relaxed.gpu.u32 [%rd512], %r274;
	// end inline asm
	// begin inline asm
	ld.relaxed.gpu.u32 %r275, [%rd512];
	// end inline asm
	add.s32 	%r276, %r275, 1;
	// begin inline asm
	st.relaxed.gpu.u32 [%rd512], %r276;
	// end inline asm
	// begin inline asm
	ld.relaxed.gpu.u32 %r277, [%rd512];
	// end inline asm
	add.s32 	%r278, %r277, 1;
	// begin inline asm
	st.relaxed.gpu.u32 [%rd512], %r278;
	// end inline asm
	// begin inline asm
	ld.relaxed.gpu.u32 %r279, [%rd512];
	// end inline asm
	add.s32 	%r280, %r279, 1;
	// begin inline asm
	st.relaxed.gpu.u32 [%rd512], %r280;
	// end inline asm
	// begin inline asm
	ld.relaxed.gpu.u32 %r281, [%rd512];
	// end inline asm
	add.s32 	%r282, %r281, 1;
	// begin inline asm
	st.relaxed.gpu.u32 [%rd512], %r282;
	// end inline asm
	// begin inline asm
	ld.relaxed.gpu.u32 %r283, [%rd512];
	// end inline asm
	add.s32 	%r284, %r283, 1;
	// begin inline asm
	st.relaxed.gpu.u32 [%rd512], %r284;
	// end inline asm
	// begin inline asm
	ld.relaxed.gpu.u32 %r285, [%rd512];
	// end inline asm
	add.s32 	%r286, %r285, 1;
	// begin inline asm
	st.relaxed.gpu.u32 [%rd512], %r286;
	// end inline asm
	// begin inline asm
	ld.relaxed.gpu.u32 %r287, [%rd512];
	// end inline asm
	add.s32 	%r288, %r287, 1;
	// begin inline asm
	st.relaxed.gpu.u32 [%rd512], %r288;
	// end inline asm
	// begin inline asm
	ld.relaxed.gpu.u32 %r289, [%rd512];
	// end inline asm
	add.s32 	%r290, %r289, 1;
	// begin inline asm
	st.relaxed.gpu.u32 [%rd512], %r290;
	// end inline asm
	// begin inline asm
	ld.relaxed.gpu.u32 %r291, [%rd512];
	// end inline asm
	add.s32 	%r292, %r291, 1;
	// begin inline asm
	st.relaxed.gpu.u32 [%rd512], %r292;
	// end inline asm
	// begin inline asm
	ld.relaxed.gpu.u32 %r293, [%rd512];
	// end inline asm
	add.s32 	%r294, %r293, 1;
	// begin inline asm
	st.relaxed.gpu.u32 [%rd512], %r294;
	// end inline asm
	// begin inline asm
	ld.relaxed.gpu.u32 %r295, [%rd512];
	// end inline asm
	add.s32 	%r296, %r295, 1;
	// begin inline asm
	st.relaxed.gpu.u32 [%rd512], %r296;
	// end inline asm
	// begin inline asm
	ld.relaxed.gpu.u32 %r297, [%rd512];
	// end inline asm
	add.s32 	%r298, %r297, 1;
	// begin inline asm
	st.relaxed.gpu.u32 [%rd512], %r298;
	// end inline asm
	// begin inline asm
	ld.relaxed.gpu.u32 %r299, [%rd512];
	// end inline asm
	add.s32 	%r300, %r299, 1;
	// begin inline asm
	st.relaxed.gpu.u32 [%rd512], %r300;
	// end inline asm
	// begin inline asm
	ld.relaxed.gpu.u32 %r301, [%rd512];
	// end inline asm
	add.s32 	%r302, %r301, 1;
	// begin inline asm
	st.relaxed.gpu.u32 [%rd512], %r302;
	// end inline asm
	// begin inline asm
	ld.relaxed.gpu.u32 %r303, [%rd512];
	// end inline asm
	add.s32 	%r304, %r303, 1;
	// begin inline asm
	st.relaxed.gpu.u32 [%rd512], %r304;
	// end inline asm
	// begin inline asm
	ld.relaxed.gpu.u32 %r305, [%rd512];
	// end inline asm
	add.s32 	%r306, %r305, 1;
	// begin inline asm
	st.relaxed.gpu.u32 [%rd512], %r306;
	// end inline asm
	// begin inline asm
	ld.relaxed.gpu.u32 %r307, [%rd512];
	// end inline asm
	add.s32 	%r308, %r307, 1;
	// begin inline asm
	st.relaxed.gpu.u32 [%rd512], %r308;
	// end inline asm
	// begin inline asm
	ld.relaxed.gpu.u32 %r309, [%rd512];
	// end inline asm
	add.s32 	%r310, %r309, 1;
	// begin inline asm
	st.relaxed.gpu.u32 [%rd512], %r310;
	// end inline asm
	// begin inline asm
	ld.relaxed.gpu.u32 %r311, [%rd512];
	// end inline asm
	add.s32 	%r312, %r311, 1;
	// begin inline asm
	st.relaxed.gpu.u32 [%rd512], %r312;
	// end inline asm
	// begin inline asm
	ld.relaxed.gpu.u32 %r313, [%rd512];
	// end inline asm
	add.s32 	%r314, %r313, 1;
	// begin inline asm
	st.relaxed.gpu.u32 [%rd512], %r314;
	// end inline asm
	// begin inline asm
	ld.relaxed.gpu.u32 %r315, [%rd512];
	// end inline asm
	add.s32 	%r316, %r315, 1;
	// begin inline asm
	st.relaxed.gpu.u32 [%rd512], %r316;
	// end inline asm
	// begin inline asm
	ld.relaxed.gpu.u32 %r317, [%rd512];
	// end inline asm
	add.s32 	%r318, %r317, 1;
	// begin inline asm
	st.relaxed.gpu.u32 [%rd512], %r318;
	// end inline asm
	// begin inline asm
	ld.relaxed.gpu.u32 %r319, [%rd512];
	// end inline asm
	add.s32 	%r320, %r319, 1;
	// begin inline asm
	st.relaxed.gpu.u32 [%rd512], %r320;
	// end inline asm
	// begin inline asm
	ld.relaxed.gpu.u32 %r321, [%rd512];
	// end inline asm
	add.s32 	%r322, %r321, 1;
	// begin inline asm
	st.relaxed.gpu.u32 [%rd512], %r322;
	// end inline asm
	// begin inline asm
	ld.relaxed.gpu.u32 %r323, [%rd512];
	// end inline asm
	add.s32 	%r324, %r323, 1;
	// begin inline asm
	st.relaxed.gpu.u32 [%rd512], %r324;
	// end inline asm
	// begin inline asm
	ld.relaxed.gpu.u32 %r325, [%rd512];
	// end inline asm
	add.s32 	%r326, %r325, 1;
	// begin inline asm
	st.relaxed.gpu.u32 [%rd512], %r326;
	// end inline asm
	// begin inline asm
	ld.relaxed.gpu.u32 %r327, [%rd512];
	// end inline asm
	add.s32 	%r328, %r327, 1;
	// begin inline asm
	st.relaxed.gpu.u32 [%rd512], %r328;
	// end inline asm
	// begin inline asm
	ld.relaxed.gpu.u32 %r329, [%rd512];
	// end inline asm
	add.s32 	%r330, %r329, 1;
	// begin inline asm
	st.relaxed.gpu.u32 [%rd512], %r330;
	// end inline asm
	// begin inline asm
	ld.relaxed.gpu.u32 %r331, [%rd512];
	// end inline asm
	add.s32 	%r332, %r331, 1;
	// begin inline asm
	st.relaxed.gpu.u32 [%rd512], %r332;
	// end inline asm
	// begin inline asm
	ld.relaxed.gpu.u32 %r333, [%rd512];
	// end inline asm
	add.s32 	%r334, %r333, 1;
	// begin inline asm
	st.relaxed.gpu.u32 [%rd512], %r334;
	// end inline asm
	// begin inline asm
	ld.relaxed.gpu.u32 %r335, [%rd512];
	// end inline asm
	add.s32 	%r336, %r335, 1;
	// begin inline asm
	st.relaxed.gpu.u32 [%rd512], %r336;
	// end inline asm
	// begin inline asm
	ld.relaxed.gpu.u32 %r337, [%rd512];
	// end inline asm
	add.s32 	%r338, %r337, 1;
	// begin inline asm
	st.relaxed.gpu.u32 [%rd512], %r338;
	// end inline asm
	// begin inline asm
	ld.relaxed.gpu.u32 %r339, [%rd512];
	// end inline asm
	add.s32 	%r340, %r339, 1;
	// begin inline asm
	st.relaxed.gpu.u32 [%rd512], %r340;
	// end inline asm
	// begin inline asm
	ld.relaxed.gpu.u32 %r341, [%rd512];
	// end inline asm
	add.s32 	%r342, %r341, 1;
	// begin inline asm
	st.relaxed.gpu.u32 [%rd512], %r342;
	// end inline asm
	// begin inline asm
	ld.relaxed.gpu.u32 %r343, [%rd512];
	// end inline asm
	add.s32 	%r344, %r343, 1;
	// begin inline asm
	st.relaxed.gpu.u32 [%rd512], %r344;
	// end inline asm
	// begin inline asm
	ld.relaxed.gpu.u32 %r345, [%rd512];
	// end inline asm
	add.s32 	%r346, %r345, 1;
	// begin inline asm
	st.relaxed.gpu.u32 [%rd512], %r346;
	// end inline asm
	// begin inline asm
	ld.relaxed.gpu.u32 %r347, [%rd512];
	// end inline asm
	add.s32 	%r348, %r347, 1;
	// begin inline asm
	st.relaxed.gpu.u32 [%rd512], %r348;
	// end inline asm
	// begin inline asm
	ld.relaxed.gpu.u32 %r349, [%rd512];
	// end inline asm
	add.s32 	%r350, %r349, 1;
	// begin inline asm
	st.relaxed.gpu.u32 [%rd512], %r350;
	// end inline asm
	// begin inline asm
	ld.relaxed.gpu.u32 %r351, [%rd512];
	// end inline asm
	add.s32 	%r352, %r351, 1;
	// begin inline asm
	st.relaxed.gpu.u32 [%rd512], %r352;
	// end inline asm
	// begin inline asm
	ld.relaxed.gpu.u32 %r353, [%rd512];
	// end inline asm
	add.s32 	%r354, %r353, 1;
	// begin inline asm
	st.relaxed.gpu.u32 [%rd512], %r354;
	// end inline asm
	// begin inline asm
	ld.relaxed.gpu.u32 %r355, [%rd512];
	// end inline asm
	add.s32 	%r356, %r355, 1;
	// begin inline asm
	st.relaxed.gpu.u32 [%rd512], %r356;
	// end inline asm
	// begin inline asm
	ld.relaxed.gpu.u32 %r357, [%rd512];
	// end inline asm
	add.s32 	%r358, %r357, 1;
	// begin inline asm
	st.relaxed.gpu.u32 [%rd512], %r358;
	// end inline asm
	// begin inline asm
	ld.relaxed.gpu.u32 %r359, [%rd512];
	// end inline asm
	add.s32 	%r360, %r359, 1;
	// begin inline asm
	st.relaxed.gpu.u32 [%rd512], %r360;
	// end inline asm
	// begin inline asm
	ld.relaxed.gpu.u32 %r361, [%rd512];
	// end inline asm
	add.s32 	%r362, %r361, 1;
	// begin inline asm
	st.relaxed.gpu.u32 [%rd512], %r362;
	// end inline asm
	// begin inline asm
	ld.relaxed.gpu.u32 %r363, [%rd512];
	// end inline asm
	add.s32 	%r364, %r363, 1;
	// begin inline asm
	st.relaxed.gpu.u32 [%rd512], %r364;
	// end inline asm
	// begin inline asm
	ld.relaxed.gpu.u32 %r365, [%rd512];
	// end inline asm
	add.s32 	%r366, %r365, 1;
	// begin inline asm
	st.relaxed.gpu.u32 [%rd512], %r366;
	// end inline asm
	// begin inline asm
	ld.relaxed.gpu.u32 %r367, [%rd512];
	// end inline asm
	add.s32 	%r368, %r367, 1;
	// begin inline asm
	st.relaxed.gpu.u32 [%rd512], %r368;
	// end inline asm
	// begin inline asm
	ld.relaxed.gpu.u32 %r369, [%rd512];
	// end inline asm
	add.s32 	%r370, %r369, 1;
	// begin inline asm
	st.relaxed.gpu.u32 [%rd512], %r370;
	// end inline asm
	// begin inline asm
	ld.relaxed.gpu.u32 %r371, [%rd512];
	// end inline asm
	add.s32 	%r372, %r371, 1;
	// begin inline asm
	st.relaxed.gpu.u32 [%rd512], %r372;
	// end inline asm
	// begin inline asm
	ld.relaxed.gpu.u32 %r373, [%rd512];
	// end inline asm
	add.s32 	%r374, %r373, 1;
	// begin inline asm
	st.relaxed.gpu.u32 [%rd512], %r374;
	// end inline asm
	// begin inline asm
	ld.relaxed.gpu.u32 %r375, [%rd512];
	// end inline asm
	add.s32 	%r376, %r375, 1;
	// begin inline asm
	st.relaxed.gpu.u32 [%rd512], %r376;
	// end inline asm
	// begin inline asm
	ld.relaxed.gpu.u32 %r377, [%rd512];
	// end inline asm
	add.s32 	%r378, %r377, 1;
	// begin inline asm
	st.relaxed.gpu.u32 [%rd512], %r378;
	// end inline asm
	// begin inline asm
	ld.relaxed.gpu.u32 %r379, [%rd512];
	// end inline asm
	add.s32 	%r380, %r379, 1;
	// begin inline asm
	st.relaxed.gpu.u32 [%rd512], %r380;
	// end inline asm
	// begin inline asm
	ld.relaxed.gpu.u32 %r381, [%rd512];
	// end inline asm
	add.s32 	%r382, %r381, 1;
	// begin inline asm
	st.relaxed.gpu.u32 [%rd512], %r382;
	// end inline asm
	// begin inline asm
	ld.relaxed.gpu.u32 %r383, [%rd512];
	// end inline asm
	add.s32 	%r384, %r383, 1;
	// begin inline asm
	st.relaxed.gpu.u32 [%rd512], %r384;
	// end inline asm
	// begin inline asm
	ld.relaxed.gpu.u32 %r385, [%rd512];
	// end inline asm
	add.s32 	%r386, %r385, 1;
	// begin inline asm
	st.relaxed.gpu.u32 [%rd512], %r386;
	// end inline asm
	// begin inline asm
	ld.relaxed.gpu.u32 %r387, [%rd512];
	// end inline asm
	add.s32 	%r388, %r387, 1;
	// begin inline asm
	st.relaxed.gpu.u32 [%rd512], %r388;
	// end inline asm
	// begin inline asm
	ld.relaxed.gpu.u32 %r389, [%rd512];
	// end inline asm
	add.s32 	%r390, %r389, 1;
	// begin inline asm
	st.relaxed.gpu.u32 [%rd512], %r390;
	// end inline asm
	// begin inline asm
	ld.relaxed.gpu.u32 %r391, [%rd512];
	// end inline asm
	add.s32 	%r392, %r391, 1;
	// begin inline asm
	st.relaxed.gpu.u32 [%rd512], %r392;
	// end inline asm
	// begin inline asm
	ld.relaxed.gpu.u32 %r393, [%rd512];
	// end inline asm
	add.s32 	%r394, %r393, 1;
	// begin inline asm
	st.relaxed.gpu.u32 [%rd512], %r394;
	// end inline asm
	// begin inline asm
	ld.relaxed.gpu.u32 %r395, [%rd512];
	// end inline asm
	add.s32 	%r396, %r395, 1;
	// begin inline asm
	st.relaxed.gpu.u32 [%rd512], %r396;
	// end inline asm
	// begin inline asm
	ld.relaxed.gpu.u32 %r397, [%rd512];
	// end inline asm
	add.s32 	%r398, %r397, 1;
	// begin inline asm
	st.relaxed.gpu.u32 [%rd512], %r398;
	// end inline asm
	// begin inline asm
	ld.relaxed.gpu.u32 %r399, [%rd512];
	// end inline asm
	add.s32 	%r400, %r399, 1;
	// begin inline asm
	st.relaxed.gpu.u32 [%rd512], %r400;
	// end inline asm
	// begin inline asm
	ld.relaxed.gpu.u32 %r401, [%rd512];
	// end inline asm
	add.s32 	%r402, %r401, 1;
	// begin inline asm
	st.relaxed.gpu.u32 [%rd512], %r402;
	// end inline asm
	// begin inline asm
	ld.relaxed.gpu.u32 %r403, [%rd512];
	// end inline asm
	add.s32 	%r404, %r403, 1;
	// begin inline asm
	st.relaxed.gpu.u32 [%rd512], %r404;
	// end inline asm
	// begin inline asm
	ld.relaxed.gpu.u32 %r405, [%rd512];
	// end inline asm
	add.s32 	%r406, %r405, 1;
	// begin inline asm
	st.relaxed.gpu.u32 [%rd512], %r406;
	// end inline asm
	// begin inline asm
	ld.relaxed.gpu.u32 %r407, [%rd512];
	// end inline asm
	add.s32 	%r408, %r407, 1;
	// begin inline asm
	st.relaxed.gpu.u32 [%rd512], %r408;
	// end inline asm
	// begin inline asm
	ld.relaxed.gpu.u32 %r409, [%rd512];
	// end inline asm
	add.s32 	%r410, %r409, 1;
	// begin inline asm
	st.relaxed.gpu.u32 [%rd512], %r410;
	// end inline asm
	// begin inline asm
	ld.relaxed.gpu.u32 %r411, [%rd512];
	// end inline asm
	add.s32 	%r412, %r411, 1;
	// begin inline asm
	st.relaxed.gpu.u32 [%rd512], %r412;
	// end inline asm
	// begin inline asm
	ld.relaxed.gpu.u32 %r413, [%rd512];
	// end inline asm
	add.s32 	%r414, %r413, 1;
	// begin inline asm
	st.relaxed.gpu.u32 [%rd512], %r414;
	// end inline asm
	// begin inline asm
	ld.relaxed.gpu.u32 %r415, [%rd512];
	// end inline asm
	add.s32 	%r416, %r415, 1;
	// begin inline asm
	st.relaxed.gpu.u32 [%rd512], %r416;
	// end inline asm
	// begin inline asm
	ld.relaxed.gpu.u32 %r417, [%rd512];
	// end inline asm
	add.s32 	%r418, %r417, 1;
	// begin inline asm
	st.relaxed.gpu.u32 [%rd512], %r418;
	// end inline asm
	// begin inline asm
	ld.relaxed.gpu.u32 %r419, [%rd512];
	// end inline asm
	add.s32 	%r420, %r419, 1;
	// begin inline asm
	st.relaxed.gpu.u32 [%rd512], %r420;
	// end inline asm
	// begin inline asm
	ld.relaxed.gpu.u32 %r421, [%rd512];
	// end inline asm
	add.s32 	%r422, %r421, 1;
	// begin inline asm
	st.relaxed.gpu.u32 [%rd512], %r422;
	// end inline asm
	// begin inline asm
	ld.relaxed.gpu.u32 %r423, [%rd512];
	// end inline asm
	add.s32 	%r424, %r423, 1;
	// begin inline asm
	st.relaxed.gpu.u32 [%rd512], %r424;
	// end inline asm
	// begin inline asm
	ld.relaxed.gpu.u32 %r425, [%rd512];
	// end inline asm
	add.s32 	%r426, %r425, 1;
	// begin inline asm
	st.relaxed.gpu.u32 [%rd512], %r426;
	// end inline asm
	// begin inline asm
	ld.relaxed.gpu.u32 %r427, [%rd512];
	// end inline asm
	add.s32 	%r428, %r427, 1;
	// begin inline asm
	st.relaxed.gpu.u32 [%rd512], %r428;
	// end inline asm
	// begin inline asm
	ld.relaxed.gpu.u32 %r429, [%rd512];
	// end inline asm
	add.s32 	%r430, %r429, 1;
	// begin inline asm
	st.relaxed.gpu.u32 [%rd512], %r430;
	// end inline asm
	// begin inline asm
	ld.relaxed.gpu.u32 %r431, [%rd512];
	// end inline asm
	add.s32 	%r432, %r431, 1;
	// begin inline asm
	st.relaxed.gpu.u32 [%rd512], %r432;
	// end inline asm
	// begin inline asm
	ld.relaxed.gpu.u32 %r433, [%rd512];
	// end inline asm
	add.s32 	%r434, %r433, 1;
	// begin inline asm
	st.relaxed.gpu.u32 [%rd512], %r434;
	// end inline asm
	// begin inline asm
	ld.relaxed.gpu.u32 %r435, [%rd512];
	// end inline asm
	add.s32 	%r436, %r435, 1;
	// begin inline asm
	st.relaxed.gpu.u32 [%rd512], %r436;
	// end inline asm
	// begin inline asm
	ld.relaxed.gpu.u32 %r437, [%rd512];
	// end inline asm
	add.s32 	%r438, %r437, 1;
	// begin inline asm
	st.relaxed.gpu.u32 [%rd512], %r438;
	// end inline asm
	// begin inline asm
	ld.relaxed.gpu.u32 %r439, [%rd512];
	// end inline asm
	add.s32 	%r440, %r439, 1;
	// begin inline asm
	st.relaxed.gpu.u32 [%rd512], %r440;
	// end inline asm
	// begin inline asm
	ld.relaxed.gpu.u32 %r441, [%rd512];
	// end inline asm
	add.s32 	%r442, %r441, 1;
	// begin inline asm
	st.relaxed.gpu.u32 [%rd512], %r442;
	// end inline asm
	// begin inline asm
	ld.relaxed.gpu.u32 %r443, [%rd512];
	// end inline asm
	add.s32 	%r444, %r443, 1;
	// begin inline asm
	st.relaxed.gpu.u32 [%rd512], %r444;
	// end inline asm
	// begin inline asm
	ld.relaxed.gpu.u32 %r445, [%rd512];
	// end inline asm
	add.s32 	%r446, %r445, 1;
	// begin inline asm
	st.relaxed.gpu.u32 [%rd512], %r446;
	// end inline asm
	// begin inline asm
	ld.relaxed.gpu.u32 %r447, [%rd512];
	// end inline asm
	add.s32 	%r448, %r447, 1;
	// begin inline asm
	st.relaxed.gpu.u32 [%rd512], %r448;
	// end inline asm
	// begin inline asm
	ld.relaxed.gpu.u32 %r449, [%rd512];
	// end inline asm
	add.s32 	%r450, %r449, 1;
	// begin inline asm
	st.relaxed.gpu.u32 [%rd512], %r450;
	// end inline asm
	// begin inline asm
	ld.relaxed.gpu.u32 %r451, [%rd512];
	// end inline asm
	add.s32 	%r452, %r451, 1;
	// begin inline asm
	st.relaxed.gpu.u32 [%rd512], %r452;
	// end inline asm
	// begin inline asm
	ld.relaxed.gpu.u32 %r453, [%rd512];
	// end inline asm
	add.s32 	%r454, %r453, 1;
	// begin inline asm
	st.relaxed.gpu.u32 [%rd512], %r454;
	// end inline asm
	// begin inline asm
	ld.relaxed.gpu.u32 %r455, [%rd512];
	// end inline asm
	add.s32 	%r456, %r455, 1;
	// begin inline asm
	st.relaxed.gpu.u32 [%rd512], %r456;
	// end inline asm
	// begin inline asm
	ld.relaxed.gpu.u32 %r457, [%rd512];
	// end inline asm
	add.s32 	%r458, %r457, 1;
	// begin inline asm
	st.relaxed.gpu.u32 [%rd512], %r458;
	// end inline asm
	// begin inline asm
	ld.relaxed.gpu.u32 %r459, [%rd512];
	// end inline asm
	add.s32 	%r460, %r459, 1;
	// begin inline asm
	st.relaxed.gpu.u32 [%rd512], %r460;
	// end inline asm
	// begin inline asm
	ld.relaxed.gpu.u32 %r461, [%rd512];
	// end inline asm
	add.s32 	%r462, %r461, 1;
	// begin inline asm
	st.relaxed.gpu.u32 [%rd512], %r462;
	// end inline asm
	// begin inline asm
	ld.relaxed.gpu.u32 %r463, [%rd512];
	// end inline asm
	add.s32 	%r464, %r463, 1;
	// begin inline asm
	st.relaxed.gpu.u32 [%rd512], %r464;
	// end inline asm
	// begin inline asm
	ld.relaxed.gpu.u32 %r465, [%rd512];
	// end inline asm
	add.s32 	%r466, %r465, 1;
	// begin inline asm
	st.relaxed.gpu.u32 [%rd512], %r466;
	// end inline asm
	// begin inline asm
	ld.relaxed.gpu.u32 %r467, [%rd512];
	// end inline asm
	add.s32 	%r468, %r467, 1;
	// begin inline asm
	st.relaxed.gpu.u32 [%rd512], %r468;
	// end inline asm
	// begin inline asm
	ld.relaxed.gpu.u32 %r469, [%rd512];
	// end inline asm
	add.s32 	%r470, %r469, 1;
	// begin inline asm
	st.relaxed.gpu.u32 [%rd512], %r470;
	// end inline asm
	// begin inline asm
	ld.relaxed.gpu.u32 %r471, [%rd512];
	// end inline asm
	add.s32 	%r472, %r471, 1;
	// begin inline asm
	st.relaxed.gpu.u32 [%rd512], %r472;
	// end inline asm
	// begin inline asm
	ld.relaxed.gpu.u32 %r473, [%rd512];
	// end inline asm
	add.s32 	%r474, %r473, 1;
	// begin inline asm
	st.relaxed.gpu.u32 [%rd512], %r474;
	// end inline asm
	// begin inline asm
	ld.relaxed.gpu.u32 %r475, [%rd512];
	// end inline asm
	add.s32 	%r476, %r475, 1;
	// begin inline asm
	st.relaxed.gpu.u32 [%rd512], %r476;
	// end inline asm
	// begin inline asm
	ld.relaxed.gpu.u32 %r477, [%rd512];
	// end inline asm
	add.s32 	%r478, %r477, 1;
	// begin inline asm
	st.relaxed.gpu.u32 [%rd512], %r478;
	// end inline asm
	// begin inline asm
	ld.relaxed.gpu.u32 %r479, [%rd512];
	// end inline asm
	add.s32 	%r480, %r479, 1;
	// begin inline asm
	st.relaxed.gpu.u32 [%rd512], %r480;
	// end inline asm
	// begin inline asm
	ld.relaxed.gpu.u32 %r481, [%rd512];
	// end inline asm
	add.s32 	%r482, %r481, 1;
	// begin inline asm
	st.relaxed.gpu.u32 [%rd512], %r482;
	// end inline asm
	// begin inline asm
	ld.relaxed.gpu.u32 %r483, [%rd512];
	// end inline asm
	add.s32 	%r484, %r483, 1;
	// begin inline asm
	st.relaxed.gpu.u32 [%rd512], %r484;
	// end inline asm
	// begin inline asm
	ld.relaxed.gpu.u32 %r485, [%rd512];
	// end inline asm
	add.s32 	%r486, %r485, 1;
	// begin inline asm
	st.relaxed.gpu.u32 [%rd512], %r486;
	// end inline asm
	// begin inline asm
	ld.relaxed.gpu.u32 %r487, [%rd512];
	// end inline asm
	add.s32 	%r488, %r487, 1;
	// begin inline asm
	st.relaxed.gpu.u32 [%rd512], %r488;
	// end inline asm
	// begin inline asm
	ld.relaxed.gpu.u32 %r489, [%rd512];
	// end inline asm
	add.s32 	%r490, %r489, 1;
	// begin inline asm
	st.relaxed.gpu.u32 [%rd512], %r490;
	// end inline asm
	// begin inline asm
	ld.relaxed.gpu.u32 %r491, [%rd512];
	// end inline asm
	add.s32 	%r492, %r491, 1;
	// begin inline asm
	st.relaxed.gpu.u32 [%rd512], %r492;
	// end inline asm
	// begin inline asm
	ld.relaxed.gpu.u32 %r493, [%rd512];
	// end inline asm
	add.s32 	%r494, %r493, 1;
	// begin inline asm
	st.relaxed.gpu.u32 [%rd512], %r494;
	// end inline asm
	// begin inline asm
	ld.relaxed.gpu.u32 %r495, [%rd512];
	// end inline asm
	add.s32 	%r496, %r495, 1;
	// begin inline asm
	st.relaxed.gpu.u32 [%rd512], %r496;
	// end inline asm
	// begin inline asm
	ld.relaxed.gpu.u32 %r497, [%rd512];
	// end inline asm
	add.s32 	%r498, %r497, 1;
	// begin inline asm
	st.relaxed.gpu.u32 [%rd512], %r498;
	// end inline asm
	// begin inline asm
	ld.relaxed.gpu.u32 %r499, [%rd512];
	// end inline asm
	add.s32 	%r500, %r499, 1;
	// begin inline asm
	st.relaxed.gpu.u32 [%rd512], %r500;
	// end inline asm
	// begin inline asm
	ld.relaxed.gpu.u32 %r501, [%rd512];
	// end inline asm
	add.s32 	%r502, %r501, 1;
	// begin inline asm
	st.relaxed.gpu.u32 [%rd512], %r502;
	// end inline asm
	// begin inline asm
	ld.relaxed.gpu.u32 %r503, [%rd512];
	// end inline asm
	add.s32 	%r504, %r503, 1;
	// begin inline asm
	st.relaxed.gpu.u32 [%rd512], %r504;
	// end inline asm
	// begin inline asm
	ld.relaxed.gpu.u32 %r505, [%rd512];
	// end inline asm
	add.s32 	%r506, %r505, 1;
	// begin inline asm
	st.relaxed.gpu.u32 [%rd512], %r506;
	// end inline asm
	// begin inline asm
	ld.relaxed.gpu.u32 %r507, [%rd512];
	// end inline asm
	add.s32 	%r508, %r507, 1;
	// begin inline asm
	st.relaxed.gpu.u32 [%rd512], %r508;
	// end inline asm
	// begin inline asm
	ld.relaxed.gpu.u32 %r509, [%rd512];
	// end inline asm
	add.s32 	%r510, %r509, 1;
	// begin inline asm
	st.relaxed.gpu.u32 [%rd512], %r510;
	// end inline asm
	// begin inline asm
	ld.relaxed.gpu.u32 %r511, [%rd512];
	// end inline asm
	add.s32 	%r512, %r511, 1;
	// begin inline asm
	st.relaxed.gpu.u32 [%rd512], %r512;
	// end inline asm
	// begin inline asm
	ld.relaxed.gpu.u32 %r513, [%rd512];
	// end inline asm
	add.s32 	%r514, %r513, 1;
	// begin inline asm
	st.relaxed.gpu.u32 [%rd512], %r514;
	// end inline asm
$L__BB114_2:
	ret;

}
	// .globl	_Z4testIL_Z13load_volatilePKjEL_Z14store_volatilePjjELi256E14strided_accessILj1024ELj16EE10skip_lanesILj16EEEvv
.visible .entry _Z4testIL_Z13load_volatilePKjEL_Z14store_volatilePjjELi256E14strided_accessILj1024ELj16EE10skip_lanesILj16EEEvv()
{
	.reg .pred 	%p<2>;
	.reg .b32 	%r<520>;
	.reg .b64 	%rd<517>;

	// begin inline asm
	mov.u32 %r1, %laneid;
	// end inline asm
	and.b32  	%r2, %r1, 15;
	setp.ne.s32 	%p1, %r2, 0;
	@%p1 bra 	$L__BB115_2;
	mov.u32 	%r515, %ctaid.x;
	mov.u32 	%r516, %ntid.x;
	mov.u32 	%r517, %tid.x;
	mad.lo.s32 	%r518, %r515, %r516, %r517;
	shl.b32 	%r519, %r518, 6;
	cvt.u64.u32 	%rd513, %r519;
	and.b64  	%rd514, %rd513, 4032;
	mov.u64 	%rd515, buffer;
	cvta.global.u64 	%rd516, %rd515;
	add.s64 	%rd512, %rd516, %rd514;
	// begin inline asm
	ld.volatile.global.u32 %r3, [%rd512];
	// end inline asm
	add.s32 	%r4, %r3, 1;
	// begin inline asm
	st.volatile.global.u32 [%rd512], %r4;
	// end inline asm
	// begin inline asm
	ld.volatile.global.u32 %r5, [%rd512];
	// end inline asm
	add.s32 	%r6, %r5, 1;
	// begin inline asm
	st.volatile.global.u32 [%rd512], %r6;
	// end inline asm
	// begin inline asm
	ld.volatile.global.u32 %r7, [%rd512];
	// end inline asm
	add.s32 	%r8, %r7, 1;
	// begin inline asm
	st.volatile.global.u32 [%rd512], %r8;
	// end inline asm
	// begin inline asm
	ld.volatile.global.u32 %r9, [%rd512];
	// end inline asm
	add.s32 	%r10, %r9, 1;
	// begin inline asm
	st.volatile.global.u32 [%rd512], %r10;
	// end inline asm
	// begin inline asm
	ld.volatile.global.u32 %r11, [%rd512];
	// end inline asm
	add.s32 	%r12, %r11, 1;
	// begin inline asm
	st.volatile.global.u32 [%rd512], %r12;
	// end inline asm
	// begin inline asm
	ld.volatile.global.u32 %r13, [%rd512];
	// end inline asm
	add.s32 	%r14, %r13, 1;
	// begin inline asm
	st.volatile.global.u32 [%rd512], %r14;
	// end inline asm
	// begin inline asm
	ld.volatile.global.u32 %r15, [%rd512];
	// end inline asm
	add.s32 	%r16, %r15, 1;
	// begin inline asm
	st.volatile.global.u32 [%rd512], %r16;
	// end inline asm
	// begin inline asm
	ld.volatile.global.u32 %r17, [%rd512];
	// end inline asm
	add.s32 	%r18, %r17, 1;
	// begin inline asm
	st.volatile.global.u32 [%rd512], %r18;
	// end inline asm
	// begin inline asm
	ld.volatile.global.u32 %r19, [%rd512];
	// end inline asm
	add.s32 	%r20, %r19, 1;
	// begin inline asm
	st.volatile.global.u32 [%rd512], %r20;
	// end inline asm
	// begin inline asm
	ld.volatile.global.u32 %r21, [%rd512];
	// end inline asm
	add.s32 	%r22, %r21, 1;
	// begin inline asm
	st.volatile.global.u32 [%rd512], %r22;
	// end inline asm
	// begin inline asm
	ld.volatile.global.u32 %r23, [%rd512];
	// end inline asm
	add.s32 	%r24, %r23, 1;
	// begin inline asm
	st.volatile.global.u32 [%rd512], %r24;
	// end inline asm
	// begin inline asm
	ld.volatile.global.u32 %r25, [%rd512];
	// end inline asm
	add.s32 	%r26, %r25, 1;
	// begin inline asm
	st.volatile.global.u32 [%rd512], %r26;
	// end inline asm
	// begin inline asm
	ld.volatile.global.u32 %r27, [%rd512];
	// end inline asm
	add.s32 	%r28, %r27, 1;
	// begin inline asm
	st.volatile.global.u32 [%rd512], %r28;
	// end inline asm
	// begin inline asm
	ld.volatile.global.u32 %r29, [%rd512];
	// end inline asm
	add.s32 	%r30, %r29, 1;
	// begin inline asm
	st.volatile.global.u32 [%rd512], %r30;
	// end inline asm
	// begin inline asm
	ld.volatile.global.u32 %r31, [%rd512];
	// end inline asm
	add.s32 	%r32, %r31, 1;
	// begin inline asm
	st.volatile.global.u32 [%rd512], %r32;
	// end inline asm
	// begin inline asm
	ld.volatile.global.u32 %r33, [%rd512];
	// end inline asm
	add.s32 	%r34, %r33, 1;
	// begin inline asm
	st.volatile.global.u32 [%rd512], %r34;
	// end inline asm
	// begin inline asm
	ld.volatile.global.u32 %r35, [%rd512];
	// end inline asm
	add.s32 	%r36, %r35, 1;
	// begin inline asm
	st.volatile.global.u32 [%rd512], %r36;
	// end inline asm
	// begin inline asm
	ld.volatile.global.u32 %r37, [%rd512];
	// end inline asm
	add.s32 	%r38, %r37, 1;
	// begin inline asm
	st.volatile.global.u32 [%rd512], %r38;
	// end inline asm
	// begin inline asm
	ld.volatile.global.u32 %r39, [%rd512];
	// end inline asm
	add.s32 	%r40, %r39, 1;
	// begin inline asm
	st.volatile.global.u32 [%rd512], %r40;
	// end inline asm
	// begin inline asm
	ld.volatile.global.u32 %r41, [%rd512];
	// end inline asm
	add.s32 	%r42, %r41, 1;
	// begin inline asm
	st.volatile.global.u32 [%rd512], %r42;
	// end inline asm
	// begin inline asm
	ld.volatile.global.u32 %r43, [%rd512];
	// end inline asm
	add.s32 	%r44, %r43, 1;
	// begin inline asm
	st.volatile.global.u32 [%rd512], %r44;
	// end inline asm
	// begin inline asm
	ld.volatile.global.u32 %r45, [%rd512];
	// end inline asm
	add.s32 	%r46, %r45, 1;
	// begin inline asm
	st.volatile.global.u32 [%rd512], %r46;
	// end inline asm
	// begin inline asm
	ld.volatile.global.u32 %r47, [%rd512];
	// end inline asm
	add.s32 	%r48, %r47, 1;
	// begin inline asm
	st.volatile.global.u32 [%rd512], %r48;
	// end inline asm
	// begin inline asm
	ld.volatile.global.u32 %r49, [%rd512];
	// end inline asm
	add.s32 	%r50, %r49, 1;
	// begin inline asm
	st.volatile.global.u32 [%rd512], %r50;
	// end inline asm
	// begin inline asm
	ld.volatile.global.u32 %r51, [%rd512];
	// end inline asm
	add.s32 	%r52, %r51, 1;
	// begin inline asm
	st.volatile.global.u32 [%rd512], %r52;
	// end inline asm
	// begin inline asm
	ld.volatile.global.u32 %r53, [%rd512];
	// end inline asm
	add.s32 	%r54, %r53, 1;
	// begin inline asm
	st.volatile.global.u32 [%rd512], %r54;
	// end inline asm
	// begin inline asm
	ld.volatile.global.u32 %r55, [%rd512];
	// end inline asm
	add.s32 	%r56, %r55, 1;
	// begin inline asm
	st.volatile.global.u32 [%rd512], %r56;
	// end inline asm
	// begin inline asm
	ld.volatile.global.u32 %r57, [%rd512];
	// end inline asm
	add.s32 	%r58, %r57, 1;
	// begin inline asm
	st.volatile.global.u32 [%rd512], %r58;
	// end inline asm
	// begin inline asm
	ld.volatile.global.u32 %r59, [%rd512];
	// end inline asm
	add.s32 	%r60, %r59, 1;
	// begin inline asm
	st.volatile.global.u32 [%rd512], %r60;
	// end inline asm
	// begin inline asm
	ld.volatile.global.u32 %r61, [%rd512];
	// end inline asm
	add.s32 	%r62, %r61, 1;
	// begin inline asm
	st.volatile.global.u32 [%rd512], %r62;
	// end inline asm
	// begin inline asm
	ld.volatile.global.u32 %r63, [%rd512];
	// end inline asm
	add.s32 	%r64, %r63, 1;
	// begin inline asm
	st.volatile.global.u32 [%rd512], %r64;
	// end inline asm
	// begin inline asm
	ld.volatile.global.u32 %r65, [%rd512];
	// end inline asm
	add.s32 	%r66, %r65, 1;
	// begin inline asm
	st.volatile.global.u32 [%rd512], %r66;
	// end inline asm
	// begin inline asm
	ld.volatile.global.u32 %r67, [%rd512];
	// end inline asm
	add.s32 	%r68, %r67, 1;
	// begin inline asm
	st.volatile.global.u32 [%rd512], %r68;
	// end inline asm
	// begin inline asm
	ld.volatile.global.u32 %r69, [%rd512];
	// end inline asm
	add.s32 	%r70, %r69, 1;
	// begin inline asm
	st.volatile.global.u32 [%rd512], %r70;
	// end inline asm
	// begin inline asm
	ld.volatile.global.u32 %r71, [%rd512];
	// end inline asm
	add.s32 	%r72, %r71, 1;
	// begin inline asm
	st.volatile.global.u32 [%rd512], %r72;
	// end inline asm
	// begin inline asm
	ld.volatile.global.u32 %r73, [%rd512];
	// end inline asm
	add.s32 	%r74, %r73, 1;
	// begin inline asm
	st.volatile.global.u32 [%rd512], %r74;
	// end inline asm
	// begin inline asm
	ld.volatile.global.u32 %r75, [%rd512];
	// end inline asm
	add.s32 	%r76, %r75, 1;
	// begin inline asm
	st.volatile.global.u32 [%rd512], %r76;
	// end inline asm
	// begin inline asm
	ld.volatile.global.u32 %r77, [%rd512];
	// end inline asm
	add.s32 	%r78, %r77, 1;
	// begin inline asm
	st.volatile.global.u32 [%rd512], %r78;
	// end inline asm
	// begin inline asm
	ld.volatile.global.u32 %r79, [%rd512];
	// end inline asm
	add.s32 	%r80, %r79, 1;
	// begin inline asm
	st.volatile.global.u32 [%rd512], %r80;
	// end inline asm
	// begin inline asm
	ld.volatile.global.u32 %r81, [%rd512];
	// end inline asm
	add.s32 	%r82, %r81, 1;
	// begin inline asm
	st.volatile.global.u32 [%rd512], %r82;
	// end inline asm
	// begin inline asm
	ld.volatile.global.u32 %r83, [%rd512];
	// end inline asm
	add.s32 	%r84, %r83, 1;
	// begin inline asm
	st.volatile.global.u32 [%rd512], %r84;
	// end inline asm
	// begin inline asm
	ld.volatile.global.u32 %r85, [%rd512];
	// end inline asm
	add.s32 	%r86, %r85, 1;
	// begin inline asm
	st.volatile.global.u32 [%rd512], %r86;
	// end inline asm
	// begin inline asm
	ld.volatile.global.u32 %r87, [%rd512];
	// end inline asm
	add.s32 	%r88, %r87, 1;
	// begin inline asm
	st.volatile.global.u32 [%rd512], %r88;
	// end inline asm
	// begin inline asm
	ld.volatile.global.u32 %r89, [%rd512];
	// end inline asm
	add.s32 	%r90, %r89, 1;
	// begin inline asm
	st.volatile.global.u32 [%rd512], %r90;
	// end inline asm
	// begin inline asm
	ld.volatile.global.u32 %r91, [%rd512];
	// end inline asm
	add.s32 	%r92, %r91, 1;
	// begin inline asm
	st.volatile.global.u32 [%rd512], %r92;
	// end inline asm
	// begin inline asm
	ld.volatile.global.u32 %r93, [%rd512];
	// end inline asm
	add.s32 	%r94, %r93, 1;
	// begin inline asm
	st.volatile.global.u32 [%rd512], %r94;
	// end inline asm
	// begin inline asm
	ld.volatile.global.u32 %r95, [%rd512];
	// end inline asm
	add.s32 	%r96, %r95, 1;
	// begin inline asm
	st.volatile.global.u32 [%rd512], %r96;
	// end inline asm
	// begin inline asm
	ld.volatile.global.u32 %r97, [%rd512];
	// end inline asm
	add.s32 	%r98, %r97, 1;
	// begin inline asm
	st.volatile.global.u32 [%rd512], %r98;
	// end inline asm
	// begin inline asm
	ld.volatile.global.u32 %r99, [%rd512];
	// end inline asm
	add.s32 	%r100, %r99, 1;
	// begin inline asm
	st.volatile.global.u32 [%rd512], %r100;
	// end inline asm
	// begin inline asm
	ld.volatile.global.u32 %r101, [%rd512];
	// end inline asm
	add.s32 	%r102, %r101, 1;
	// begin inline asm
	st.volatile.global.u32 [%rd512], %r102;
	// end inline asm
	// begin inline asm
	ld.volatile.global.u32 %r103, [%rd512];
	// end inline asm
	add.s32 	%r104, %r103, 1;
	// begin inline asm
	st.volatile.global.u32 [%rd512], %r104;
	// end inline asm
	// begin inline asm
	ld.volatile.global.u32 %r105, [%rd512];
	// end inline asm
	add.s32 	%r106, %r105, 1;
	// begin inline asm
	st.volatile.global.u32 [%rd512], %r106;
	// end inline asm
	// begin inline asm
	ld.volatile.global.u32 %r107, [%rd512];
	// end inline asm
	add.s32 	%r108, %r107, 1;
	// begin inline asm
	st.volatile.global.u32 [%rd512], %r108;
	// end inline asm
	// begin inline asm
	ld.volatile.global.u32 %r109, [%rd512];
	// end inline asm
	add.s32 	%r110, %r109, 1;
	// begin inline asm
	st.volatile.global.u32 [%rd512], %r110;
	// end inline asm
	// begin inline asm
	ld.volatile.global.u32 %r111, [%rd512];
	// end inline asm
	add.s32 	%r112, %r111, 1;
	// begin inline asm
	st.volatile.global.u32 [%rd512], %r112;
	// end inline asm
	// begin inline asm
	ld.volatile.global.u32 %r113, [%rd512];
	// end inline asm
	add.s32 	%r114, %r113, 1;
	// begin inline asm
	st.volatile.global.u32 [%rd512], %r114;
	// end inline asm
	// begin inline asm
	ld.volatile.global.u32 %r115, [%rd512];
	// end inline asm
	add.s32 	%r116, %r115, 1;
	// begin inline asm
	st.volatile.global.u32 [%rd512], %r116;
	// end inline asm
	// begin inline asm
	ld.volatile.global.u32 %r117, [%rd512];
	// end inline asm
	add.s32 	%r118, %r117, 1;
	// begin inline asm
	st.volatile.global.u32 [%rd512], %r118;
	// end inline asm
	// begin inline asm
	ld.volatile.global.u32 %r119, [%rd512];
	// end inline asm
	add.s32 	%r120, %r119, 1;
	// begin inline asm
	st.volatile.global.u32 [%rd512], %r120;
	// end inline asm
	// begin inline asm
	ld.volatile.global.u32 %r121, [%rd512];
	// end inline asm
	add.s32 	%r122, %r121, 1;
	// begin inline asm
	st.volatile.global.u32 [%rd512], %r122;
	// end inline asm
	// begin inline asm
	ld.volatile.global.u32 %r123, [%rd512];
	// end inline asm
	add.s32 	%r124, %r123, 1;
	// begin inline asm
	st.volatile.global.u32 [%rd512], %r124;
	// end inline asm
	// begin inline asm
	ld.volatile.global.u32 %r125, [%rd512];
	// end inline asm
	add.s32 	%r126, %r125, 1;
	// begin inline asm
	st.volatile.global.u32 [%rd512], %r126;
	// end inline asm
	// begin inline asm
	ld.volatile.global.u32 %r127, [%rd512];
	// end inline asm
	add.s32 	%r128, %r127, 1;
	// begin inline asm
	st.volatile.global.u32 [%rd512], %r128;
	// end inline asm
	// begin inline asm
	ld.volatile.global.u32 %r129, [%rd512];
	// end inline asm
	add.s32 	%r130, %r129, 1;
	// begin inline asm
	st.volatile.global.u32 [%rd512], %r130;
	// end inline asm
	// begin inline asm
	ld.volatile.global.u32 %r131, [%rd512];
	// end inline asm
	add.s32 	%r132, %r131, 1;
	// begin inline asm
	st.volatile.global.u32 [%rd512], %r132;
	// end inline asm
	// begin inline asm
	ld.volatile.global.u32 %r133, [%rd512];
	// end inline asm
	add.s32 	%r134, %r133, 1;
	// begin inline asm
	st.volatile.global.u32 [%rd512], %r134;
	// end inline asm
	// begin inline asm
	ld.volatile.global.u32 %r135, [%rd512];
	// end inline asm
	add.s32 	%r136, %r135, 1;
	// begin inline asm
	st.volatile.global.u32 [%rd512], %r136;
	// end inline asm
	// begin inline asm
	ld.volatile.global.u32 %r137, [%rd512];
	// end inline asm
	add.s32 	%r138, %r137, 1;
	// begin inline asm
	st.volatile.global.u32 [%rd512], %r138;
	// end inline asm
	// begin inline asm
	ld.volatile.global.u32 %r139, [%rd512];
	// end inline asm
	add.s32 	%r140, %r139, 1;
	// begin inline asm
	st.volatile.global.u32 [%rd512], %r140;
	// end inline asm
	// begin inline asm
	ld.volatile.global.u32 %r141, [%rd512];
	// end inline asm
	add.s32 	%r142, %r141, 1;
	// begin inline asm
	st.volatile.global.u32 [%rd512], %r142;
	// end inline asm
	// begin inline asm
	ld.volatile.global.u32 %r143, [%rd512];
	// end inline asm
	add.s32 	%r144, %r143, 1;
	// begin inline asm
	st.volatile.global.u32 [%rd512], %r144;
	// end inline asm
	// begin inline asm
	ld.volatile.global.u32 %r145, [%rd512];
	// end inline asm
	add.s32 	%r146, %r145, 1;
	// begin inline asm
	st.volatile.global.u32 [%rd512], %r146;
	// end inline asm
	// begin inline asm
	ld.volatile.global.u32 %r147, [%rd512];
	// end inline asm
	add.s32 	%r148, %r147, 1;
	// begin inline asm
	st.volatile.global.u32 [%rd512], %r148;
	// end inline asm
	// begin inline asm
	ld.volatile.global.u32 %r149, [%rd512];
	// end inline asm
	add.s32 	%r150, %r149, 1;
	// begin inline asm
	st.volatile.global.u32 [%rd512], %r150;
	// end inline asm
	// begin inline asm
	ld.volatile.global.u32 %r151, [%rd512];
	// end inline asm
	add.s32 	%r152, %r151, 1;
	// begin inline asm
	st.volatile.global.u32 [%rd512], %r152;
	// end inline asm
	// begin inline asm
	ld.volatile.global.u32 %r153, [%rd512];
	// end inline asm
	add.s32 	%r154, %r153, 1;
	// begin inline asm
	st.volatile.global.u32 [%rd512], %r154;
	// end inline asm
	// begin inline asm
	ld.volatile.global.u32 %r155, [%rd512];
	// end inline asm
	add.s32 	%r156, %r155, 1;
	// begin inline asm
	st.volatile.global.u32 [%rd512], %r156;
	// end inline asm
	// begin inline asm
	ld.volatile.global.u32 %r157, [%rd512];
	// end inline asm
	add.s32 	%r158, %r157, 1;
	// begin inline asm
	st.volatile.global.u32 [%rd512], %r158;
	// end inline asm
	// begin inline asm
	ld.volatile.global.u32 %r159, [%rd512];
	// end inline asm
	add.s32 	%r160, %r159, 1;
	// begin inline asm
	st.volatile.global.u32 [%rd512], %r160;
	// end inline asm
	// begin inline asm
	ld.volatile.global.u32 %r161, [%rd512];
	// end inline asm
	add.s32 	%r162, %r161, 1;
	// begin inline asm
	st.volatile.global.u32 [%rd512], %r162;
	// end inline asm
	// begin inline asm
	ld.volatile.global.u32 %r163, [%rd512];
	// end inline asm
	add.s32 	%r164, %r163, 1;
	// begin inline asm
	st.volatile.global.u32 [%rd512], %r164;
	// end inline asm
	// begin inline asm
	ld.volatile.global.u32 %r165, [%rd512];
	// end inline asm
	add.s32 	%r166, %r165, 1;
	// begin inline asm
	st.volatile.global.u32 [%rd512], %r166;
	// end inline asm
	// begin inline asm
	ld.volatile.global.u32 %r167, [%rd512];
	// end inline asm
	add.s32 	%r168, %r167, 1;
	// begin inline asm
	st.volatile.global.u32 [%rd512], %r168;
	// end inline asm
	// begin inline asm
	ld.volatile.global.u32 %r169, [%rd512];
	// end inline asm
	add.s32 	%r170, %r169, 1;
	// begin inline asm
	st.volatile.global.u32 [%rd512], %r170;
	// end inline asm
	// begin inline asm
	ld.volatile.global.u32 %r171, [%rd512];
	// end inline asm
	add.s32 	%r172, %r171, 1;
	// begin inline asm
	st.volatile.global.u32 [%rd512], %r172;
	// end inline asm
	// begin inline asm
	ld.volatile.global.u32 %r173, [%rd512];
	// end inline asm
	add.s32 	%r174, %r173, 1;
	// begin inline asm
	st.volatile.global.u32 [%rd512], %r174;
	// end inline asm
	// begin inline asm
	ld.volatile.global.u32 %r175, [%rd512];
	// end inline asm
	add.s32 	%r176, %r175, 1;
	// begin inline asm
	st.volatile.global.u32 [%rd512], %r176;
	// end inline asm
	// begin inline asm
	ld.volatile.global.u32 %r177, [%rd512];
	// end inline asm
	add.s32 	%r178, %r177, 1;
	// begin inline asm
	st.volatile.global.u32 [%rd512], %r178;
	// end inline asm
	// begin inline asm
	ld.volatile.global.u32 %r179, [%rd512];
	// end inline asm
	add.s32 	%r180, %r179, 1;
	// begin inline asm
	st.volatile.global.u32 [%rd512], %r180;
	// end inline asm
	// begin inline asm
	ld.volatile.global.u32 %r181, [%rd512];
	// end inline asm
	add.s32 	%r182, %r181, 1;
	// begin inline asm
	st.volatile.global.u32 [%rd512], %r182;
	// end inline asm
	// begin inline asm
	ld.volatile.global.u32 %r183, [%rd512];
	// end inline asm
	add.s32 	%r184, %r183, 1;
	// begin inline asm
	st.volatile.global.u32 [%rd512], %r184;
	// end inline asm
	// begin inline asm
	ld.volatile.global.u32 %r185, [%rd512];
	// end inline asm
	add.s32 	%r186, %r185, 1;
	// begin inline asm
	st.volatile.global.u32 [%rd512], %r186;
	// end inline asm
	// begin inline asm
	ld.volatile.global.u32 %r187, [%rd512];
	// end inline asm
	add.s32 	%r188, %r187, 1;
	// begin inline asm
	st.volatile.global.u32 [%rd512], %r188;
	// end inline asm
	// begin inline asm
	ld.volatile.global.u32 %r189, [%rd512];
	// end inline asm
	add.s32 	%r190, %r189, 1;
	// begin inline asm
	st.volatile.global.u32 [%rd512], %r190;
	// end inline asm
	// begin inline asm
	ld.volatile.global.u32 %r191, [%rd512];
	// end inline asm
	add.s32 	%r192, %r191, 1;
	// begin inline asm
	st.volatile.global.u32 [%rd512], %r192;
	// end inline asm
	// begin inline asm
	ld.volatile.global.u32 %r193, [%rd512];
	// end inline asm
	add.s32 	%r194, %r193, 1;
	// begin inline asm
	st.volatile.global.u32 [%rd512], %r194;
	// end inline asm
	// begin inline asm
	ld.volatile.global.u32 %r195, [%rd512];
	// end inline asm
	add.s32 	%r196, %r195, 1;
	// begin inline asm
	st.volatile.global.u32 [%rd512], %r196;
	// end inline asm
	// begin inline asm
	ld.volatile.global.u32 %r197, [%rd512];
	// end inline asm
	add.s32 	%r198, %r197, 1;
	// begin inline asm
	st.volatile.global.u32 [%rd512], %r198;
	// end inline asm
	// begin inline asm
	ld.volatile.global.u32 %r199, [%rd512];
	// end inline asm
	add.s32 	%r200, %r199, 1;
	// begin inline asm
	st.volatile.global.u32 [%rd512], %r200;
	// end inline asm
	// begin inline asm
	ld.volatile.global.u32 %r201, [%rd512];
	// end inline asm
	add.s32 	%r202, %r201, 1;
	// begin inline asm
	st.volatile.global.u32 [%rd512], %r202;
	// end inline asm
	// begin inline asm
	ld.volatile.global.u32 %r203, [%rd512];
	// end inline asm
	add.s32 	%r204, %r203, 1;
	// begin inline asm
	st.volatile.global.u32 [%rd512], %r204;
	// end inline asm
	// begin inline asm
	ld.volatile.global.u32 %r205, [%rd512];
	// end inline asm
	add.s32 	%r206, %r205, 1;
	// begin inline asm
	st.volatile.global.u32 [%rd512], %r206;
	// end inline asm
	// begin inline asm
	ld.volatile.global.u32 %r207, [%rd512];
	// end inline asm
	add.s32 	%r208, %r207, 1;
	// begin inline asm
	st.volatile.global.u32 [%rd512], %r208;
	// end inline asm
	// begin inline asm
	ld.volatile.global.u32 %r209, [%rd512];
	// end inline asm
	add.s32 	%r210, %r209, 1;
	// begin inline asm
	st.volatile.global.u32 [%rd512], %r210;
	// end inline asm
	// begin inline asm
	ld.volatile.global.u32 %r211, [%rd512];
	// end inline asm
	add.s32 	%r212, %r211, 1;
	// begin inline asm
	st.volatile.global.u32 [%rd512], %r212;
	// end inline asm
	// begin inline asm
	ld.volatile.global.u32 %r213, [%rd512];
	// end inline asm
	add.s32 	%r214, %r213, 1;
	// begin inline asm
	st.volatile.global.u32 [%rd512], %r214;
	// end inline asm
	// begin inline asm
	ld.volatile.global.u32 %r215, [%rd512];
	// end inline asm
	add.s32 	%r216, %r215, 1;
	// begin inline asm
	st.volatile.global.u32 [%rd512], %r216;
	// end inline asm
	// begin inline asm
	ld.volatile.global.u32 %r217, [%rd512];
	// end inline asm
	add.s32 	%r218, %r217, 1;
	// begin inline asm
	st.volatile.global.u32 [%rd512], %r218;
	// end inline asm
	// begin inline asm
	ld.volatile.global.u32 %r219, [%rd512];
	// end inline asm
	add.s32 	%r220, %r219, 1;
	// begin inline asm
	st.volatile.global.u32 [%rd512], %r220;
	// end inline asm
	// begin inline asm
	ld.volatile.global.u32 %r221, [%rd512];
	// end inline asm
	add.s32 	%r222, %r221, 1;
	// begin inline asm
	st.volatile.global.u32 [%rd512], %r222;
	// end inline asm
	// begin inline asm
	ld.volatile.global.u32 %r223, [%rd512];
	// end inline asm
	add.s32 	%r224, %r223, 1;
	// begin inline asm
	st.volatile.global.u32 [%rd512], %r224;
	// end inline asm
	// begin inline asm
	ld.volatile.global.u32 %r225, [%rd512];
	// end inline asm
	add.s32 	%r226, %r225, 1;
	// begin inline asm
	st.volatile.global.u32 [%rd512], %r226;
	// end inline asm
	// begin inline asm
	ld.volatile.global.u32 %r227, [%rd512];
	// end inline asm
	add.s32 	%r228, %r227, 1;
	// begin inline asm
	st.volatile.global.u32 [%rd512], %r228;
	// end inline asm
	// begin inline asm
	ld.volatile.global.u32 %r229, [%rd512];
	// end inline asm
	add.s32 	%r230, %r229, 1;
	// begin inline asm
	st.volatile.global.u32 [%rd512], %r230;
	// end inline asm
	// begin inline asm
	ld.volatile.global.u32 %r231, [%rd512];
	// end inline asm
	add.s32 	%r232, %r231, 1;
	// begin inline asm
	st.volatile.global.u32 [%rd512], %r232;
	// end inline asm
	// begin inline asm
	ld.volatile.global.u32 %r233, [%rd512];
	// end inline asm
	add.s32 	%r234, %r233, 1;
	// begin inline asm
	st.volatile.global.u32 [%rd512], %r234;
	// end inline asm
	// begin inline asm
	ld.volatile.global.u32 %r235, [%rd512];
	// end inline asm
	add.s32 	%r236, %r235, 1;
	// begin inline asm
	st.volatile.global.u32 [%rd512], %r236;
	// end inline asm
	// begin inline asm
	ld.volatile.global.u32 %r237, [%rd512];
	// end inline asm
	add.s32 	%r238, %r237, 1;
	// begin inline asm
	st.volatile.global.u32 [%rd512], %r238;
	// end inline asm
	// begin inline asm
	ld.volatile.global.u32 %r239, [%rd512];
	// end inline asm
	add.s32 	%r240, %r239, 1;
	// begin inline asm
	st.volatile.global.u32 [%rd512], %r240;
	// end inline asm
	// begin inline asm
	ld.volatile.global.u32 %r241, [%rd512];
	// end inline asm
	add.s32 	%r242, %r241, 1;
	// begin inline asm
	st.volatile.global.u32 [%rd512], %r242;
	// end inline asm
	// begin inline asm
	ld.volatile.global.u32 %r243, [%rd512];
	// end inline asm
	add.s32 	%r244, %r243, 1;
	// begin inline asm
	st.volatile.global.u32 [%rd512], %r244;
	// end inline asm
	// begin inline asm
	ld.volatile.global.u32 %r245, [%rd512];
	// end inline asm
	add.s32 	%r246, %r245, 1;
	// begin inline asm
	st.volatile.global.u32 [%rd512], %r246;
	// end inline asm
	// begin inline asm
	ld.volatile.global.u32 %r247, [%rd512];
	// end inline asm
	add.s32 	%r248, %r247, 1;
	// begin inline asm
	st.volatile.global.u32 [%rd512], %r248;
	// end inline asm
	// begin inline asm
	ld.volatile.global.u32 %r249, [%rd512];
	// end inline asm
	add.s32 	%r250, %r249, 1;
	// begin inline asm
	st.volatile.global.u32 [%rd512], %r250;
	// end inline asm
	// begin inline asm
	ld.volatile.global.u32 %r251, [%rd512];
	// end inline asm
	add.s32 	%r252, %r251, 1;
	// begin inline asm
	st.volatile.global.u32 [%rd512], %r252;
	// end inline asm
	// begin inline asm
	ld.volatile.global.u32 %r253, [%rd512];
	// end inline asm
	add.s32 	%r254, %r253, 1;
	// begin inline asm
	st.volatile.global.u32 [%rd512], %r254;
	// end inline asm
	// begin inline asm
	ld.volatile.global.u32 %r255, [%rd512];
	// end inline asm
	add.s32 	%r256, %r255, 1;
	// begin inline asm
	st.volatile.global.u32 [%rd512], %r256;
	// end inline asm
	// begin inline asm
	ld.volatile.global.u32 %r257, [%rd512];
	// end inline asm
	add.s32 	%r258, %r257, 1;
	// begin inline asm
	st.volatile.global.u32 [%rd512], %r258;
	// end inline asm
	// begin inline asm
	ld.volatile.global.u32 %r259, [%rd512];
	// end inline asm
	add.s32 	%r260, %r259, 1;
	// begin inline asm
	st.volatile.global.u32 [%rd512], %r260;
	// end inline asm
	// begin inline asm
	ld.volatile.global.u32 %r261, [%rd512];
	// end inline asm
	add.s32 	%r262, %r261, 1;
	// begin inline asm
	st.volatile.global.u32 [%rd512], %r262;
	// end inline asm
	// begin inline asm
	ld.volatile.global.u32 %r263, [%rd512];
	// end inline asm
	add.s32 	%r264, %r263, 1;
	// begin inline asm
	st.volatile.global.u32 [%rd512], %r264;
	// end inline asm
	// begin inline asm
	ld.volatile.global.u32 %r265, [%rd512];
	// end inline asm
	add.s32 	%r266, %r265, 1;
	// begin inline asm
	st.volatile.global.u32 [%rd512], %r266;
	// end inline asm
	// begin inline asm
	ld.volatile.global.u32 %r267, [%rd512];
	// end inline asm
	add.s32 	%r268, %r267, 1;
	// begin inline asm
	st.volatile.global.u32 [%rd512], %r268;
	// end inline asm
	// begin inline asm
	ld.volatile.global.u32 %r269, [%rd512];
	// end inline asm
	add.s32 	%r270, %r269, 1;
	// begin inline asm
	st.volatile.global.u32 [%rd512], %r270;
	// end inline asm
	// begin inline asm
	ld.volatile.global.u32 %r271, [%rd512];
	// end inline asm
	add.s32 	%r272, %r271, 1;
	// begin inline asm
	st.volatile.global.u32 [%rd512], %r272;
	// end inline asm
	// begin inline asm
	ld.volatile.global.u32 %r273, [%rd512];
	// end inline asm
	add.s32 	%r274, %r273, 1;
	// begin inline asm
	st.volatile.global.u32 [%rd512], %r274;
	// end inline asm
	// begin inline asm
	ld.volatile.global.u32 %r275, [%rd512];
	// end inline asm
	add.s32 	%r276, %r275, 1;
	// begin inline asm
	st.volatile.global.u32 [%rd512], %r276;
	// end inline asm
	// begin inline asm
	ld.volatile.global.u32 %r277, [%rd512];
	// end inline asm
	add.s32 	%r278, %r277, 1;
	// begin inline asm
	st.volatile.global.u32 [%rd512], %r278;
	// end inline asm
	// begin inline asm
	ld.volatile.global.u32 %r279, [%rd512];
	// end inline asm
	add.s32 	%r280, %r279, 1;
	// begin inline asm
	st.volatile.global.u32 [%rd512], %r280;
	// end inline asm
	// begin inline asm
	ld.volatile.global.u32 %r281, [%rd512];
	// end inline asm
	add.s32 	%r282, %r281, 1;
	// begin inline asm
	st.volatile.global.u32 [%rd512], %r282;
	// end inline asm
	// begin inline asm
	ld.volatile.global.u32 %r283, [%rd512];
	// end inline asm
	add.s32 	%r284, %r283, 1;
	// begin inline asm
	st.volatile.global.u32 [%rd512], %r284;
	// end inline asm
	// begin inline asm
	ld.volatile.global.u32 %r285, [%rd512];
	// end inline asm
	add.s32 	%r286, %r285, 1;
	// begin inline asm
	st.volatile.global.u32 [%rd512], %r286;
	// end inline asm
	// begin inline asm
	ld.volatile.global.u32 %r287, [%rd512];
	// end inline asm
	add.s32 	%r288, %r287, 1;
	// begin inline asm
	st.volatile.global.u32 [%rd512], %r288;
	// end inline asm
	// begin inline asm
	ld.volatile.global.u32 %r289, [%rd512];
	// end inline asm
	add.s32 	%r290, %r289, 1;
	// begin inline asm
	st.volatile.global.u32 [%rd512], %r290;
	// end inline asm
	// begin inline asm
	ld.volatile.global.u32 %r291, [%rd512];
	// end inline asm
	add.s32 	%r292, %r291, 1;
	// begin inline asm
	st.volatile.global.u32 [%rd512], %r292;
	// end inline asm
	// begin inline asm
	ld.volatile.global.u32 %r293, [%rd512];
	// end inline asm
	add.s32 	%r294, %r293, 1;
	// begin inline asm
	st.volatile.global.u32 [%rd512], %r294;
	// end inline asm
	// begin inline asm
	ld.volatile.global.u32 %r295, [%rd512];
	// end inline asm
	add.s32 	%r296, %r295, 1;
	// begin inline asm
	st.volatile.global.u32 [%rd512], %r296;
	// end inline asm
	// begin inline asm
	ld.volatile.global.u32 %r297, [%rd512];
	// end inline asm
	add.s32 	%r298, %r297, 1;
	// begin inline asm
	st.volatile.global.u32 [%rd512], %r298;
	// end inline asm
	// begin inline asm
	ld.volatile.global.u32 %r299, [%rd512];
	// end inline asm
	add.s32 	%r300, %r299, 1;
	// begin inline asm
	st.volatile.global.u32 [%rd512], %r300;
	// end inline asm
	// begin inline asm
	ld.volatile.global.u32 %r301, [%rd512];
	// end inline asm
	add.s32 	%r302, %r301, 1;
	// begin inline asm
	st.volatile.global.u32 [%rd512], %r302;
	// end inline asm
	// begin inline asm
	ld.volatile.global.u32 %r303, [%rd512];
	// end inline asm
	add.s32 	%r304, %r303, 1;
	// begin inline asm
	st.volatile.global.u32 [%rd512], %r304;
	// end inline asm
	// begin inline asm
	ld.volatile.global.u32 %r305, [%rd512];
	// end inline asm
	add.s32 	%r306, %r305, 1;
	// begin inline asm
	st.volatile.global.u32 [%rd512], %r306;
	// end inline asm
	// begin inline asm
	ld.volatile.global.u32 %r307, [%rd512];
	// end inline asm
	add.s32 	%r308, %r307, 1;
	// begin inline asm
	st.volatile.global.u32 [%rd512], %r308;
	// end inline asm
	// begin inline asm
	ld.volatile.global.u32 %r309, [%rd512];
	// end inline asm
	add.s32 	%r310, %r309, 1;
	// begin inline asm
	st.volatile.global.u32 [%rd512], %r310;
	// end inline asm
	// begin inline asm
	ld.volatile.global.u32 %r311, [%rd512];
	// end inline asm
	add.s32 	%r312, %r311, 1;
	// begin inline asm
	st.volatile.global.u32 [%rd512], %r312;
	// end inline asm
	// begin inline asm
	ld.volatile.global.u32 %r313, [%rd512];
	// end inline asm
	add.s32 	%r314, %r313, 1;
	// begin inline asm
	st.volatile.global.u32 [%rd512], %r314;
	// end inline asm
	// begin inline asm
	ld.volatile.global.u32 %r315, [%rd512];
	// end inline asm
	add.s32 	%r316, %r315, 1;
	// begin inline asm
	st.volatile.global.u32 [%rd512], %r316;
	// end inline asm
	// begin inline asm
	ld.volatile.global.u32 %r317, [%rd512];
	// end inline asm
	add.s32 	%r318, %r317, 1;
	// begin inline asm
	st.volatile.global.u32 [%rd512], %r318;
	// end inline asm
	// begin inline asm
	ld.volatile.global.u32 %r319, [%rd512];
	// end inline asm
	add.s32 	%r320, %r319, 1;
	// begin inline asm
	st.volatile.global.u32 [%rd512], %r320;
	// end inline asm
	// begin inline asm
	ld.volatile.global.u32 %r321, [%rd512];
	// end inline asm
	add.s32 	%r322, %r321, 1;
	// begin inline asm
	st.volatile.global.u32 [%rd512], %r322;
	// end inline asm
	// begin inline asm
	ld.volatile.global.u32 %r323, [%rd512];
	// end inline asm
	add.s32 	%r324, %r323, 1;
	// begin inline asm
	st.volatile.global.u32 [%rd512], %r324;
	// end inline asm
	// begin inline asm
	ld.volatile.global.u32 %r325, [%rd512];
	// end inline asm
	add.s32 	%r326, %r325, 1;
	// begin inline asm
	st.volatile.global.u32 [%rd512], %r326;
	// end inline asm
	// begin inline asm
	ld.volatile.global.u32 %r327, [%rd512];
	// end inline asm
	add.s32 	%r328, %r327, 1;
	// begin inline asm
	st.volatile.global.u32 [%rd512], %r328;
	// end inline asm
	// begin inline asm
	ld.volatile.global.u32 %r329, [%rd512];
	// end inline asm
	add.s32 	%r330, %r329, 1;
	// begin inline asm
	st.volatile.global.u32 [%rd512], %r330;
	// end inline asm
	// begin inline asm
	ld.volatile.global.u32 %r331, [%rd512];
	// end inline asm
	add.s32 	%r332, %r331, 1;
	// begin inline asm
	st.volatile.global.u32 [%rd512], %r332;
	// end inline asm
	// begin inline asm
	ld.volatile.global.u32 %r333, [%rd512];
	// end inline asm
	add.s32 	%r334, %r333, 1;
	// begin inline asm
	st.volatile.global.u32 [%rd512], %r334;
	// end inline asm
	// begin inline asm
	ld.volatile.global.u32 %r335, [%rd512];
	// end inline asm
	add.s32 	%r336, %r335, 1;
	// begin inline asm
	st.volatile.global.u32 [%rd512], %r336;
	// end inline asm
	// begin inline asm
	ld.volatile.global.u32 %r337, [%rd512];
	// end inline asm
	add.s32 	%r338, %r337, 1;
	// begin inline asm
	st.volatile.global.u32 [%rd512], %r338;
	// end inline asm
	// begin inline asm
	ld.volatile.global.u32 %r339, [%rd512];
	// end inline asm
	add.s32 	%r340, %r339, 1;
	// begin inline asm
	st.volatile.global.u32 [%rd512], %r340;
	// end inline asm
	// begin inline asm
	ld.volatile.global.u32 %r341, [%rd512];
	// end inline asm
	add.s32 	%r342, %r341, 1;
	// begin inline asm
	st.volatile.global.u32 [%rd512], %r342;
	// end inline asm
	// begin inline asm
	ld.volatile.global.u32 %r343, [%rd512];
	// end inline asm
	add.s32 	%r344, %r343, 1;
	// begin inline asm
	st.volatile.global.u32 [%rd512], %r344;
	// end inline asm
	// begin inline asm
	ld.volatile.global.u32 %r345, [%rd512];
	// end inline asm
	add.s32 	%r346, %r345, 1;
	// begin inline asm
	st.volatile.global.u32 [%rd512], %r346;
	// end inline asm
	// begin inline asm
	ld.volatile.global.u32 %r347, [%rd512];
	// end inline asm
	add.s32 	%r348, %r347, 1;
	// begin inline asm
	st.volatile.global.u32 [%rd512], %r348;
	// end inline asm
	// begin inline asm
	ld.volatile.global.u32 %r349, [%rd512];
	// end inline asm
	add.s32 	%r350, %r349, 1;
	// begin inline asm
	st.volatile.global.u32 [%rd512], %r350;
	// end inline asm
	// begin inline asm
	ld.volatile.global.u32 %r351, [%rd512];
	// end inline asm
	add.s32 	%r352, %r351, 1;
	// begin inline asm
	st.volatile.global.u32 [%rd512], %r352;
	// end inline asm
	// begin inline asm
	ld.volatile.global.u32 %r353, [%rd512];
	// end inline asm
	add.s32 	%r354, %r353, 1;
	// begin inline asm
	st.volatile.global.u32 [%rd512], %r354;
	// end inline asm
	// begin inline asm
	ld.volatile.global.u32 %r355, [%rd512];
	// end inline asm
	add.s32 	%r356, %r355, 1;
	// begin inline asm
	st.volatile.global.u32 [%rd512], %r356;
	// end inline asm
	// begin inline asm
	ld.volatile.global.u32 %r357, [%rd512];
	// end inline asm
	add.s32 	%r358, %r357, 1;
	// begin inline asm
	st.volatile.global.u32 [%rd512], %r358;
	// end inline asm
	// begin inline asm
	ld.volatile.global.u32 %r359, [%rd512];
	// end inline asm
	add.s32 	%r360, %r359, 1;
	// begin inline asm
	st.volatile.global.u32 [%rd512], %r360;
	// end inline asm
	// begin inline asm
	ld.volatile.global.u32 %r361, [%rd512];
	// end inline asm
	add.s32 	%r362, %r361, 1;
	// begin inline asm
	st.volatile.global.u32 [%rd512], %r362;
	// end inline asm
	// begin inline asm
	ld.volatile.global.u32 %r363, [%rd512];
	// end inline asm
	add.s32 	%r364, %r363, 1;
	// begin inline asm
	st.volatile.global.u32 [%rd512], %r364;
	// end inline asm
	// begin inline asm
	ld.volatile.global.u32 %r365, [%rd512];
	// end inline asm
	add.s32 	%r366, %r365, 1;
	// begin inline asm
	st.volatile.global.u32 [%rd512], %r366;
	// end inline asm
	// begin inline asm
	ld.volatile.global.u32 %r367, [%rd512];
	// end inline asm
	add.s32 	%r368, %r367, 1;
	// begin inline asm
	st.volatile.global.u32 [%rd512], %r368;
	// end inline asm
	// begin inline asm
	ld.volatile.global.u32 %r369, [%rd512];
	// end inline asm
	add.s32 	%r370, %r369, 1;
	// begin inline asm
	st.volatile.global.u32 [%rd512], %r370;
	// end inline asm
	// begin inline asm
	ld.volatile.global.u32 %r371, [%rd512];
	// end inline asm
	add.s32 	%r372, %r371, 1;
	// begin inline asm
	st.volatile.global.u32 [%rd512], %r372;
	// end inline asm
	// begin inline asm
	ld.volatile.global.u32 %r373, [%rd512];
	// end inline asm
	add.s32 	%r374, %r373, 1;
	// begin inline asm
	st.volatile.global.u32 [%rd512], %r374;
	// end inline asm
	// begin inline asm
	ld.volatile.global.u32 %r375, [%rd512];
	// end inline asm
	add.s32 	%r376, %r375, 1;
	// begin inline asm
	st.volatile.global.u32 [%rd512], %r376;
	// end inline asm
	// begin inline asm
	ld.volatile.global.u32 %r377, [%rd512];
	// end inline asm
	add.s32 	%r378, %r377, 1;
	// begin inline asm
	st.volatile.global.u32 [%rd512], %r378;
	// end inline asm
	// begin inline asm
	ld.volatile.global.u32 %r379, [%rd512];
	// end inline asm
	add.s32 	%r380, %r379, 1;
	// begin inline asm
	st.volatile.global.u32 [%rd512], %r380;
	// end inline asm
	// begin inline asm
	ld.volatile.global.u32 %r381, [%rd512];
	// end inline asm
	add.s32 	%r382, %r381, 1;
	// begin inline asm
	st.volatile.global.u32 [%rd512], %r382;
	// end inline asm
	// begin inline asm
	ld.volatile.global.u32 %r383, [%rd512];
	// end inline asm
	add.s32 	%r384, %r383, 1;
	// begin inline asm
	st.volatile.global.u32 [%rd512], %r384;
	// end inline asm
	// begin inline asm
	ld.volatile.global.u32 %r385, [%rd512];
	// end inline asm
	add.s32 	%r386, %r385, 1;
	// begin inline asm
	st.volatile.global.u32 [%rd512], %r386;
	// end inline asm
	// begin inline asm
	ld.volatile.global.u32 %r387, [%rd512];
	// end inline asm
	add.s32 	%r388, %r387, 1;
	// begin inline asm
	st.volatile.global.u32 [%rd512], %r388;
	// end inline asm
	// begin inline asm
	ld.volatile.global.u32 %r389, [%rd512];
	// end inline asm
	add.s32 	%r390, %r389, 1;
	// begin inline asm
	st.volatile.global.u32 [%rd512], %r390;
	// end inline asm
	// begin inline asm
	ld.volatile.global.u32 %r391, [%rd512];
	// end inline asm
	add.s32 	%r392, %r391, 1;
	// begin inline asm
	st.volatile.global.u32 [%rd512], %r392;
	// end inline asm
	// begin inline asm
	ld.volatile.global.u32 %r393, [%rd512];
	// end inline asm
	add.s32 	%r394, %r393, 1;
	// begin inline asm
	st.volatile.global.u32 [%rd512], %r394;
	// end inline asm
	// begin inline asm
	ld.volatile.global.u32 %r395, [%rd512];
	// end inline asm
	add.s32 	%r396, %r395, 1;
	// begin inline asm
	st.volatile.global.u32 [%rd512], %r396;
	// end inline asm
	// begin inline asm
	ld.volatile.global.u32 %r397, [%rd512];
	// end inline asm
	add.s32 	%r398, %r397, 1;
	// begin inline asm
	st.volatile.global.u32 [%rd512], %r398;
	// end inline asm
	// begin inline asm
	ld.volatile.global.u32 %r399, [%rd512];
	// end inline asm
	add.s32 	%r400, %r399, 1;
	// begin inline asm
	st.volatile.global.u32 [%rd512], %r400;
	// end inline asm
	// begin inline asm
	ld.volatile.global.u32 %r401, [%rd512];
	// end inline asm
	add.s32 	%r402, %r401, 1;
	// begin inline asm
	st.volatile.global.u32 [%rd512], %r402;
	// end inline asm
	// begin inline asm
	ld.volatile.global.u32 %r403, [%rd512];
	// end inline asm
	add.s32 	%r404, %r403, 1;
	// begin inline asm
	st.volatile.global.u32 [%rd512], %r404;
	// end inline asm
	// begin inline asm
	ld.volatile.global.u32 %r405, [%rd512];
	// end inline asm
	add.s32 	%r406, %r405, 1;
	// begin inline asm
	st.volatile.global.u32 [%rd512], %r406;
	// end inline asm
	// begin inline asm
	ld.volatile.global.u32 %r407, [%rd512];
	// end inline asm
	add.s32 	%r408, %r407, 1;
	// begin inline asm
	st.volatile.global.u32 [%rd512], %r408;
	// end inline asm
	// begin inline asm
	ld.volatile.global.u32 %r409, [%rd512];
	// end inline asm
	add.s32 	%r410, %r409, 1;
	// begin inline asm
	st.volatile.global.u32 [%rd512], %r410;
	// end inline asm
	// begin inline asm
	ld.volatile.global.u32 %r411, [%rd512];
	// end inline asm
	add.s32 	%r412, %r411, 1;
	// begin inline asm
	st.volatile.global.u32 [%rd512], %r412;
	// end inline asm
	// begin inline asm
	ld.volatile.global.u32 %r413, [%rd512];
	// end inline asm
	add.s32 	%r414, %r413, 1;
	// begin inline asm
	st.volatile.global.u32 [%rd512], %r414;
	// end inline asm
	// begin inline asm
	ld.volatile.global.u32 %r415, [%rd512];
	// end inline asm
	add.s32 	%r416, %r415, 1;
	// begin inline asm
	st.volatile.global.u32 [%rd512], %r416;
	// end inline asm
	// begin inline asm
	ld.volatile.global.u32 %r417, [%rd512];
	// end inline asm
	add.s32 	%r418, %r417, 1;
	// begin inline asm
	st.volatile.global.u32 [%rd512], %r418;
	// end inline asm
	// begin inline asm
	ld.volatile.global.u32 %r419, [%rd512];
	// end inline asm
	add.s32 	%r420, %r419, 1;
	// begin inline asm
	st.volatile.global.u32 [%rd512], %r420;
	// end inline asm
	// begin inline asm
	ld.volatile.global.u32 %r421, [%rd512];
	// end inline asm
	add.s32 	%r422, %r421, 1;
	// begin inline asm
	st.volatile.global.u32 [%rd512], %r422;
	// end inline asm
	// begin inline asm
	ld.volatile.global.u32 %r423, [%rd512];
	// end inline asm
	add.s32 	%r424, %r423, 1;
	// begin inline asm
	st.volatile.global.u32 [%rd512], %r424;
	// end inline asm
	// begin inline asm
	ld.volatile.global.u32 %r425, [%rd512];
	// end inline asm
	add.s32 	%r426, %r425, 1;
	// begin inline asm
	st.volatile.global.u32 [%rd512], %r426;
	// end inline asm
	// begin inline asm
	ld.volatile.global.u32 %r427, [%rd512];
	// end inline asm
	add.s32 	%r428, %r427, 1;
	// begin inline asm
	st.volatile.global.u32 [%rd512], %r428;
	// end inline asm
	// begin inline asm
	ld.volatile.global.u32 %r429, [%rd512];
	// end inline asm
	add.s32 	%r430, %r429, 1;
	// begin inline asm
	st.volatile.global.u32 [%rd512], %r430;
	// end inline asm
	// begin inline asm
	ld.volatile.global.u32 %r431, [%rd512];
	// end inline asm
	add.s32 	%r432, %r431, 1;
	// begin inline asm
	st.volatile.global.u32 [%rd512], %r432;
	// end inline asm
	// begin inline asm
	ld.volatile.global.u32 %r433, [%rd512];
	// end inline asm
	add.s32 	%r434, %r433, 1;
	// begin inline asm
	st.volatile.global.u32 [%rd512], %r434;
	// end inline asm
	// begin inline asm
	ld.volatile.global.u32 %r435, [%rd512];
	// end inline asm
	add.s32 	%r436, %r435, 1;
	// begin inline asm
	st.volatile.global.u32 [%rd512], %r436;
	// end inline asm
	// begin inline asm
	ld.volatile.global.u32 %r437, [%rd512];
	// end inline asm
	add.s32 	%r438, %r437, 1;
	// begin inline asm
	st.volatile.global.u32 [%rd512], %r438;
	// end inline asm
	// begin inline asm
	ld.volatile.global.u32 %r439, [%rd512];
	// end inline asm
	add.s32 	%r440, %r439, 1;
	// begin inline asm
	st.volatile.global.u32 [%rd512], %r440;
	// end inline asm
	// begin inline asm
	ld.volatile.global.u32 %r441, [%rd512];
	// end inline asm
	add.s32 	%r442, %r441, 1;
	// begin inline asm
	st.volatile.global.u32 [%rd512], %r442;
	// end inline asm
	// begin inline asm
	ld.volatile.global.u32 %r443, [%rd512];
	// end inline asm
	add.s32 	%r444, %r443, 1;
	// begin inline asm
	st.volatile.global.u32 [%rd512], %r444;
	// end inline asm
	// begin inline asm
	ld.volatile.global.u32 %r445, [%rd512];
	// end inline asm
	add.s32 	%r446, %r445, 1;
	// begin inline asm
	st.volatile.global.u32 [%rd512], %r446;
	// end inline asm
	// begin inline asm
	ld.volatile.global.u32 %r447, [%rd512];
	// end inline asm
	add.s32 	%r448, %r447, 1;
	// begin inline asm
	st.volatile.global.u32 [%rd512], %r448;
	// end inline asm
	// begin inline asm
	ld.volatile.global.u32 %r449, [%rd512];
	// end inline asm
	add.s32 	%r450, %r449, 1;
	// begin inline asm
	st.volatile.global.u32 [%rd512], %r450;
	// end inline asm
	// begin inline asm
	ld.volatile.global.u32 %r451, [%rd512];
	// end inline asm
	add.s32 	%r452, %r451, 1;
	// begin inline asm
	st.volatile.global.u32 [%rd512], %r452;
	// end inline asm
	// begin inline asm
	ld.volatile.global.u32 %r453, [%rd512];
	// end inline asm
	add.s32 	%r454, %r453, 1;
	// begin inline asm
	st.volatile.global.u32 [%rd512], %r454;
	// end inline asm
	// begin inline asm
	ld.volatile.global.u32 %r455, [%rd512];
	// end inline asm
	add.s32 	%r456, %r455, 1;
	// begin inline asm
	st.volatile.global.u32 [%rd512], %r456;
	// end inline asm
	// begin inline asm
	ld.volatile.global.u32 %r457, [%rd512];
	// end inline asm
	add.s32 	%r458, %r457, 1;
	// begin inline asm
	st.volatile.global.u32 [%rd512], %r458;
	// end inline asm
	// begin inline asm
	ld.volatile.global.u32 %r459, [%rd512];
	// end inline asm
	add.s32 	%r460, %r459, 1;
	// begin inline asm
	st.volatile.global.u32 [%rd512], %r460;
	// end inline asm
	// begin inline asm
	ld.volatile.global.u32 %r461, [%rd512];
	// end inline asm
	add.s32 	%r462, %r461, 1;
	// begin inline asm
	st.volatile.global.u32 [%rd512], %r462;
	// end inline asm
	// begin inline asm
	ld.volatile.global.u32 %r463, [%rd512];
	// end inline asm
	add.s32 	%r464, %r463, 1;
	// begin inline asm
	st.volatile.global.u32 [%rd512], %r464;
	// end inline asm
	// begin inline asm
	ld.volatile.global.u32 %r465, [%rd512];
	// end inline asm
	add.s32 	%r466, %r465, 1;
	// begin inline asm
	st.volatile.global.u32 [%rd512], %r466;
	// end inline asm
	// begin inline asm
	ld.volatile.global.u32 %r467, [%rd512];
	// end inline asm
	add.s32 	%r468, %r467, 1;
	// begin inline asm
	st.volatile.global.u32 [%rd512], %r468;
	// end inline asm
	// begin inline asm
	ld.volatile.global.u32 %r469, [%rd512];
	// end inline asm
	add.s32 	%r470, %r469, 1;
	// begin inline asm
	st.volatile.global.u32 [%rd512], %r470;
	// end inline asm
	// begin inline asm
	ld.volatile.global.u32 %r471, [%rd512];
	// end inline asm
	add.s32 	%r472, %r471, 1;
	// begin inline asm
	st.volatile.global.u32 [%rd512], %r472;
	// end inline asm
	// begin inline asm
	ld.volatile.global.u32 %r473, [%rd512];
	// end inline asm
	add.s32 	%r474, %r473, 1;
	// begin inline asm
	st.volatile.global.u32 [%rd512], %r474;
	// end inline asm
	// begin inline asm
	ld.volatile.global.u32 %r475, [%rd512];
	// end inline asm
	add.s32 	%r476, %r475, 1;
	// begin inline asm
	st.volatile.global.u32 [%rd512], %r476;
	// end inline asm
	// begin inline asm
	ld.volatile.global.u32 %r477, [%rd512];
	// end inline asm
	add.s32 	%r478, %r477, 1;
	// begin inline asm
	st.volatile.global.u32 [%rd512], %r478;
	// end inline asm
	// begin inline asm
	ld.volatile.global.u32 %r479, [%rd512];
	// end inline asm
	add.s32 	%r480, %r479, 1;
	// begin inline asm
	st.volatile.global.u32 [%rd512], %r480;
	// end inline asm
	// begin inline asm
	ld.volatile.global.u32 %r481, [%rd512];
	// end inline asm
	add.s32 	%r482, %r481, 1;
	// begin inline asm
	st.volatile.global.u32 [%rd512], %r482;
	// end inline asm
	// begin inline asm
	ld.volatile.global.u32 %r483, [%rd512];
	// end inline asm
	add.s32 	%r484, %r483, 1;
	// begin inline asm
	st.volatile.global.u32 [%rd512], %r484;
	// end inline asm
	// begin inline asm
	ld.volatile.global.u32 %r485, [%rd512];
	// end inline asm
	add.s32 	%r486, %r485, 1;
	// begin inline asm
	st.volatile.global.u32 [%rd512], %r486;
	// end inline asm
	// begin inline asm
	ld.volatile.global.u32 %r487, [%rd512];
	// end inline asm
	add.s32 	%r488, %r487, 1;
	// begin inline asm
	st.volatile.global.u32 [%rd512], %r488;
	// end inline asm
	// begin inline asm
	ld.volatile.global.u32 %r489, [%rd512];
	// end inline asm
	add.s32 	%r490, %r489, 1;
	// begin inline asm
	st.volatile.global.u32 [%rd512], %r490;
	// end inline asm
	// begin inline asm
	ld.volatile.global.u32 %r491, [%rd512];
	// end inline asm
	add.s32 	%r492, %r491, 1;
	// begin inline asm
	st.volatile.global.u32 [%rd512], %r492;
	// end inline asm
	// begin inline asm
	ld.volatile.global.u32 %r493, [%rd512];
	// end inline asm
	add.s32 	%r494, %r493, 1;
	// begin inline asm
	st.volatile.global.u32 [%rd512], %r494;
	// end inline asm
	// begin inline asm
	ld.volatile.global.u32 %r495, [%rd512];
	// end inline asm
	add.s32 	%r496, %r495, 1;
	// begin inline asm
	st.volatile.global.u32 [%rd512], %r496;
	// end inline asm
	// begin inline asm
	ld.volatile.global.u32 %r497, [%rd512];
	// end inline asm
	add.s32 	%r498, %r497, 1;
	// begin inline asm
	st.volatile.global.u32 [%rd512], %r498;
	// end inline asm
	// begin inline asm
	ld.volatile.global.u32 %r499, [%rd512];
	// end inline asm
	add.s32 	%r500, %r499, 1;
	// begin inline asm
	st.volatile.global.u32 [%rd512], %r500;
	// end inline asm
	// begin inline asm
	ld.volatile.global.u32 %r501, [%rd512];
	// end inline asm
	add.s32 	%r502, %r501, 1;
	// begin inline asm
	st.volatile.global.u32 [%rd512], %r502;
	// end inline asm
	// begin inline asm
	ld.volatile.global.u32 %r503, [%rd512];
	// end inline asm
	add.s32 	%r504, %r503, 1;
	// begin inline asm
	st.volatile.global.u32 [%rd512], %r504;
	// end inline asm
	// begin inline asm
	ld.volatile.global.u32 %r505, [%rd512];
	// end inline asm
	add.s32 	%r506, %r505, 1;
	// begin inline asm
	st.volatile.global.u32 [%rd512], %r506;
	// end inline asm
	// begin inline asm
	ld.volatile.global.u32 %r507, [%rd512];
	// end inline asm
	add.s32 	%r508, %r507, 1;
	// begin inline asm
	st.volatile.global.u32 [%rd512], %r508;
	// end inline asm
	// begin inline asm
	ld.volatile.global.u32 %r509, [%rd512];
	// end inline asm
	add.s32 	%r510, %r509, 1;
	// begin inline asm
	st.volatile.global.u32 [%rd512], %r510;
	// end inline asm
	// begin inline asm
	ld.volatile.global.u32 %r511, [%rd512];
	// end inline asm
	add.s32 	%r512, %r511, 1;
	// begin inline asm
	st.volatile.global.u32 [%rd512], %r512;
	// end inline asm
	// begin inline asm
	ld.volatile.global.u32 %r513, [%rd512];
	// end inline asm
	add.s32 	%r514, %r513, 1;
	// begin inline asm
	st.volatile.global.u32 [%rd512], %r514;
	// end inline asm
$L__BB115_2:
	ret;

}
	// .globl	_Z4testIL_Z13load_volatilePKjEL_Z17store_atomic_exchPjjELi256E14strided_accessILj1024ELj16EE10skip_lanesILj16EEEvv
.visible .entry _Z4testIL_Z13load_volatilePKjEL_Z17store_atomic_exchPjjELi256E14strided_accessILj1024ELj16EE10skip_lanesILj16EEEvv()
{
	.reg .pred 	%p<2>;
	.reg .b32 	%r<776>;
	.reg .b64 	%rd<517>;

	// begin inline asm
	mov.u32 %r1, %laneid;
	// end inline asm
	and.b32  	%r2, %r1, 15;
	setp.ne.s32 	%p1, %r2, 0;
	@%p1 bra 	$L__BB116_2;
	mov.u32 	%r771, %ctaid.x;
	mov.u32 	%r772, %ntid.x;
	mov.u32 	%r773, %tid.x;
	mad.lo.s32 	%r774, %r771, %r772, %r773;
	shl.b32 	%r775, %r774, 6;
	cvt.u64.u32 	%rd513, %r775;
	and.b64  	%rd514, %rd513, 4032;
	mov.u64 	%rd515, buffer;
	cvta.global.u64 	%rd516, %rd515;
	add.s64 	%rd512, %rd516, %rd514;
	// begin inline asm
	ld.volatile.global.u32 %r3, [%rd512];
	// end inline asm
	add.s32 	%r5, %r3, 1;
	// begin inline asm
	atom.global.exch.b32 %r4, [%rd512], %r5;
	// end inline asm
	// begin inline asm
	ld.volatile.global.u32 %r6, [%rd512];
	// end inline asm
	add.s32 	%r8, %r6, 1;
	// begin inline asm
	atom.global.exch.b32 %r7, [%rd512], %r8;
	// end inline asm
	// begin inline asm
	ld.volatile.global.u32 %r9, [%rd512];
	// end inline asm
	add.s32 	%r11, %r9, 1;
	// begin inline asm
	atom.global.exch.b32 %r10, [%rd512], %r11;
	// end inline asm
	// begin inline asm
	ld.volatile.global.u32 %r12, [%rd512];
	// end inline asm
	add.s32 	%r14, %r12, 1;
	// begin inline asm
	atom.global.exch.b32 %r13, [%rd512], %r14;
	// end inline asm
	// begin inline asm
	ld.volatile.global.u32 %r15, [%rd512];
	// end inline asm
	add.s32 	%r17, %r15, 1;
	// begin inline asm
	atom.global.exch.b32 %r16, [%rd512], %r17;
	// end inline asm
	// begin inline asm
	ld.volatile.global.u32 %r18, [%rd512];
	// end inline asm
	add.s32 	%r20, %r18, 1;
	// begin inline asm
	atom.global.exch.b32 %r19, [%rd512], %r20;
	// end inline asm
	// begin inline asm
	ld.volatile.global.u32 %r21, [%rd512];
	// end inline asm
	add.s32 	%r23, %r21, 1;
	// begin inline asm
	atom.global.exch.b32 %r22, [%rd512], %r23;
	// end inline asm
	// begin inline asm
	ld.volatile.global.u32 %r24, [%rd512];
	// end inline asm
	add.s32 	%r26, %r24, 1;
	// begin inline asm
	atom.global.exch.b32 %r25, [%rd512], %r26;
	// end inline asm
	// begin inline asm
	ld.volatile.global.u32 %r27, [%rd512];
	// end inline asm
	add.s32 	%r29, %r27, 1;
	// begin inline asm
	atom.global.exch.b32 %r28, [%rd512], %r29;
	// end inline asm
	// begin inline asm
	ld.volatile.global.u32 %r30, [%rd512];
	// end inline asm
	add.s32 	%r32, %r30, 1;
	// begin inline asm
	atom.global.exch.b32 %r31, [%rd512], %r32;
	// end inline asm
	// begin inline asm
	ld.volatile.global.u32 %r33, [%rd512];
	// end inline asm
	add.s32 	%r35, %r33, 1;
	// begin inline asm
	atom.global.exch.b32 %r34, [%rd512], %r35;
	// end inline asm
	// begin inline asm
	ld.volatile.global.u32 %r36, [%rd512];
	// end inline asm
	add.s32 	%r38, %r36, 1;
	// begin inline asm
	atom.global.exch.b32 %r37, [%rd512], %r38;
	// end inline asm
	// begin inline asm
	ld.volatile.global.u32 %r39, [%rd512];
	// end inline asm
	add.s32 	%r41, %r39, 1;
	// begin inline asm
	atom.global.exch.b32 %r40, [%rd512], %r41;
	// end inline asm
	// begin inline asm
	ld.volatile.global.u32 %r42, [%rd512];
	// end inline asm
	add.s32 	%r44, %r42, 1;
	// begin inline asm
	atom.global.exch.b32 %r43, [%rd512], %r44;
	// end inline asm
	// begin inline asm
	ld.volatile.global.u32 %r45, [%rd512];
	// end inline asm
	add.s32 	%r47, %r45, 1;
	// begin inline asm
	atom.global.exch.b32 %r46, [%rd512], %r47;
	// end inline asm
	// begin inline asm
	ld.volatile.global.u32 %r48, [%rd512];
	// end inline asm
	add.s32 	%r50, %r48, 1;
	// begin inline asm
	atom.global.exch.b32 %r49, [%rd512], %r50;
	// end inline asm
	// begin inline asm
	ld.volatile.global.u32 %r51, [%rd512];
	// end inline asm
	add.s32 	%r53, %r51, 1;
	// begin inline asm
	atom.global.exch.b32 %r52, [%rd512], %r53;
	// end inline asm
	// begin inline asm
	ld.volatile.global.u32 %r54, [%rd512];
	// end inline asm
	add.s32 	%r56, %r54, 1;
	// begin inline asm
	atom.global.exch.b32 %r55, [%rd512], %r56;
	// end inline asm
	// begin inline asm
	ld.volatile.global.u32 %r57, [%rd512];
	// end inline asm
	add.s32 	%r59, %r57, 1;
	// begin inline asm
	atom.global.exch.b32 %r58, [%rd512], %r59;
	// end inline asm
	// begin inline asm
	ld.volatile.global.u32 %r60, [%rd512];
	// end inline asm
	add.s32 	%r62, %r60, 1;
	// begin inline asm
	atom.global.exch.b32 %r61, [%rd512], %r62;
	// end inline asm
	// begin inline asm
	ld.volatile.global.u32 %r63, [%rd512];
	// end inline asm
	add.s32 	%r65, %r63, 1;
	// begin inline asm
	atom.global.exch.b32 %r64, [%rd512], %r65;
	// end inline asm
	// begin inline asm
	ld.volatile.global.u32 %r66, [%rd512];
	// end inline asm
	add.s32 	%r68, %r66, 1;
	// begin inline asm
	atom.global.exch.b32 %r67, [%rd512], %r68;
	// end inline asm
	// begin inline asm
	ld.volatile.global.u32 %r69, [%rd512];
	// end inline asm
	add.s32 	%r71, %r69, 1;
	// begin inline asm
	atom.global.exch.b32 %r70, [%rd512], %r71;
	// end inline asm
	// begin inline asm
	ld.volatile.global.u32 %r72, [%rd512];
	// end inline asm
	add.s32 	%r74, %r72, 1;
	// begin inline asm
	atom.global.exch.b32 %r73, [%rd512], %r74;
	// end inline asm
	// begin inline asm
	ld.volatile.global.u32 %r75, [%rd512];
	// end inline asm
	add.s32 	%r77, %r75, 1;
	// begin inline asm
	atom.global.exch.b32 %r76, [%rd512], %r77;
	// end inline asm
	// begin inline asm
	ld.volatile.global.u32 %r78, [%rd512];
	// end inline asm
	add.s32 	%r80, %r78, 1;
	// begin inline asm
	atom.global.exch.b32 %r79, [%rd512], %r80;
	// end inline asm
	// begin inline asm
	ld.volatile.global.u32 %r81, [%rd512];
	// end inline asm
	add.s32 	%r83, %r81, 1;
	// begin inline asm
	atom.global.exch.b32 %r82, [%rd512], %r83;
	// end inline asm
	// begin inline asm
	ld.volatile.global.u32 %r84, [%rd512];
	// end inline asm
	add.s32 	%r86, %r84, 1;
	// begin inline asm
	atom.global.exch.b32 %r85, [%rd512], %r86;
	// end inline asm
	// begin inline asm
	ld.volatile.global.u32 %r87, [%rd512];
	// end inline asm
	add.s32 	%r89, %r87, 1;
	// begin inline asm
	atom.global.exch.b32 %r88, [%rd512], %r89;
	// end inline asm
	// begin inline asm
	ld.volatile.global.u32 %r90, [%rd512];
	// end inline asm
	add.s32 	%r92, %r90, 1;
	// begin inline asm
	atom.global.exch.b32 %r91, [%rd512], %r92;
	// end inline asm
	// begin inline asm
	ld.volatile.global.u32 %r93, [%rd512];
	// end inline asm
	add.s32 	%r95, %r93, 1;
	// begin inline asm
	atom.global.exch.b32 %r94, [%rd512], %r95;
	// end inline asm
	// begin inline asm
	ld.volatile.global.u32 %r96, [%rd512];
	// end inline asm
	add.s32 	%r98, %r96, 1;
	// begin inline asm
	atom.global.exch.b32 %r97, [%rd512], %r98;
	// end inline asm
	// begin inline asm
	ld.volatile.global.u32 %r99, [%rd512];
	// end inline asm
	add.s32 	%r101, %r99, 1;
	// begin inline asm
	atom.global.exch.b32 %r100, [%rd512], %r101;
	// end inline asm
	// begin inline asm
	ld.volatile.global.u32 %r102, [%rd512];
	// end inline asm
	add.s32 	%r104, %r102, 1;
	// begin inline asm
	atom.global.exch.b32 %r103, [%rd512], %r104;
	// end inline asm
	// begin inline asm
	ld.volatile.global.u32 %r105, [%rd512];
	// end inline asm
	add.s32 	%r107, %r105, 1;
	// begin inline asm
	atom.global.exch.b32 %r106, [%rd512], %r107;
	// end inline asm
	// begin inline asm
	ld.volatile.global.u32 %r108, [%rd512];
	// end inline asm
	add.s32 	%r110, %r108, 1;
	// begin inline asm
	atom.global.exch.b32 %r109, [%rd512], %r110;
	// end inline asm
	// begin inline asm
	ld.volatile.global.u32 %r111, [%rd512];
	// end inline asm
	add.s32 	%r113, %r111, 1;
	// begin inline asm
	atom.global.exch.b32 %r112, [%rd512], %r113;
	// end inline asm
	// begin inline asm
	ld.volatile.global.u32 %r114, [%rd512];
	// end inline asm
	add.s32 	%r116, %r114, 1;
	// begin inline asm
	atom.global.exch.b32 %r115, [%rd512], %r116;
	// end inline asm
	// begin inline asm
	ld.volatile.global.u32 %r117, [%rd512];
	// end inline asm
	add.s32 	%r119, %r117, 1;
	// begin inline asm
	atom.global.exch.b32 %r118, [%rd512], %r119;
	// end inline asm
	// begin inline asm
	ld.volatile.global.u32 %r120, [%rd512];
	// end inline asm
	add.s32 	%r122, %r120, 1;
	// begin inline asm
	atom.global.exch.b32 %r121, [%rd512], %r122;
	// end inline asm
	// begin inline asm
	ld.volatile.global.u32 %r123, [%rd512];
	// end inline asm
	add.s32 	%r125, %r123, 1;
	// begin inline asm
	atom.global.exch.b32 %r124, [%rd512], %r125;
	// end inline asm
	// begin inline asm
	ld.volatile.global.u32 %r126, [%rd512];
	// end inline asm
	add.s32 	%r128, %r126, 1;
	// begin inline asm
	atom.global.exch.b32 %r127, [%rd512], %r128;
	// end inline asm
	// begin inline asm
	ld.volatile.global.u32 %r129, [%rd512];
	// end inline asm
	add.s32 	%r131, %r129, 1;
	// begin inline asm
	atom.global.exch.b32 %r130, [%rd512], %r131;
	// end inline asm
	// begin inline asm
	ld.volatile.global.u32 %r132, [%rd512];
	// end inline asm
	add.s32 	%r134, %r132, 1;
	// begin inline asm
	atom.global.exch.b32 %r133, [%rd512], %r134;
	// end inline asm
	// begin inline asm
	ld.volatile.global.u32 %r135, [%rd512];
	// end inline asm
	add.s32 	%r137, %r135, 1;
	// begin inline asm
	atom.global.exch.b32 %r136, [%rd512], %r137;
	// end inline asm
	// begin inline asm
	ld.volatile.global.u32 %r138, [%rd512];
	// end inline asm
	add.s32 	%r140, %r138, 1;
	// begin inline asm
	atom.global.exch.b32 %r139, [%rd512], %r140;
	// end inline asm
	// begin inline asm
	ld.volatile.global.u32 %r141, [%rd512];
	// end inline asm
	add.s32 	%r143, %r141, 1;
	// begin inline asm
	atom.global.exch.b32 %r142, [%rd512], %r143;
	// end inline asm
	// begin inline asm
	ld.volatile.global.u32 %r144, [%rd512];
	// end inline asm
	add.s32 	%r146, %r144, 1;
	// begin inline asm
	atom.global.exch.b32 %r145, [%rd512], %r146;
	// end inline asm
	// begin inline asm
	ld.volatile.global.u32 %r147, [%rd512];
	// end inline asm
	add.s32 	%r149, %r147, 1;
	// begin inline asm
	atom.global.exch.b32 %r148, [%rd512], %r149;
	// end inline asm
	// begin inline asm
	ld.volatile.global.u32 %r150, [%rd512];
	// end inline asm
	add.s32 	%r152, %r150, 1;
	// begin inline asm
	atom.global.exch.b32 %r151, [%rd512], %r152;
	// end inline asm
	// begin inline asm
	ld.volatile.global.u32 %r153, [%rd512];
	// end inline asm
	add.s32 	%r155, %r153, 1;
	// begin inline asm
	atom.global.exch.b32 %r154, [%rd512], %r155;
	// end inline asm
	// begin inline asm
	ld.volatile.global.u32 %r156, [%rd512];
	// end inline asm
	add.s32 	%r158, %r156, 1;
	// begin inline asm
	atom.global.exch.b32 %r157, [%rd512], %r158;
	// end inline asm
	// begin inline asm
	ld.volatile.global.u32 %r159, [%rd512];
	// end inline asm
	add.s32 	%r161, %r159, 1;
	// begin inline asm
	atom.global.exch.b32 %r160, [%rd512], %r161;
	// end inline asm
	// begin inline asm
	ld.volatile.global.u32 %r162, [%rd512];
	// end inline asm
	add.s32 	%r164, %r162, 1;
	// begin inline asm
	atom.global.exch.b32 %r163, [%rd512], %r164;
	// end inline asm
	// begin inline asm
	ld.volatile.global.u32 %r165, [%rd512];
	// end inline asm
	add.s32 	%r167, %r165, 1;
	// begin inline asm
	atom.global.exch.b32 %r166, [%rd512], %r167;
	// end inline asm
	// begin inline asm
	ld.volatile.global.u32 %r168, [%rd512];
	// end inline asm
	add.s32 	%r170, %r168, 1;
	// begin inline asm
	atom.global.exch.b32 %r169, [%rd512], %r170;
	// end inline asm
	// begin inline asm
	ld.volatile.global.u32 %r171, [%rd512];
	// end inline asm
	add.s32 	%r173, %r171, 1;
	// begin inline asm
	atom.global.exch.b32 %r172, [%rd512], %r173;
	// end inline asm
	// begin inline asm
	ld.volatile.global.u32 %r174, [%rd512];
	// end inline asm
	add.s32 	%r176, %r174, 1;
	// begin inline asm
	atom.global.exch.b32 %r175, [%rd512], %r176;
	// end inline asm
	// begin inline asm
	ld.volatile.global.u32 %r177, [%rd512];
	// end inline asm
	add.s32 	%r179, %r177, 1;
	// begin inline asm
	atom.global.exch.b32 %r178, [%rd512], %r179;
	// end inline asm
	// begin inline asm
	ld.volatile.global.u32 %r180, [%rd512];
	// end inline asm
	add.s32 	%r182, %r180, 1;
	// begin inline asm
	atom.global.exch.b32 %r181, [%rd512], %r182;
	// end inline asm
	// begin inline asm
	ld.volatile.global.u32 %r183, [%rd512];
	// end inline asm
	add.s32 	%r185, %r183, 1;
	// begin inline asm
	atom.global.exch.b32 %r184, [%rd512], %r185;
	// end inline asm
	// begin inline asm
	ld.volatile.global.u32 %r186, [%rd512];
	// end inline asm
	add.s32 	%r188, %r186, 1;
	// begin inline asm
	atom.global.exch.b32 %r187, [%rd512], %r188;
	// end inline asm
	// begin inline asm
	ld.volatile.global.u32 %r189, [%rd512];
	// end inline asm
	add.s32 	%r191, %r189, 1;
	// begin inline asm
	atom.global.exch.b32 %r190, [%rd512], %r191;
	// end inline asm
	// begin inline asm
	ld.volatile.global.u32 %r192, [%rd512];
	// end inline asm
	add.s32 	%r194, %r192, 1;
	// begin inline asm
	atom.global.exch.b32 %r193, [%rd512], %r194;
	// end inline asm
	// begin inline asm
	ld.volatile.global.u32 %r195, [%rd512];
	// end inline asm
	add.s32 	%r197, %r195, 1;
	// begin inline asm
	atom.global.exch.b32 %r196, [%rd512], %r197;
	// end inline asm
	// begin inline asm
	ld.volatile.global.u32 %r198, [%rd512];
	// end inline asm
	add.s32 	%r200, %r198, 1;
	// begin inline asm
	atom.global.exch.b32 %r199, [%rd512], %r200;
	// end inline asm
	// begin inline asm
	ld.volatile.global.u32 %r201, [%rd512];
	// end inline asm
	add.s32 	%r203, %r201, 1;
	// begin inline asm
	atom.global.exch.b32 %r202, [%rd512], %r203;
	// end inline asm
	// begin inline asm
	ld.volatile.global.u32 %r204, [%rd512];
	// end inline asm
	add.s32 	%r206, %r204, 1;
	// begin inline asm
	atom.global.exch.b32 %r205, [%rd512], %r206;
	// end inline asm
	// begin inline asm
	ld.volatile.global.u32 %r207, [%rd512];
	// end inline asm
	add.s32 	%r209, %r207, 1;
	// begin inline asm
	atom.global.exch.b32 %r208, [%rd512], %r209;
	// end inline asm
	// begin inline asm
	ld.volatile.global.u32 %r210, [%rd512];
	// end inline asm
	add.s32 	%r212, %r210, 1;
	// begin inline asm
	atom.global.exch.b32 %r211, [%rd512], %r212;
	// end inline asm
	// begin inline asm
	ld.volatile.global.u32 %r213, [%rd512];
	// end inline asm
	add.s32 	%r215, %r213, 1;
	// begin inline asm
	atom.global.exch.b32 %r214, [%rd512], %r215;
	// end inline asm
	// begin inline asm
	ld.volatile.global.u32 %r216, [%rd512];
	// end inline asm
	add.s32 	%r218, %r216, 1;
	// begin inline asm
	atom.global.exch.b32 %r217, [%rd512], %r218;
	// end inline asm
	// begin inline asm
	ld.volatile.global.u32 %r219, [%rd512];
	// end inline asm
	add.s32 	%r221, %r219, 1;
	// begin inline asm
	atom.global.exch.b32 %r220, [%rd512], %r221;
	// end inline asm
	// begin inline asm
	ld.volatile.global.u32 %r222, [%rd512];
	// end inline asm
	add.s32 	%r224, %r222, 1;
	// begin inline asm
	atom.global.exch.b32 %r223, [%rd512], %r224;
	// end inline asm
	// begin inline asm
	ld.volatile.global.u32 %r225, [%rd512];
	// end inline asm
	add.s32 	%r227, %r225, 1;
	// begin inline asm
	atom.global.exch.b32 %r226, [%rd512], %r227;
	// end inline asm
	// begin inline asm
	ld.volatile.global.u32 %r228, [%rd512];
	// end inline asm
	add.s32 	%r230, %r228, 1;
	// begin inline asm
	atom.global.exch.b32 %r229, [%rd512], %r230;
	// end inline asm
	// begin inline asm
	ld.volatile.global.u32 %r231, [%rd512];
	// end inline asm
	add.s32 	%r233, %r231, 1;
	// begin inline asm
	atom.global.exch.b32 %r232, [%rd512], %r233;
	// end inline asm
	// begin inline asm
	ld.volatile.global.u32 %r234, [%rd512];
	// end inline asm
	add.s32 	%r236, %r234, 1;
	// begin inline asm
	atom.global.exch.b32 %r235, [%rd512], %r236;
	// end inline asm
	// begin inline asm
	ld.volatile.global.u32 %r237, [%rd512];
	// end inline asm
	add.s32 	%r239, %r237, 1;
	// begin inline asm
	atom.global.exch.b32 %r238, [%rd512], %r239;
	// end inline asm
	// begin inline asm
	ld.volatile.global.u32 %r240, [%rd512];
	// end inline asm
	add.s32 	%r242, %r240, 1;
	// begin inline asm
	atom.global.exch.b32 %r241, [%rd512], %r242;
	// end inline asm
	// begin inline asm
	ld.volatile.global.u32 %r243, [%rd512];
	// end inline asm
	add.s32 	%r245, %r243, 1;
	// begin inline asm
	atom.global.exch.b32 %r244, [%rd512], %r245;
	// end inline asm
	// begin inline asm
	ld.volatile.global.u32 %r246, [%rd512];
	// end inline asm
	add.s32 	%r248, %r246, 1;
	// begin inline asm
	atom.global.exch.b32 %r247, [%rd512], %r248;
	// end inline asm
	// begin inline asm
	ld.volatile.global.u32 %r249, [%rd512];
	// end inline asm
	add.s32 	%r251, %r249, 1;
	// begin inline asm
	atom.global.exch.b32 %r250, [%rd512], %r251;
	// end inline asm
	// begin inline asm
	ld.volatile.global.u32 %r252, [%rd512];
	// end inline asm
	add.s32 	%r254, %r252, 1;
	// begin inline asm
	atom.global.exch.b32 %r253, [%rd512], %r254;
	// end inline asm
	// begin inline asm
	ld.volatile.global.u32 %r255, [%rd512];
	// end inline asm
	add.s32 	%r257, %r255, 1;
	// begin inline asm
	atom.global.exch.b32 %r256, [%rd512], %r257;
	// end inline asm
	// begin inline asm
	ld.volatile.global.u32 %r258, [%rd512];
	// end inline asm
	add.s32 	%r260, %r258, 1;
	// begin inline asm
	atom.global.exch.b32 %r259, [%rd512], %r260;
	// end inline asm
	// begin inline asm
	ld.volatile.global.u32 %r261, [%rd512];
	// end inline asm
	add.s32 	%r263, %r261, 1;
	// begin inline asm
	atom.global.exch.b32 %r262, [%rd512], %r263;
	// end inline asm
	// begin inline asm
	ld.volatile.global.u32 %r264, [%rd512];
	// end inline asm
	add.s32 	%r266, %r264, 1;
	// begin inline asm
	atom.global.exch.b32 %r265, [%rd512], %r266;
	// end inline asm
	// begin inline asm
	ld.volatile.global.u32 %r267, [%rd512];
	// end inline asm
	add.s32 	%r269, %r267, 1;
	// begin inline asm
	atom.global.exch.b32 %r268, [%rd512], %r269;
	// end inline asm
	// begin inline asm
	ld.volatile.global.u32 %r270, [%rd512];
	// end inline asm
	add.s32 	%r272, %r270, 1;
	// begin inline asm
	atom.global.exch.b32 %r271, [%rd512], %r272;
	// end inline asm
	// begin inline asm
	ld.volatile.global.u32 %r273, [%rd512];
	// end inline asm
	add.s32 	%r275, %r273, 1;
	// begin inline asm
	atom.global.exch.b32 %r274, [%rd512], %r275;
	// end inline asm
	// begin inline asm
	ld.volatile.global.u32 %r276, [%rd512];
	// end inline asm
	add.s32 	%r278, %r276, 1;
	// begin inline asm
	atom.global.exch.b32 %r277, [%rd512], %r278;
	// end inline asm
	// begin inline asm
	ld.volatile.global.u32 %r279, [%rd512];
	// end inline asm
	add.s32 	%r281, %r279, 1;
	// begin inline asm
	atom.global.exch.b32 %r280, [%rd512], %r281;
	// end inline asm
	// begin inline asm
	ld.volatile.global.u32 %r282, [%rd512];
	// end inline asm
	add.s32 	%r284, %r282, 1;
	// begin inline asm
	atom.global.exch.b32 %r283, [%rd512], %r284;
	// end inline asm
	// begin inline asm
	ld.volatile.global.u32 %r285, [%rd512];
	// end inline asm
	add.s32 	%r287, %r285, 1;
	// begin inline asm
	atom.global.exch.b32 %r286, [%rd512], %r287;
	// end inline asm
	// begin inline asm
	ld.volatile.global.u32 %r288, [%rd512];
	// end inline asm
	add.s32 	%r290, %r288, 1;
	// begin inline asm
	atom.global.exch.b32 %r289, [%rd512], %r290;
	// end inline asm
	// begin inline asm
	ld.volatile.global.u32 %r291, [%rd512];
	// end inline asm
	add.s32 	%r293, %r291, 1;
	// begin inline asm
	atom.global.exch.b32 %r292, [%rd512], %r293;
	// end inline asm
	// begin inline asm
	ld.volatile.global.u32 %r294, [%rd512];
	// end inline asm
	add.s32 	%r296, %r294, 1;
	// begin inline asm
	atom.global.exch.b32 %r295, [%rd512], %r296;
	// end inline asm
	// begin inline asm
	ld.volatile.global.u32 %r297, [%rd512];
	// end inline asm
	add.s32 	%r299, %r297, 1;
	// begin inline asm
	atom.global.exch.b32 %r298, [%rd512], %r299;
	// end inline asm
	// begin inline asm
	ld.volatile.global.u32 %r300, [%rd512];
	// end inline asm
	add.s32 	%r302, %r300, 1;
	// begin inline asm
	atom.global.exch.b32 %r301, [%rd512], %r302;
	// end inline asm
	// begin inline asm
	ld.volatile.global.u32 %r303, [%rd512];
	// end inline asm
	add.s32 	%r305, %r303, 1;
	// begin inline asm
	atom.global.exch.b32 %r304, [%rd512], %r305;
	// end inline asm
	// begin inline asm
	ld.volatile.global.u32 %r306, [%rd512];
	// end inline asm
	add.s32 	%r308, %r306, 1;
	// begin inline asm
	atom.global.exch.b32 %r307, [%rd512], %r308;
	// end inline asm
	// begin inline asm
	ld.volatile.global.u32 %r309, [%rd512];
	// end inline asm
	add.s32 	%r311, %r309, 1;
	// begin inline asm
	atom.global.exch.b32 %r310, [%rd512], %r311;
	// end inline asm
	// begin inline asm
	ld.volatile.global.u32 %r312, [%rd512];
	// end inline asm
	add.s32 	%r314, %r312, 1;
	// begin inline asm
	atom.global.exch.b32 %r313, [%rd512], %r314;
	// end inline asm
	// begin inline asm
	ld.volatile.global.u32 %r315, [%rd512];
	// end inline asm
	add.s32 	%r317, %r315, 1;
	// begin inline asm
	atom.global.exch.b32 %r316, [%rd512], %r317;
	// end inline asm
	// begin inline asm
	ld.volatile.global.u32 %r318, [%rd512];
	// end inline asm
	add.s32 	%r320, %r318, 1;
	// begin inline asm
	atom.global.exch.b32 %r319, [%rd512], %r320;
	// end inline asm
	// begin inline asm
	ld.volatile.global.u32 %r321, [%rd512];
	// end inline asm
	add.s32 	%r323, %r321, 1;
	// begin inline asm
	atom.global.exch.b32 %r322, [%rd512], %r323;
	// end inline asm
	// begin inline asm
	ld.volatile.global.u32 %r324, [%rd512];
	// end inline asm
	add.s32 	%r326, %r324, 1;
	// begin inline asm
	atom.global.exch.b32 %r325, [%rd512], %r326;
	// end inline asm
	// begin inline asm
	ld.volatile.global.u32 %r327, [%rd512];
	// end inline asm
	add.s32 	%r329, %r327, 1;
	// begin inline asm
	atom.global.exch.b32 %r328, [%rd512], %r329;
	// end inline asm
	// begin inline asm
	ld.volatile.global.u32 %r330, [%rd512];
	// end inline asm
	add.s32 	%r332, %r330, 1;
	// begin inline asm
	atom.global.exch.b32 %r331, [%rd512], %r332;
	// end inline asm
	// begin inline asm
	ld.volatile.global.u32 %r333, [%rd512];
	// end inline asm
	add.s32 	%r335, %r333, 1;
	// begin inline asm
	atom.global.exch.b32 %r334, [%rd512], %r335;
	// end inline asm
	// begin inline asm
	ld.volatile.global.u32 %r336, [%rd512];
	// end inline asm
	add.s32 	%r338, %r336, 1;
	// begin inline asm
	atom.global.exch.b32 %r337, [%rd512], %r338;
	// end inline asm
	// begin inline asm
	ld.volatile.global.u32 %r339, [%rd512];
	// end inline asm
	add.s32 	%r341, %r339, 1;
	// begin inline asm
	atom.global.exch.b32 %r340, [%rd512], %r341;
	// end inline asm
	// begin inline asm
	ld.volatile.global.u32 %r342, [%rd512];
	// end inline asm
	add.s32 	%r344, %r342, 1;
	// begin inline asm
	atom.global.exch.b32 %r343, [%rd512], %r344;
	// end inline asm
	// begin inline asm
	ld.volatile.global.u32 %r345, [%rd512];
	// end inline asm
	add.s32 	%r347, %r345, 1;
	// begin inline asm
	atom.global.exch.b32 %r346, [%rd512], %r347;
	// end inline asm
	// begin inline asm
	ld.volatile.global.u32 %r348, [%rd512];
	// end inline asm
	add.s32 	%r350, %r348, 1;
	// begin inline asm
	atom.global.exch.b32 %r349, [%rd512], %r350;
	// end inline asm
	// begin inline asm
	ld.volatile.global.u32 %r351, [%rd512];
	// end inline asm
	add.s32 	%r353, %r351, 1;
	// begin inline asm
	atom.global.exch.b32 %r352, [%rd512], %r353;
	// end inline asm
	// begin inline asm
	ld.volatile.global.u32 %r354, [%rd512];
	// end inline asm
	add.s32 	%r356, %r354, 1;
	// begin inline asm
	atom.global.exch.b32 %r355, [%rd512], %r356;
	// end inline asm
	// begin inline asm
	ld.volatile.global.u32 %r357, [%rd512];
	// end inline asm
	add.s32 	%r359, %r357, 1;
	// begin inline asm
	atom.global.exch.b32 %r358, [%rd512], %r359;
	// end inline asm
	// begin inline asm
	ld.volatile.global.u32 %r360, [%rd512];
	// end inline asm
	add.s32 	%r362, %r360, 1;
	// begin inline asm
	atom.global.exch.b32 %r361, [%rd512], %r362;
	// end inline asm
	// begin inline asm
	ld.volatile.global.u32 %r363, [%rd512];
	// end inline asm
	add.s32 	%r365, %r363, 1;
	// begin inline asm
	atom.global.exch.b32 %r364, [%rd512], %r365;
	// end inline asm
	// begin inline asm
	ld.volatile.global.u32 %r366, [%rd512];
	// end inline asm
	add.s32 	%r368, %r366, 1;
	// begin inline asm
	atom.global.exch.b32 %r367, [%rd512], %r368;
	// end inline asm
	// begin inline asm
	ld.volatile.global.u32 %r369, [%rd512];
	// end inline asm
	add.s32 	%r371, %r369, 1;
	// begin inline asm
	atom.global.exch.b32 %r370, [%rd512], %r371;
	// end inline asm
	// begin inline asm
	ld.volatile.global.u32 %r372, [%rd512];
	// end inline asm
	add.s32 	%r374, %r372, 1;
	// begin inline asm
	atom.global.exch.b32 %r373, [%rd512], %r374;
	// end inline asm
	// begin inline asm
	ld.volatile.global.u32 %r375, [%rd512];
	// end inline asm
	add.s32 	%r377, %r375, 1;
	// begin inline asm
	atom.global.exch.b32 %r376, [%rd512], %r377;
	// end inline asm
	// begin inline asm
	ld.volatile.global.u32 %r378, [%rd512];
	// end inline asm
	add.s32 	%r380, %r378, 1;
	// begin inline asm
	atom.global.exch.b32 %r379, [%rd512], %r380;
	// end inline asm
	// begin inline asm
	ld.volatile.global.u32 %r381, [%rd512];
	// end inline asm
	add.s32 	%r383, %r381, 1;
	// begin inline asm
	atom.global.exch.b32 %r382, [%rd512], %r383;
	// end inline asm
	// begin inline asm
	ld.volatile.global.u32 %r384, [%rd512];
	// end inline asm
	add.s32 	%r386, %r384, 1;
	// begin inline asm
	atom.global.exch.b32 %r385, [%rd512], %r386;
	// end inline asm
	// begin inline asm
	ld.volatile.global.u32 %r387, [%rd512];
	// end inline asm
	add.s32 	%r389, %r387, 1;
	// begin inline asm
	atom.global.exch.b32 %r388, [%rd512], %r389;
	// end inline asm
	// begin inline asm
	ld.volatile.global.u32 %r390, [%rd512];
	// end inline asm
	add.s32 	%r392, %r390, 1;
	// begin inline asm
	atom.global.exch.b32 %r391, [%rd512], %r392;
	// end inline asm
	// begin inline asm
	ld.volatile.global.u32 %r393, [%rd512];
	// end inline asm
	add.s32 	%r395, %r393, 1;
	// begin inline asm
	atom.global.exch.b32 %r394, [%rd512], %r395;
	// end inline asm
	// begin inline asm
	ld.volatile.global.u32 %r396, [%rd512];
	// end inline asm
	add.s32 	%r398, %r396, 1;
	// begin inline asm
	atom.global.exch.b32 %r397, [%rd512], %r398;
	// end inline asm
	// begin inline asm
	ld.volatile.global.u32 %r399, [%rd512];
	// end inline asm
	add.s32 	%r401, %r399, 1;
	// begin inline asm
	atom.global.exch.b32 %r400, [%rd512], %r401;
	// end inline asm
	// begin inline asm
	ld.volatile.global.u32 %r402, [%rd512];
	// end inline asm
	add.s32 	%r404, %r402, 1;
	// begin inline asm
	atom.global.exch.b32 %r403, [%rd512], %r404;
	// end inline asm
	// begin inline asm
	ld.volatile.global.u32 %r405, [%rd512];
	// end inline asm
	add.s32 	%r407, %r405, 1;
	// begin inline asm
	atom.global.exch.b32 %r406, [%rd512], %r407;
	// end inline asm
	// begin inline asm
	ld.volatile.global.u32 %r408, [%rd512];
	// end inline asm
	add.s32 	%r410, %r408, 1;
	// begin inline asm
	atom.global.exch.b32 %r409, [%rd512], %r410;
	// end inline asm
	// begin inline asm
	ld.volatile.global.u32 %r411, [%rd512];
	// end inline asm
	add.s32 	%r413, %r411, 1;
	// begin inline asm
	atom.global.exch.b32 %r412, [%rd512], %r413;
	// end inline asm
	// begin inline asm
	ld.volatile.global.u32 %r414, [%rd512];
	// end inline asm
	add.s32 	%r416, %r414, 1;
	// begin inline asm
	atom.global.exch.b32 %r415, [%rd512], %r416;
	// end inline asm
	// begin inline asm
	ld.volatile.global.u32 %r417, [%rd512];
	// end inline asm
	add.s32 	%r419, %r417, 1;
	// begin inline asm
	atom.global.exch.b32 %r418, [%rd512], %r419;
	// end inline asm
	// begin inline asm
	ld.volatile.global.u32 %r420, [%rd512];
	// end inline asm
	add.s32 	%r422, %r420, 1;
	// begin inline asm
	atom.global.exch.b32 %r421, [%rd512], %r422;
	// end inline asm
	// begin inline asm
	ld.volatile.global.u32 %r423, [%rd512];
	// end inline asm
	add.s32 	%r425, %r423, 1;
	// begin inline asm
	atom.global.exch.b32 %r424, [%rd512], %r425;
	// end inline asm
	// begin inline asm
	ld.volatile.global.u32 %r426, [%rd512];
	// end inline asm
	add.s32 	%r428, %r426, 1;
	// begin inline asm
	atom.global.exch.b32 %r427, [%rd512], %r428;
	// end inline asm
	// begin inline asm
	ld.volatile.global.u32 %r429, [%rd512];
	// end inline asm
	add.s32 	%r431, %r429, 1;
	// begin inline asm
	atom.global.exch.b32 %r430, [%rd512], %r431;
	// end inline asm
	// begin inline asm
	ld.volatile.global.u32 %r432, [%rd512];
	// end inline asm
	add.s32 	%r434, %r432, 1;
	// begin inline asm
	atom.global.exch.b32 %r433, [%rd512], %r434;
	// end inline asm
	// begin inline asm
	ld.volatile.global.u32 %r435, [%rd512];
	// end inline asm
	add.s32 	%r437, %r435, 1;
	// begin inline asm
	atom.global.exch.b32 %r436, [%rd512], %r437;
	// end inline asm
	// begin inline asm
	ld.volatile.global.u32 %r438, [%rd512];
	// end inline asm
	add.s32 	%r440, %r438, 1;
	// begin inline asm
	atom.global.exch.b32 %r439, [%rd512], %r440;
	// end inline asm
	// begin inline asm
	ld.volatile.global.u32 %r441, [%rd512];
	// end inline asm
	add.s32 	%r443, %r441, 1;
	// begin inline asm
	atom.global.exch.b32 %r442, [%rd512], %r443;
	// end inline asm
	// begin inline asm
	ld.volatile.global.u32 %r444, [%rd512];
	// end inline asm
	add.s32 	%r446, %r444, 1;
	// begin inline asm
	atom.global.exch.b32 %r445, [%rd512], %r446;
	// end inline asm
	// begin inline asm
	ld.volatile.global.u32 %r447, [%rd512];
	// end inline asm
	add.s32 	%r449, %r447, 1;
	// begin inline asm
	atom.global.exch.b32 %r448, [%rd512], %r449;
	// end inline asm
	// begin inline asm
	ld.volatile.global.u32 %r450, [%rd512];
	// end inline asm
	add.s32 	%r452, %r450, 1;
	// begin inline asm
	atom.global.exch.b32 %r451, [%rd512], %r452;
	// end inline asm
	// begin inline asm
	ld.volatile.global.u32 %r453, [%rd512];
	// end inline asm
	add.s32 	%r455, %r453, 1;
	// begin inline asm
	atom.global.exch.b32 %r454, [%rd512], %r455;
	// end inline asm
	// begin inline asm
	ld.volatile.global.u32 %r456, [%rd512];
	// end inline asm
	add.s32 	%r458, %r456, 1;
	// begin inline asm
	atom.global.exch.b32 %r457, [%rd512], %r458;
	// end inline asm
	// begin inline asm
	ld.volatile.global.u32 %r459, [%rd512];
	// end inline asm
	add.s32 	%r461, %r459, 1;
	// begin inline asm
	atom.global.exch.b32 %r460, [%rd512], %r461;
	// end inline asm
	// begin inline asm
	ld.volatile.global.u32 %r462, [%rd512];
	// end inline asm
	add.s32 	%r464, %r462, 1;
	// begin inline asm
	atom.global.exch.b32 %r463, [%rd512], %r464;
	// end inline asm
	// begin inline asm
	ld.volatile.global.u32 %r465, [%rd512];
	// end inline asm
	add.s32 	%r467, %r465, 1;
	// begin inline asm
	atom.global.exch.b32 %r466, [%rd512], %r467;
	// end inline asm
	// begin inline asm
	ld.volatile.global.u32 %r468, [%rd512];
	// end inline asm
	add.s32 	%r470, %r468, 1;
	// begin inline asm
	atom.global.exch.b32 %r469, [%rd512], %r470;
	// end inline asm
	// begin inline asm
	ld.volatile.global.u32 %r471, [%rd512];
	// end inline asm
	add.s32 	%r473, %r471, 1;
	// begin inline asm
	atom.global.exch.b32 %r472, [%rd512], %r473;
	// end inline asm
	// begin inline asm
	ld.volatile.global.u32 %r474, [%rd512];
	// end inline asm
	add.s32 	%r476, %r474, 1;
	// begin inline asm
	atom.global.exch.b32 %r475, [%rd512], %r476;
	// end inline asm
	// begin inline asm
	ld.volatile.global.u32 %r477, [%rd512];
	// end inline asm
	add.s32 	%r479, %r477, 1;
	// begin inline asm
	atom.global.exch.b32 %r478, [%rd512], %r479;
	// end inline asm
	// begin inline asm
	ld.volatile.global.u32 %r480, [%rd512];
	// end inline asm
	add.s32 	%r482, %r480, 1;
	// begin inline asm
	atom.global.exch.b32 %r481, [%rd512], %r482;
	// end inline asm
	// begin inline asm
	ld.volatile.global.u32 %r483, [%rd512];
	// end inline asm
	add.s32 	%r485, %r483, 1;
	// begin inline asm
	atom.global.exch.b32 %r484, [%rd512], %r485;
	// end inline asm
	// begin inline asm
	ld.volatile.global.u32 %r486, [%rd512];
	// end inline asm
	add.s32 	%r488, %r486, 1;
	// begin inline asm
	atom.global.exch.b32 %r487, [%rd512], %r488;
	// end inline asm
	// begin inline asm
	ld.volatile.global.u32 %r489, [%rd512];
	// end inline asm
	add.s32 	%r491, %r489, 1;
	// begin inline asm
	atom.global.exch.b32 %r490, [%rd512], %r491;
	// end inline asm
	// begin inline asm
	ld.volatile.global.u32 %r492, [%rd512];
	// end inline asm
	add.s32 	%r494, %r492, 1;
	// begin inline asm
	atom.global.exch.b32 %r493, [%rd512], %r494;
	// end inline asm
	// begin inline asm
	ld.volatile.global.u32 %r495, [%rd512];
	// end inline asm
	add.s32 	%r497, %r495, 1;
	// begin inline asm
	atom.global.exch.b32 %r496, [%rd512], %r497;
	// end inline asm
	// begin inline asm
	ld.volatile.global.u32 %r498, [%rd512];
	// end inline asm
	add.s32 	%r500, %r498, 1;
	// begin inline asm
	atom.global.exch.b32 %r499, [%rd512], %r500;
	// end inline asm
	// begin inline asm
	ld.volatile.global.u32 %r501, [%rd512];
	// end inline asm
	add.s32 	%r503, %r501, 1;
	// begin inline asm
	atom.global.exch.b32 %r502, [%rd512], %r503;
	// end inline asm
	// begin inline asm
	ld.volatile.global.u32 %r504, [%rd512];
	// end inline asm
	add.s32 	%r506, %r504, 1;
	// begin inline asm
	atom.global.exch.b32 %r505, [%rd512], %r506;
	// end inline asm
	// begin inline asm
	ld.volatile.global.u32 %r507, [%rd512];
	// end inline asm
	add.s32 	%r509, %r507, 1;
	// begin inline asm
	atom.global.exch.b32 %r508, [%rd512], %r509;
	// end inline asm
	// begin inline asm
	ld.volatile.global.u32 %r510, [%rd512];
	// end inline asm
	add.s32 	%r512, %r510, 1;
	// begin inline asm
	atom.global.exch.b32 %r511, [%rd512], %r512;
	// end inline asm
	// begin inline asm
	ld.volatile.global.u32 %r513, [%rd512];
	// end inline asm
	add.s32 	%r515, %r513, 1;
	// begin inline asm
	atom.global.exch.b32 %r514, [%rd512], %r515;
	// end inline asm
	// begin inline asm
	ld.volatile.global.u32 %r516, [%rd512];
	// end inline asm
	add.s32 	%r518, %r516, 1;
	// begin inline asm
	atom.global.exch.b32 %r517, [%rd512], %r518;
	// end inline asm
	// begin inline asm
	ld.volatile.global.u32 %r519, [%rd512];
	// end inline asm
	add.s32 	%r521, %r519, 1;
	// begin inline asm
	atom.global.exch.b32 %r520, [%rd512], %r521;
	// end inline asm
	// begin inline asm
	ld.volatile.global.u32 %r522, [%rd512];
	// end inline asm
	add.s32 	%r524, %r522, 1;
	// begin inline asm
	atom.global.exch.b32 %r523, [%rd512], %r524;
	// end inline asm
	// begin inline asm
	ld.volatile.global.u32 %r525, [%rd512];
	// end inline asm
	add.s32 	%r527, %r525, 1;
	// begin inline asm
	atom.global.exch.b32 %r526, [%rd512], %r527;
	// end inline asm
	// begin inline asm
	ld.volatile.global.u32 %r528, [%rd512];
	// end inline asm
	add.s32 	%r530, %r528, 1;
	// begin inline asm
	atom.global.exch.b32 %r529, [%rd512], %r530;
	// end inline asm
	// begin inline asm
	ld.volatile.global.u32 %r531, [%rd512];
	// end inline asm
	add.s32 	%r533, %r531, 1;
	// begin inline asm
	atom.global.exch.b32 %r532, [%rd512], %r533;
	// end inline asm
	// begin inline asm
	ld.volatile.global.u32 %r534, [%rd512];
	// end inline asm
	add.s32 	%r536, %r534, 1;
	// begin inline asm
	atom.global.exch.b32 %r535, [%rd512], %r536;
	// end inline asm
	// begin inline asm
	ld.volatile.global.u32 %r537, [%rd512];
	// end inline asm
	add.s32 	%r539, %r537, 1;
	// begin inline asm
	atom.global.exch.b32 %r538, [%rd512], %r539;
	// end inline asm
	// begin inline asm
	ld.volatile.global.u32 %r540, [%rd512];
	// end inline asm
	add.s32 	%r542, %r540, 1;
	// begin inline asm
	atom.global.exch.b32 %r541, [%rd512], %r542;
	// end inline asm
	// begin inline asm
	ld.volatile.global.u32 %r543, [%rd512];
	// end inline asm
	add.s32 	%r545, %r543, 1;
	// begin inline asm
	atom.global.exch.b32 %r544, [%rd512], %r545;
	// end inline asm
	// begin inline asm
	ld.volatile.global.u32 %r546, [%rd512];
	// end inline asm
	add.s32 	%r548, %r546, 1;
	// begin inline asm
	atom.global.exch.b32 %r547, [%rd512], %r548;
	// end inline asm
	// begin inline asm
	ld.volatile.global.u32 %r549, [%rd512];
	// end inline asm
	add.s32 	%r551, %r549, 1;
	// begin inline asm
	atom.global.exch.b32 %r550, [%rd512], %r551;
	// end inline asm
	// begin inline asm
	ld.volatile.global.u32 %r552, [%rd512];
	// end inline asm
	add.s32 	%r554, %r552, 1;
	// begin inline asm
	atom.global.exch.b32 %r553, [%rd512], %r554;
	// end inline asm
	// begin inline asm
	ld.volatile.global.u32 %r555, [%rd512];
	// end inline asm
	add.s32 	%r557, %r555, 1;
	// begin inline asm
	atom.global.exch.b32 %r556, [%rd512], %r557;
	// end inline asm
	// begin inline asm
	ld.volatile.global.u32 %r558, [%rd512];
	// end inline asm
	add.s32 	%r560, %r558, 1;
	// begin inline asm
	atom.global.exch.b32 %r559, [%rd512], %r560;
	// end inline asm
	// begin inline asm
	ld.volatile.global.u32 %r561, [%rd512];
	// end inline asm
	add.s32 	%r563, %r561, 1;
	// begin inline asm
	atom.global.exch.b32 %r562, [%rd512], %r563;
	// end inline asm
	// begin inline asm
	ld.volatile.global.u32 %r564, [%rd512];
	// end inline asm
	add.s32 	%r566, %r564, 1;
	// begin inline asm
	atom.global.exch.b32 %r565, [%rd512], %r566;
	// end inline asm
	// begin inline asm
	ld.volatile.global.u32 %r567, [%rd512];
	// end inline asm
	add.s32 	%r569, %r567, 1;
	// begin inline asm
	atom.global.exch.b32 %r568, [%rd512], %r569;
	// end inline asm
	// begin inline asm
	ld.volatile.global.u32 %r570, [%rd512];
	// end inline asm
	add.s32 	%r572, %r570, 1;
	// begin inline asm
	atom.global.exch.b32 %r571, [%rd512], %r572;
	// end inline asm
	// begin inline asm
	ld.volatile.global.u32 %r573, [%rd512];
	// end inline asm
	add.s32 	%r575, %r573, 1;
	// begin inline asm
	atom.global.exch.b32 %r574, [%rd512], %r575;
	// end inline asm
	// begin inline asm
	ld.volatile.global.u32 %r576, [%rd512];
	// end inline asm
	add.s32 	%r578, %r576, 1;
	// begin inline asm
	atom.global.exch.b32 %r577, [%rd512], %r578;
	// end inline asm
	// begin inline asm
	ld.volatile.global.u32 %r579, [%rd512];
	// end inline asm
	add.s32 	%r581, %r579, 1;
	// begin inline asm
	atom.global.exch.b32 %r580, [%rd512], %r581;
	// end inline asm
	// begin inline asm
	ld.volatile.global.u32 %r582, [%rd512];
	// end inline asm
	add.s32 	%r584, %r582, 1;
	// begin inline asm
	atom.global.exch.b32 %r583, [%rd512], %r584;
	// end inline asm
	// begin inline asm
	ld.volatile.global.u32 %r585, [%rd512];
	// end inline asm
	add.s32 	%r587, %r585, 1;
	// begin inline asm
	atom.global.exch.b32 %r586, [%rd512], %r587;
	// end inline asm
	// begin inline asm
	ld.volatile.global.u32 %r588, [%rd512];
	// end inline asm
	add.s32 	%r590, %r588, 1;
	// begin inline asm
	atom.global.exch.b32 %r589, [%rd512], %r590;
	// end inline asm
	// begin inline asm
	ld.volatile.global.u32 %r591, [%rd512];
	// end inline asm
	add.s32 	%r593, %r591, 1;
	// begin inline asm
	atom.global.exch.b32 %r592, [%rd512], %r593;
	// end inline asm
	// begin inline asm
	ld.volatile.global.u32 %r594, [%rd512];
	// end inline asm
	add.s32 	%r596, %r594, 1;
	// begin inline asm
	atom.global.exch.b32 %r595, [%rd512], %r596;
	// end inline asm
	// begin inline asm
	ld.volatile.global.u32 %r597, [%rd512];
	// end inline asm
	add.s32 	%r599, %r597, 1;
	// begin inline asm
	atom.global.exch.b32 %r598, [%rd512], %r599;
	// end inline asm
	// begin inline asm
	ld.volatile.global.u32 %r600, [%rd512];
	// end inline asm
	add.s32 	%r602, %r600, 1;
	// begin inline asm
	atom.global.exch.b32 %r601, [%rd512], %r602;
	// end inline asm
	// begin inline asm
	ld.volatile.global.u32 %r603, [%rd512];
	// end inline asm
	add.s32 	%r605, %r603, 1;
	// begin inline asm
	atom.global.exch.b32 %r604, [%rd512], %r605;
	// end inline asm
	// begin inline asm
	ld.volatile.global.u32 %r606, [%rd512];
	// end inline asm
	add.s32 	%r608, %r606, 1;
	// begin inline asm
	atom.global.exch.b32 %r607, [%rd512], %r608;
	// end inline asm
	// begin inline asm
	ld.volatile.global.u32 %r609, [%rd512];
	// end inline asm
	add.s32 	%r611, %r609, 1;
	// begin inline asm
	atom.global.exch.b32 %r610, [%rd512], %r611;
	// end inline asm
	// begin inline asm
	ld.volatile.global.u32 %r612, [%rd512];
	// end inline asm
	add.s32 	%r614, %r612, 1;
	// begin inline asm
	atom.global.exch.b32 %r613, [%rd512], %r614;
	// end inline asm
	// begin inline asm
	ld.volatile.global.u32 %r615, [%rd512];
	// end inline asm
	add.s32 	%r617, %r615, 1;
	// begin inline asm
	atom.global.exch.b32 %r616, [%rd512], %r617;
	// end inline asm
	// begin inline asm
	ld.volatile.global.u32 %r618, [%rd512];
	// end inline asm
	add.s32 	%r620, %r618, 1;
	// begin inline asm
	atom.global.exch.b32 %r619, [%rd512], %r620;
	// end inline asm
	// begin inline asm
	ld.volatile.global.u32 %r621, [%rd512];
	// end inline asm
	add.s32 	%r623, %r621, 1;
	// begin inline asm
	atom.global.exch.b32 %r622, [%rd512], %r623;
	// end inline asm
	// begin inline asm
	ld.volatile.global.u32 %r624, [%rd512];
	// end inline asm
	add.s32 	%r626, %r624, 1;
	// begin inline asm
	atom.global.exch.b32 %r625, [%rd512], %r626;
	// end inline asm
	// begin inline asm
	ld.volatile.global.u32 %r627, [%rd512];
	// end inline asm
	add.s32 	%r629, %r627, 1;
	// begin inline asm
	atom.global.exch.b32 %r628, [%rd512], %r629;
	// end inline asm
	// begin inline asm
	ld.volatile.global.u32 %r630, [%rd512];
	// end inline asm
	add.s32 	%r632, %r630, 1;
	// begin inline asm
	atom.global.exch.b32 %r631, [%rd512], %r632;
	// end inline asm
	// begin inline asm
	ld.volatile.global.u32 %r633, [%rd512];
	// end inline asm
	add.s32 	%r635, %r633, 1;
	// begin inline asm
	atom.global.exch.b32 %r634, [%rd512], %r635;
	// end inline asm
	// begin inline asm
	ld.volatile.global.u32 %r636, [%rd512];
	// end inline asm
	add.s32 	%r638, %r636, 1;
	// begin inline asm
	atom.global.exch.b32 %r637, [%rd512], %r638;
	// end inline asm
	// begin inline asm
	ld.volatile.global.u32 %r639, [%rd512];
	// end inline asm
	add.s32 	%r641, %r639, 1;
	// begin inline asm
	atom.global.exch.b32 %r640, [%rd512], %r641;
	// end inline asm
	// begin inline asm
	ld.volatile.global.u32 %r642, [%rd512];
	// end inline asm
	add.s32 	%r644, %r642, 1;
	// begin inline asm
	atom.global.exch.b32 %r643, [%rd512], %r644;
	// end inline asm
	// begin inline asm
	ld.volatile.global.u32 %r645, [%rd512];
	// end inline asm
	add.s32 	%r647, %r645, 1;
	// begin inline asm
	atom.global.exch.b32 %r646, [%rd512], %r647;
	// end inline asm
	// begin inline asm
	ld.volatile.global.u32 %r648, [%rd512];
	// end inline asm
	add.s32 	%r650, %r648, 1;
	// begin inline asm
	atom.global.exch.b32 %r649, [%rd512], %r650;
	// end inline asm
	// begin inline asm
	ld.volatile.global.u32 %r651, [%rd512];
	// end inline asm
	add.s32 	%r653, %r651, 1;
	// begin inline asm
	atom.global.exch.b32 %r652, [%rd512], %r653;
	// end inline asm
	// begin inline asm
	ld.volatile.global.u32 %r654, [%rd512];
	// end inline asm
	add.s32 	%r656, %r654, 1;
	// begin inline asm
	atom.global.exch.b32 %r655, [%rd512], %r656;
	// end inline asm
	// begin inline asm
	ld.volatile.global.u32 %r657, [%rd512];
	// end inline asm
	add.s32 	%r659, %r657, 1;
	// begin inline asm
	atom.global.exch.b32 %r658, [%rd512], %r659;
	// end inline asm
	// begin inline asm
	ld.volatile.global.u32 %r660, [%rd512];
	// end inline asm
	add.s32 	%r662, %r660, 1;
	// begin inline asm
	atom.global.exch.b32 %r661, [%rd512], %r662;
	// end inline asm
	// begin inline asm
	ld.volatile.global.u32 %r663, [%rd512];
	// end inline asm
	add.s32 	%r665, %r663, 1;
	// begin inline asm
	atom.global.exch.b32 %r664, [%rd512], %r665;
	// end inline asm
	// begin inline asm
	ld.volatile.global.u32 %r666, [%rd512];
	// end inline asm
	add.s32 	%r668, %r666, 1;
	// begin inline asm
	atom.global.exch.b32 %r667, [%rd512], %r668;
	// end inline asm
	// begin inline asm
	ld.volatile.global.u32 %r669, [%rd512];
	// end inline asm
	add.s32 	%r671, %r669, 1;
	// begin inline asm
	atom.global.exch.b32 %r670, [%rd512], %r671;
	// end inline asm
	// begin inline asm
	ld.volatile.global.u32 %r672, [%rd512];
	// end inline asm
	add.s32 	%r674, %r672, 1;
	// begin inline asm
	atom.global.exch.b32 %r673, [%rd512], %r674;
	// end inline asm
	// begin inline asm
	ld.volatile.global.u32 %r675, [%rd512];
	// end inline asm
	add.s32 	%r677, %r675, 1;
	// begin inline asm
	atom.global.exch.b32 %r676, [%rd512], %r677;
	// end inline asm
	// begin inline asm
	ld.volatile.global.u32 %r678, [%rd512];
	// end inline asm
	add.s32 	%r680, %r678, 1;
	// begin inline asm
	atom.global.exch.b32 %r679, [%rd512], %r680;
	// end inline asm
	// begin inline asm
	ld.volatile.global.u32 %r681, [%rd512];
	// end inline asm
	add.s32 	%r683, %r681, 1;
	// begin inline asm
	atom.global.exch.b32 %r682, [%rd512], %r683;
	// end inline asm
	// begin inline asm
	ld.volatile.global.u32 %r684, [%rd512];
	// end inline asm
	add.s32 	%r686, %r684, 1;
	// begin inline asm
	atom.global.exch.b32 %r685, [%rd512], %r686;
	// end inline asm
	// begin inline asm
	ld.volatile.global.u32 %r687, [%rd512];
	// end inline asm
	add.s32 	%r689, %r687, 1;
	// begin inline asm
	atom.global.exch.b32 %r688, [%rd512], %r689;
	// end inline asm
	// begin inline asm
	ld.volatile.global.u32 %r690, [%rd512];
	// end inline asm
	add.s32 	%r692, %r690, 1;
	// begin inline asm
	atom.global.exch.b32 %r691, [%rd512], %r692;
	// end inline asm
	// begin inline asm
	ld.volatile.global.u32 %r693, [%rd512];
	// end inline asm
	add.s32 	%r695, %r693, 1;
	// begin inline asm
	atom.global.exch.b32 %r694, [%rd512], %r695;
	// end inline asm
	// begin inline asm
	ld.volatile.global.u32 %r696, [%rd512];
	// end inline asm
	add.s32 	%r698, %r696, 1;
	// begin inline asm
	atom.global.exch.b32 %r697, [%rd512], %r698;
	// end inline asm
	// begin inline asm
	ld.volatile.global.u32 %r699, [%rd512];
	// end inline asm
	add.s32 	%r701, %r699, 1;
	// begin inline asm
	atom.global.exch.b32 %r700, [%rd512], %r701;
	// end inline asm
	// begin inline asm
	ld.volatile.global.u32 %r702, [%rd512];
	// end inline asm
	add.s32 	%r704, %r702, 1;
	// begin inline asm
	atom.global.exch.b32 %r703, [%rd512], %r704;
	// end inline asm
	// begin inline asm
	ld.volatile.global.u32 %r705, [%rd512];
	// end inline asm
	add.s32 	%r707, %r705, 1;
	// begin inline asm
	atom.global.exch.b32 %r706, [%rd512], %r707;
	// end inline asm
	// begin inline asm
	ld.volatile.global.u32 %r708, [%rd512];
	// end inline asm
	add.s32 	%r710, %r708, 1;
	// begin inline asm
	atom.global.exch.b32 %r709, [%rd512], %r710;
	// end inline asm
	// begin inline asm
	ld.volatile.global.u32 %r711, [%rd512];
	// end inline asm
	add.s32 	%r713, %r711, 1;
	// begin inline asm
	atom.global.exch.b32 %r712, [%rd512], %r713;
	// end inline asm
	// begin inline asm
	ld.volatile.global.u32 %r714, [%rd512];
	// end inline asm
	add.s32 	%r716, %r714, 1;
	// begin inline asm
	atom.global.exch.b32 %r715, [%rd512], %r716;
	// end inline asm
	// begin inline asm
	ld.volatile.global.u32 %r717, [%rd512];
	// end inline asm
	add.s32 	%r719, %r717, 1;
	// begin inline asm
	atom.global.exch.b32 %r718, [%rd512], %r719;
	// end inline asm
	// begin inline asm
	ld.volatile.global.u32 %r720, [%rd512];
	// end inline asm
	add.s32 	%r722, %r720, 1;
	// begin inline asm
	atom.global.exch.b32 %r721, [%rd512], %r722;
	// end inline asm
	// begin inline asm
	ld.volatile.global.u32 %r723, [%rd512];
	// end inline asm
	add.s32 	%r725, %r723, 1;
	// begin inline asm
	atom.global.exch.b32 %r724, [%rd512], %r725;
	// end inline asm
	// begin inline asm
	ld.volatile.global.u32 %r726, [%rd512];
	// end inline asm
	add.s32 	%r728, %r726, 1;
	// begin inline asm
	atom.global.exch.b32 %r727, [%rd512], %r728;
	// end inline asm
	// begin inline asm
	ld.volatile.global.u32 %r729, [%rd512];
	// end inline asm
	add.s32 	%r731, %r729, 1;
	// begin inline asm
	atom.global.exch.b32 %r730, [%rd512], %r731;
	// end inline asm
	// begin inline asm
	ld.volatile.global.u32 %r732, [%rd512];
	// end inline asm
	add.s32 	%r734, %r732, 1;
	// begin inline asm
	atom.global.exch.b32 %r733, [%rd512], %r734;
	// end inline asm
	// begin inline asm
	ld.volatile.global.u32 %r735, [%rd512];
	// end inline asm
	add.s32 	%r737, %r735, 1;
	// begin inline asm
	atom.global.exch.b32 %r736, [%rd512], %r737;
	// end inline asm
	// begin inline asm
	ld.volatile.global.u32 %r738, [%rd512];
	// end inline asm
	add.s32 	%r740, %r738, 1;
	// begin inline asm
	atom.global.exch.b32 %r739, [%rd512], %r740;
	// end inline asm
	// begin inline asm
	ld.volatile.global.u32 %r741, [%rd512];
	// end inline asm
	add.s32 	%r743, %r741, 1;
	// begin inline asm
	atom.global.exch.b32 %r742, [%rd512], %r743;
	// end inline asm
	// begin inline asm
	ld.volatile.global.u32 %r744, [%rd512];
	// end inline asm
	add.s32 	%r746, %r744, 1;
	// begin inline asm
	atom.global.exch.b32 %r745, [%rd512], %r746;
	// end inline asm
	// begin inline asm
	ld.volatile.global.u32 %r747, [%rd512];
	// end inline asm
	add.s32 	%r749, %r747, 1;
	// begin inline asm
	atom.global.exch.b32 %r748, [%rd512], %r749;
	// end inline asm
	// begin inline asm
	ld.volatile.global.u32 %r750, [%rd512];
	// end inline asm
	add.s32 	%r752, %r750, 1;
	// begin inline asm
	atom.global.exch.b32 %r751, [%rd512], %r752;
	// end inline asm
	// begin inline asm
	ld.volatile.global.u32 %r753, [%rd512];
	// end inline asm
	add.s32 	%r755, %r753, 1;
	// begin inline asm
	atom.global.exch.b32 %r754, [%rd512], %r755;
	// end inline asm
	// begin inline asm
	ld.volatile.global.u32 %r756, [%rd512];
	// end inline asm
	add.s32 	%r758, %r756, 1;
	// begin inline asm
	atom.global.exch.b32 %r757, [%rd512], %r758;
	// end inline asm
	// begin inline asm
	ld.volatile.global.u32 %r759, [%rd512];
	// end inline asm
	add.s32 	%r761, %r759, 1;
	// begin inline asm
	atom.global.exch.b32 %r760, [%rd512], %r761;
	// end inline asm
	// begin inline asm
	ld.volatile.global.u32 %r762, [%rd512];
	// end inline asm
	add.s32 	%r764, %r762, 1;
	// begin inline asm
	atom.global.exch.b32 %r763, [%rd512], %r764;
	// end inline asm
	// begin inline asm
	ld.volatile.global.u32 %r765, [%rd512];
	// end inline asm
	add.s32 	%r767, %r765, 1;
	// begin inline asm
	atom.global.exch.b32 %r766, [%rd512], %r767;
	// end inline asm
	// begin inline asm
	ld.volatile.global.u32 %r768, [%rd512];
	// end inline asm
	add.s32 	%r770, %r768, 1;
	// begin inline asm
	atom.global.exch.b32 %r769, [%rd512], %r770;
	// end inline asm
$L__BB116_2:
	ret;

}
	// .globl	_Z4testIL_Z15load_atomic_addPKjEL_Z14store_volatilePjjELi256E14strided_accessILj1024ELj16EE10skip_lanesILj16EEEvv
.visible .entry _Z4testIL_Z15load_atomic_addPKjEL_Z14store_volatilePjjELi256E14strided_accessILj1024ELj16EE10skip_lanesILj16EEEvv()
{
	.reg .pred 	%p<2>;
	.reg .b32 	%r<520>;
	.reg .b64 	%rd<517>;

	// begin inline asm
	mov.u32 %r1, %laneid;
	// end inline asm
	and.b32  	%r2, %r1, 15;
	setp.ne.s32 	%p1, %r2, 0;
	@%p1 bra 	$L__BB117_2;
	mov.u32 	%r515, %ctaid.x;
	mov.u32 	%r516, %ntid.x;
	mov.u32 	%r517, %tid.x;
	mad.lo.s32 	%r518, %r515, %r516, %r517;
	shl.b32 	%r519, %r518, 6;
	cvt.u64.u32 	%rd513, %r519;
	and.b64  	%rd514, %rd513, 4032;
	mov.u64 	%rd515, buffer;
	cvta.global.u64 	%rd516, %rd515;
	add.s64 	%rd512, %rd516, %rd514;
	// begin inline asm
	atom.global.add.u32 %r3, [%rd512], 0;
	// end inline asm
	add.s32 	%r4, %r3, 1;
	// begin inline asm
	st.volatile.global.u32 [%rd512], %r4;
	// end inline asm
	// begin inline asm
	atom.global.add.u32 %r5, [%rd512], 0;
	// end inline asm
	add.s32 	%r6, %r5, 1;
	// begin inline asm
	st.volatile.global.u32 [%rd512], %r6;
	// end inline asm
	// begin inline asm
	atom.global.add.u32 %r7, [%rd512], 0;
	// end inline asm
	add.s32 	%r8, %r7, 1;
	// begin inline asm
	st.volatile.global.u32 [%rd512], %r8;
	// end inline asm
	// begin inline asm
	atom.global.add.u32 %r9, [%rd512], 0;
	// end inline asm
	add.s32 	%r10, %r9, 1;
	// begin inline asm
	st.volatile.global.u32 [%rd512], %r10;
	// end inline asm
	// begin inline asm
	atom.global.add.u32 %r11, [%rd512], 0;
	// end inline asm
	add.s32 	%r12, %r11, 1;
	// begin inline asm
	st.volatile.global.u32 [%rd512], %r12;
	// end inline asm
	// begin inline asm
	atom.global.add.u32 %r13, [%rd512], 0;
	// end inline asm
	add.s32 	%r14, %r13, 1;
	// begin inline asm
	st.volatile.global.u32 [%rd512], %r14;
	// end inline asm
	// begin inline asm
	atom.global.add.u32 %r15, [%rd512], 0;
	// end inline asm
	add.s32 	%r16, %r15, 1;
	// begin inline asm
	st.volatile.global.u32 [%rd512], %r16;
	// end inline asm
	// begin inline asm
	atom.global.add.u32 %r17, [%rd512], 0;
	// end inline asm
	add.s32 	%r18, %r17, 1;
	// begin inline asm
	st.volatile.global.u32 [%rd512], %r18;
	// end inline asm
	// begin inline asm
	atom.global.add.u32 %r19, [%rd512], 0;
	// end inline asm
	add.s32 	%r20, %r19, 1;
	// begin inline asm
	st.volatile.global.u32 [%rd512], %r20;
	// end inline asm
	// begin inline asm
	atom.global.add.u32 %r21, [%rd512], 0;
	// end inline asm
	add.s32 	%r22, %r21, 1;
	// begin inline asm
	st.volatile.global.u32 [%rd512], %r22;
	// end inline asm
	// begin inline asm
	atom.global.add.u32 %r23, [%rd512], 0;
	// end inline asm
	add.s32 	%r24, %r23, 1;
	// begin inline asm
	st.volatile.global.u32 [%rd512], %r24;
	// end inline asm
	// begin inline asm
	atom.global.add.u32 %r25, [%rd512], 0;
	// end inline asm
	add.s32 	%r26, %r25, 1;
	// begin inline asm
	st.volatile.global.u32 [%rd512], %r26;
	// end inline asm
	// begin inline asm
	atom.global.add.u32 %r27, [%rd512], 0;
	// end inline asm
	add.s32 	%r28, %r27, 1;
	// begin inline asm
	st.volatile.global.u32 [%rd512], %r28;
	// end inline asm
	// begin inline asm
	atom.global.add.u32 %r29, [%rd512], 0;
	// end inline asm
	add.s32 	%r30, %r29, 1;
	// begin inline asm
	st.volatile.global.u32 [%rd512], %r30;
	// end inline asm
	// begin inline asm
	atom.global.add.u32 %r31, [%rd512], 0;
	// end inline asm
	add.s32 	%r32, %r31, 1;
	// begin inline asm
	st.volatile.global.u32 [%rd512], %r32;
	// end inline asm
	// begin inline asm
	atom.global.add.u32 %r33, [%rd512], 0;
	// end inline asm
	add.s32 	%r34, %r33, 1;
	// begin inline asm
	st.volatile.global.u32 [%rd512], %r34;
	// end inline asm
	// begin inline asm
	atom.global.add.u32 %r35, [%rd512], 0;
	// end inline asm
	add.s32 	%r36, %r35, 1;
	// begin inline asm
	st.volatile.global.u32 [%rd512], %r36;
	// end inline asm
	// begin inline asm
	atom.global.add.u32 %r37, [%rd512], 0;
	// end inline asm
	add.s32 	%r38, %r37, 1;
	// begin inline asm
	st.volatile.global.u32 [%rd512], %r38;
	// end inline asm
	// begin inline asm
	atom.global.add.u32 %r39, [%rd512], 0;
	// end inline asm
	add.s32 	%r40, %r39, 1;
	// begin inline asm
	st.volatile.global.u32 [%rd512], %r40;
	// end inline asm
	// begin inline asm
	atom.global.add.u32 %r41, [%rd512], 0;
	// end inline asm
	add.s32 	%r42, %r41, 1;
	// begin inline asm
	st.volatile.global.u32 [%rd512], %r42;
	// end inline asm
	// begin inline asm
	atom.global.add.u32 %r43, [%rd512], 0;
	// end inline asm
	add.s32 	%r44, %r43, 1;
	// begin inline asm
	st.volatile.global.u32 [%rd512], %r44;
	// end inline asm
	// begin inline asm
	atom.global.add.u32 %r45, [%rd512], 0;
	// end inline asm
	add.s32 	%r46, %r45, 1;
	// begin inline asm
	st.volatile.global.u32 [%rd512], %r46;
	// end inline asm
	// begin inline asm
	atom.global.add.u32 %r47, [%rd512], 0;
	// end inline asm
	add.s32 	%r48, %r47, 1;
	// begin inline asm
	st.volatile.global.u32 [%rd512], %r48;
	// end inline asm
	// begin inline asm
	atom.global.add.u32 %r49, [%rd512], 0;
	// end inline asm
	add.s32 	%r50, %r49, 1;
	// begin inline asm
	st.volatile.global.u32 [%rd512], %r50;
	// end inline asm
	// begin inline asm
	atom.global.add.u32 %r51, [%rd512], 0;
	// end inline asm
	add.s32 	%r52, %r51, 1;
	// begin inline asm
	st.volatile.global.u32 [%rd512], %r52;
	// end inline asm
	// begin inline asm
	atom.global.add.u32 %r53, [%rd512], 0;
	// end inline asm
	add.s32 	%r54, %r53, 1;
	// begin inline asm
	st.volatile.global.u32 [%rd512], %r54;
	// end inline asm
	// begin inline asm
	atom.global.add.u32 %r55, [%rd512], 0;
	// end inline asm
	add.s32 	%r56, %r55, 1;
	// begin inline asm
	st.volatile.global.u32 [%rd512], %r56;
	// end inline asm
	// begin inline asm
	atom.global.add.u32 %r57, [%rd512], 0;
	// end inline asm
	add.s32 	%r58, %r57, 1;
	// begin inline asm
	st.volatile.global.u32 [%rd512], %r58;
	// end inline asm
	// begin inline asm
	atom.global.add.u32 %r59, [%rd512], 0;
	// end inline asm
	add.s32 	%r60, %r59, 1;
	// begin inline asm
	st.volatile.global.u32 [%rd512], %r60;
	// end inline asm
	// begin inline asm
	atom.global.add.u32 %r61, [%rd512], 0;
	// end inline asm
	add.s32 	%r62, %r61, 1;
	// begin inline asm
	st.volatile.global.u32 [%rd512], %r62;
	// end inline asm
	// begin inline asm
	atom.global.add.u32 %r63, [%rd512], 0;
	// end inline asm
	add.s32 	%r64, %r63, 1;
	// begin inline asm
	st.volatile.global.u32 [%rd512], %r64;
	// end inline asm
	// begin inline asm
	atom.global.add.u32 %r65, [%rd512], 0;
	// end inline asm
	add.s32 	%r66, %r65, 1;
	// begin inline asm
	st.volatile.global.u32 [%rd512], %r66;
	// end inline asm
	// begin inline asm
	atom.global.add.u32 %r67, [%rd512], 0;
	// end inline asm
	add.s32 	%r68, %r67, 1;
	// begin inline asm
	st.volatile.global.u32 [%rd512], %r68;
	// end inline asm
	// begin inline asm
	atom.global.add.u32 %r69, [%rd512], 0;
	// end inline asm
	add.s32 	%r70, %r69, 1;
	// begin inline asm
	st.volatile.global.u32 [%rd512], %r70;
	// end inline asm
	// begin inline asm
	atom.global.add.u32 %r71, [%rd512], 0;
	// end inline asm
	add.s32 	%r72, %r71, 1;
	// begin inline asm
	st.volatile.global.u32 [%rd512], %r72;
	// end inline asm
	// begin inline asm
	atom.global.add.u32 %r73, [%rd512], 0;
	// end inline asm
	add.s32 	%r74, %r73, 1;
	// begin inline asm
	st.volatile.global.u32 [%rd512], %r74;
	// end inline asm
	// begin inline asm
	atom.global.add.u32 %r75, [%rd512], 0;
	// end inline asm
	add.s32 	%r76, %r75, 1;
	// begin inline asm
	st.volatile.global.u32 [%rd512], %r76;
	// end inline asm
	// begin inline asm
	atom.global.add.u32 %r77, [%rd512], 0;
	// end inline asm
	add.s32 	%r78, %r77, 1;
	// begin inline asm
	st.volatile.global.u32 [%rd512], %r78;
	// end inline asm
	// begin inline asm
	atom.global.add.u32 %r79, [%rd512], 0;
	// end inline asm
	add.s32 	%r80, %r79, 1;
	// begin inline asm
	st.volatile.global.u32 [%rd512], %r80;
	// end inline asm
	// begin inline asm
	atom.global.add.u32 %r81, [%rd512], 0;
	// end inline asm
	add.s32 	%r82, %r81, 1;
	// begin inline asm
	st.volatile.global.u32 [%rd512], %r82;
	// end inline asm
	// begin inline asm
	atom.global.add.u32 %r83, [%rd512], 0;
	// end inline asm
	add.s32 	%r84, %r83, 1;
	// begin inline asm
	st.volatile.global.u32 [%rd512], %r84;
	// end inline asm
	// begin inline asm
	atom.global.add.u32 %r85, [%rd512], 0;
	// end inline asm
	add.s32 	%r86, %r85, 1;
	// begin inline asm
	st.volatile.global.u32 [%rd512], %r86;
	// end inline asm
	// begin inline asm
	atom.global.add.u32 %r87, [%rd512], 0;
	// end inline asm
	add.s32 	%r88, %r87, 1;
	// begin inline asm
	st.volatile.global.u32 [%rd512], %r88;
	// end inline asm
	// begin inline asm
	atom.global.add.u32 %r89, [%rd512], 0;
	// end inline asm
	add.s32 	%r90, %r89, 1;
	// begin inline asm
	st.volatile.global.u32 [%rd512], %r90;
	// end inline asm
	// begin inline asm
	atom.global.add.u32 %r91, [%rd512], 0;
	// end inline asm
	add.s32 	%r92, %r91, 1;
	// begin inline asm
	st.volatile.global.u32 [%rd512], %r92;
	// end inline asm
	// begin inline asm
	atom.global.add.u32 %r93, [%rd512], 0;
	// end inline asm
	add.s32 	%r94, %r93, 1;
	// begin inline asm
	st.volatile.global.u32 [%rd512], %r94;
	// end inline asm
	// begin inline asm
	atom.global.add.u32 %r95, [%rd512], 0;
	// end inline asm
	add.s32 	%r96, %r95, 1;
	// begin inline asm
	st.volatile.global.u32 [%rd512], %r96;
	// end inline asm
	// begin inline asm
	atom.global.add.u32 %r97, [%rd512], 0;
	// end inline asm
	add.s32 	%r98, %r97, 1;
	// begin inline asm
	st.volatile.global.u32 [%rd512], %r98;
	// end inline asm
	// begin inline asm
	atom.global.add.u32 %r99, [%rd512], 0;
	// end inline asm
	add.s32 	%r100, %r99, 1;
	// begin inline asm
	st.volatile.global.u32 [%rd512], %r100;
	// end inline asm
	// begin inline asm
	atom.global.add.u32 %r101, [%rd512], 0;
	// end inline asm
	add.s32 	%r102, %r101, 1;
	// begin inline asm
	st.volatile.global.u32 [%rd512], %r102;
	// end inline asm
	// begin inline asm
	atom.global.add.u32 %r103, [%rd512], 0;
	// end inline asm
	add.s32 	%r104, %r103, 1;
	// begin inline asm
	st.volatile.global.u32 [%rd512], %r104;
	// end inline asm
	// begin inline asm
	atom.global.add.u32 %r105, [%rd512], 0;
	// end inline asm
	add.s32 	%r106, %r105, 1;
	// begin inline asm
	st.volatile.global.u32 [%rd512], %r106;
	// end inline asm
	// begin inline asm
	atom.global.add.u32 %r107, [%rd512], 0;
	// end inline asm
	add.s32 	%r108, %r107, 1;
	// begin inline asm
	st.volatile.global.u32 [%rd512], %r108;
	// end inline asm
	// begin inline asm
	atom.global.add.u32 %r109, [%rd512], 0;
	// end inline asm
	add.s32 	%r110, %r109, 1;
	// begin inline asm
	st.volatile.global.u32 [%rd512], %r110;
	// end inline asm
	// begin inline asm
	atom.global.add.u32 %r111, [%rd512], 0;
	// end inline asm
	add.s32 	%r112, %r111, 1;
	// begin inline asm
	st.volatile.global.u32 [%rd512], %r112;
	// end inline asm
	// begin inline asm
	atom.global.add.u32 %r113, [%rd512], 0;
	// end inline asm
	add.s32 	%r114, %r113, 1;
	// begin inline asm
	st.volatile.global.u32 [%rd512], %r114;
	// end inline asm
	// begin inline asm
	atom.global.add.u32 %r115, [%rd512], 0;
	// end inline asm
	add.s32 	%r116, %r115, 1;
	// begin inline asm
	st.volatile.global.u32 [%rd512], %r116;
	// end inline asm
	// begin inline asm
	atom.global.add.u32 %r117, [%rd512], 0;
	// end inline asm
	add.s32 	%r118, %r117, 1;
	// begin inline asm
	st.volatile.global.u32 [%rd512], %r118;
	// end inline asm
	// begin inline asm
	atom.global.add.u32 %r119, [%rd512], 0;
	// end inline asm
	add.s32 	%r120, %r119, 1;
	// begin inline asm
	st.volatile.global.u32 [%rd512], %r120;
	// end inline asm
	// begin inline asm
	atom.global.add.u32 %r121, [%rd512], 0;
	// end inline asm
	add.s32 	%r122, %r121, 1;
	// begin inline asm
	st.volatile.global.u32 [%rd512], %r122;
	// end inline asm
	// begin inline asm
	atom.global.add.u32 %r123, [%rd512], 0;
	// end inline asm
	add.s32 	%r124, %r123, 1;
	// begin inline asm
	st.volatile.global.u32 [%rd512], %r124;
	// end inline asm
	// begin inline asm
	atom.global.add.u32 %r125, [%rd512], 0;
	// end inline asm
	add.s32 	%r126, %r125, 1;
	// begin inline asm
	st.volatile.global.u32 [%rd512], %r126;
	// end inline asm
	// begin inline asm
	atom.global.add.u32 %r127, [%rd512], 0;
	// end inline asm
	add.s32 	%r128, %r127, 1;
	// begin inline asm
	st.volatile.global.u32 [%rd512], %r128;
	// end inline asm
	// begin inline asm
	atom.global.add.u32 %r129, [%rd512], 0;
	// end inline asm
	add.s32 	%r130, %r129, 1;
	// begin inline asm
	st.volatile.global.u32 [%rd512], %r130;
	// end inline asm
	// begin inline asm
	atom.global.add.u32 %r131, [%rd512], 0;
	// end inline asm
	add.s32 	%r132, %r131, 1;
	// begin inline asm
	st.volatile.global.u32 [%rd512], %r132;
	// end inline asm
	// begin inline asm
	atom.global.add.u32 %r133, [%rd512], 0;
	// end inline asm
	add.s32 	%r134, %r133, 1;
	// begin inline asm
	st.volatile.global.u32 [%rd512], %r134;
	// end inline asm
	// begin inline asm
	atom.global.add.u32 %r135, [%rd512], 0;
	// end inline asm
	add.s32 	%r136, %r135, 1;
	// begin inline asm
	st.volatile.global.u32 [%rd512], %r136;
	// end inline asm
	// begin inline asm
	atom.global.add.u32 %r137, [%rd512], 0;
	// end inline asm
	add.s32 	%r138, %r137, 1;
	// begin inline asm
	st.volatile.global.u32 [%rd512], %r138;
	// end inline asm
	// begin inline asm
	atom.global.add.u32 %r139, [%rd512], 0;
	// end inline asm
	add.s32 	%r140, %r139, 1;
	// begin inline asm
	st.volatile.global.u32 [%rd512], %r140;
	// end inline asm
	// begin inline asm
	atom.global.add.u32 %r141, [%rd512], 0;
	// end inline asm
	add.s32 	%r142, %r141, 1;
	// begin inline asm
	st.volatile.global.u32 [%rd512], %r142;
	// end inline asm
	// begin inline asm
	atom.global.add.u32 %r143, [%rd512], 0;
	// end inline asm
	add.s32 	%r144, %r143, 1;
	// begin inline asm
	st.volatile.global.u32 [%rd512], %r144;
	// end inline asm
	// begin inline asm
	atom.global.add.u32 %r145, [%rd512], 0;
	// end inline asm
	add.s32 	%r146, %r145, 1;
	// begin inline asm
	st.volatile.global.u32 [%rd512], %r146;
	// end inline asm
	// begin inline asm
	atom.global.add.u32 %r147, [%rd512], 0;
	// end inline asm
	add.s32 	%r148, %r147, 1;
	// begin inline asm
	st.volatile.global.u32 [%rd512], %r148;
	// end inline asm
	// begin inline asm
	atom.global.add.u32 %r149, [%rd512], 0;
	// end inline asm
	add.s32 	%r150, %r149, 1;
	// begin inline asm
	st.volatile.global.u32 [%rd512], %r150;
	// end inline asm
	// begin inline asm
	atom.global.add.u32 %r151, [%rd512], 0;
	// end inline asm
	add.s32 	%r152, %r151, 1;
	// begin inline asm
	st.volatile.global.u32 [%rd512], %r152;
	// end inline asm
	// begin inline asm
	atom.global.add.u32 %r153, [%rd512], 0;
	// end inline asm
	add.s32 	%r154, %r153, 1;
	// begin inline asm
	st.volatile.global.u32 [%rd512], %r154;
	// end inline asm
	// begin inline asm
	atom.global.add.u32 %r155, [%rd512], 0;
	// end inline asm
	add.s32 	%r156, %r155, 1;
	// begin inline asm
	st.volatile.global.u32 [%rd512], %r156;
	// end inline asm
	// begin inline asm
	atom.global.add.u32 %r157, [%rd512], 0;
	// end inline asm
	add.s32 	%r158, %r157, 1;
	// begin inline asm
	st.volatile.global.u32 [%rd512], %r158;
	// end inline asm
	// begin inline asm
	atom.global.add.u32 %r159, [%rd512], 0;
	// end inline asm
	add.s32 	%r160, %r159, 1;
	// begin inline asm
	st.volatile.global.u32 [%rd512], %r160;
	// end inline asm
	// begin inline asm
	atom.global.add.u32 %r161, [%rd512], 0;
	// end inline asm
	add.s32 	%r162, %r161, 1;
	// begin inline asm
	st.volatile.global.u32 [%rd512], %r162;
	// end inline asm
	// begin inline asm
	atom.global.add.u32 %r163, [%rd512], 0;
	// end inline asm
	add.s32 	%r164, %r163, 1;
	// begin inline asm
	st.volatile.global.u32 [%rd512], %r164;
	// end inline asm
	// begin inline asm
	atom.global.add.u32 %r165, [%rd512], 0;
	// end inline asm
	add.s32 	%r166, %r165, 1;
	// begin inline asm
	st.volatile.global.u32 [%rd512], %r166;
	// end inline asm
	// begin inline asm
	atom.global.add.u32 %r167, [%rd512], 0;
	// end inline asm
	add.s32 	%r168, %r167, 1;
	// begin inline asm
	st.volatile.global.u32 [%rd512], %r168;
	// end inline asm
	// begin inline asm
	atom.global.add.u32 %r169, [%rd512], 0;
	// end inline asm
	add.s32 	%r170, %r169, 1;
	// begin inline asm
	st.volatile.global.u32 [%rd512], %r170;
	// end inline asm
	// begin inline asm
	atom.global.add.u32 %r171, [%rd512], 0;
	// end inline asm
	add.s32 	%r172, %r171, 1;
	// begin inline asm
	st.volatile.global.u32 [%rd512], %r172;
	// end inline asm
	// begin inline asm
	atom.global.add.u32 %r173, [%rd512], 0;
	// end inline asm
	add.s32 	%r174, %r173, 1;
	// begin inline asm
	st.volatile.global.u32 [%rd512], %r174;
	// end inline asm
	// begin inline asm
	atom.global.add.u32 %r175, [%rd512], 0;
	// end inline asm
	add.s32 	%r176, %r175, 1;
	// begin inline asm
	st.volatile.global.u32 [%rd512], %r176;
	// end inline asm
	// begin inline asm
	atom.global.add.u32 %r177, [%rd512], 0;
	// end inline asm
	add.s32 	%r178, %r177, 1;
	// begin inline asm
	st.volatile.global.u32 [%rd512], %r178;
	// end inline asm
	// begin inline asm
	atom.global.add.u32 %r179, [%rd512], 0;
	// end inline asm
	add.s32 	%r180, %r179, 1;
	// begin inline asm
	st.volatile.global.u32 [%rd512], %r180;
	// end inline asm
	// begin inline asm
	atom.global.add.u32 %r181, [%rd512], 0;
	// end inline asm
	add.s32 	%r182, %r181, 1;
	// begin inline asm
	st.volatile.global.u32 [%rd512], %r182;
	// end inline asm
	// begin inline asm
	atom.global.add.u32 %r183, [%rd512], 0;
	// end inline asm
	add.s32 	%r184, %r183, 1;
	// begin inline asm
	st.volatile.global.u32 [%rd512], %r184;
	// end inline asm
	// begin inline asm
	atom.global.add.u32 %r185, [%rd512], 0;
	// end inline asm
	add.s32 	%r186, %r185, 1;
	// begin inline asm
	st.volatile.global.u32 [%rd512], %r186;
	// end inline asm
	// begin inline asm
	atom.global.add.u32 %r187, [%rd512], 0;
	// end inline asm
	add.s32 	%r188, %r187, 1;
	// begin inline asm
	st.volatile.global.u32 [%rd512], %r188;
	// end inline asm
	// begin inline asm
	atom.global.add.u32 %r189, [%rd512], 0;
	// end inline asm
	add.s32 	%r190, %r189, 1;
	// begin inline asm
	st.volatile.global.u32 [%rd512], %r190;
	// end inline asm
	// begin inline asm
	atom.global.add.u32 %r191, [%rd512], 0;
	// end inline asm
	add.s32 	%r192, %r191, 1;
	// begin inline asm
	st.volatile.global.u32 [%rd512], %r192;
	// end inline asm
	// begin inline asm
	atom.global.add.u32 %r193, [%rd512], 0;
	// end inline asm
	add.s32 	%r194, %r193, 1;
	// begin inline asm
	st.volatile.global.u32 [%rd512], %r194;
	// end inline asm
	// begin inline asm
	atom.global.add.u32 %r195, [%rd512], 0;
	// end inline asm
	add.s32 	%r196, %r195, 1;
	// begin inline asm
	st.volatile.global.u32 [%rd512], %r196;
	// end inline asm
	// begin inline asm
	atom.global.add.u32 %r197, [%rd512], 0;
	// end inline asm
	add.s32 	%r198, %r197, 1;
	// begin inline asm
	st.volatile.global.u32 [%rd512], %r198;
	// end inline asm
	// begin inline asm
	atom.global.add.u32 %r199, [%rd512], 0;
	// end inline asm
	add.s32 	%r200, %r199, 1;
	// begin inline asm
	st.volatile.global.u32 [%rd512], %r200;
	// end inline asm
	// begin inline asm
	atom.global.add.u32 %r201, [%rd512], 0;
	// end inline asm
	add.s32 	%r202, %r201, 1;
	// begin inline asm
	st.volatile.global.u32 [%rd512], %r202;
	// end inline asm
	// begin inline asm
	atom.global.add.u32 %r203, [%rd512], 0;
	// end inline asm
	add.s32 	%r204, %r203, 1;
	// begin inline asm
	st.volatile.global.u32 [%rd512], %r204;
	// end inline asm
	// begin inline asm
	atom.global.add.u32 %r205, [%rd512], 0;
	// end inline asm
	add.s32 	%r206, %r205, 1;
	// begin inline asm
	st.volatile.global.u32 [%rd512], %r206;
	// end inline asm
	// begin inline asm
	atom.global.add.u32 %r207, [%rd512], 0;
	// end inline asm
	add.s32 	%r208, %r207, 1;
	// begin inline asm
	st.volatile.global.u32 [%rd512], %r208;
	// end inline asm
	// begin inline asm
	atom.global.add.u32 %r209, [%rd512], 0;
	// end inline asm
	add.s32 	%r210, %r209, 1;
	// begin inline asm
	st.volatile.global.u32 [%rd512], %r210;
	// end inline asm
	// begin inline asm
	atom.global.add.u32 %r211, [%rd512], 0;
	// end inline asm
	add.s32 	%r212, %r211, 1;
	// begin inline asm
	st.volatile.global.u32 [%rd512], %r212;
	// end inline asm
	// begin inline asm
	atom.global.add.u32 %r213, [%rd512], 0;
	// end inline asm
	add.s32 	%r214, %r213, 1;
	// begin inline asm
	st.volatile.global.u32 [%rd512], %r214;
	// end inline asm
	// begin inline asm
	atom.global.add.u32 %r215, [%rd512], 0;
	// end inline asm
	add.s32 	%r216, %r215, 1;
	// begin inline asm
	st.volatile.global.u32 [%rd512], %r216;
	// end inline asm
	// begin inline asm
	atom.global.add.u32 %r217, [%rd512], 0;
	// end inline asm
	add.s32 	%r218, %r217, 1;
	// begin inline asm
	st.volatile.global.u32 [%rd512], %r218;
	// end inline asm
	// begin inline asm
	atom.global.add.u32 %r219, [%rd512], 0;
	// end inline asm
	add.s32 	%r220, %r219, 1;
	// begin inline asm
	st.volatile.global.u32 [%rd512], %r220;
	// end inline asm
	// begin inline asm
	atom.global.add.u32 %r221, [%rd512], 0;
	// end inline asm
	add.s32 	%r222, %r221, 1;
	// begin inline asm
	st.volatile.global.u32 [%rd512], %r222;
	// end inline asm
	// begin inline asm
	atom.global.add.u32 %r223, [%rd512], 0;
	// end inline asm
	add.s32 	%r224, %r223, 1;
	// begin inline asm
	st.volatile.global.u32 [%rd512], %r224;
	// end inline asm
	// begin inline asm
	atom.global.add.u32 %r225, [%rd512], 0;
	// end inline asm
	add.s32 	%r226, %r225, 1;
	// begin inline asm
	st.volatile.global.u32 [%rd512], %r226;
	// end inline asm
	// begin inline asm
	atom.global.add.u32 %r227, [%rd512], 0;
	// end inline asm
	add.s32 	%r228, %r227, 1;
	// begin inline asm
	st.volatile.global.u32 [%rd512], %r228;
	// end inline asm
	// begin inline asm
	atom.global.add.u32 %r229, [%rd512], 0;
	// end inline asm
	add.s32 	%r230, %r229, 1;
	// begin inline asm
	st.volatile.global.u32 [%rd512], %r230;
	// end inline asm
	// begin inline asm
	atom.global.add.u32 %r231, [%rd512], 0;
	// end inline asm
	add.s32 	%r232, %r231, 1;
	// begin inline asm
	st.volatile.global.u32 [%rd512], %r232;
	// end inline asm
	// begin inline asm
	atom.global.add.u32 %r233, [%rd512], 0;
	// end inline asm
	add.s32 	%r234, %r233, 1;
	// begin inline asm
	st.volatile.global.u32 [%rd512], %r234;
	// end inline asm
	// begin inline asm
	atom.global.add.u32 %r235, [%rd512], 0;
	// end inline asm
	add.s32 	%r236, %r235, 1;
	// begin inline asm
	st.volatile.global.u32 [%rd512], %r236;
	// end inline asm
	// begin inline asm
	atom.global.add.u32 %r237, [%rd512], 0;
	// end inline asm
	add.s32 	%r238, %r237, 1;
	// begin inline asm
	st.volatile.global.u32 [%rd512], %r238;
	// end inline asm
	// begin inline asm
	atom.global.add.u32 %r239, [%rd512], 0;
	// end inline asm
	add.s32 	%r240, %r239, 1;
	// begin inline asm
	st.volatile.global.u32 [%rd512], %r240;
	// end inline asm
	// begin inline asm
	atom.global.add.u32 %r241, [%rd512], 0;
	// end inline asm
	add.s32 	%r242, %r241, 1;
	// begin inline asm
	st.volatile.global.u32 [%rd512], %r242;
	// end inline asm
	// begin inline asm
	atom.global.add.u32 %r243, [%rd512], 0;
	// end inline asm
	add.s32 	%r244, %r243, 1;
	// begin inline asm
	st.volatile.global.u32 [%rd512], %r244;
	// end inline asm
	// begin inline asm
	atom.global.add.u32 %r245, [%rd512], 0;
	// end inline asm
	add.s32 	%r246, %r245, 1;
	// begin inline asm
	st.volatile.global.u32 [%rd512], %r246;
	// end inline asm
	// begin inline asm
	atom.global.add.u32 %r247, [%rd512], 0;
	// end inline asm
	add.s32 	%r248, %r247, 1;
	// begin inline asm
	st.volatile.global.u32 [%rd512], %r248;
	// end inline asm
	// begin inline asm
	atom.global.add.u32 %r249, [%rd512], 0;
	// end inline asm
	add.s32 	%r250, %r249, 1;
	// begin inline asm
	st.volatile.global.u32 [%rd512], %r250;
	// end inline asm
	// begin inline asm
	atom.global.add.u32 %r251, [%rd512], 0;
	// end inline asm
	add.s32 	%r252, %r251, 1;
	// begin inline asm
	st.volatile.global.u32 [%rd512], %r252;
	// end inline asm
	// begin inline asm
	atom.global.add.u32 %r253, [%rd512], 0;
	// end inline asm
	add.s32 	%r254, %r253, 1;
	// begin inline asm
	st.volatile.global.u32 [%rd512], %r254;
	// end inline asm
	// begin inline asm
	atom.global.add.u32 %r255, [%rd512], 0;
	// end inline asm
	add.s32 	%r256, %r255, 1;
	// begin inline asm
	st.volatile.global.u32 [%rd512], %r256;
	// end inline asm
	// begin inline asm
	atom.global.add.u32 %r257, [%rd512], 0;
	// end inline asm
	add.s32 	%r258, %r257, 1;
	// begin inline asm
	st.volatile.global.u32 [%rd512], %r258;
	// end inline asm
	// begin inline asm
	atom.global.add.u32 %r259, [%rd512], 0;
	// end inline asm
	add.s32 	%r260, %r259, 1;
	// begin inline asm
	st.volatile.global.u32 [%rd512], %r260;
	// end inline asm
	// begin inline asm
	atom.global.add.u32 %r261, [%rd512], 0;
	// end inline asm
	add.s32 	%r262, %r261, 1;
	// begin inline asm
	st.volatile.global.u32 [%rd512], %r262;
	// end inline asm
	// begin inline asm
	atom.global.add.u32 %r263, [%rd512], 0;
	// end inline asm
	add.s32 	%r264, %r263, 1;
	// begin inline asm
	st.volatile.global.u32 [%rd512], %r264;
	// end inline asm
	// begin inline asm
	atom.global.add.u32 %r265, [%rd512], 0;
	// end inline asm
	add.s32 	%r266, %r265, 1;
	// begin inline asm
	st.volatile.global.u32 [%rd512], %r266;
	// end inline asm
	// begin inline asm
	atom.global.add.u32 %r267, [%rd512], 0;
	// end inline asm
	add.s32 	%r268, %r267, 1;
	// begin inline asm
	st.volatile.global.u32 [%rd512], %r268;
	// end inline asm
	// begin inline asm
	atom.global.add.u32 %r269, [%rd512], 0;
	// end inline asm
	add.s32 	%r270, %r269, 1;
	// begin inline asm
	st.volatile.global.u32 [%rd512], %r270;
	// end inline asm
	// begin inline asm
	atom.global.add.u32 %r271, [%rd512], 0;
	// end inline asm
	add.s32 	%r272, %r271, 1;
	// begin inline asm
	st.volatile.global.u32 [%rd512], %r272;
	// end inline asm
	// begin inline asm
	atom.global.add.u32 %r273, [%rd512], 0;
	// end inline asm
	add.s32 	%r274, %r273, 1;
	// begin inline asm
	st.volatile.global.u32 [%rd512], %r274;
	// end inline asm
	// begin inline asm
	atom.global.add.u32 %r275, [%rd512], 0;
	// end inline asm
	add.s32 	%r276, %r275, 1;
	// begin inline asm
	st.volatile.global.u32 [%rd512], %r276;
	// end inline asm
	// begin inline asm
	atom.global.add.u32 %r277, [%rd512], 0;
	// end inline asm
	add.s32 	%r278, %r277, 1;
	// begin inline asm
	st.volatile.global.u32 [%rd512], %r278;
	// end inline asm
	// begin inline asm
	atom.global.add.u32 %r279, [%rd512], 0;
	// end inline asm
	add.s32 	%r280, %r279, 1;
	// begin inline asm
	st.volatile.global.u32 [%rd512], %r280;
	// end inline asm
	// begin inline asm
	atom.global.add.u32 %r281, [%rd512], 0;
	// end inline asm
	add.s32 	%r282, %r281, 1;
	// begin inline asm
	st.volatile.global.u32 [%rd512], %r282;
	// end inline asm
	// begin inline asm
	atom.global.add.u32 %r283, [%rd512], 0;
	// end inline asm
	add.s32 	%r284, %r283, 1;
	// begin inline asm
	st.volatile.global.u32 [%rd512], %r284;
	// end inline asm
	// begin inline asm
	atom.global.add.u32 %r285, [%rd512], 0;
	// end inline asm
	add.s32 	%r286, %r285, 1;
	// begin inline asm
	st.volatile.global.u32 [%rd512], %r286;
	// end inline asm
	// begin inline asm
	atom.global.add.u32 %r287, [%rd512], 0;
	// end inline asm
	add.s32 	%r288, %r287, 1;
	// begin inline asm
	st.volatile.global.u32 [%rd512], %r288;
	// end inline asm
	// begin inline asm
	atom.global.add.u32 %r289, [%rd512], 0;
	// end inline asm
	add.s32 	%r290, %r289, 1;
	// begin inline asm
	st.volatile.global.u32 [%rd512], %r290;
	// end inline asm
	// begin inline asm
	atom.global.add.u32 %r291, [%rd512], 0;
	// end inline asm
	add.s32 	%r292, %r291, 1;
	// begin inline asm
	st.volatile.global.u32 [%rd512], %r292;
	// end inline asm
	// begin inline asm
	atom.global.add.u32 %r293, [%rd512], 0;
	// end inline asm
	add.s32 	%r294, %r293, 1;
	// begin inline asm
	st.volatile.global.u32 [%rd512], %r294;
	// end inline asm
	// begin inline asm
	atom.global.add.u32 %r295, [%rd512], 0;
	// end inline asm
	add.s32 	%r296, %r295, 1;
	// begin inline asm
	st.volatile.global.u32 [%rd512], %r296;
	// end inline asm
	// begin inline asm
	atom.global.add.u32 %r297, [%rd512], 0;
	// end inline asm
	add.s32 	%r298, %r297, 1;
	// begin inline asm
	st.volatile.global.u32 [%rd512], %r298;
	// end inline asm
	// begin inline asm
	atom.global.add.u32 %r299, [%rd512], 0;
	// end inline asm
	add.s32 	%r300, %r299, 1;
	// begin inline asm
	st.volatile.global.u32 [%rd512], %r300;
	// end inline asm
	// begin inline asm
	atom.global.add.u32 %r301, [%rd512], 0;
	// end inline asm
	add.s32 	%r302, %r301, 1;
	// begin inline asm
	st.volatile.global.u32 [%rd512], %r302;
	// end inline asm
	// begin inline asm
	atom.global.add.u32 %r303, [%rd512], 0;
	// end inline asm
	add.s32 	%r304, %r303, 1;
	// begin inline asm
	st.volatile.global.u32 [%rd512], %r304;
	// end inline asm
	// begin inline asm
	atom.global.add.u32 %r305, [%rd512], 0;
	// end inline asm
	add.s32 	%r306, %r305, 1;
	// begin inline asm
	st.volatile.global.u32 [%rd512], %r306;
	// end inline asm
	// begin inline asm
	atom.global.add.u32 %r307, [%rd512], 0;
	// end inline asm
	add.s32 	%r308, %r307, 1;
	// begin inline asm
	st.volatile.global.u32 [%rd512], %r308;
	// end inline asm
	// begin inline asm
	atom.global.add.u32 %r309, [%rd512], 0;
	// end inline asm
	add.s32 	%r310, %r309, 1;
	// begin inline asm
	st.volatile.global.u32 [%rd512], %r310;
	// end inline asm
	// begin inline asm
	atom.global.add.u32 %r311, [%rd512], 0;
	// end inline asm
	add.s32 	%r312, %r311, 1;
	// begin inline asm
	st.volatile.global.u32 [%rd512], %r312;
	// end inline asm
	// begin inline asm
	atom.global.add.u32 %r313, [%rd512], 0;
	// end inline asm
	add.s32 	%r314, %r313, 1;
	// begin inline asm
	st.volatile.global.u32 [%rd512], %r314;
	// end inline asm
	// begin inline asm
	atom.global.add.u32 %r315, [%rd512], 0;
	// end inline asm
	add.s32 	%r316, %r315, 1;
	// begin inline asm
	st.volatile.global.u32 [%rd512], %r316;
	// end inline asm
	// begin inline asm
	atom.global.add.u32 %r317, [%rd512], 0;
	// end inline asm
	add.s32 	%r318, %r317, 1;
	// begin inline asm
	st.volatile.global.u32 [%rd512], %r318;
	// end inline asm
	// begin inline asm
	atom.global.add.u32 %r319, [%rd512], 0;
	// end inline asm
	add.s32 	%r320, %r319, 1;
	// begin inline asm
	st.volatile.global.u32 [%rd512], %r320;
	// end inline asm
	// begin inline asm
	atom.global.add.u32 %r321, [%rd512], 0;
	// end inline asm
	add.s32 	%r322, %r321, 1;
	// begin inline asm
	st.volatile.global.u32 [%rd512], %r322;
	// end inline asm
	// begin inline asm
	atom.global.add.u32 %r323, [%rd512], 0;
	// end inline asm
	add.s32 	%r324, %r323, 1;
	// begin inline asm
	st.volatile.global.u32 [%rd512], %r324;
	// end inline asm
	// begin inline asm
	atom.global.add.u32 %r325, [%rd512], 0;
	// end inline asm
	add.s32 	%r326, %r325, 1;
	// begin inline asm
	st.volatile.global.u32 [%rd512], %r326;
	// end inline asm
	// begin inline asm
	atom.global.add.u32 %r327, [%rd512], 0;
	// end inline asm
	add.s32 	%r328, %r327, 1;
	// begin inline asm
	st.volatile.global.u32 [%rd512], %r328;
	// end inline asm
	// begin inline asm
	atom.global.add.u32 %r329, [%rd512], 0;
	// end inline asm
	add.s32 	%r330, %r329, 1;
	// begin inline asm
	st.volatile.global.u32 [%rd512], %r330;
	// end inline asm
	// begin inline asm
	atom.global.add.u32 %r331, [%rd512], 0;
	// end inline asm
	add.s32 	%r332, %r331, 1;
	// begin inline asm
	st.volatile.global.u32 [%rd512], %r332;
	// end inline asm
	// begin inline asm
	atom.global.add.u32 %r333, [%rd512], 0;
	// end inline asm
	add.s32 	%r334, %r333, 1;
	// begin inline asm
	st.volatile.global.u32 [%rd512], %r334;
	// end inline asm
	// begin inline asm
	atom.global.add.u32 %r335, [%rd512], 0;
	// end inline asm
	add.s32 	%r336, %r335, 1;
	// begin inline asm
	st.volatile.global.u32 [%rd512], %r336;
	// end inline asm
	// begin inline asm
	atom.global.add.u32 %r337, [%rd512], 0;
	// end inline asm
	add.s32 	%r338, %r337, 1;
	// begin inline asm
	st.volatile.global.u32 [%rd512], %r338;
	// end inline asm
	// begin inline asm
	atom.global.add.u32 %r339, [%rd512], 0;
	// end inline asm
	add.s32 	%r340, %r339, 1;
	// begin inline asm
	st.volatile.global.u32 [%rd512], %r340;
	// end inline asm
	// begin inline asm
	atom.global.add.u32 %r341, [%rd512], 0;
	// end inline asm
	add.s32 	%r342, %r341, 1;
	// begin inline asm
	st.volatile.global.u32 [%rd512], %r342;
	// end inline asm
	// begin inline asm
	atom.global.add.u32 %r343, [%rd512], 0;
	// end inline asm
	add.s32 	%r344, %r343, 1;
	// begin inline asm
	st.volatile.global.u32 [%rd512], %r344;
	// end inline asm
	// begin inline asm
	atom.global.add.u32 %r345, [%rd512], 0;
	// end inline asm
	add.s32 	%r346, %r345, 1;
	// begin inline asm
	st.volatile.global.u32 [%rd512], %r346;
	// end inline asm
	// begin inline asm
	atom.global.add.u32 %r347, [%rd512], 0;
	// end inline asm
	add.s32 	%r348, %r347, 1;
	// begin inline asm
	st.volatile.global.u32 [%rd512], %r348;
	// end inline asm
	// begin inline asm
	atom.global.add.u32 %r349, [%rd512], 0;
	// end inline asm
	add.s32 	%r350, %r349, 1;
	// begin inline asm
	st.volatile.global.u32 [%rd512], %r350;
	// end inline asm
	// begin inline asm
	atom.global.add.u32 %r351, [%rd512], 0;
	// end inline asm
	add.s32 	%r352, %r351, 1;
	// begin inline asm
	st.volatile.global.u32 [%rd512], %r352;
	// end inline asm
	// begin inline asm
	atom.global.add.u32 %r353, [%rd512], 0;
	// end inline asm
	add.s32 	%r354, %r353, 1;
	// begin inline asm
	st.volatile.global.u32 [%rd512], %r354;
	// end inline asm
	// begin inline asm
	atom.global.add.u32 %r355, [%rd512], 0;
	// end inline asm
	add.s32 	%r356, %r355, 1;
	// begin inline asm
	st.volatile.global.u32 [%rd512], %r356;
	// end inline asm
	// begin inline asm
	atom.global.add.u32 %r357, [%rd512], 0;
	// end inline asm
	add.s32 	%r358, %r357, 1;
	// begin inline asm
	st.volatile.global.u32 [%rd512], %r358;
	// end inline asm
	// begin inline asm
	atom.global.add.u32 %r359, [%rd512], 0;
	// end inline asm
	add.s32 	%r360, %r359, 1;
	// begin inline asm
	st.volatile.global.u32 [%rd512], %r360;
	// end inline asm
	// begin inline asm
	atom.global.add.u32 %r361, [%rd512], 0;
	// end inline asm
	add.s32 	%r362, %r361, 1;
	// begin inline asm
	st.volatile.global.u32 [%rd512], %r362;
	// end inline asm
	// begin inline asm
	atom.global.add.u32 %r363, [%rd512], 0;
	// end inline asm
	add.s32 	%r364, %r363, 1;
	// begin inline asm
	st.volatile.global.u32 [%rd512], %r364;
	// end inline asm
	// begin inline asm
	atom.global.add.u32 %r365, [%rd512], 0;
	// end inline asm
	add.s32 	%r366, %r365, 1;
	// begin inline asm
	st.volatile.global.u32 [%rd512], %r366;
	// end inline asm
	// begin inline asm
	atom.global.add.u32 %r367, [%rd512], 0;
	// end inline asm
	add.s32 	%r368, %r367, 1;
	// begin inline asm
	st.volatile.global.u32 [%rd512], %r368;
	// end inline asm
	// begin inline asm
	atom.global.add.u32 %r369, [%rd512], 0;
	// end inline asm
	add.s32 	%r370, %r369, 1;
	// begin inline asm
	st.volatile.global.u32 [%rd512], %r370;
	// end inline asm
	// begin inline asm
	atom.global.add.u32 %r371, [%rd512], 0;
	// end inline asm
	add.s32 	%r372, %r371, 1;
	// begin inline asm
	st.volatile.global.u32 [%rd512], %r372;
	// end inline asm
	// begin inline asm
	atom.global.add.u32 %r373, [%rd512], 0;
	// end inline asm
	add.s32 	%r374, %r373, 1;
	// begin inline asm
	st.volatile.global.u32 [%rd512], %r374;
	// end inline asm
	// begin inline asm
	atom.global.add.u32 %r375, [%rd512], 0;
	// end inline asm
	add.s32 	%r376, %r375, 1;
	// begin inline asm
	st.volatile.global.u32 [%rd512], %r376;
	// end inline asm
	// begin inline asm
	atom.global.add.u32 %r377, [%rd512], 0;
	// end inline asm
	add.s32 	%r378, %r377, 1;
	// begin inline asm
	st.volatile.global.u32 [%rd512], %r378;
	// end inline asm
	// begin inline asm
	atom.global.add.u32 %r379, [%rd512], 0;
	// end inline asm
	add.s32 	%r380, %r379, 1;
	// begin inline asm
	st.volatile.global.u32 [%rd512], %r380;
	// end inline asm
	// begin inline asm
	atom.global.add.u32 %r381, [%rd512], 0;
	// end inline asm
	add.s32 	%r382, %r381, 1;
	// begin inline asm
	st.volatile.global.u32 [%rd512], %r382;
	// end inline asm
	// begin inline asm
	atom.global.add.u32 %r383, [%rd512], 0;
	// end inline asm
	add.s32 	%r384, %r383, 1;
	// begin inline asm
	st.volatile.global.u32 [%rd512], %r384;
	// end inline asm
	// begin inline asm
	atom.global.add.u32 %r385, [%rd512], 0;
	// end inline asm
	add.s32 	%r386, %r385, 1;
	// begin inline asm
	st.volatile.global.u32 [%rd512], %r386;
	// end inline asm
	// begin inline asm
	atom.global.add.u32 %r387, [%rd512], 0;
	// end inline asm
	add.s32 	%r388, %r387, 1;
	// begin inline asm
	st.volatile.global.u32 [%rd512], %r388;
	// end inline asm
	// begin inline asm
	atom.global.add.u32 %r389, [%rd512], 0;
	// end inline asm
	add.s32 	%r390, %r389, 1;
	// begin inline asm
	st.volatile.global.u32 [%rd512], %r390;
	// end inline asm
	// begin inline asm
	atom.global.add.u32 %r391, [%rd512], 0;
	// end inline asm
	add.s32 	%r392, %r391, 1;
	// begin inline asm
	st.volatile.global.u32 [%rd512], %r392;
	// end inline asm
	// begin inline asm
	atom.global.add.u32 %r393, [%rd512], 0;
	// end inline asm
	add.s32 	%r394, %r393, 1;
	// begin inline asm
	st.volatile.global.u32 [%rd512], %r394;
	// end inline asm
	// begin inline asm
	atom.global.add.u32 %r395, [%rd512], 0;
	// end inline asm
	add.s32 	%r396, %r395, 1;
	// begin inline asm
	st.volatile.global.u32 [%rd512], %r396;
	// end inline asm
	// begin inline asm
	atom.global.add.u32 %r397, [%rd512], 0;
	// end inline asm
	add.s32 	%r398, %r397, 1;
	// begin inline asm
	st.volatile.global.u32 [%rd512], %r398;
	// end inline asm
	// begin inline asm
	atom.global.add.u32 %r399, [%rd512], 0;
	// end inline asm
	add.s32 	%r400, %r399, 1;
	// begin inline asm
	st.volatile.global.u32 [%rd512], %r400;
	// end inline asm
	// begin inline asm
	atom.global.add.u32 %r401, [%rd512], 0;
	// end inline asm
	add.s32 	%r402, %r401, 1;
	// begin inline asm
	st.volatile.global.u32 [%rd512], %r402;
	// end inline asm
	// begin inline asm
	atom.global.add.u32 %r403, [%rd512], 0;
	// end inline asm
	add.s32 	%r404, %r403, 1;
	// begin inline asm
	st.volatile.global.u32 [%rd512], %r404;
	// end inline asm
	// begin inline asm
	atom.global.add.u32 %r405, [%rd512], 0;
	// end inline asm
	add.s32 	%r406, %r405, 1;
	// begin inline asm
	st.volatile.global.u32 [%rd512], %r406;
	// end inline asm
	// begin inline asm
	atom.global.add.u32 %r407, [%rd512], 0;
	// end inline asm
	add.s32 	%r408, %r407, 1;
	// begin inline asm
	st.volatile.global.u32 [%rd512], %r408;
	// end inline asm
	// begin inline asm
	atom.global.add.u32 %r409, [%rd512], 0;
	// end inline asm
	add.s32 	%r410, %r409, 1;
	// begin inline asm
	st.volatile.global.u32 [%rd512], %r410;
	// end inline asm
	// begin inline asm
	atom.global.add.u32 %r411, [%rd512], 0;
	// end inline asm
	add.s32 	%r412, %r411, 1;
	// begin inline asm
	st.volatile.global.u32 [%rd512], %r412;
	// end inline asm
	// begin inline asm
	atom.global.add.u32 %r413, [%rd512], 0;
	// end inline asm
	add.s32 	%r414, %r413, 1;
	// begin inline asm
	st.volatile.global.u32 [%rd512], %r414;
	// end inline asm
	// begin inline asm
	atom.global.add.u32 %r415, [%rd512], 0;
	// end inline asm
	add.s32 	%r416, %r415, 1;
	// begin inline asm
	st.volatile.global.u32 [%rd512], %r416;
	// end inline asm
	// begin inline asm
	atom.global.add.u32 %r417, [%rd512], 0;
	// end inline asm
	add.s32 	%r418, %r417, 1;
	// begin inline asm
	st.volatile.global.u32 [%rd512], %r418;
	// end inline asm
	// begin inline asm
	atom.global.add.u32 %r419, [%rd512], 0;
	// end inline asm
	add.s32 	%r420, %r419, 1;
	// begin inline asm
	st.volatile.global.u32 [%rd512], %r420;
	// end inline asm
	// begin inline asm
	atom.global.add.u32 %r421, [%rd512], 0;
	// end inline asm
	add.s32 	%r422, %r421, 1;
	// begin inline asm
	st.volatile.global.u32 [%rd512], %r422;
	// end inline asm
	// begin inline asm
	atom.global.add.u32 %r423, [%rd512], 0;
	// end inline asm
	add.s32 	%r424, %r423, 1;
	// begin inline asm
	st.volatile.global.u32 [%rd512], %r424;
	// end inline asm
	// begin inline asm
	atom.global.add.u32 %r425, [%rd512], 0;
	// end inline asm
	add.s32 	%r426, %r425, 1;
	// begin inline asm
	st.volatile.global.u32 [%rd512], %r426;
	// end inline asm
	// begin inline asm
	atom.global.add.u32 %r427, [%rd512], 0;
	// end inline asm
	add.s32 	%r428, %r427, 1;
	// begin inline asm
	st.volatile.global.u32 [%rd512], %r428;
	// end inline asm
	// begin inline asm
	atom.global.add.u32 %r429, [%rd512], 0;
	// end inline asm
	add.s32 	%r430, %r429, 1;
	// begin inline asm
	st.volatile.global.u32 [%rd512], %r430;
	// end inline asm
	// begin inline asm
	atom.global.add.u32 %r431, [%rd512], 0;
	// end inline asm
	add.s32 	%r432, %r431, 1;
	// begin inline asm
	st.volatile.global.u32 [%rd512], %r432;
	// end inline asm
	// begin inline asm
	atom.global.add.u32 %r433, [%rd512], 0;
	// end inline asm
	add.s32 	%r434, %r433, 1;
	// begin inline asm
	st.volatile.global.u32 [%rd512], %r434;
	// end inline asm
	// begin inline asm
	atom.global.add.u32 %r435, [%rd512], 0;
	// end inline asm
	add.s32 	%r436, %r435, 1;
	// begin inline asm
	st.volatile.global.u32 [%rd512], %r436;
	// end inline asm
	// begin inline asm
	atom.global.add.u32 %r437, [%rd512], 0;
	// end inline asm
	add.s32 	%r438, %r437, 1;
	// begin inline asm
	st.volatile.global.u32 [%rd512], %r438;
	// end inline asm
	// begin inline asm
	atom.global.add.u32 %r439, [%rd512], 0;
	// end inline asm
	add.s32 	%r440, %r439, 1;
	// begin inline asm
	st.volatile.global.u32 [%rd512], %r440;
	// end inline asm
	// begin inline asm
	atom.global.add.u32 %r441, [%rd512], 0;
	// end inline asm
	add.s32 	%r442, %r441, 1;
	// begin inline asm
	st.volatile.global.u32 [%rd512], %r442;
	// end inline asm
	// begin inline asm
	atom.global.add.u32 %r443, [%rd512], 0;
	// end inline asm
	add.s32 	%r444, %r443, 1;
	// begin inline asm
	st.volatile.global.u32 [%rd512], %r444;
	// end inline asm
	// begin inline asm
	atom.global.add.u32 %r445, [%rd512], 0;
	// end inline asm
	add.s32 	%r446, %r445, 1;
	// begin inline asm
	st.volatile.global.u32 [%rd512], %r446;
	// end inline asm
	// begin inline asm
	atom.global.add.u32 %r447, [%rd512], 0;
	// end inline asm
	add.s32 	%r448, %r447, 1;
	// begin inline asm
	st.volatile.global.u32 [%rd512], %r448;
	// end inline asm
	// begin inline asm
	atom.global.add.u32 %r449, [%rd512], 0;
	// end inline asm
	add.s32 	%r450, %r449, 1;
	// begin inline asm
	st.volatile.global.u32 [%rd512], %r450;
	// end inline asm
	// begin inline asm
	atom.global.add.u32 %r451, [%rd512], 0;
	// end inline asm
	add.s32 	%r452, %r451, 1;
	// begin inline asm
	st.volatile.global.u32 [%rd512], %r452;
	// end inline asm
	// begin inline asm
	atom.global.add.u32 %r453, [%rd512], 0;
	// end inline asm
	add.s32 	%r454, %r453, 1;
	// begin inline asm
	st.volatile.global.u32 [%rd512], %r454;
	// end inline asm
	// begin inline asm
	atom.global.add.u32 %r455, [%rd512], 0;
	// end inline asm
	add.s32 	%r456, %r455, 1;
	// begin inline asm
	st.volatile.global.u32 [%rd512], %r456;
	// end inline asm
	// begin inline asm
	atom.global.add.u32 %r457, [%rd512], 0;
	// end inline asm
	add.s32 	%r458, %r457, 1;
	// begin inline asm
	st.volatile.global.u32 [%rd512], %r458;
	// end inline asm
	// begin inline asm
	atom.global.add.u32 %r459, [%rd512], 0;
	// end inline asm
	add.s32 	%r460, %r459, 1;
	// begin inline asm
	st.volatile.global.u32 [%rd512], %r460;
	// end inline asm
	// begin inline asm
	atom.global.add.u32 %r461, [%rd512], 0;
	// end inline asm
	add.s32 	%r462, %r461, 1;
	// begin inline asm
	st.volatile.global.u32 [%rd512], %r462;
	// end inline asm
	// begin inline asm
	atom.global.add.u32 %r463, [%rd512], 0;
	// end inline asm
	add.s32 	%r464, %r463, 1;
	// begin inline asm
	st.volatile.global.u32 [%rd512], %r464;
	// end inline asm
	// begin inline asm
	atom.global.add.u32 %r465, [%rd512], 0;
	// end inline asm
	add.s32 	%r466, %r465, 1;
	// begin inline asm
	st.volatile.global.u32 [%rd512], %r466;
	// end inline asm
	// begin inline asm
	atom.global.add.u32 %r467, [%rd512], 0;
	// end inline asm
	add.s32 	%r468, %r467, 1;
	// begin inline asm
	st.volatile.global.u32 [%rd512], %r468;
	// end inline asm
	// begin inline asm
	atom.global.add.u32 %r469, [%rd512], 0;
	// end inline asm
	add.s32 	%r470, %r469, 1;
	// begin inline asm
	st.volatile.global.u32 [%rd512], %r470;
	// end inline asm
	// begin inline asm
	atom.global.add.u32 %r471, [%rd512], 0;
	// end inline asm
	add.s32 	%r472, %r471, 1;
	// begin inline asm
	st.volatile.global.u32 [%rd512], %r472;
	// end inline asm
	// begin inline asm
	atom.global.add.u32 %r473, [%rd512], 0;
	// end inline asm
	add.s32 	%r474, %r473, 1;
	// begin inline asm
	st.volatile.global.u32 [%rd512], %r474;
	// end inline asm
	// begin inline asm
	atom.global.add.u32 %r475, [%rd512], 0;
	// end inline asm
	add.s32 	%r476, %r475, 1;
	// begin inline asm
	st.volatile.global.u32 [%rd512], %r476;
	// end inline asm
	// begin inline asm
	atom.global.add.u32 %r477, [%rd512], 0;
	// end inline asm
	add.s32 	%r478, %r477, 1;
	// begin inline asm
	st.volatile.global.u32 [%rd512], %r478;
	// end inline asm
	// begin inline asm
	atom.global.add.u32 %r479, [%rd512], 0;
	// end inline asm
	add.s32 	%r480, %r479, 1;
	// begin inline asm
	st.volatile.global.u32 [%rd512], %r480;
	// end inline asm
	// begin inline asm
	atom.global.add.u32 %r481, [%rd512], 0;
	// end inline asm
	add.s32 	%r482, %r481, 1;
	// begin inline asm
	st.volatile.global.u32 [%rd512], %r482;
	// end inline asm
	// begin inline asm
	atom.global.add.u32 %r483, [%rd512], 0;
	// end inline asm
	add.s32 	%r484, %r483, 1;
	// begin inline asm
	st.volatile.global.u32 [%rd512], %r484;
	// end inline asm
	// begin inline asm
	atom.global.add.u32 %r485, [%rd512], 0;
	// end inline asm
	add.s32 	%r486, %r485, 1;
	// begin inline asm
	st.volatile.global.u32 [%rd512], %r486;
	// end inline asm
	// begin inline asm
	atom.global.add.u32 %r487, [%rd512], 0;
	// end inline asm
	add.s32 	%r488, %r487, 1;
	// begin inline asm
	st.volatile.global.u32 [%rd512], %r488;
	// end inline asm
	// begin inline asm
	atom.global.add.u32 %r489, [%rd512], 0;
	// end inline asm
	add.s32 	%r490, %r489, 1;
	// begin inline asm
	st.volatile.global.u32 [%rd512], %r490;
	// end inline asm
	// begin inline asm
	atom.global.add.u32 %r491, [%rd512], 0;
	// end inline asm
	add.s32 	%r492, %r491, 1;
	// begin inline asm
	st.volatile.global.u32 [%rd512], %r492;
	// end inline asm
	// begin inline asm
	atom.global.add.u32 %r493, [%rd512], 0;
	// end inline asm
	add.s32 	%r494, %r493, 1;
	// begin inline asm
	st.volatile.global.u32 [%rd512], %r494;
	// end inline asm
	// begin inline asm
	atom.global.add.u32 %r495, [%rd512], 0;
	// end inline asm
	add.s32 	%r496, %r495, 1;
	// begin inline asm
	st.volatile.global.u32 [%rd512], %r496;
	// end inline asm
	// begin inline asm
	atom.global.add.u32 %r497, [%rd512], 0;
	// end inline asm
	add.s32 	%r498, %r497, 1;
	// begin inline asm
	st.volatile.global.u32 [%rd512], %r498;
	// end inline asm
	// begin inline asm
	atom.global.add.u32 %r499, [%rd512], 0;
	// end inline asm
	add.s32 	%r500, %r499, 1;
	// begin inline asm
	st.volatile.global.u32 [%rd512], %r500;
	// end inline asm
	// begin inline asm
	atom.global.add.u32 %r501, [%rd512], 0;
	// end inline asm
	add.s32 	%r502, %r501, 1;
	// begin inline asm
	st.volatile.global.u32 [%rd512], %r502;
	// end inline asm
	// begin inline asm
	atom.global.add.u32 %r503, [%rd512], 0;
	// end inline asm
	add.s32 	%r504, %r503, 1;
	// begin inline asm
	st.volatile.global.u32 [%rd512], %r504;
	// end inline asm
	// begin inline asm
	atom.global.add.u32 %r505, [%rd512], 0;
	// end inline asm
	add.s32 	%r506, %r505, 1;
	// begin inline asm
	st.volatile.global.u32 [%rd512], %r506;
	// end inline asm
	// begin inline asm
	atom.global.add.u32 %r507, [%rd512], 0;
	// end inline asm
	add.s32 	%r508, %r507, 1;
	// begin inline asm
	st.volatile.global.u32 [%rd512], %r508;
	// end inline asm
	// begin inline asm
	atom.global.add.u32 %r509, [%rd512], 0;
	// end inline asm
	add.s32 	%r510, %r509, 1;
	// begin inline asm
	st.volatile.global.u32 [%rd512], %r510;
	// end inline asm
	// begin inline asm
	atom.global.add.u32 %r511, [%rd512], 0;
	// end inline asm
	add.s32 	%r512, %r511, 1;
	// begin inline asm
	st.volatile.global.u32 [%rd512], %r512;
	// end inline asm
	// begin inline asm
	atom.global.add.u32 %r513, [%rd512], 0;
	// end inline asm
	add.s32 	%r514, %r513, 1;
	// begin inline asm
	st.volatile.global.u32 [%rd512], %r514;
	// end inline asm
$L__BB117_2:
	ret;

}
	// .globl	_Z4testIL_Z15load_atomic_addPKjEL_Z17store_atomic_exchPjjELi256E14strided_accessILj1024ELj16EE10skip_lanesILj16EEEvv
.visible .entry _Z4testIL_Z15load_atomic_addPKjEL_Z17store_atomic_exchPjjELi256E14strided_accessILj1024ELj16EE10skip_lanesILj16EEEvv()
{
	.reg .pred 	%p<2>;
	.reg .b32 	%r<776>;
	.reg .b64 	%rd<517>;

	// begin inline asm
	mov.u32 %r1, %laneid;
	// end inline asm
	and.b32  	%r2, %r1, 15;
	setp.ne.s32 	%p1, %r2, 0;
	@%p1 bra 	$L__BB118_2;
	mov.u32 	%r771, %ctaid.x;
	mov.u32 	%r772, %ntid.x;
	mov.u32 	%r773, %tid.x;
	mad.lo.s32 	%r774, %r771, %r772, %r773;
	shl.b32 	%r775, %r774, 6;
	cvt.u64.u32 	%rd513, %r775;
	and.b64  	%rd514, %rd513, 4032;
	mov.u64 	%rd515, buffer;
	cvta.global.u64 	%rd516, %rd515;
	add.s64 	%rd512, %rd516, %rd514;
	// begin inline asm
	atom.global.add.u32 %r3, [%rd512], 0;
	// end inline asm
	add.s32 	%r5, %r3, 1;
	// begin inline asm
	atom.global.exch.b32 %r4, [%rd512], %r5;
	// end inline asm
	// begin inline asm
	atom.global.add.u32 %r6, [%rd512], 0;
	// end inline asm
	add.s32 	%r8, %r6, 1;
	// begin inline asm
	atom.global.exch.b32 %r7, [%rd512], %r8;
	// end inline asm
	// begin inline asm
	atom.global.add.u32 %r9, [%rd512], 0;
	// end inline asm
	add.s32 	%r11, %r9, 1;
	// begin inline asm
	atom.global.exch.b32 %r10, [%rd512], %r11;
	// end inline asm
	// begin inline asm
	atom.global.add.u32 %r12, [%rd512], 0;
	// end inline asm
	add.s32 	%r14, %r12, 1;
	// begin inline asm
	atom.global.exch.b32 %r13, [%rd512], %r14;
	// end inline asm
	// begin inline asm
	atom.global.add.u32 %r15, [%rd512], 0;
	// end inline asm
	add.s32 	%r17, %r15, 1;
	// begin inline asm
	atom.global.exch.b32 %r16, [%rd512], %r17;
	// end inline asm
	// begin inline asm
	atom.global.add.u32 %r18, [%rd512], 0;
	// end inline asm
	add.s32 	%r20, %r18, 1;
	// begin inline asm
	atom.global.exch.b32 %r19, [%rd512], %r20;
	// end inline asm
	// begin inline asm
	atom.global.add.u32 %r21, [%rd512], 0;
	// end inline asm
	add.s32 	%r23, %r21, 1;
	// begin inline asm
	atom.global.exch.b32 %r22, [%rd512], %r23;
	// end inline asm
	// begin inline asm
	atom.global.add.u32 %r24, [%rd512], 0;
	// end inline asm
	add.s32 	%r26, %r24, 1;
	// begin inline asm
	atom.global.exch.b32 %r25, [%rd512], %r26;
	// end inline asm
	// begin inline asm
	atom.global.add.u32 %r27, [%rd512], 0;
	// end inline asm
	add.s32 	%r29, %r27, 1;
	// begin inline asm
	atom.global.exch.b32 %r28, [%rd512], %r29;
	// end inline asm
	// begin inline asm
	atom.global.add.u32 %r30, [%rd512], 0;
	// end inline asm
	add.s32 	%r32, %r30, 1;
	// begin inline asm
	atom.global.exch.b32 %r31, [%rd512], %r32;
	// end inline asm
	// begin inline asm
	atom.global.add.u32 %r33, [%rd512], 0;
	// end inline asm
	add.s32 	%r35, %r33, 1;
	// begin inline asm
	atom.global.exch.b32 %r34, [%rd512], %r35;
	// end inline asm
	// begin inline asm
	atom.global.add.u32 %r36, [%rd512], 0;
	// end inline asm
	add.s32 	%r38, %r36, 1;
	// begin inline asm
	atom.global.exch.b32 %r37, [%rd512], %r38;
	// end inline asm
	// begin inline asm
	atom.global.add.u32 %r39, [%rd512], 0;
	// end inline asm
	add.s32 	%r41, %r39, 1;
	// begin inline asm
	atom.global.exch.b32 %r40, [%rd512], %r41;
	// end inline asm
	// begin inline asm
	atom.global.add.u32 %r42, [%rd512], 0;
	// end inline asm
	add.s32 	%r44, %r42, 1;
	// begin inline asm
	atom.global.exch.b32 %r43, [%rd512], %r44;
	// end inline asm
	// begin inline asm
	atom.global.add.u32 %r45, [%rd512], 0;
	// end inline asm
	add.s32 	%r47, %r45, 1;
	// begin inline asm
	atom.global.exch.b32 %r46, [%rd512], %r47;
	// end inline asm
	// begin inline asm
	atom.global.add.u32 %r48, [%rd512], 0;
	// end inline asm
	add.s32 	%r50, %r48, 1;
	// begin inline asm
	atom.global.exch.b32 %r49, [%rd512], %r50;
	// end inline asm
	// begin inline asm
	atom.global.add.u32 %r51, [%rd512], 0;
	// end inline asm
	add.s32 	%r53, %r51, 1;
	// begin inline asm
	atom.global.exch.b32 %r52, [%rd512], %r53;
	// end inline asm
	// begin inline asm
	atom.global.add.u32 %r54, [%rd512], 0;
	// end inline asm
	add.s32 	%r56, %r54, 1;
	// begin inline asm
	atom.global.exch.b32 %r55, [%rd512], %r56;
	// end inline asm
	// begin inline asm
	atom.global.add.u32 %r57, [%rd512], 0;
	// end inline asm
	add.s32 	%r59, %r57, 1;
	// begin inline asm
	atom.global.exch.b32 %r58, [%rd512], %r59;
	// end inline asm
	// begin inline asm
	atom.global.add.u32 %r60, [%rd512], 0;
	// end inline asm
	add.s32 	%r62, %r60, 1;
	// begin inline asm
	atom.global.exch.b32 %r61, [%rd512], %r62;
	// end inline asm
	// begin inline asm
	atom.global.add.u32 %r63, [%rd512], 0;
	// end inline asm
	add.s32 	%r65, %r63, 1;
	// begin inline asm
	atom.global.exch.b32 %r64, [%rd512], %r65;
	// end inline asm
	// begin inline asm
	atom.global.add.u32 %r66, [%rd512], 0;
	// end inline asm
	add.s32 	%r68, %r66, 1;
	// begin inline asm
	atom.global.exch.b32 %r67, [%rd512], %r68;
	// end inline asm
	// begin inline asm
	atom.global.add.u32 %r69, [%rd512], 0;
	// end inline asm
	add.s32 	%r71, %r69, 1;
	// begin inline asm
	atom.global.exch.b32 %r70, [%rd512], %r71;
	// end inline asm
	// begin inline asm
	atom.global.add.u32 %r72, [%rd512], 0;
	// end inline asm
	add.s32 	%r74, %r72, 1;
	// begin inline asm
	atom.global.exch.b32 %r73, [%rd512], %r74;
	// end inline asm
	// begin inline asm
	atom.global.add.u32 %r75, [%rd512], 0;
	// end inline asm
	add.s32 	%r77, %r75, 1;
	// begin inline asm
	atom.global.exch.b32 %r76, [%rd512], %r77;
	// end inline asm
	// begin inline asm
	atom.global.add.u32 %r78, [%rd512], 0;
	// end inline asm
	add.s32 	%r80, %r78, 1;
	// begin inline asm
	atom.global.exch.b32 %r79, [%rd512], %r80;
	// end inline asm
	// begin inline asm
	atom.global.add.u32 %r81, [%rd512], 0;
	// end inline asm
	add.s32 	%r83, %r81, 1;
	// begin inline asm
	atom.global.exch.b32 %r82, [%rd512], %r83;
	// end inline asm
	// begin inline asm
	atom.global.add.u32 %r84, [%rd512], 0;
	// end inline asm
	add.s32 	%r86, %r84, 1;
	// begin inline asm
	atom.global.exch.b32 %r85, [%rd512], %r86;
	// end inline asm
	// begin inline asm
	atom.global.add.u32 %r87, [%rd512], 0;
	// end inline asm
	add.s32 	%r89, %r87, 1;
	// begin inline asm
	atom.global.exch.b32 %r88, [%rd512], %r89;
	// end inline asm
	// begin inline asm
	atom.global.add.u32 %r90, [%rd512], 0;
	// end inline asm
	add.s32 	%r92, %r90, 1;
	// begin inline asm
	atom.global.exch.b32 %r91, [%rd512], %r92;
	// end inline asm
	// begin inline asm
	atom.global.add.u32 %r93, [%rd512], 0;
	// end inline asm
	add.s32 	%r95, %r93, 1;
	// begin inline asm
	atom.global.exch.b32 %r94, [%rd512], %r95;
	// end inline asm
	// begin inline asm
	atom.global.add.u32 %r96, [%rd512], 0;
	// end inline asm
	add.s32 	%r98, %r96, 1;
	// begin inline asm
	atom.global.exch.b32 %r97, [%rd512], %r98;
	// end inline asm
	// begin inline asm
	atom.global.add.u32 %r99, [%rd512], 0;
	// end inline asm
	add.s32 	%r101, %r99, 1;
	// begin inline asm
	atom.global.exch.b32 %r100, [%rd512], %r101;
	// end inline asm
	// begin inline asm
	atom.global.add.u32 %r102, [%rd512], 0;
	// end inline asm
	add.s32 	%r104, %r102, 1;
	// begin inline asm
	atom.global.exch.b32 %r103, [%rd512], %r104;
	// end inline asm
	// begin inline asm
	atom.global.add.u32 %r105, [%rd512], 0;
	// end inline asm
	add.s32 	%r107, %r105, 1;
	// begin inline asm
	atom.global.exch.b32 %r106, [%rd512], %r107;
	// end inline asm
	// begin inline asm
	atom.global.add.u32 %r108, [%rd512], 0;
	// end inline asm
	add.s32 	%r110, %r108, 1;
	// begin inline asm
	atom.global.exch.b32 %r109, [%rd512], %r110;
	// end inline asm
	// begin inline asm
	atom.global.add.u32 %r111, [%rd512], 0;
	// end inline asm
	add.s32 	%r113, %r111, 1;
	// begin inline asm
	atom.global.exch.b32 %r112, [%rd512], %r113;
	// end inline asm
	// begin inline asm
	atom.global.add.u32 %r114, [%rd512], 0;
	// end inline asm
	add.s32 	%r116, %r114, 1;
	// begin inline asm
	atom.global.exch.b32 %r115, [%rd512], %r116;
	// end inline asm
	// begin inline asm
	atom.global.add.u32 %r117, [%rd512], 0;
	// end inline asm
	add.s32 	%r119, %r117, 1;
	// begin inline asm
	atom.global.exch.b32 %r118, [%rd512], %r119;
	// end inline asm
	// begin inline asm
	atom.global.add.u32 %r120, [%rd512], 0;
	// end inline asm
	add.s32 	%r122, %r120, 1;
	// begin inline asm
	atom.global.exch.b32 %r121, [%rd512], %r122;
	// end inline asm
	// begin inline asm
	atom.global.add.u32 %r123, [%rd512], 0;
	// end inline asm
	add.s32 	%r125, %r123, 1;
	// begin inline asm
	atom.global.exch.b32 %r124, [%rd512], %r125;
	// end inline asm
	// begin inline asm
	atom.global.add.u32 %r126, [%rd512], 0;
	// end inline asm
	add.s32 	%r128, %r126, 1;
	// begin inline asm
	atom.global.exch.b32 %r127, [%rd512], %r128;
	// end inline asm
	// begin inline asm
	atom.global.add.u32 %r129, [%rd512], 0;
	// end inline asm
	add.s32 	%r131, %r129, 1;
	// begin inline asm
	atom.global.exch.b32 %r130, [%rd512], %r131;
	// end inline asm
	// begin inline asm
	atom.global.add.u32 %r132, [%rd512], 0;
	// end inline asm
	add.s32 	%r134, %r132, 1;
	// begin inline asm
	atom.global.exch.b32 %r133, [%rd512], %r134;
	// end inline asm
	// begin inline asm
	atom.global.add.u32 %r135, [%rd512], 0;
	// end inline asm
	add.s32 	%r137, %r135, 1;
	// begin inline asm
	atom.global.exch.b32 %r136, [%rd512], %r137;
	// end inline asm
	// begin inline asm
	atom.global.add.u32 %r138, [%rd512], 0;
	// end inline asm
	add.s32 	%r140, %r138, 1;
	// begin inline asm
	atom.global.exch.b32 %r139, [%rd512], %r140;
	// end inline asm
	// begin inline asm
	atom.global.add.u32 %r141, [%rd512], 0;
	// end inline asm
	add.s32 	%r143, %r141, 1;
	// begin inline asm
	atom.global.exch.b32 %r142, [%rd512], %r143;
	// end inline asm
	// begin inline asm
	atom.global.add.u32 %r144, [%rd512], 0;
	// end inline asm
	add.s32 	%r146, %r144, 1;
	// begin inline asm
	atom.global.exch.b32 %r145, [%rd512], %r146;
	// end inline asm
	// begin inline asm
	atom.global.add.u32 %r147, [%rd512], 0;
	// end inline asm
	add.s32 	%r149, %r147, 1;
	// begin inline asm
	atom.global.exch.b32 %r148, [%rd512], %r149;
	// end inline asm
	// begin inline asm
	atom.global.add.u32 %r150, [%rd512], 0;
	// end inline asm
	add.s32 	%r152, %r150, 1;
	// begin inline asm
	atom.global.exch.b32 %r151, [%rd512], %r152;
	// end inline asm
	// begin inline asm
	atom.global.add.u32 %r153, [%rd512], 0;
	// end inline asm
	add.s32 	%r155, %r153, 1;
	// begin inline asm
	atom.global.exch.b32 %r154, [%rd512], %r155;
	// end inline asm
	// begin inline asm
	atom.global.add.u32 %r156, [%rd512], 0;
	// end inline asm
	add.s32 	%r158, %r156, 1;
	// begin inline asm
	atom.global.exch.b32 %r157, [%rd512], %r158;
	// end inline asm
	// begin inline asm
	atom.global.add.u32 %r159, [%rd512], 0;
	// end inline asm
	add.s32 	%r161, %r159, 1;
	// begin inline asm
	atom.global.exch.b32 %r160, [%rd512], %r161;
	// end inline asm
	// begin inline asm
	atom.global.add.u32 %r162, [%rd512], 0;
	// end inline asm
	add.s32 	%r164, %r162, 1;
	// begin inline asm
	atom.global.exch.b32 %r163, [%rd512], %r164;
	// end inline asm
	// begin inline asm
	atom.global.add.u32 %r165, [%rd512], 0;
	// end inline asm
	add.s32 	%r167, %r165, 1;
	// begin inline asm
	atom.global.exch.b32 %r166, [%rd512], %r167;
	// end inline asm
	// begin inline asm
	atom.global.add.u32 %r168, [%rd512], 0;
	// end inline asm
	add.s32 	%r170, %r168, 1;
	// begin inline asm
	atom.global.exch.b32 %r169, [%rd512], %r170;
	// end inline asm
	// begin inline asm
	atom.global.add.u32 %r171, [%rd512], 0;
	// end inline asm
	add.s32 	%r173, %r171, 1;
	// begin inline asm
	atom.global.exch.b32 %r172, [%rd512], %r173;
	// end inline asm
	// begin inline asm
	atom.global.add.u32 %r174, [%rd512], 0;
	// end inline asm
	add.s32 	%r176, %r174, 1;
	// begin inline asm
	atom.global.exch.b32 %r175, [%rd512], %r176;
	// end inline asm
	// begin inline asm
	atom.global.add.u32 %r177, [%rd512], 0;
	// end inline asm
	add.s32 	%r179, %r177, 1;
	// begin inline asm
	atom.global.exch.b32 %r178, [%rd512], %r179;
	// end inline asm
	// begin inline asm
	atom.global.add.u32 %r180, [%rd512], 0;
	// end inline asm
	add.s32 	%r182, %r180, 1;
	// begin inline asm
	atom.global.exch.b32 %r181, [%rd512], %r182;
	// end inline asm
	// begin inline asm
	atom.global.add.u32 %r183, [%rd512], 0;
	// end inline asm
	add.s32 	%r185, %r183, 1;
	// begin inline asm
	atom.global.exch.b32 %r184, [%rd512], %r185;
	// end inline asm
	// begin inline asm
	atom.global.add.u32 %r186, [%rd512], 0;
	// end inline asm
	add.s32 	%r188, %r186, 1;
	// begin inline asm
	atom.global.exch.b32 %r187, [%rd512], %r188;
	// end inline asm
	// begin inline asm
	atom.global.add.u32 %r189, [%rd512], 0;
	// end inline asm
	add.s32 	%r191, %r189, 1;
	// begin inline asm
	atom.global.exch.b32 %r190, [%rd512], %r191;
	// end inline asm
	// begin inline asm
	atom.global.add.u32 %r192, [%rd512], 0;
	// end inline asm
	add.s32 	%r194, %r192, 1;
	// begin inline asm
	atom.global.exch.b32 %r193, [%rd512], %r194;
	// end inline asm
	// begin inline asm
	atom.global.add.u32 %r195, [%rd512], 0;
	// end inline asm
	add.s32 	%r197, %r195, 1;
	// begin inline asm
	atom.global.exch.b32 %r196, [%rd512], %r197;
	// end inline asm
	// begin inline asm
	atom.global.add.u32 %r198, [%rd512], 0;
	// end inline asm
	add.s32 	%r200, %r198, 1;
	// begin inline asm
	atom.global.exch.b32 %r199, [%rd512], %r200;
	// end inline asm
	// begin inline asm
	atom.global.add.u32 %r201, [%rd512], 0;
	// end inline asm
	add.s32 	%r203, %r201, 1;
	// begin inline asm
	atom.global.exch.b32 %r202, [%rd512], %r203;
	// end inline asm
	// begin inline asm
	atom.global.add.u32 %r204, [%rd512], 0;
	// end inline asm
	add.s32 	%r206, %r204, 1;
	// begin inline asm
	atom.global.exch.b32 %r205, [%rd512], %r206;
	// end inline asm
	// begin inline asm
	atom.global.add.u32 %r207, [%rd512], 0;
	// end inline asm
	add.s32 	%r209, %r207, 1;
	// begin inline asm
	atom.global.exch.b32 %r208, [%rd512], %r209;
	// end inline asm
	// begin inline asm
	atom.global.add.u32 %r210, [%rd512], 0;
	// end inline asm
	add.s32 	%r212, %r210, 1;
	// begin inline asm
	atom.global.exch.b32 %r211, [%rd512], %r212;
	// end inline asm
	// begin inline asm
	atom.global.add.u32 %r213, [%rd512], 0;
	// end inline asm
	add.s32 	%r215, %r213, 1;
	// begin inline asm
	atom.global.exch.b32 %r214, [%rd512], %r215;
	// end inline asm
	// begin inline asm
	atom.global.add.u32 %r216, [%rd512], 0;
	// end inline asm
	add.s32 	%r218, %r216, 1;
	// begin inline asm
	atom.global.exch.b32 %r217, [%rd512], %r218;
	// end inline asm
	// begin inline asm
	atom.global.add.u32 %r219, [%rd512], 0;
	// end inline asm
	add.s32 	%r221, %r219, 1;
	// begin inline asm
	atom.global.exch.b32 %r220, [%rd512], %r221;
	// end inline asm
	// begin inline asm
	atom.global.add.u32 %r222, [%rd512], 0;
	// end inline asm
	add.s32 	%r224, %r222, 1;
	// begin inline asm
	atom.global.exch.b32 %r223, [%rd512], %r224;
	// end inline asm
	// begin inline asm
	atom.global.add.u32 %r225, [%rd512], 0;
	// end inline asm
	add.s32 	%r227, %r225, 1;
	// begin inline asm
	atom.global.exch.b32 %r226, [%rd512], %r227;
	// end inline asm
	// begin inline asm
	atom.global.add.u32 %r228, [%rd512], 0;
	// end inline asm
	add.s32 	%r230, %r228, 1;
	// begin inline asm
	atom.global.exch.b32 %r229, [%rd512], %r230;
	// end inline asm
	// begin inline asm
	atom.global.add.u32 %r231, [%rd512], 0;
	// end inline asm
	add.s32 	%r233, %r231, 1;
	// begin inline asm
	atom.global.exch.b32 %r232, [%rd512], %r233;
	// end inline asm
	// begin inline asm
	atom.global.add.u32 %r234, [%rd512], 0;
	// end inline asm
	add.s32 	%r236, %r234, 1;
	// begin inline asm
	atom.global.exch.b32 %r235, [%rd512], %r236;
	// end inline asm
	// begin inline asm
	atom.global.add.u32 %r237, [%rd512], 0;
	// end inline asm
	add.s32 	%r239, %r237, 1;
	// begin inline asm
	atom.global.exch.b32 %r238, [%rd512], %r239;
	// end inline asm
	// begin inline asm
	atom.global.add.u32 %r240, [%rd512], 0;
	// end inline asm
	add.s32 	%r242, %r240, 1;
	// begin inline asm
	atom.global.exch.b32 %r241, [%rd512], %r242;
	// end inline asm
	// begin inline asm
	atom.global.add.u32 %r243, [%rd512], 0;
	// end inline asm
	add.s32 	%r245, %r243, 1;
	// begin inline asm
	atom.global.exch.b32 %r244, [%rd512], %r245;
	// end inline asm
	// begin inline asm
	atom.global.add.u32 %r246, [%rd512], 0;
	// end inline asm
	add.s32 	%r248, %r246, 1;
	// begin inline asm
	atom.global.exch.b32 %r247, [%rd512], %r248;
	// end inline asm
	// begin inline asm
	atom.global.add.u32 %r249, [%rd512], 0;
	// end inline asm
	add.s32 	%r251, %r249, 1;
	// begin inline asm
	atom.global.exch.b32 %r250, [%rd512], %r251;
	// end inline asm
	// begin inline asm
	atom.global.add.u32 %r252, [%rd512], 0;
	// end inline asm
	add.s32 	%r254, %r252, 1;
	// begin inline asm
	atom.global.exch.b32 %r253, [%rd512], %r254;
	// end inline asm
	// begin inline asm
	atom.global.add.u32 %r255, [%rd512], 0;
	// end inline asm
	add.s32 	%r257, %r255, 1;
	// begin inline asm
	atom.global.exch.b32 %r256, [%rd512], %r257;
	// end inline asm
	// begin inline asm
	atom.global.add.u32 %r258, [%rd512], 0;
	// end inline asm
	add.s32 	%r260, %r258, 1;
	// begin inline asm
	atom.global.exch.b32 %r259, [%rd512], %r260;
	// end inline asm
	// begin inline asm
	atom.global.add.u32 %r261, [%rd512], 0;
	// end inline asm
	add.s32 	%r263, %r261, 1;
	// begin inline asm
	atom.global.exch.b32 %r262, [%rd512], %r263;
	// end inline asm
	// begin inline asm
	atom.global.add.u32 %r264, [%rd512], 0;
	// end inline asm
	add.s32 	%r266, %r264, 1;
	// begin inline asm
	atom.global.exch.b32 %r265, [%rd512], %r266;
	// end inline asm
	// begin inline asm
	atom.global.add.u32 %r267, [%rd512], 0;
	// end inline asm
	add.s32 	%r269, %r267, 1;
	// begin inline asm
	atom.global.exch.b32 %r268, [%rd512], %r269;
	// end inline asm
	// begin inline asm
	atom.global.add.u32 %r270, [%rd512], 0;
	// end inline asm
	add.s32 	%r272, %r270, 1;
	// begin inline asm
	atom.global.exch.b32 %r271, [%rd512], %r272;
	// end inline asm
	// begin inline asm
	atom.global.add.u32 %r273, [%rd512], 0;
	// end inline asm
	add.s32 	%r275, %r273, 1;
	// begin inline asm
	atom.global.exch.b32 %r274, [%rd512], %r275;
	// end inline asm
	// begin inline asm
	atom.global.add.u32 %r276, [%rd512], 0;
	// end inline asm
	add.s32 	%r278, %r276, 1;
	// begin inline asm
	atom.global.exch.b32 %r277, [%rd512], %r278;
	// end inline asm
	// begin inline asm
	atom.global.add.u32 %r279, [%rd512], 0;
	// end inline asm
	add.s32 	%r281, %r279, 1;
	// begin inline asm
	atom.global.exch.b32 %r280, [%rd512], %r281;
	// end inline asm
	// begin inline asm
	atom.global.add.u32 %r282, [%rd512], 0;
	// end inline asm
	add.s32 	%r284, %r282, 1;
	// begin inline asm
	atom.global.exch.b32 %r283, [%rd512], %r284;
	// end inline asm
	// begin inline asm
	atom.global.add.u32 %r285, [%rd512], 0;
	// end inline asm
	add.s32 	%r287, %r285, 1;
	// begin inline asm
	atom.global.exch.b32 %r286, [%rd512], %r287;
	// end inline asm
	// begin inline asm
	atom.global.add.u32 %r288, [%rd512], 0;
	// end inline asm
	add.s32 	%r290, %r288, 1;
	// begin inline asm
	atom.global.exch.b32 %r289, [%rd512], %r290;
	// end inline asm
	// begin inline asm
	atom.global.add.u32 %r291, [%rd512], 0;
	// end inline asm
	add.s32 	%r293, %r291, 1;
	// begin inline asm
	atom.global.exch.b32 %r292, [%rd512], %r293;
	// end inline asm
	// begin inline asm
	atom.global.add.u32 %r294, [%rd512], 0;
	// end inline asm
	add.s32 	%r296, %r294, 1;
	// begin inline asm
	atom.global.exch.b32 %r295, [%rd512], %r296;
	// end inline asm
	// begin inline asm
	atom.global.add.u32 %r297, [%rd512], 0;
	// end inline asm
	add.s32 	%r299, %r297, 1;
	// begin inline asm
	atom.global.exch.b32 %r298, [%rd512], %r299;
	// end inline asm
	// begin inline asm
	atom.global.add.u32 %r300, [%rd512], 0;
	// end inline asm
	add.s32 	%r302, %r300, 1;
	// begin inline asm
	atom.global.exch.b32 %r301, [%rd512], %r302;
	// end inline asm
	// begin inline asm
	atom.global.add.u32 %r303, [%rd512], 0;
	// end inline asm
	add.s32 	%r305, %r303, 1;
	// begin inline asm
	atom.global.exch.b32 %r304, [%rd512], %r305;
	// end inline asm
	// begin inline asm
	atom.global.add.u32 %r306, [%rd512], 0;
	// end inline asm
	add.s32 	%r308, %r306, 1;
	// begin inline asm
	atom.global.exch.b32 %r307, [%rd512], %r308;
	// end inline asm
	// begin inline asm
	atom.global.add.u32 %r309, [%rd512], 0;
	// end inline asm
	add.s32 	%r311, %r309, 1;
	// begin inline asm
	atom.global.exch.b32 %r310, [%rd512], %r311;
	// end inline asm
	// begin inline asm
	atom.global.add.u32 %r312, [%rd512], 0;
	// end inline asm
	add.s32 	%r314, %r312, 1;
	// begin inline asm
	atom.global.exch.b32 %r313, [%rd512], %r314;
	// end inline asm
	// begin inline asm
	atom.global.add.u32 %r315, [%rd512], 0;
	// end inline asm
	add.s32 	%r317, %r315, 1;
	// begin inline asm
	atom.global.exch.b32 %r316, [%rd512], %r317;
	// end inline asm
	// begin inline asm
	atom.global.add.u32 %r318, [%rd512], 0;
	// end inline asm
	add.s32 	%r320, %r318, 1;
	// begin inline asm
	atom.global.exch.b32 %r319, [%rd512], %r320;
	// end inline asm
	// begin inline asm
	atom.global.add.u32 %r321, [%rd512], 0;
	// end inline asm
	add.s32 	%r323, %r321, 1;
	// begin inline asm
	atom.global.exch.b32 %r322, [%rd512], %r323;
	// end inline asm
	// begin inline asm
	atom.global.add.u32 %r324, [%rd512], 0;
	// end inline asm
	add.s32 	%r326, %r324, 1;
	// begin inline asm
	atom.global.exch.b32 %r325, [%rd512], %r326;
	// end inline asm
	// begin inline asm
	atom.global.add.u32 %r327, [%rd512], 0;
	// end inline asm
	add.s32 	%r329, %r327, 1;
	// begin inline asm
	atom.global.exch.b32 %r328, [%rd512], %r329;
	// end inline asm
	// begin inline asm
	atom.global.add.u32 %r330, [%rd512], 0;
	// end inline asm
	add.s32 	%r332, %r330, 1;
	// begin inline asm
	atom.global.exch.b32 %r331, [%rd512], %r332;
	// end inline asm
	// begin inline asm
	atom.global.add.u32 %r333, [%rd512], 0;
	// end inline asm
	add.s32 	%r335, %r333, 1;
	// begin inline asm
	atom.global.exch.b32 %r334, [%rd512], %r335;
	// end inline asm
	// begin inline asm
	atom.global.add.u32 %r336, [%rd512], 0;
	// end inline asm
	add.s32 	%r338, %r336, 1;
	// begin inline asm
	atom.global.exch.b32 %r337, [%rd512], %r338;
	// end inline asm
	// begin inline asm
	atom.global.add.u32 %r339, [%rd512], 0;
	// end inline asm
	add.s32 	%r341, %r339, 1;
	// begin inline asm
	atom.global.exch.b32 %r340, [%rd512], %r341;
	// end inline asm
	// begin inline asm
	atom.global.add.u32 %r342, [%rd512], 0;
	// end inline asm
	add.s32 	%r344, %r342, 1;
	// begin inline asm
	atom.global.exch.b32 %r343, [%rd512], %r344;
	// end inline asm
	// begin inline asm
	atom.global.add.u32 %r345, [%rd512], 0;
	// end inline asm
	add.s32 	%r347, %r345, 1;
	// begin inline asm
	atom.global.exch.b32 %r346, [%rd512], %r347;
	// end inline asm
	// begin inline asm
	atom.global.add.u32 %r348, [%rd512], 0;
	// end inline asm
	add.s32 	%r350, %r348, 1;
	// begin inline asm
	atom.global.exch.b32 %r349, [%rd512], %r350;
	// end inline asm
	// begin inline asm
	atom.global.add.u32 %r351, [%rd512], 0;
	// end inline asm
	add.s32 	%r353, %r351, 1;
	// begin inline asm
	atom.global.exch.b32 %r352, [%rd512], %r353;
	// end inline asm
	// begin inline asm
	atom.global.add.u32 %r354, [%rd512], 0;
	// end inline asm
	add.s32 	%r356, %r354, 1;
	// begin inline asm
	atom.global.exch.b32 %r355, [%rd512], %r356;
	// end inline asm
	// begin inline asm
	atom.global.add.u32 %r357, [%rd512], 0;
	// end inline asm
	add.s32 	%r359, %r357, 1;
	// begin inline asm
	atom.global.exch.b32 %r358, [%rd512], %r359;
	// end inline asm
	// begin inline asm
	atom.global.add.u32 %r360, [%rd512], 0;
	// end inline asm
	add.s32 	%r362, %r360, 1;
	// begin inline asm
	atom.global.exch.b32 %r361, [%rd512], %r362;
	// end inline asm
	// begin inline asm
	atom.global.add.u32 %r363, [%rd512], 0;
	// end inline asm
	add.s32 	%r365, %r363, 1;
	// begin inline asm
	atom.global.exch.b32 %r364, [%rd512], %r365;
	// end inline asm
	// begin inline asm
	atom.global.add.u32 %r366, [%rd512], 0;
	// end inline asm
	add.s32 	%r368, %r366, 1;
	// begin inline asm
	atom.global.exch.b32 %r367, [%rd512], %r368;
	// end inline asm
	// begin inline asm
	atom.global.add.u32 %r369, [%rd512], 0;
	// end inline asm
	add.s32 	%r371, %r369, 1;
	// begin inline asm
	atom.global.exch.b32 %r370, [%rd512], %r371;
	// end inline asm
	// begin inline asm
	atom.global.add.u32 %r372, [%rd512], 0;
	// end inline asm
	add.s32 	%r374, %r372, 1;
	// begin inline asm
	atom.global.exch.b32 %r373, [%rd512], %r374;
	// end inline asm
	// begin inline asm
	atom.global.add.u32 %r375, [%rd512], 0;
	// end inline asm
	add.s32 	%r377, %r375, 1;
	// begin inline asm
	atom.global.exch.b32 %r376, [%rd512], %r377;
	// end inline asm
	// begin inline asm
	atom.global.add.u32 %r378, [%rd512], 0;
	// end inline asm
	add.s32 	%r380, %r378, 1;
	// begin inline asm
	atom.global.exch.b32 %r379, [%rd512], %r380;
	// end inline asm
	// begin inline asm
	atom.global.add.u32 %r381, [%rd512], 0;
	// end inline asm
	add.s32 	%r383, %r381, 1;
	// begin inline asm
	atom.global.exch.b32 %r382, [%rd512], %r383;
	// end inline asm
	// begin inline asm
	atom.global.add.u32 %r384, [%rd512], 0;
	// end inline asm
	add.s32 	%r386, %r384, 1;
	// begin inline asm
	atom.global.exch.b32 %r385, [%rd512], %r386;
	// end inline asm
	// begin inline asm
	atom.global.add.u32 %r387, [%rd512], 0;
	// end inline asm
	add.s32 	%r389, %r387, 1;
	// begin inline asm
	atom.global.exch.b32 %r388, [%rd512], %r389;
	// end inline asm
	// begin inline asm
	atom.global.add.u32 %r390, [%rd512], 0;
	// end inline asm
	add.s32 	%r392, %r390, 1;
	// begin inline asm
	atom.global.exch.b32 %r391, [%rd512], %r392;
	// end inline asm
	// begin inline asm
	atom.global.add.u32 %r393, [%rd512], 0;
	// end inline asm
	add.s32 	%r395, %r393, 1;
	// begin inline asm
	atom.global.exch.b32 %r394, [%rd512], %r395;
	// end inline asm
	// begin inline asm
	atom.global.add.u32 %r396, [%rd512], 0;
	// end inline asm
	add.s32 	%r398, %r396, 1;
	// begin inline asm
	atom.global.exch.b32 %r397, [%rd512], %r398;
	// end inline asm
	// begin inline asm
	atom.global.add.u32 %r399, [%rd512], 0;
	// end inline asm
	add.s32 	%r401, %r399, 1;
	// begin inline asm
	atom.global.exch.b32 %r400, [%rd512], %r401;
	// end inline asm
	// begin inline asm
	atom.global.add.u32 %r402, [%rd512], 0;
	// end inline asm
	add.s32 	%r404, %r402, 1;
	// begin inline asm
	atom.global.exch.b32 %r403, [%rd512], %r404;
	// end inline asm
	// begin inline asm
	atom.global.add.u32 %r405, [%rd512], 0;
	// end inline asm
	add.s32 	%r407, %r405, 1;
	// begin inline asm
	atom.global.exch.b32 %r406, [%rd512], %r407;
	// end inline asm
	// begin inline asm
	atom.global.add.u32 %r408, [%rd512], 0;
	// end inline asm
	add.s32 	%r410, %r408, 1;
	// begin inline asm
	atom.global.exch.b32 %r409, [%rd512], %r410;
	// end inline asm
	// begin inline asm
	atom.global.add.u32 %r411, [%rd512], 0;
	// end inline asm
	add.s32 	%r413, %r411, 1;
	// begin inline asm
	atom.global.exch.b32 %r412, [%rd512], %r413;
	// end inline asm
	// begin inline asm
	atom.global.add.u32 %r414, [%rd512], 0;
	// end inline asm
	add.s32 	%r416, %r414, 1;
	// begin inline asm
	atom.global.exch.b32 %r415, [%rd512], %r416;
	// end inline asm
	// begin inline asm
	atom.global.add.u32 %r417, [%rd512], 0;
	// end inline asm
	add.s32 	%r419, %r417, 1;
	// begin inline asm
	atom.global.exch.b32 %r418, [%rd512], %r419;
	// end inline asm
	// begin inline asm
	atom.global.add.u32 %r420, [%rd512], 0;
	// end inline asm
	add.s32 	%r422, %r420, 1;
	// begin inline asm
	atom.global.exch.b32 %r421, [%rd512], %r422;
	// end inline asm
	// begin inline asm
	atom.global.add.u32 %r423, [%rd512], 0;
	// end inline asm
	add.s32 	%r425, %r423, 1;
	// begin inline asm
	atom.global.exch.b32 %r424, [%rd512], %r425;
	// end inline asm
	// begin inline asm
	atom.global.add.u32 %r426, [%rd512], 0;
	// end inline asm
	add.s32 	%r428, %r426, 1;
	// begin inline asm
	atom.global.exch.b32 %r427, [%rd512], %r428;
	// end inline asm
	// begin inline asm
	atom.global.add.u32 %r429, [%rd512], 0;
	// end inline asm
	add.s32 	%r431, %r429, 1;
	// begin inline asm
	atom.global.exch.b32 %r430, [%rd512], %r431;
	// end inline asm
	// begin inline asm
	atom.global.add.u32 %r432, [%rd512], 0;
	// end inline asm
	add.s32 	%r434, %r432, 1;
	// begin inline asm
	atom.global.exch.b32 %r433, [%rd512], %r434;
	// end inline asm
	// begin inline asm
	atom.global.add.u32 %r435, [%rd512], 0;
	// end inline asm
	add.s32 	%r437, %r435, 1;
	// begin inline asm
	atom.global.exch.b32 %r436, [%rd512], %r437;
	// end inline asm
	// begin inline asm
	atom.global.add.u32 %r438, [%rd512], 0;
	// end inline asm
	add.s32 	%r440, %r438, 1;
	// begin inline asm
	atom.global.exch.b32 %r439, [%rd512], %r440;
	// end inline asm
	// begin inline asm
	atom.global.add.u32 %r441, [%rd512], 0;
	// end inline asm
	add.s32 	%r443, %r441, 1;
	// begin inline asm
	atom.global.exch.b32 %r442, [%rd512], %r443;
	// end inline asm
	// begin inline asm
	atom.global.add.u32 %r444, [%rd512], 0;
	// end inline asm
	add.s32 	%r446, %r444, 1;
	// begin inline asm
	atom.global.exch.b32 %r445, [%rd512], %r446;
	// end inline asm
	// begin inline asm
	atom.global.add.u32 %r447, [%rd512], 0;
	// end inline asm
	add.s32 	%r449, %r447, 1;
	// begin inline asm
	atom.global.exch.b32 %r448, [%rd512], %r449;
	// end inline asm
	// begin inline asm
	atom.global.add.u32 %r450, [%rd512], 0;
	// end inline asm
	add.s32 	%r452, %r450, 1;
	// begin inline asm
	atom.global.exch.b32 %r451, [%rd512], %r452;
	// end inline asm
	// begin inline asm
	atom.global.add.u32 %r453, [%rd512], 0;
	// end inline asm
	add.s32 	%r455, %r453, 1;
	// begin inline asm
	atom.global.exch.b32 %r454, [%rd512], %r455;
	// end inline asm
	// begin inline asm
	atom.global.add.u32 %r456, [%rd512], 0;
	// end inline asm
	add.s32 	%r458, %r456, 1;
	// begin inline asm
	atom.global.exch.b32 %r457, [%rd512], %r458;
	// end inline asm
	// begin inline asm
	atom.global.add.u32 %r459, [%rd512], 0;
	// end inline asm
	add.s32 	%r461, %r459, 1;
	// begin inline asm
	atom.global.exch.b32 %r460, [%rd512], %r461;
	// end inline asm
	// begin inline asm
	atom.global.add.u32 %r462, [%rd512], 0;
	// end inline asm
	add.s32 	%r464, %r462, 1;
	// begin inline asm
	atom.global.exch.b32 %r463, [%rd512], %r464;
	// end inline asm
	// begin inline asm
	atom.global.add.u32 %r465, [%rd512], 0;
	// end inline asm
	add.s32 	%r467, %r465, 1;
	// begin inline asm
	atom.global.exch.b32 %r466, [%rd512], %r467;
	// end inline asm
	// begin inline asm
	atom.global.add.u32 %r468, [%rd512], 0;
	// end inline asm
	add.s32 	%r470, %r468, 1;
	// begin inline asm
	atom.global.exch.b32 %r469, [%rd512], %r470;
	// end inline asm
	// begin inline asm
	atom.global.add.u32 %r471, [%rd512], 0;
	// end inline asm
	add.s32 	%r473, %r471, 1;
	// begin inline asm
	atom.global.exch.b32 %r472, [%rd512], %r473;
	// end inline asm
	// begin inline asm
	atom.global.add.u32 %r474, [%rd512], 0;
	// end inline asm
	add.s32 	%r476, %r474, 1;
	// begin inline asm
	atom.global.exch.b32 %r475, [%rd512], %r476;
	// end inline asm
	// begin inline asm
	atom.global.add.u32 %r477, [%rd512], 0;
	// end inline asm
	add.s32 	%r479, %r477, 1;
	// begin inline asm
	atom.global.exch.b32 %r478, [%rd512], %r479;
	// end inline asm
	// begin inline asm
	atom.global.add.u32 %r480, [%rd512], 0;
	// end inline asm
	add.s32 	%r482, %r480, 1;
	// begin inline asm
	atom.global.exch.b32 %r481, [%rd512], %r482;
	// end inline asm
	// begin inline asm
	atom.global.add.u32 %r483, [%rd512], 0;
	// end inline asm
	add.s32 	%r485, %r483, 1;
	// begin inline asm
	atom.global.exch.b32 %r484, [%rd512], %r485;
	// end inline asm
	// begin inline asm
	atom.global.add.u32 %r486, [%rd512], 0;
	// end inline asm
	add.s32 	%r488, %r486, 1;
	// begin inline asm
	atom.global.exch.b32 %r487, [%rd512], %r488;
	// end inline asm
	// begin inline asm
	atom.global.add.u32 %r489, [%rd512], 0;
	// end inline asm
	add.s32 	%r491, %r489, 1;
	// begin inline asm
	atom.global.exch.b32 %r490, [%rd512], %r491;
	// end inline asm
	// begin inline asm
	atom.global.add.u32 %r492, [%rd512], 0;
	// end inline asm
	add.s32 	%r494, %r492, 1;
	// begin inline asm
	atom.global.exch.b32 %r493, [%rd512], %r494;
	// end inline asm
	// begin inline asm
	atom.global.add.u32 %r495, [%rd512], 0;
	// end inline asm
	add.s32 	%r497, %r495, 1;
	// begin inline asm
	atom.global.exch.b32 %r496, [%rd512], %r497;
	// end inline asm
	// begin inline asm
	atom.global.add.u32 %r498, [%rd512], 0;
	// end inline asm
	add.s32 	%r500, %r498, 1;
	// begin inline asm
	atom.global.exch.b32 %r499, [%rd512], %r500;
	// end inline asm
	// begin inline asm
	atom.global.add.u32 %r501, [%rd512], 0;
	// end inline asm
	add.s32 	%r503, %r501, 1;
	// begin inline asm
	atom.global.exch.b32 %r502, [%rd512], %r503;
	// end inline asm
	// begin inline asm
	atom.global.add.u32 %r504, [%rd512], 0;
	// end inline asm
	add.s32 	%r506, %r504, 1;
	// begin inline asm
	atom.global.exch.b32 %r505, [%rd512], %r506;
	// end inline asm
	// begin inline asm
	atom.global.add.u32 %r507, [%rd512], 0;
	// end inline asm
	add.s32 	%r509, %r507, 1;
	// begin inline asm
	atom.global.exch.b32 %r508, [%rd512], %r509;
	// end inline asm
	// begin inline asm
	atom.global.add.u32 %r510, [%rd512], 0;
	// end inline asm
	add.s32 	%r512, %r510, 1;
	// begin inline asm
	atom.global.exch.b32 %r511, [%rd512], %r512;
	// end inline asm
	// begin inline asm
	atom.global.add.u32 %r513, [%rd512], 0;
	// end inline asm
	add.s32 	%r515, %r513, 1;
	// begin inline asm
	atom.global.exch.b32 %r514, [%rd512], %r515;
	// end inline asm
	// begin inline asm
	atom.global.add.u32 %r516, [%rd512], 0;
	// end inline asm
	add.s32 	%r518, %r516, 1;
	// begin inline asm
	atom.global.exch.b32 %r517, [%rd512], %r518;
	// end inline asm
	// begin inline asm
	atom.global.add.u32 %r519, [%rd512], 0;
	// end inline asm
	add.s32 	%r521, %r519, 1;
	// begin inline asm
	atom.global.exch.b32 %r520, [%rd512], %r521;
	// end inline asm
	// begin inline asm
	atom.global.add.u32 %r522, [%rd512], 0;
	// end inline asm
	add.s32 	%r524, %r522, 1;
	// begin inline asm
	atom.global.exch.b32 %r523, [%rd512], %r524;
	// end inline asm
	// begin inline asm
	atom.global.add.u32 %r525, [%rd512], 0;
	// end inline asm
	add.s32 	%r527, %r525, 1;
	// begin inline asm
	atom.global.exch.b32 %r526, [%rd512], %r527;
	// end inline asm
	// begin inline asm
	atom.global.add.u32 %r528, [%rd512], 0;
	// end inline asm
	add.s32 	%r530, %r528, 1;
	// begin inline asm
	atom.global.exch.b32 %r529, [%rd512], %r530;
	// end inline asm
	// begin inline asm
	atom.global.add.u32 %r531, [%rd512], 0;
	// end inline asm
	add.s32 	%r533, %r531, 1;
	// begin inline asm
	atom.global.exch.b32 %r532, [%rd512], %r533;
	// end inline asm
	// begin inline asm
	atom.global.add.u32 %r534, [%rd512], 0;
	// end inline asm
	add.s32 	%r536, %r534, 1;
	// begin inline asm
	atom.global.exch.b32 %r535, [%rd512], %r536;
	// end inline asm
	// begin inline asm
	atom.global.add.u32 %r537, [%rd512], 0;
	// end inline asm
	add.s32 	%r539, %r537, 1;
	// begin inline asm
	atom.global.exch.b32 %r538, [%rd512], %r539;
	// end inline asm
	// begin inline asm
	atom.global.add.u32 %r540, [%rd512], 0;
	// end inline asm
	add.s32 	%r542, %r540, 1;
	// begin inline asm
	atom.global.exch.b32 %r541, [%rd512], %r542;
	// end inline asm
	// begin inline asm
	atom.global.add.u32 %r543, [%rd512], 0;
	// end inline asm
	add.s32 	%r545, %r543, 1;
	// begin inline asm
	atom.global.exch.b32 %r544, [%rd512], %r545;
	// end inline asm
	// begin inline asm
	atom.global.add.u32 %r546, [%rd512], 0;
	// end inline asm
	add.s32 	%r548, %r546, 1;
	// begin inline asm
	atom.global.exch.b32 %r547, [%rd512], %r548;
	// end inline asm
	// begin inline asm
	atom.global.add.u32 %r549, [%rd512], 0;
	// end inline asm
	add.s32 	%r551, %r549, 1;
	// begin inline asm
	atom.global.exch.b32 %r550, [%rd512], %r551;
	// end inline asm
	// begin inline asm
	atom.global.add.u32 %r552, [%rd512], 0;
	// end inline asm
	add.s32 	%r554, %r552, 1;
	// begin inline asm
	atom.global.exch.b32 %r553, [%rd512], %r554;
	// end inline asm
	// begin inline asm
	atom.global.add.u32 %r555, [%rd512], 0;
	// end inline asm
	add.s32 	%r557, %r555, 1;
	// begin inline asm
	atom.global.exch.b32 %r556, [%rd512], %r557;
	// end inline asm
	// begin inline asm
	atom.global.add.u32 %r558, [%rd512], 0;
	// end inline asm
	add.s32 	%r560, %r558, 1;
	// begin inline asm
	atom.global.exch.b32 %r559, [%rd512], %r560;
	// end inline asm
	// begin inline asm
	atom.global.add.u32 %r561, [%rd512], 0;
	// end inline asm
	add.s32 	%r563, %r561, 1;
	// begin inline asm
	atom.global.exch.b32 %r562, [%rd512], %r563;
	// end inline asm
	// begin inline asm
	atom.global.add.u32 %r564, [%rd512], 0;
	// end inline asm
	add.s32 	%r566, %r564, 1;
	// begin inline asm
	atom.global.exch.b32 %r565, [%rd512], %r566;
	// end inline asm
	// begin inline asm
	atom.global.add.u32 %r567, [%rd512], 0;
	// end inline asm
	add.s32 	%r569, %r567, 1;
	// begin inline asm
	atom.global.exch.b32 %r568, [%rd512], %r569;
	// end inline asm
	// begin inline asm
	atom.global.add.u32 %r570, [%rd512], 0;
	// end inline asm
	add.s32 	%r572, %r570, 1;
	// begin inline asm
	atom.global.exch.b32 %r571, [%rd512], %r572;
	// end inline asm
	// begin inline asm
	atom.global.add.u32 %r573, [%rd512], 0;
	// end inline asm
	add.s32 	%r575, %r573, 1;
	// begin inline asm
	atom.global.exch.b32 %r574, [%rd512], %r575;
	// end inline asm
	// begin inline asm
	atom.global.add.u32 %r576, [%rd512], 0;
	// end inline asm
	add.s32 	%r578, %r576, 1;
	// begin inline asm
	atom.global.exch.b32 %r577, [%rd512], %r578;
	// end inline asm
	// begin inline asm
	atom.global.add.u32 %r579, [%rd512], 0;
	// end inline asm
	add.s32 	%r581, %r579, 1;
	// begin inline asm
	atom.global.exch.b32 %r580, [%rd512], %r581;
	// end inline asm
	// begin inline asm
	atom.global.add.u32 %r582, [%rd512], 0;
	// end inline asm
	add.s32 	%r584, %r582, 1;
	// begin inline asm
	atom.global.exch.b32 %r583, [%rd512], %r584;
	// end inline asm
	// begin inline asm
	atom.global.add.u32 %r585, [%rd512], 0;
	// end inline asm
	add.s32 	%r587, %r585, 1;
	// begin inline asm
	atom.global.exch.b32 %r586, [%rd512], %r587;
	// end inline asm
	// begin inline asm
	atom.global.add.u32 %r588, [%rd512], 0;
	// end inline asm
	add.s32 	%r590, %r588, 1;
	// begin inline asm
	atom.global.exch.b32 %r589, [%rd512], %r590;
	// end inline asm
	// begin inline asm
	atom.global.add.u32 %r591, [%rd512], 0;
	// end inline asm
	add.s32 	%r593, %r591, 1;
	// begin inline asm
	atom.global.exch.b32 %r592, [%rd512], %r593;
	// end inline asm
	// begin inline asm
	atom.global.add.u32 %r594, [%rd512], 0;
	// end inline asm
	add.s32 	%r596, %r594, 1;
	// begin inline asm
	atom.global.exch.b32 %r595, [%rd512], %r596;
	// end inline asm
	// begin inline asm
	atom.global.add.u32 %r597, [%rd512], 0;
	// end inline asm
	add.s32 	%r599, %r597, 1;
	// begin inline asm
	atom.global.exch.b32 %r598, [%rd512], %r599;
	// end inline asm
	// begin inline asm
	atom.global.add.u32 %r600, [%rd512], 0;
	// end inline asm
	add.s32 	%r602, %r600, 1;
	// begin inline asm
	atom.global.exch.b32 %r601, [%rd512], %r602;
	// end inline asm
	// begin inline asm
	atom.global.add.u32 %r603, [%rd512], 0;
	// end inline asm
	add.s32 	%r605, %r603, 1;
	// begin inline asm
	atom.global.exch.b32 %r604, [%rd512], %r605;
	// end inline asm
	// begin inline asm
	atom.global.add.u32 %r606, [%rd512], 0;
	// end inline asm
	add.s32 	%r608, %r606, 1;
	// begin inline asm
	atom.global.exch.b32 %r607, [%rd512], %r608;
	// end inline asm
	// begin inline asm
	atom.global.add.u32 %r609, [%rd512], 0;
	// end inline asm
	add.s32 	%r611, %r609, 1;
	// begin inline asm
	atom.global.exch.b32 %r610, [%rd512], %r611;
	// end inline asm
	// begin inline asm
	atom.global.add.u32 %r612, [%rd512], 0;
	// end inline asm
	add.s32 	%r614, %r612, 1;
	// begin inline asm
	atom.global.exch.b32 %r613, [%rd512], %r614;
	// end inline asm
	// begin inline asm
	atom.global.add.u32 %r615, [%rd512], 0;
	// end inline asm
	add.s32 	%r617, %r615, 1;
	// begin inline asm
	atom.global.exch.b32 %r616, [%rd512], %r617;
	// end inline asm
	// begin inline asm
	atom.global.add.u32 %r618, [%rd512], 0;
	// end inline asm
	add.s32 	%r620, %r618, 1;
	// begin inline asm
	atom.global.exch.b32 %r619, [%rd512], %r620;
	// end inline asm
	// begin inline asm
	atom.global.add.u32 %r621, [%rd512], 0;
	// end inline asm
	add.s32 	%r623, %r621, 1;
	// begin inline asm
	atom.global.exch.b32 %r622, [%rd512], %r623;
	// end inline asm
	// begin inline asm
	atom.global.add.u32 %r624, [%rd512], 0;
	// end inline asm
	add.s32 	%r626, %r624, 1;
	// begin inline asm
	atom.global.exch.b32 %r625, [%rd512], %r626;
	// end inline asm
	// begin inline asm
	atom.global.add.u32 %r627, [%rd512], 0;
	// end inline asm
	add.s32 	%r629, %r627, 1;
	// begin inline asm
	atom.global.exch.b32 %r628, [%rd512], %r629;
	// end inline asm
	// begin inline asm
	atom.global.add.u32 %r630, [%rd512], 0;
	// end inline asm
	add.s32 	%r632, %r630, 1;
	// begin inline asm
	atom.global.exch.b32 %r631, [%rd512], %r632;
	// end inline asm
	// begin inline asm
	atom.global.add.u32 %r633, [%rd512], 0;
	// end inline asm
	add.s32 	%r635, %r633, 1;
	// begin inline asm
	atom.global.exch.b32 %r634, [%rd512], %r635;
	// end inline asm
	// begin inline asm
	atom.global.add.u32 %r636, [%rd512], 0;
	// end inline asm
	add.s32 	%r638, %r636, 1;
	// begin inline asm
	atom.global.exch.b32 %r637, [%rd512], %r638;
	// end inline asm
	// begin inline asm
	atom.global.add.u32 %r639, [%rd512], 0;
	// end inline asm
	add.s32 	%r641, %r639, 1;
	// begin inline asm
	atom.global.exch.b32 %r640, [%rd512], %r641;
	// end inline asm
	// begin inline asm
	atom.global.add.u32 %r642, [%rd512], 0;
	// end inline asm
	add.s32 	%r644, %r642, 1;
	// begin inline asm
	atom.global.exch.b32 %r643, [%rd512], %r644;
	// end inline asm
	// begin inline asm
	atom.global.add.u32 %r645, [%rd512], 0;
	// end inline asm
	add.s32 	%r647, %r645, 1;
	// begin inline asm
	atom.global.exch.b32 %r646, [%rd512], %r647;
	// end inline asm
	// begin inline asm
	atom.global.add.u32 %r648, [%rd512], 0;
	// end inline asm
	add.s32 	%r650, %r648, 1;
	// begin inline asm
	atom.global.exch.b32 %r649, [%rd512], %r650;
	// end inline asm
	// begin inline asm
	atom.global.add.u32 %r651, [%rd512], 0;
	// end inline asm
	add.s32 	%r653, %r651, 1;
	// begin inline asm
	atom.global.exch.b32 %r652, [%rd512], %r653;
	// end inline asm
	// begin inline asm
	atom.global.add.u32 %r654, [%rd512], 0;
	// end inline asm
	add.s32 	%r656, %r654, 1;
	// begin inline asm
	atom.global.exch.b32 %r655, [%rd512], %r656;
	// end inline asm
	// begin inline asm
	atom.global.add.u32 %r657, [%rd512], 0;
	// end inline asm
	add.s32 	%r659, %r657, 1;
	// begin inline asm
	atom.global.exch.b32 %r658, [%rd512], %r659;
	// end inline asm
	// begin inline asm
	atom.global.add.u32 %r660, [%rd512], 0;
	// end inline asm
	add.s32 	%r662, %r660, 1;
	// begin inline asm
	atom.global.exch.b32 %r661, [%rd512], %r662;
	// end inline asm
	// begin inline asm
	atom.global.add.u32 %r663, [%rd512], 0;
	// end inline asm
	add.s32 	%r665, %r663, 1;
	// begin inline asm
	atom.global.exch.b32 %r664, [%rd512], %r665;
	// end inline asm
	// begin inline asm
	atom.global.add.u32 %r666, [%rd512], 0;
	// end inline asm
	add.s32 	%r668, %r666, 1;
	// begin inline asm
	atom.global.exch.b32 %r667, [%rd512], %r668;
	// end inline asm
	// begin inline asm
	atom.global.add.u32 %r669, [%rd512], 0;
	// end inline asm
	add.s32 	%r671, %r669, 1;
	// begin inline asm
	atom.global.exch.b32 %r670, [%rd512], %r671;
	// end inline asm
	// begin inline asm
	atom.global.add.u32 %r672, [%rd512], 0;
	// end inline asm
	add.s32 	%r674, %r672, 1;
	// begin inline asm
	atom.global.exch.b32 %r673, [%rd512], %r674;
	// end inline asm
	// begin inline asm
	atom.global.add.u32 %r675, [%rd512], 0;
	// end inline asm
	add.s32 	%r677, %r675, 1;
	// begin inline asm
	atom.global.exch.b32 %r676, [%rd512], %r677;
	// end inline asm
	// begin inline asm
	atom.global.add.u32 %r678, [%rd512], 0;
	// end inline asm
	add.s32 	%r680, %r678, 1;
	// begin inline asm
	atom.global.exch.b32 %r679, [%rd512], %r680;
	// end inline asm
	// begin inline asm
	atom.global.add.u32 %r681, [%rd512], 0;
	// end inline asm
	add.s32 	%r683, %r681, 1;
	// begin inline asm
	atom.global.exch.b32 %r682, [%rd512], %r683;
	// end inline asm
	// begin inline asm
	atom.global.add.u32 %r684, [%rd512], 0;
	// end inline asm
	add.s32 	%r686, %r684, 1;
	// begin inline asm
	atom.global.exch.b32 %r685, [%rd512], %r686;
	// end inline asm
	// begin inline asm
	atom.global.add.u32 %r687, [%rd512], 0;
	// end inline asm
	add.s32 	%r689, %r687, 1;
	// begin inline asm
	atom.global.exch.b32 %r688, [%rd512], %r689;
	// end inline asm
	// begin inline asm
	atom.global.add.u32 %r690, [%rd512], 0;
	// end inline asm
	add.s32 	%r692, %r690, 1;
	// begin inline asm
	atom.global.exch.b32 %r691, [%rd512], %r692;
	// end inline asm
	// begin inline asm
	atom.global.add.u32 %r693, [%rd512], 0;
	// end inline asm
	add.s32 	%r695, %r693, 1;
	// begin inline asm
	atom.global.exch.b32 %r694, [%rd512], %r695;
	// end inline asm
	// begin inline asm
	atom.global.add.u32 %r696, [%rd512], 0;
	// end inline asm
	add.s32 	%r698, %r696, 1;
	// begin inline asm
	atom.global.exch.b32 %r697, [%rd512], %r698;
	// end inline asm
	// begin inline asm
	atom.global.add.u32 %r699, [%rd512], 0;
	// end inline asm
	add.s32 	%r701, %r699, 1;
	// begin inline asm
	atom.global.exch.b32 %r700, [%rd512], %r701;
	// end inline asm
	// begin inline asm
	atom.global.add.u32 %r702, [%rd512], 0;
	// end inline asm
	add.s32 	%r704, %r702, 1;
	// begin inline asm
	atom.global.exch.b32 %r703, [%rd512], %r704;
	// end inline asm
	// begin inline asm
	atom.global.add.u32 %r705, [%rd512], 0;
	// end inline asm
	add.s32 	%r707, %r705, 1;
	// begin inline asm
	atom.global.exch.b32 %r706, [%rd512], %r707;
	// end inline asm
	// begin inline asm
	atom.global.add.u32 %r708, [%rd512], 0;
	// end inline asm
	add.s32 	%r710, %r708, 1;
	// begin inline asm
	atom.global.exch.b32 %r709, [%rd512], %r710;
	// end inline asm
	// begin inline asm
	atom.global.add.u32 %r711, [%rd512], 0;
	// end inline asm
	add.s32 	%r713, %r711, 1;
	// begin inline asm
	atom.global.exch.b32 %r712, [%rd512], %r713;
	// end inline asm
	// begin inline asm
	atom.global.add.u32 %r714, [%rd512], 0;
	// end inline asm
	add.s32 	%r716, %r714, 1;
	// begin inline asm
	atom.global.exch.b32 %r715, [%rd512], %r716;
	// end inline asm
	// begin inline asm
	atom.global.add.u32 %r717, [%rd512], 0;
	// end inline asm
	add.s32 	%r719, %r717, 1;
	// begin inline asm
	atom.global.exch.b32 %r718, [%rd512], %r719;
	// end inline asm
	// begin inline asm
	atom.global.add.u32 %r720, [%rd512], 0;
	// end inline asm
	add.s32 	%r722, %r720, 1;
	// begin inline asm
	atom.global.exch.b32 %r721, [%rd512], %r722;
	// end inline asm
	// begin inline asm
	atom.global.add.u32 %r723, [%rd512], 0;
	// end inline asm
	add.s32 	%r725, %r723, 1;
	// begin inline asm
	atom.global.exch.b32 %r724, [%rd512], %r725;
	// end inline asm
	// begin inline asm
	atom.global.add.u32 %r726, [%rd512], 0;
	// end inline asm
	add.s32 	%r728, %r726, 1;
	// begin inline asm
	atom.global.exch.b32 %r727, [%rd512], %r728;
	// end inline asm
	// begin inline asm
	atom.global.add.u32 %r729, [%rd512], 0;
	// end inline asm
	add.s32 	%r731, %r729, 1;
	// begin inline asm
	atom.global.exch.b32 %r730, [%rd512], %r731;
	// end inline asm
	// begin inline asm
	atom.global.add.u32 %r732, [%rd512], 0;
	// end inline asm
	add.s32 	%r734, %r732, 1;
	// begin inline asm
	atom.global.exch.b32 %r733, [%rd512], %r734;
	// end inline asm
	// begin inline asm
	atom.global.add.u32 %r735, [%rd512], 0;
	// end inline asm
	add.s32 	%r737, %r735, 1;
	// begin inline asm
	atom.global.exch.b32 %r736, [%rd512], %r737;
	// end inline asm
	// begin inline asm
	atom.global.add.u32 %r738, [%rd512], 0;
	// end inline asm
	add.s32 	%r740, %r738, 1;
	// begin inline asm
	atom.global.exch.b32 %r739, [%rd512], %r740;
	// end inline asm
	// begin inline asm
	atom.global.add.u32 %r741, [%rd512], 0;
	// end inline asm
	add.s32 	%r743, %r741, 1;
	// begin inline asm
	atom.global.exch.b32 %r742, [%rd512], %r743;
	// end inline asm
	// begin inline asm
	atom.global.add.u32 %r744, [%rd512], 0;
	// end inline asm
	add.s32 	%r746, %r744, 1;
	// begin inline asm
	atom.global.exch.b32 %r745, [%rd512], %r746;
	// end inline asm
	// begin inline asm
	atom.global.add.u32 %r747, [%rd512], 0;
	// end inline asm
	add.s32 	%r749, %r747, 1;
	// begin inline asm
	atom.global.exch.b32 %r748, [%rd512], %r749;
	// end inline asm
	// begin inline asm
	atom.global.add.u32 %r750, [%rd512], 0;
	// end inline asm
	add.s32 	%r752, %r750, 1;
	// begin inline asm
	atom.global.exch.b32 %r751, [%rd512], %r752;
	// end inline asm
	// begin inline asm
	atom.global.add.u32 %r753, [%rd512], 0;
	// end inline asm
	add.s32 	%r755, %r753, 1;
	// begin inline asm
	atom.global.exch.b32 %r754, [%rd512], %r755;
	// end inline asm
	// begin inline asm
	atom.global.add.u32 %r756, [%rd512], 0;
	// end inline asm
	add.s32 	%r758, %r756, 1;
	// begin inline asm
	atom.global.exch.b32 %r757, [%rd512], %r758;
	// end inline asm
	// begin inline asm
	atom.global.add.u32 %r759, [%rd512], 0;
	// end inline asm
	add.s32 	%r761, %r759, 1;
	// begin inline asm
	atom.global.exch.b32 %r760, [%rd512], %r761;
	// end inline asm
	// begin inline asm
	atom.global.add.u32 %r762, [%rd512], 0;
	// end inline asm
	add.s32 	%r764, %r762, 1;
	// begin inline asm
	atom.global.exch.b32 %r763, [%rd512], %r764;
	// end inline asm
	// begin inline asm
	atom.global.add.u32 %r765, [%rd512], 0;
	// end inline asm
	add.s32 	%r767, %r765, 1;
	// begin inline asm
	atom.global.exch.b32 %r766, [%rd512], %r767;
	// end inline asm
	// begin inline asm
	atom.global.add.u32 %r768, [%rd512], 0;
	// end inline asm
	add.s32 	%r770, %r768, 1;
	// begin inline asm
	atom.global.exch.b32 %r769, [%rd512], %r770;
	// end inline asm
$L__BB118_2:
	ret;

}
	// .globl	_Z4testIL_Z12load_relaxedPKjEL_Z13store_relaxedPjjELi256E14strided_accessILj1024ELj16EE10skip_lanesILj16EEEvv
.visible .entry _Z4testIL_Z12load_relaxedPKjEL_Z13store_relaxedPjjELi256E14strided_accessILj1024ELj16EE10skip_lanesILj16EEEvv()
{
	.reg .pred 	%p<2>;
	.reg .b32 	%r<520>;
	.reg .b64 	%rd<517>;

	// begin inline asm
	mov.u32 %r1, %laneid;
	// end inline asm
	and.b32  	%r2, %r1, 15;
	setp.ne.s32 	%p1, %r2, 0;
	@%p1 bra 	$L__BB119_2;
	mov.u32 	%r515, %ctaid.x;
	mov.u32 	%r516, %ntid.x;
	mov.u32 	%r517, %tid.x;
	mad.lo.s32 	%r518, %r515, %r516, %r517;
	shl.b32 	%r519, %r518, 6;
	cvt.u64.u32 	%rd513, %r519;
	and.b64  	%rd514, %rd513, 4032;
	mov.u64 	%rd515, buffer;
	cvta.global.u64 	%rd516, %rd515;
	add.s64 	%rd512, %rd516, %rd514;
	// begin inline asm
	ld.relaxed.gpu.u32 %r3, [%rd512];
	// end inline asm
	add.s32 	%r4, %r3, 1;
	// begin inline asm
	st.relaxed.gpu.u32 [%rd512], %r4;
	// end inline asm
	// begin inline asm
	ld.relaxed.gpu.u32 %r5, [%rd512];
	// end inline asm
	add.s32 	%r6, %r5, 1;
	// begin inline asm
	st.relaxed.gpu.u32 [%rd512], %r6;
	// end inline asm
	// begin inline asm
	ld.relaxed.gpu.u32 %r7, [%rd512];
	// end inline asm
	add.s32 	%r8, %r7, 1;
	// begin inline asm
	st.relaxed.gpu.u32 [%rd512], %r8;
	// end inline asm
	// begin inline asm
	ld.relaxed.gpu.u32 %r9, [%rd512];
	// end inline asm
	add.s32 	%r10, %r9, 1;
	// begin inline asm
	st.relaxed.gpu.u32 [%rd512], %r10;
	// end inline asm
	// begin inline asm
	ld.relaxed.gpu.u32 %r11, [%rd512];
	// end inline asm
	add.s32 	%r12, %r11, 1;
	// begin inline asm
	st.relaxed.gpu.u32 [%rd512], %r12;
	// end inline asm
	// begin inline asm
	ld.relaxed.gpu.u32 %r13, [%rd512];
	// end inline asm
	add.s32 	%r14, %r13, 1;
	// begin inline asm
	st.relaxed.gpu.u32 [%rd512], %r14;
	// end inline asm
	// begin inline asm
	ld.relaxed.gpu.u32 %r15, [%rd512];
	// end inline asm
	add.s32 	%r16, %r15, 1;
	// begin inline asm
	st.relaxed.gpu.u32 [%rd512], %r16;
	// end inline asm
	// begin inline asm
	ld.relaxed.gpu.u32 %r17, [%rd512];
	// end inline asm
	add.s32 	%r18, %r17, 1;
	// begin inline asm
	st.relaxed.gpu.u32 [%rd512], %r18;
	// end inline asm
	// begin inline asm
	ld.relaxed.gpu.u32 %r19, [%rd512];
	// end inline asm
	add.s32 	%r20, %r19, 1;
	// begin inline asm
	st.relaxed.gpu.u32 [%rd512], %r20;
	// end inline asm
	// begin inline asm
	ld.relaxed.gpu.u32 %r21, [%rd512];
	// end inline asm
	add.s32 	%r22, %r21, 1;
	// begin inline asm
	st.relaxed.gpu.u32 [%rd512], %r22;
	// end inline asm
	// begin inline asm
	ld.relaxed.gpu.u32 %r23, [%rd512];
	// end inline asm
	add.s32 	%r24, %r23, 1;
	// begin inline asm
	st.relaxed.gpu.u32 [%rd512], %r24;
	// end inline asm
	// begin inline asm
	ld.relaxed.gpu.u32 %r25, [%rd512];
	// end inline asm
	add.s32 	%r26, %r25, 1;
	// begin inline asm
	st.relaxed.gpu.u32 [%rd512], %r26;
	// end inline asm
	// begin inline asm
	ld.relaxed.gpu.u32 %r27, [%rd512];
	// end inline asm
	add.s32 	%r28, %r27, 1;
	// begin inline asm
	st.relaxed.gpu.u32 [%rd512], %r28;
	// end inline asm
	// begin inline asm
	ld.relaxed.gpu.u32 %r29, [%rd512];
	// end inline asm
	add.s32 	%r30, %r29, 1;
	// begin inline asm
	st.relaxed.gpu.u32 [%rd512], %r30;
	// end inline asm
	// begin inline asm
	ld.relaxed.gpu.u32 %r31, [%rd512];
	// end inline asm
	add.s32 	%r32, %r31, 1;
	// begin inline asm
	st.relaxed.gpu.u32 [%rd512], %r32;
	// end inline asm
	// begin inline asm
	ld.relaxed.gpu.u32 %r33, [%rd512];
	// end inline asm
	add.s32 	%r34, %r33, 1;
	// begin inline asm
	st.relaxed.gpu.u32 [%rd512], %r34;
	// end inline asm
	// begin inline asm
	ld.relaxed.gpu.u32 %r35, [%rd512];
	// end inline asm
	add.s32 	%r36, %r35, 1;
	// begin inline asm
	st.relaxed.gpu.u32 [%rd512], %r36;
	// end inline asm
	// begin inline asm
	ld.relaxed.gpu.u32 %r37, [%rd512];
	// end inline asm
	add.s32 	%r38, %r37, 1;
	// begin inline asm
	st.relaxed.gpu.u32 [%rd512], %r38;
	// end inline asm
	// begin inline asm
	ld.relaxed.gpu.u32 %r39, [%rd512];
	// end inline asm
	add.s32 	%r40, %r39, 1;
	// begin inline asm
	st.relaxed.gpu.u32 [%rd512], %r40;
	// end inline asm
	// begin inline asm
	ld.relaxed.gpu.u32 %r41, [%rd512];
	// end inline asm
	add.s32 	%r42, %r41, 1;
	// begin inline asm
	st.relaxed.gpu.u32 [%rd512], %r42;
	// end inline asm
	// begin inline asm
	ld.relaxed.gpu.u32 %r43, [%rd512];
	// end inline asm
	add.s32 	%r44, %r43, 1;
	// begin inline asm
	st.relaxed.gpu.u32 [%rd512], %r44;
	// end inline asm
	// begin inline asm
	ld.relaxed.gpu.u32 %r45, [%rd512];
	// end inline asm
	add.s32 	%r46, %r45, 1;
	// begin inline asm
	st.relaxed.gpu.u32 [%rd512], %r46;
	// end inline asm
	// begin inline asm
	ld.relaxed.gpu.u32 %r47, [%rd512];
	// end inline asm
	add.s32 	%r48, %r47, 1;
	// begin inline asm
	st.relaxed.gpu.u32 [%rd512], %r48;
	// end inline asm
	// begin inline asm
	ld.relaxed.gpu.u32 %r49, [%rd512];
	// end inline asm
	add.s32 	%r50, %r49, 1;
	// begin inline asm
	st.relaxed.gpu.u32 [%rd512], %r50;
	// end inline asm
	// begin inline asm
	ld.relaxed.gpu.u32 %r51, [%rd512];
	// end inline asm
	add.s32 	%r52, %r51, 1;
	// begin inline asm
	st.relaxed.gpu.u32 [%rd512], %r52;
	// end inline asm
	// begin inline asm
	ld.relaxed.gpu.u32 %r53, [%rd512];
	// end inline asm
	add.s32 	%r54, %r53, 1;
	// begin inline asm
	st.relaxed.gpu.u32 [%rd512], %r54;
	// end inline asm
	// begin inline asm
	ld.relaxed.gpu.u32 %r55, [%rd512];
	// end inline asm
	add.s32 	%r56, %r55, 1;
	// begin inline asm
	st.relaxed.gpu.u32 [%rd512], %r56;
	// end inline asm
	// begin inline asm
	ld.relaxed.gpu.u32 %r57, [%rd512];
	// end inline asm
	add.s32 	%r58, %r57, 1;
	// begin inline asm
	st.relaxed.gpu.u32 [%rd512], %r58;
	// end inline asm
	// begin inline asm
	ld.relaxed.gpu.u32 %r59, [%rd512];
	// end inline asm
	add.s32 	%r60, %r59, 1;
	// begin inline asm
	st.relaxed.gpu.u32 [%rd512], %r60;
	// end inline asm
	// begin inline asm
	ld.relaxed.gpu.u32 %r61, [%rd512];
	// end inline asm
	add.s32 	%r62, %r61, 1;
	// begin inline asm
	st.relaxed.gpu.u32 [%rd512], %r62;
	// end inline asm
	// begin inline asm
	ld.relaxed.gpu.u32 %r63, [%rd512];
	// end inline asm
	add.s32 	%r64, %r63, 1;
	// begin inline asm
	st.relaxed.gpu.u32 [%rd512], %r64;
	// end inline asm
	// begin inline asm
	ld.relaxed.gpu.u32 %r65, [%rd512];
	// end inline asm
	add.s32 	%r66, %r65, 1;
	// begin inline asm
	st.relaxed.gpu.u32 [%rd512], %r66;
	// end inline asm
	// begin inline asm
	ld.relaxed.gpu.u32 %r67, [%rd512];
	// end inline asm
	add.s32 	%r68, %r67, 1;
	// begin inline asm
	st.relaxed.gpu.u32 [%rd512], %r68;
	// end inline asm
	// begin inline asm
	ld.relaxed.gpu.u32 %r69, [%rd512];
	// end inline asm
	add.s32 	%r70, %r69, 1;
	// begin inline asm
	st.relaxed.gpu.u32 [%rd512], %r70;
	// end inline asm
	// begin inline asm
	ld.relaxed.gpu.u32 %r71, [%rd512];
	// end inline asm
	add.s32 	%r72, %r71, 1;
	// begin inline asm
	st.relaxed.gpu.u32 [%rd512], %r72;
	// end inline asm
	// begin inline asm
	ld.relaxed.gpu.u32 %r73, [%rd512];
	// end inline asm
	add.s32 	%r74, %r73, 1;
	// begin inline asm
	st.relaxed.gpu.u32 [%rd512], %r74;
	// end inline asm
	// begin inline asm
	ld.relaxed.gpu.u32 %r75, [%rd512];
	// end inline asm
	add.s32 	%r76, %r75, 1;
	// begin inline asm
	st.relaxed.gpu.u32 [%rd512], %r76;
	// end inline asm
	// begin inline asm
	ld.relaxed.gpu.u32 %r77, [%rd512];
	// end inline asm
	add.s32 	%r78, %r77, 1;
	// begin inline asm
	st.relaxed.gpu.u32 [%rd512], %r78;
	// end inline asm
	// begin inline asm
	ld.relaxed.gpu.u32 %r79, [%rd512];
	// end inline asm
	add.s32 	%r80, %r79, 1;
	// begin inline asm
	st.relaxed.gpu.u32 [%rd512], %r80;
	// end inline asm
	// begin inline asm
	ld.relaxed.gpu.u32 %r81, [%rd512];
	// end inline asm
	add.s32 	%r82, %r81, 1;
	// begin inline asm
	st.relaxed.gpu.u32 [%rd512], %r82;
	// end inline asm
	// begin inline asm
	ld.relaxed.gpu.u32 %r83, [%rd512];
	// end inline asm
	add.s32 	%r84, %r83, 1;
	// begin inline asm
	st.relaxed.gpu.u32 [%rd512], %r84;
	// end inline asm
	// begin inline asm
	ld.relaxed.gpu.u32 %r85, [%rd512];
	// end inline asm
	add.s32 	%r86, %r85, 1;
	// begin inline asm
	st.relaxed.gpu.u32 [%rd512], %r86;
	// end inline asm
	// begin inline asm
	ld.relaxed.gpu.u32 %r87, [%rd512];
	// end inline asm
	add.s32 	%r88, %r87, 1;
	// begin inline asm
	st.relaxed.gpu.u32 [%rd512], %r88;
	// end inline asm
	// begin inline asm
	ld.relaxed.gpu.u32 %r89, [%rd512];
	// end inline asm
	add.s32 	%r90, %r89, 1;
	// begin inline asm
	st.relaxed.gpu.u32 [%rd512], %r90;
	// end inline asm
	// begin inline asm
	ld.relaxed.gpu.u32 %r91, [%rd512];
	// end inline asm
	add.s32 	%r92, %r91, 1;
	// begin inline asm
	st.relaxed.gpu.u32 [%rd512], %r92;
	// end inline asm
	// begin inline asm
	ld.relaxed.gpu.u32 %r93, [%rd512];
	// end inline asm
	add.s32 	%r94, %r93, 1;
	// begin inline asm
	st.relaxed.gpu.u32 [%rd512], %r94;
	// end inline asm
	// begin inline asm
	ld.relaxed.gpu.u32 %r95, [%rd512];
	// end inline asm
	add.s32 	%r96, %r95, 1;
	// begin inline asm
	st.relaxed.gpu.u32 [%rd512], %r96;
	// end inline asm
	// begin inline asm
	ld.relaxed.gpu.u32 %r97, [%rd512];
	// end inline asm
	add.s32 	%r98, %r97, 1;
	// begin inline asm
	st.relaxed.gpu.u32 [%rd512], %r98;
	// end inline asm
	// begin inline asm
	ld.relaxed.gpu.u32 %r99, [%rd512];
	// end inline asm
	add.s32 	%r100, %r99, 1;
	// begin inline asm
	st.relaxed.gpu.u32 [%rd512], %r100;
	// end inline asm
	// begin inline asm
	ld.relaxed.gpu.u32 %r101, [%rd512];
	// end inline asm
	add.s32 	%r102, %r101, 1;
	// begin inline asm
	st.relaxed.gpu.u32 [%rd512], %r102;
	// end inline asm
	// begin inline asm
	ld.relaxed.gpu.u32 %r103, [%rd512];
	// end inline asm
	add.s32 	%r104, %r103, 1;
	// begin inline asm
	st.relaxed.gpu.u32 [%rd512], %r104;
	// end inline asm
	// begin inline asm
	ld.relaxed.gpu.u32 %r105, [%rd512];
	// end inline asm
	add.s32 	%r106, %r105, 1;
	// begin inline asm
	st.relaxed.gpu.u32 [%rd512], %r106;
	// end inline asm
	// begin inline asm
	ld.relaxed.gpu.u32 %r107, [%rd512];
	// end inline asm
	add.s32 	%r108, %r107, 1;
	// begin inline asm
	st.relaxed.gpu.u32 [%rd512], %r108;
	// end inline asm
	// begin inline asm
	ld.relaxed.gpu.u32 %r109, [%rd512];
	// end inline asm
	add.s32 	%r110, %r109, 1;
	// begin inline asm
	st.relaxed.gpu.u32 [%rd512], %r110;
	// end inline asm
	// begin inline asm
	ld.relaxed.gpu.u32 %r111, [%rd512];
	// end inline asm
	add.s32 	%r112, %r111, 1;
	// begin inline asm
	st.relaxed.gpu.u32 [%rd512], %r112;
	// end inline asm
	// begin inline asm
	ld.relaxed.gpu.u32 %r113, [%rd512];
	// end inline asm
	add.s32 	%r114, %r113, 1;
	// begin inline asm
	st.relaxed.gpu.u32 [%rd512], %r114;
	// end inline asm
	// begin inline asm
	ld.relaxed.gpu.u32 %r115, [%rd512];
	// end inline asm
	add.s32 	%r116, %r115, 1;
	// begin inline asm
	st.relaxed.gpu.u32 [%rd512], %r116;
	// end inline asm
	// begin inline asm
	ld.relaxed.gpu.u32 %r117, [%rd512];
	// end inline asm
	add.s32 	%r118, %r117, 1;
	// begin inline asm
	st.relaxed.gpu.u32 [%rd512], %r118;
	// end inline asm
	// begin inline asm
	ld.relaxed.gpu.u32 %r119, [%rd512];
	// end inline asm
	add.s32 	%r120, %r119, 1;
	// begin inline asm
	st.relaxed.gpu.u32 [%rd512], %r120;
	// end inline asm
	// begin inline asm
	ld.relaxed.gpu.u32 %r121, [%rd512];
	// end inline asm
	add.s32 	%r122, %r121, 1;
	// begin inline asm
	st.relaxed.gpu.u32 [%rd512], %r122;
	// end inline asm
	// begin inline asm
	ld.relaxed.gpu.u32 %r123, [%rd512];
	// end inline asm
	add.s32 	%r124, %r123, 1;
	// begin inline asm
	st.relaxed.gpu.u32 [%rd512], %r124;
	// end inline asm
	// begin inline asm
	ld.relaxed.gpu.u32 %r125, [%rd512];
	// end inline asm
	add.s32 	%r126, %r125, 1;
	// begin inline asm
	st.relaxed.gpu.u32 [%rd512], %r126;
	// end inline asm
	// begin inline asm
	ld.relaxed.gpu.u32 %r127, [%rd512];
	// end inline asm
	add.s32 	%r128, %r127, 1;
	// begin inline asm
	st.relaxed.gpu.u32 [%rd512], %r128;
	// end inline asm
	// begin inline asm
	ld.relaxed.gpu.u32 %r129, [%rd512];
	// end inline asm
	add.s32 	%r130, %r129, 1;
	// begin inline asm
	st.relaxed.gpu.u32 [%rd512], %r130;
	// end inline asm
	// begin inline asm
	ld.relaxed.gpu.u32 %r131, [%rd512];
	// end inline asm
	add.s32 	%r132, %r131, 1;
	// begin inline asm
	st.relaxed.gpu.u32 [%rd512], %r132;
	// end inline asm
	// begin inline asm
	ld.relaxed.gpu.u32 %r133, [%rd512];
	// end inline asm
	add.s32 	%r134, %r133, 1;
	// begin inline asm
	st.relaxed.gpu.u32 [%rd512], %r134;
	// end inline asm
	// begin inline asm
	ld.relaxed.gpu.u32 %r135, [%rd512];
	// end inline asm
	add.s32 	%r136, %r135, 1;
	// begin inline asm
	st.relaxed.gpu.u32 [%rd512], %r136;
	// end inline asm
	// begin inline asm
	ld.relaxed.gpu.u32 %r137, [%rd512];
	// end inline asm
	add.s32 	%r138, %r137, 1;
	// begin inline asm
	st.relaxed.gpu.u32 [%rd512], %r138;
	// end inline asm
	// begin inline asm
	ld.relaxed.gpu.u32 %r139, [%rd512];
	// end inline asm
	add.s32 	%r140, %r139, 1;
	// begin inline asm
	st.relaxed.gpu.u32 [%rd512], %r140;
	// end inline asm
	// begin inline asm
	ld.relaxed.gpu.u32 %r141, [%rd512];
	// end inline asm
	add.s32 	%r142, %r141, 1;
	// begin inline asm
	st.relaxed.gpu.u32 [%rd512], %r142;
	// end inline asm
	// begin inline asm
	ld.relaxed.gpu.u32 %r143, [%rd512];
	// end inline asm
	add.s32 	%r144, %r143, 1;
	// begin inline asm
	st.relaxed.gpu.u32 [%rd512], %r144;
	// end inline asm
	// begin inline asm
	ld.relaxed.gpu.u32 %r145, [%rd512];
	// end inline asm
	add.s32 	%r146, %r145, 1;
	// begin inline asm
	st.relaxed.gpu.u32 [%rd512], %r146;
	// end inline asm
	// begin inline asm
	ld.relaxed.gpu.u32 %r147, [%rd512];
	// end inline asm
	add.s32 	%r148, %r147, 1;
	// begin inline asm
	st.relaxed.gpu.u32 [%rd512], %r148;
	// end inline asm
	// begin inline asm
	ld.relaxed.gpu.u32 %r149, [%rd512];
	// end inline asm
	add.s32 	%r150, %r149, 1;
	// begin inline asm
	st.relaxed.gpu.u32 [%rd512], %r150;
	// end inline asm
	// begin inline asm
	ld.relaxed.gpu.u32 %r151, [%rd512];
	// end inline asm
	add.s32 	%r152, %r151, 1;
	// begin inline asm
	st.relaxed.gpu.u32 [%rd512], %r152;
	// end inline asm
	// begin inline asm
	ld.relaxed.gpu.u32 %r153, [%rd512];
	// end inline asm
	add.s32 	%r154, %r153, 1;
	// begin inline asm
	st.relaxed.gpu.u32 [%rd512], %r154;
	// end inline asm
	// begin inline asm
	ld.relaxed.gpu.u32 %r155, [%rd512];
	// end inline asm
	add.s32 	%r156, %r155, 1;
	// begin inline asm
	st.relaxed.gpu.u32 [%rd512], %r156;
	// end inline asm
	// begin inline asm
	ld.relaxed.gpu.u32 %r157, [%rd512];
	// end inline asm
	add.s32 	%r158, %r157, 1;
	// begin inline asm
	st.relaxed.gpu.u32 [%rd512], %r158;
	// end inline asm
	// begin inline asm
	ld.relaxed.gpu.u32 %r159, [%rd512];
	// end inline asm
	add.s32 	%r160, %r159, 1;
	// begin inline asm
	st.relaxed.gpu.u32 [%rd512], %r160;
	// end inline asm
	// begin inline asm
	ld.relaxed.gpu.u32 %r161, [%rd512];
	// end inline asm
	add.s32 	%r162, %r161, 1;
	// begin inline asm
	st.relaxed.gpu.u32 [%rd512], %r162;
	// end inline asm
	// begin inline asm
	ld.relaxed.gpu.u32 %r163, [%rd512];
	// end inline asm
	add.s32 	%r164, %r163, 1;
	// begin inline asm
	st.relaxed.gpu.u32 [%rd512], %r164;
	// end inline asm
	// begin inline asm
	ld.relaxed.gpu.u32 %r165, [%rd512];
	// end inline asm
	add.s32 	%r166, %r165, 1;
	// begin inline asm
	st.relaxed.gpu.u32 [%rd512], %r166;
	// end inline asm
	// begin inline asm
	ld.relaxed.gpu.u32 %r167, [%rd512];
	// end inline asm
	add.s32 	%r168, %r167, 1;
	// begin inline asm
	st.relaxed.gpu.u32 [%rd512], %r168;
	// end inline asm
	// begin inline asm
	ld.relaxed.gpu.u32 %r169, [%rd512];
	// end inline asm
	add.s32 	%r170, %r169, 1;
	// begin inline asm
	st.relaxed.gpu.u32 [%rd512], %r170;
	// end inline asm
	// begin inline asm
	ld.relaxed.gpu.u32 %r171, [%rd512];
	// end inline asm
	add.s32 	%r172, %r171, 1;
	// begin inline asm
	st.relaxed.gpu.u32 [%rd512], %r172;
	// end inline asm
	// begin inline asm
	ld.relaxed.gpu.u32 %r173, [%rd512];
	// end inline asm
	add.s32 	%r174, %r173, 1;
	// begin inline asm
	st.relaxed.gpu.u32 [%rd512], %r174;
	// end inline asm
	// begin inline asm
	ld.relaxed.gpu.u32 %r175, [%rd512];
	// end inline asm
	add.s32 	%r176, %r175, 1;
	// begin inline asm
	st.relaxed.gpu.u32 [%rd512], %r176;
	// end inline asm
	// begin inline asm
	ld.relaxed.gpu.u32 %r177, [%rd512];
	// end inline asm
	add.s32 	%r178, %r177, 1;
	// begin inline asm
	st.relaxed.gpu.u32 [%rd512], %r178;
	// end inline asm
	// begin inline asm
	ld.relaxed.gpu.u32 %r179, [%rd512];
	// end inline asm
	add.s32 	%r180, %r179, 1;
	// begin inline asm
	st.relaxed.gpu.u32 [%rd512], %r180;
	// end inline asm
	// begin inline asm
	ld.relaxed.gpu.u32 %r181, [%rd512];
	// end inline asm
	add.s32 	%r182, %r181, 1;
	// begin inline asm
	st.relaxed.gpu.u32 [%rd512], %r182;
	// end inline asm
	// begin inline asm
	ld.relaxed.gpu.u32 %r183, [%rd512];
	// end inline asm
	add.s32 	%r184, %r183, 1;
	// begin inline asm
	st.relaxed.gpu.u32 [%rd512], %r184;
	// end inline asm
	// begin inline asm
	ld.relaxed.gpu.u32 %r185, [%rd512];
	// end inline asm
	add.s32 	%r186, %r185, 1;
	// begin inline asm
	st.relaxed.gpu.u32 [%rd512], %r186;
	// end inline asm
	// begin inline asm
	ld.relaxed.gpu.u32 %r187, [%rd512];
	// end inline asm
	add.s32 	%r188, %r187, 1;
	// begin inline asm
	st.relaxed.gpu.u32 [%rd512], %r188;
	// end inline asm
	// begin inline asm
	ld.relaxed.gpu.u32 %r189, [%rd512];
	// end inline asm
	add.s32 	%r190, %r189, 1;
	// begin inline asm
	st.relaxed.gpu.u32 [%rd512], %r190;
	// end inline asm
	// begin inline asm
	ld.relaxed.gpu.u32 %r191, [%rd512];
	// end inline asm
	add.s32 	%r192, %r191, 1;
	// begin inline asm
	st.relaxed.gpu.u32 [%rd512], %r192;
	// end inline asm
	// begin inline asm
	ld.relaxed.gpu.u32 %r193, [%rd512];
	// end inline asm
	add.s32 	%r194, %r193, 1;
	// begin inline asm
	st.relaxed.gpu.u32 [%rd512], %r194;
	// end inline asm
	// begin inline asm
	ld.relaxed.gpu.u32 %r195, [%rd512];
	// end inline asm
	add.s32 	%r196, %r195, 1;
	// begin inline asm
	st.relaxed.gpu.u32 [%rd512], %r196;
	// end inline asm
	// begin inline asm
	ld.relaxed.gpu.u32 %r197, [%rd512];
	// end inline asm
	add.s32 	%r198, %r197, 1;
	// begin inline asm
	st.relaxed.gpu.u32 [%rd512], %r198;
	// end inline asm
	// begin inline asm
	ld.relaxed.gpu.u32 %r199, [%rd512];
	// end inline asm
	add.s32 	%r200, %r199, 1;
	// begin inline asm
	st.relaxed.gpu.u32 [%rd512], %r200;
	// end inline asm
	// begin inline asm
	ld.relaxed.gpu.u32 %r201, [%rd512];
	// end inline asm
	add.s32 	%r202, %r201, 1;
	// begin inline asm
	st.relaxed.gpu.u32 [%rd512], %r202;
	// end inline asm
	// begin inline asm
	ld.relaxed.gpu.u32 %r203, [%rd512];
	// end inline asm
	add.s32 	%r204, %r203, 1;
	// begin inline asm
	st.relaxed.gpu.u32 [%rd512], %r204;
	// end inline asm
	// begin inline asm
	ld.relaxed.gpu.u32 %r205, [%rd512];
	// end inline asm
	add.s32 	%r206, %r205, 1;
	// begin inline asm
	st.relaxed.gpu.u32 [%rd512], %r206;
	// end inline asm
	// begin inline asm
	ld.relaxed.gpu.u32 %r207, [%rd512];
	// end inline asm
	add.s32 	%r208, %r207, 1;
	// begin inline asm
	st.relaxed.gpu.u32 [%rd512], %r208;
	// end inline asm
	// begin inline asm
	ld.relaxed.gpu.u32 %r209, [%rd512];
	// end inline asm
	add.s32 	%r210, %r209, 1;
	// begin inline asm
	st.relaxed.gpu.u32 [%rd512], %r210;
	// end inline asm
	// begin inline asm
	ld.relaxed.gpu.u32 %r211, [%rd512];
	// end inline asm
	add.s32 	%r212, %r211, 1;
	// begin inline asm
	st.relaxed.gpu.u32 [%rd512], %r212;
	// end inline asm
	// begin inline asm
	ld.relaxed.gpu.u32 %r213, [%rd512];
	// end inline asm
	add.s32 	%r214, %r213, 1;
	// begin inline asm
	st.relaxed.gpu.u32 [%rd512], %r214;
	// end inline asm
	// begin inline asm
	ld.relaxed.gpu.u32 %r215, [%rd512];
	// end inline asm
	add.s32 	%r216, %r215, 1;
	// begin inline asm
	st.relaxed.gpu.u32 [%rd512], %r216;
	// end inline asm
	// begin inline asm
	ld.relaxed.gpu.u32 %r217, [%rd512];
	// end inline asm
	add.s32 	%r218, %r217, 1;
	// begin inline asm
	st.relaxed.gpu.u32 [%rd512], %r218;
	// end inline asm
	// begin inline asm
	ld.relaxed.gpu.u32 %r219, [%rd512];
	// end inline asm
	add.s32 	%r220, %r219, 1;
	// begin inline asm
	st.relaxed.gpu.u32 [%rd512], %r220;
	// end inline asm
	// begin inline asm
	ld.relaxed.gpu.u32 %r221, [%rd512];
	// end inline asm
	add.s32 	%r222, %r221, 1;
	// begin inline asm
	st.relaxed.gpu.u32 [%rd512], %r222;
	// end inline asm
	// begin inline asm
	ld.relaxed.gpu.u32 %r223, [%rd512];
	// end inline asm
	add.s32 	%r224, %r223, 1;
	// begin inline asm
	st.relaxed.gpu.u32 [%rd512], %r224;
	// end inline asm
	// begin inline asm
	ld.relaxed.gpu.u32 %r225, [%rd512];
	// end inline asm
	add.s32 	%r226, %r225, 1;
	// begin inline asm
	st.relaxed.gpu.u32 [%rd512], %r226;
	// end inline asm
	// begin inline asm
	ld.relaxed.gpu.u32 %r227, [%rd512];
	// end inline asm
	add.s32 	%r228, %r227, 1;
	// begin inline asm
	st.relaxed.gpu.u32 [%rd512], %r228;
	// end inline asm
	// begin inline asm
	ld.relaxed.gpu.u32 %r229, [%rd512];
	// end inline asm
	add.s32 	%r230, %r229, 1;
	// begin inline asm
	st.relaxed.gpu.u32 [%rd512], %r230;
	// end inline asm
	// begin inline asm
	ld.relaxed.gpu.u32 %r231, [%rd512];
	// end inline asm
	add.s32 	%r232, %r231, 1;
	// begin inline asm
	st.relaxed.gpu.u32 [%rd512], %r232;
	// end inline asm
	// begin inline asm
	ld.relaxed.gpu.u32 %r233, [%rd512];
	// end inline asm
	add.s32 	%r234, %r233, 1;
	// begin inline asm
	st.relaxed.gpu.u32 [%rd512], %r234;
	// end inline asm
	// begin inline asm
	ld.relaxed.gpu.u32 %r235, [%rd512];
	// end inline asm
	add.s32 	%r236, %r235, 1;
	// begin inline asm
	st.relaxed.gpu.u32 [%rd512], %r236;
	// end inline asm
	// begin inline asm
	ld.relaxed.gpu.u32 %r237, [%rd512];
	// end inline asm
	add.s32 	%r238, %r237, 1;
	// begin inline asm
	st.relaxed.gpu.u32 [%rd512], %r238;
	// end inline asm
	// begin inline asm
	ld.relaxed.gpu.u32 %r239, [%rd512];
	// end inline asm
	add.s32 	%r240, %r239, 1;
	// begin inline asm
	st.relaxed.gpu.u32 [%rd512], %r240;
	// end inline asm
	// begin inline asm
	ld.relaxed.gpu.u32 %r241, [%rd512];
	// end inline asm
	add.s32 	%r242, %r241, 1;
	// begin inline asm
	st.relaxed.gpu.u32 [%rd512], %r242;
	// end inline asm
	// begin inline asm
	ld.relaxed.gpu.u32 %r243, [%rd512];
	// end inline asm
	add.s32 	%r244, %r243, 1;
	// begin inline asm
	st.relaxed.gpu.u32 [%rd512], %r244;
	// end inline asm
	// begin inline asm
	ld.relaxed.gpu.u32 %r245, [%rd512];
	// end inline asm
	add.s32 	%r246, %r245, 1;
	// begin inline asm
	st.relaxed.gpu.u32 [%rd512], %r246;
	// end inline asm
	// begin inline asm
	ld.relaxed.gpu.u32 %r247, [%rd512];
	// end inline asm
	add.s32 	%r248, %r247, 1;
	// begin inline asm
	st.relaxed.gpu.u32 [%rd512], %r248;
	// end inline asm
	// begin inline asm
	ld.relaxed.gpu.u32 %r249, [%rd512];
	// end inline asm
	add.s32 	%r250, %r249, 1;
	// begin inline asm
	st.relaxed.gpu.u32 [%rd512], %r250;
	// end inline asm
	// begin inline asm
	ld.relaxed.gpu.u32 %r251, [%rd512];
	// end inline asm
	add.s32 	%r252, %r251, 1;
	// begin inline asm
	st.relaxed.gpu.u32 [%rd512], %r252;
	// end inline asm
	// begin inline asm
	ld.relaxed.gpu.u32 %r253, [%rd512];
	// end inline asm
	add.s32 	%r254, %r253, 1;
	// begin inline asm
	st.relaxed.gpu.u32 [%rd512], %r254;
	// end inline asm
	// begin inline asm
	ld.relaxed.gpu.u32 %r255, [%rd512];
	// end inline asm
	add.s32 	%r256, %r255, 1;
	// begin inline asm
	st.relaxed.gpu.u32 [%rd512], %r256;
	// end inline asm
	// begin inline asm
	ld.relaxed.gpu.u32 %r257, [%rd512];
	// end inline asm
	add.s32 	%r258, %r257, 1;
	// begin inline asm
	st.relaxed.gpu.u32 [%rd512], %r258;
	// end inline asm
	// begin inline asm
	ld.relaxed.gpu.u32 %r259, [%rd512];
	// end inline asm
	add.s32 	%r260, %r259, 1;
	// begin inline asm
	st.relaxed.gpu.u32 [%rd512], %r260;
	// end inline asm
	// begin inline asm
	ld.relaxed.gpu.u32 %r261, [%rd512];
	// end inline asm
	add.s32 	%r262, %r261, 1;
	// begin inline asm
	st.relaxed.gpu.u32 [%rd512], %r262;
	// end inline asm
	// begin inline asm
	ld.relaxed.gpu.u32 %r263, [%rd512];
	// end inline asm
	add.s32 	%r264, %r263, 1;
	// begin inline asm
	st.relaxed.gpu.u32 [%rd512], %r264;
	// end inline asm
	// begin inline asm
	ld.relaxed.gpu.u32 %r265, [%rd512];
	// end inline asm
	add.s32 	%r266, %r265, 1;
	// begin inline asm
	st.relaxed.gpu.u32 [%rd512], %r266;
	// end inline asm
	// begin inline asm
	ld.relaxed.gpu.u32 %r267, [%rd512];
	// end inline asm
	add.s32 	%r268, %r267, 1;
	// begin inline asm
	st.relaxed.gpu.u32 [%rd512], %r268;
	// end inline asm
	// begin inline asm
	ld.relaxed.gpu.u32 %r269, [%rd512];
	// end inline asm
	add.s32 	%r270, %r269, 1;
	// begin inline asm
	st.relaxed.gpu.u32 [%rd512], %r270;
	// end inline asm
	// begin inline asm
	ld.relaxed.gpu.u32 %r271, [%rd512];
	// end inline asm
	add.s32 	%r272, %r271, 1;
	// begin inline asm
	st.relaxed.gpu.u32 [%rd512], %r272;
	// end inline asm
	// begin inline asm
	ld.relaxed.gpu.u32 %r273, [%rd512];
	// end inline asm
	add.s32 	%r274, %r273, 1;
	// begin inline asm
	st.relaxed.gpu.u32 [%rd512], %r274;
	// end inline asm
	// begin inline asm
	ld.relaxed.gpu.u32 %r275, [%rd512];
	// end inline asm
	add.s32 	%r276, %r275, 1;
	// begin inline asm
	st.relaxed.gpu.u32 [%rd512], %r276;
	// end inline asm
	// begin inline asm
	ld.relaxed.gpu.u32 %r277, [%rd512];
	// end inline asm
	add.s32 	%r278, %r277, 1;
	// begin inline asm
	st.relaxed.gpu.u32 [%rd512], %r278;
	// end inline asm
	// begin inline asm
	ld.relaxed.gpu.u32 %r279, [%rd512];
	// end inline asm
	add.s32 	%r280, %r279, 1;
	// begin inline asm
	st.relaxed.gpu.u32 [%rd512], %r280;
	// end inline asm
	// begin inline asm
	ld.relaxed.gpu.u32 %r281, [%rd512];
	// end inline asm
	add.s32 	%r282, %r281, 1;
	// begin inline asm
	st.relaxed.gpu.u32 [%rd512], %r282;
	// end inline asm
	// begin inline asm
	ld.relaxed.gpu.u32 %r283, [%rd512];
	// end inline asm
	add.s32 	%r284, %r283, 1;
	// begin inline asm
	st.relaxed.gpu.u32 [%rd512], %r284;
	// end inline asm
	// begin inline asm
	ld.relaxed.gpu.u32 %r285, [%rd512];
	// end inline asm
	add.s32 	%r286, %r285, 1;
	// begin inline asm
	st.relaxed.gpu.u32 [%rd512], %r286;
	// end inline asm
	// begin inline asm
	ld.relaxed.gpu.u32 %r287, [%rd512];
	// end inline asm
	add.s32 	%r288, %r287, 1;
	// begin inline asm
	st.relaxed.gpu.u32 [%rd512], %r288;
	// end inline asm
	// begin inline asm
	ld.relaxed.gpu.u32 %r289, [%rd512];
	// end inline asm
	add.s32 	%r290, %r289, 1;
	// begin inline asm
	st.relaxed.gpu.u32 [%rd512], %r290;
	// end inline asm
	// begin inline asm
	ld.relaxed.gpu.u32 %r291, [%rd512];
	// end inline asm
	add.s32 	%r292, %r291, 1;
	// begin inline asm
	st.relaxed.gpu.u32 [%rd512], %r292;
	// end inline asm
	// begin inline asm
	ld.relaxed.gpu.u32 %r293, [%rd512];
	// end inline asm
	add.s32 	%r294, %r293, 1;
	// begin inline asm
	st.relaxed.gpu.u32 [%rd512], %r294;
	// end inline asm
	// begin inline asm
	ld.relaxed.gpu.u32 %r295, [%rd512];
	// end inline asm
	add.s32 	%r296, %r295, 1;
	// begin inline asm
	st.relaxed.gpu.u32 [%rd512], %r296;
	// end inline asm
	// begin inline asm
	ld.relaxed.gpu.u32 %r297, [%rd512];
	// end inline asm
	add.s32 	%r298, %r297, 1;
	// begin inline asm
	st.relaxed.gpu.u32 [%rd512], %r298;
	// end inline asm
	// begin inline asm
	ld.relaxed.gpu.u32 %r299, [%rd512];
	// end inline asm
	add.s32 	%r300, %r299, 1;
	// begin inline asm
	st.relaxed.gpu.u32 [%rd512], %r300;
	// end inline asm
	// begin inline asm
	ld.relaxed.gpu.u32 %r301, [%rd512];
	// end inline asm
	add.s32 	%r302, %r301, 1;
	// begin inline asm
	st.relaxed.gpu.u32 [%rd512], %r302;
	// end inline asm
	// begin inline asm
	ld.relaxed.gpu.u32 %r303, [%rd512];
	// end inline asm
	add.s32 	%r304, %r303, 1;
	// begin inline asm
	st.relaxed.gpu.u32 [%rd512], %r304;
	// end inline asm
	// begin inline asm
	ld.relaxed.gpu.u32 %r305, [%rd512];
	// end inline asm
	add.s32 	%r306, %r305, 1;
	// begin inline asm
	st.relaxed.gpu.u32 [%rd512], %r306;
	// end inline asm
	// begin inline asm
	ld.relaxed.gpu.u32 %r307, [%rd512];
	// end inline asm
	add.s32 	%r308, %r307, 1;
	// begin inline asm
	st.relaxed.gpu.u32 [%rd512], %r308;
	// end inline asm
	// begin inline asm
	ld.relaxed.gpu.u32 %r309, [%rd512];
	// end inline asm
	add.s32 	%r310, %r309, 1;
	// begin inline asm
	st.relaxed.gpu.u32 [%rd512], %r310;
	// end inline asm
	// begin inline asm
	ld.relaxed.gpu.u32 %r311, [%rd512];
	// end inline asm
	add.s32 	%r312, %r311, 1;
	// begin inline asm
	st.relaxed.gpu.u32 [%rd512], %r312;
	// end inline asm
	// begin inline asm
	ld.relaxed.gpu.u32 %r313, [%rd512];
	// end inline asm
	add.s32 	%r314, %r313, 1;
	// begin inline asm
	st.relaxed.gpu.u32 [%rd512], %r314;
	// end inline asm
	// begin inline asm
	ld.relaxed.gpu.u32 %r315, [%rd512];
	// end inline asm
	add.s32 	%r316, %r315, 1;
	// begin inline asm
	st.relaxed.gpu.u32 [%rd512], %r316;
	// end inline asm
	// begin inline asm
	ld.relaxed.gpu.u32 %r317, [%rd512];
	// end inline asm
	add.s32 	%r318, %r317, 1;
	// begin inline asm
	st.relaxed.gpu.u32 [%rd512], %r318;
	// end inline asm
	// begin inline asm
	ld.relaxed.gpu.u32 %r319, [%rd512];
	// end inline asm
	add.s32 	%r320, %r319, 1;
	// begin inline asm
	st.relaxed.gpu.u32 [%rd512], %r320;
	// end inline asm
	// begin inline asm
	ld.relaxed.gpu.u32 %r321, [%rd512];
	// end inline asm
	add.s32 	%r322, %r321, 1;
	// begin inline asm
	st.relaxed.gpu.u32 [%rd512], %r322;
	// end inline asm
	// begin inline asm
	ld.relaxed.gpu.u32 %r323, [%rd512];
	// end inline asm
	add.s32 	%r324, %r323, 1;
	// begin inline asm
	st.relaxed.gpu.u32 [%rd512], %r324;
	// end inline asm
	// begin inline asm
	ld.relaxed.gpu.u32 %r325, [%rd512];
	// end inline asm
	add.s32 	%r326, %r325, 1;
	// begin inline asm
	st.relaxed.gpu.u32 [%rd512], %r326;
	// end inline asm
	// begin inline asm
	ld.relaxed.gpu.u32 %r327, [%rd512];
	// end inline asm
	add.s32 	%r328, %r327, 1;
	// begin inline asm
	st.relaxed.gpu.u32 [%rd512], %r328;
	// end inline asm
	// begin inline asm
	ld.relaxed.gpu.u32 %r329, [%rd512];
	// end inline asm
	add.s32 	%r330, %r329, 1;
	// begin inline asm
	st.relaxed.gpu.u32 [%rd512], %r330;
	// end inline asm
	// begin inline asm
	ld.relaxed.gpu.u32 %r331, [%rd512];
	// end inline asm
	add.s32 	%r332, %r331, 1;
	// begin inline asm
	st.relaxed.gpu.u32 [%rd512], %r332;
	// end inline asm
	// begin inline asm
	ld.relaxed.gpu.u32 %r333, [%rd512];
	// end inline asm
	add.s32 	%r334, %r333, 1;
	// begin inline asm
	st.relaxed.gpu.u32 [%rd512], %r334;
	// end inline asm
	// begin inline asm
	ld.relaxed.gpu.u32 %r335, [%rd512];
	// end inline asm
	add.s32 	%r336, %r335, 1;
	// begin inline asm
	st.relaxed.gpu.u32 [%rd512], %r336;
	// end inline asm
	// begin inline asm
	ld.relaxed.gpu.u32 %r337, [%rd512];
	// end inline asm
	add.s32 	%r338, %r337, 1;
	// begin inline asm
	st.relaxed.gpu.u32 [%rd512], %r338;
	// end inline asm
	// begin inline asm
	ld.relaxed.gpu.u32 %r339, [%rd512];
	// end inline asm
	add.s32 	%r340, %r339, 1;
	// begin inline asm
	st.relaxed.gpu.u32 [%rd512], %r340;
	// end inline asm
	// begin inline asm
	ld.relaxed.gpu.u32 %r341, [%rd512];
	// end inline asm
	add.s32 	%r342, %r341, 1;
	// begin inline asm
	st.relaxed.gpu.u32 [%rd512], %r342;
	// end inline asm
	// begin inline asm
	ld.relaxed.gpu.u32 %r343, [%rd512];
	// end inline asm
	add.s32 	%r344, %r343, 1;
	// begin inline asm
	st.relaxed.gpu.u32 [%rd512], %r344;
	// end inline asm
	// begin inline asm
	ld.relaxed.gpu.u32 %r345, [%rd512];
	// end inline asm
	add.s32 	%r346, %r345, 1;
	// begin inline asm
	st.relaxed.gpu.u32 [%rd512], %r346;
	// end inline asm
	// begin inline asm
	ld.relaxed.gpu.u32 %r347, [%rd512];
	// end inline asm
	add.s32 	%r348, %r347, 1;
	// begin inline asm
	st.relaxed.gpu.u32 [%rd512], %r348;
	// end inline asm
	// begin inline asm
	ld.relaxed.gpu.u32 %r349, [%rd512];
	// end inline asm
	add.s32 	%r350, %r349, 1;
	// begin inline asm
	st.relaxed.gpu.u32 [%rd512], %r350;
	// end inline asm
	// begin inline asm
	ld.relaxed.gpu.u32 %r351, [%rd512];
	// end inline asm
	add.s32 	%r352, %r351, 1;
	// begin inline asm
	st.relaxed.gpu.u32 [%rd512], %r352;
	// end inline asm
	// begin inline asm
	ld.relaxed.gpu.u32 %r353, [%rd512];
	// end inline asm
	add.s32 	%r354, %r353, 1;
	// begin inline asm
	st.relaxed.gpu.u32 [%rd512], %r354;
	// end inline asm
	// begin inline asm
	ld.relaxed.gpu.u32 %r355, [%rd512];
	// end inline asm
	add.s32 	%r356, %r355, 1;
	// begin inline asm
	st.relaxed.gpu.u32 [%rd512], %r356;
	// end inline asm
	// begin inline asm
	ld.relaxed.gpu.u32 %r357, [%rd512];
	// end inline asm
	add.s32 	%r358, %r357, 1;
	// begin inline asm
	st.relaxed.gpu.u32 [%rd512], %r358;
	// end inline asm
	// begin inline asm
	ld.relaxed.gpu.u32 %r359, [%rd512];
	// end inline asm
	add.s32 	%r360, %r359, 1;
	// begin inline asm
	st.relaxed.gpu.u32 [%rd512], %r360;
	// end inline asm
	// begin inline asm
	ld.relaxed.gpu.u32 %r361, [%rd512];
	// end inline asm
	add.s32 	%r362, %r361, 1;
	// begin inline asm
	st.relaxed.gpu.u32 [%rd512], %r362;
	// end inline asm
	// begin inline asm
	ld.relaxed.gpu.u32 %r363, [%rd512];
	// end inline asm
	add.s32 	%r364, %r363, 1;
	// begin inline asm
	st.relaxed.gpu.u32 [%rd512], %r364;
	// end inline asm
	// begin inline asm
	ld.relaxed.gpu.u32 %r365, [%rd512];
	// end inline asm
	add.s32 	%r366, %r365, 1;
	// begin inline asm
	st.relaxed.gpu.u32 [%rd512], %r366;
	// end inline asm
	// begin inline asm
	ld.relaxed.gpu.u32 %r367, [%rd512];
	// end inline asm
	add.s32 	%r368, %r367, 1;
	// begin inline asm
	st.relaxed.gpu.u32 [%rd512], %r368;
	// end inline asm
	// begin inline asm
	ld.relaxed.gpu.u32 %r369, [%rd512];
	// end inline asm
	add.s32 	%r370, %r369, 1;
	// begin inline asm
	st.relaxed.gpu.u32 [%rd512], %r370;
	// end inline asm
	// begin inline asm
	ld.relaxed.gpu.u32 %r371, [%rd512];
	// end inline asm
	add.s32 	%r372, %r371, 1;
	// begin inline asm
	st.relaxed.gpu.u32 [%rd512], %r372;
	// end inline asm
	// begin inline asm
	ld.relaxed.gpu.u32 %r373, [%rd512];
	// end inline asm
	add.s32 	%r374, %r373, 1;
	// begin inline asm
	st.relaxed.gpu.u32 [%rd512], %r374;
	// end inline asm
	// begin inline asm
	ld.relaxed.gpu.u32 %r375, [%rd512];
	// end inline asm
	add.s32 	%r376, %r375, 1;
	// begin inline asm
	st.relaxed.gpu.u32 [%rd512], %r376;
	// end inline asm
	// begin inline asm
	ld.relaxed.gpu.u32 %r377, [%rd512];
	// end inline asm
	add.s32 	%r378, %r377, 1;
	// begin inline asm
	st.relaxed.gpu.u32 [%rd512], %r378;
	// end inline asm
	// begin inline asm
	ld.relaxed.gpu.u32 %r379, [%rd512];
	// end inline asm
	add.s32 	%r380, %r379, 1;
	// begin inline asm
	st.relaxed.gpu.u32 [%rd512], %r380;
	// end inline asm
	// begin inline asm
	ld.relaxed.gpu.u32 %r381, [%rd512];
	// end inline asm
	add.s32 	%r382, %r381, 1;
	// begin inline asm
	st.relaxed.gpu.u32 [%rd512], %r382;
	// end inline asm
	// begin inline asm
	ld.relaxed.gpu.u32 %r383, [%rd512];
	// end inline asm
	add.s32 	%r384, %r383, 1;
	// begin inline asm
	st.relaxed.gpu.u32 [%rd512], %r384;
	// end inline asm
	// begin inline asm
	ld.relaxed.gpu.u32 %r385, [%rd512];
	// end inline asm
	add.s32 	%r386, %r385, 1;
	// begin inline asm
	st.relaxed.gpu.u32 [%rd512], %r386;
	// end inline asm
	// begin inline asm
	ld.relaxed.gpu.u32 %r387, [%rd512];
	// end inline asm
	add.s32 	%r388, %r387, 1;
	// begin inline asm
	st.relaxed.gpu.u32 [%rd512], %r388;
	// end inline asm
	// begin inline asm
	ld.relaxed.gpu.u32 %r389, [%rd512];
	// end inline asm
	add.s32 	%r390, %r389, 1;
	// begin inline asm
	st.relaxed.gpu.u32 [%rd512], %r390;
	// end inline asm
	// begin inline asm
	ld.relaxed.gpu.u32 %r391, [%rd512];
	// end inline asm
	add.s32 	%r392, %r391, 1;
	// begin inline asm
	st.relaxed.gpu.u32 [%rd512], %r392;
	// end inline asm
	// begin inline asm
	ld.relaxed.gpu.u32 %r393, [%rd512];
	// end inline asm
	add.s32 	%r394, %r393, 1;
	// begin inline asm
	st.relaxed.gpu.u32 [%rd512], %r394;
	// end inline asm
	// begin inline asm
	ld.relaxed.gpu.u32 %r395, [%rd512];
	// end inline asm
	add.s32 	%r396, %r395, 1;
	// begin inline asm
	st.relaxed.gpu.u32 [%rd512], %r396;
	// end inline asm
	// begin inline asm
	ld.relaxed.gpu.u32 %r397, [%rd512];
	// end inline asm
	add.s32 	%r398, %r397, 1;
	// begin inline asm
	st.relaxed.gpu.u32 [%rd512], %r398;
	// end inline asm
	// begin inline asm
	ld.relaxed.gpu.u32 %r399, [%rd512];
	// end inline asm
	add.s32 	%r400, %r399, 1;
	// begin inline asm
	st.relaxed.gpu.u32 [%rd512], %r400;
	// end inline asm
	// begin inline asm
	ld.relaxed.gpu.u32 %r401, [%rd512];
	// end inline asm
	add.s32 	%r402, %r401, 1;
	// begin inline asm
	st.relaxed.gpu.u32 [%rd512], %r402;
	// end inline asm
	// begin inline asm
	ld.relaxed.gpu.u32 %r403, [%rd512];
	// end inline asm
	add.s32 	%r404, %r403, 1;
	// begin inline asm
	st.relaxed.gpu.u32 [%rd512], %r404;
	// end inline asm
	// begin inline asm
	ld.relaxed.gpu.u32 %r405, [%rd512];
	// end inline asm
	add.s32 	%r406, %r405, 1;
	// begin inline asm
	st.relaxed.gpu.u32 [%rd512], %r406;
	// end inline asm
	// begin inline asm
	ld.relaxed.gpu.u32 %r407, [%rd512];
	// end inline asm
	add.s32 	%r408, %r407, 1;
	// begin inline asm
	st.relaxed.gpu.u32 [%rd512], %r408;
	// end inline asm
	// begin inline asm
	ld.relaxed.gpu.u32 %r409, [%rd512];
	// end inline asm
	add.s32 	%r410, %r409, 1;
	// begin inline asm
	st.relaxed.gpu.u32 [%rd512], %r410;
	// end inline asm
	// begin inline asm
	ld.relaxed.gpu.u32 %r411, [%rd512];
	// end inline asm
	add.s32 	%r412, %r411, 1;
	// begin inline asm
	st.relaxed.gpu.u32 [%rd512], %r412;
	// end inline asm
	// begin inline asm
	ld.relaxed.gpu.u32 %r413, [%rd512];
	// end inline asm
	add.s32 	%r414, %r413, 1;
	// begin inline asm
	st.relaxed.gpu.u32 [%rd512], %r414;
	// end inline asm
	// begin inline asm
	ld.relaxed.gpu.u32 %r415, [%rd512];
	// end inline asm
	add.s32 	%r416, %r415, 1;
	// begin inline asm
	st.relaxed.gpu.u32 [%rd512], %r416;
	// end inline asm
	// begin inline asm
	ld.relaxed.gpu.u32 %r417, [%rd512];
	// end inline asm
	add.s32 	%r418, %r417, 1;
	// begin inline asm
	st.relaxed.gpu.u32 [%rd512], %r418;
	// end inline asm
	// begin inline asm
	ld.relaxed.gpu.u32 %r419, [%rd512];
	// end inline asm
	add.s32 	%r420, %r419, 1;
	// begin inline asm
	st.relaxed.gpu.u32 [%rd512], %r420;
	// end inline asm
	// begin inline asm
	ld.relaxed.gpu.u32 %r421, [%rd512];
	// end inline asm
	add.s32 	%r422, %r421, 1;
	// begin inline asm
	st.relaxed.gpu.u32 [%rd512], %r422;
	// end inline asm
	// begin inline asm
	ld.relaxed.gpu.u32 %r423, [%rd512];
	// end inline asm
	add.s32 	%r424, %r423, 1;
	// begin inline asm
	st.relaxed.gpu.u32 [%rd512], %r424;
	// end inline asm
	// begin inline asm
	ld.relaxed.gpu.u32 %r425, [%rd512];
	// end inline asm
	add.s32 	%r426, %r425, 1;
	// begin inline asm
	st.relaxed.gpu.u32 [%rd512], %r426;
	// end inline asm
	// begin inline asm
	ld.relaxed.gpu.u32 %r427, [%rd512];
	// end inline asm
	add.s32 	%r428, %r427, 1;
	// begin inline asm
	st.relaxed.gpu.u32 [%rd512], %r428;
	// end inline asm
	// begin inline asm
	ld.relaxed.gpu.u32 %r429, [%rd512];
	// end inline asm
	add.s32 	%r430, %r429, 1;
	// begin inline asm
	st.relaxed.gpu.u32 [%rd512], %r430;
	// end inline asm
	// begin inline asm
	ld.relaxed.gpu.u32 %r431, [%rd512];
	// end inline asm
	add.s32 	%r432, %r431, 1;
	// begin inline asm
	st.relaxed.gpu.u32 [%rd512], %r432;
	// end inline asm
	// begin inline asm
	ld.relaxed.gpu.u32 %r433, [%rd512];
	// end inline asm
	add.s32 	%r434, %r433, 1;
	// begin inline asm
	st.relaxed.gpu.u32 [%rd512], %r434;
	// end inline asm
	// begin inline asm
	ld.relaxed.gpu.u32 %r435, [%rd512];
	// end inline asm
	add.s32 	%r436, %r435, 1;
	// begin inline asm
	st.relaxed.gpu.u32 [%rd512], %r436;
	// end inline asm
	// begin inline asm
	ld.relaxed.gpu.u32 %r437, [%rd512];
	// end inline asm
	add.s32 	%r438, %r437, 1;
	// begin inline asm
	st.relaxed.gpu.u32 [%rd512], %r438;
	// end inline asm
	// begin inline asm
	ld.relaxed.gpu.u32 %r439, [%rd512];
	// end inline asm
	add.s32 	%r440, %r439, 1;
	// begin inline asm
	st.relaxed.gpu.u32 [%rd512], %r440;
	// end inline asm
	// begin inline asm
	ld.relaxed.gpu.u32 %r441, [%rd512];
	// end inline asm
	add.s32 	%r442, %r441, 1;
	// begin inline asm
	st.relaxed.gpu.u32 [%rd512], %r442;
	// end inline asm
	// begin inline asm
	ld.relaxed.gpu.u32 %r443, [%rd512];
	// end inline asm
	add.s32 	%r444, %r443, 1;
	// begin inline asm
	st.relaxed.gpu.u32 [%rd512], %r444;
	// end inline asm
	// begin inline asm
	ld.relaxed.gpu.u32 %r445, [%rd512];
	// end inline asm
	add.s32 	%r446, %r445, 1;
	// begin inline asm
	st.relaxed.gpu.u32 [%rd512], %r446;
	// end inline asm
	// begin inline asm
	ld.relaxed.gpu.u32 %r447, [%rd512];
	// end inline asm
	add.s32 	%r448, %r447, 1;
	// begin inline asm
	st.relaxed.gpu.u32 [%rd512], %r448;
	// end inline asm
	// begin inline asm
	ld.relaxed.gpu.u32 %r449, [%rd512];
	// end inline asm
	add.s32 	%r450, %r449, 1;
	// begin inline asm
	st.relaxed.gpu.u32 [%rd512], %r450;
	// end inline asm
	// begin inline asm
	ld.relaxed.gpu.u32 %r451, [%rd512];
	// end inline asm
	add.s32 	%r452, %r451, 1;
	// begin inline asm
	st.relaxed.gpu.u32 [%rd512], %r452;
	// end inline asm
	// begin inline asm
	ld.relaxed.gpu.u32 %r453, [%rd512];
	// end inline asm
	add.s32 	%r454, %r453, 1;
	// begin inline asm
	st.relaxed.gpu.u32 [%rd512], %r454;
	// end inline asm
	// begin inline asm
	ld.relaxed.gpu.u32 %r455, [%rd512];
	// end inline asm
	add.s32 	%r456, %r455, 1;
	// begin inline asm
	st.relaxed.gpu.u32 [%rd512], %r456;
	// end inline asm
	// begin inline asm
	ld.relaxed.gpu.u32 %r457, [%rd512];
	// end inline asm
	add.s32 	%r458, %r457, 1;
	// begin inline asm
	st.relaxed.gpu.u32 [%rd512], %r458;
	// end inline asm
	// begin inline asm
	ld.relaxed.gpu.u32 %r459, [%rd512];
	// end inline asm
	add.s32 	%r460, %r459, 1;
	// begin inline asm
	st.relaxed.gpu.u32 [%rd512], %r460;
	// end inline asm
	// begin inline asm
	ld.relaxed.gpu.u32 %r461, [%rd512];
	// end inline asm
	add.s32 	%r462, %r461, 1;
	// begin inline asm
	st.relaxed.gpu.u32 [%rd512], %r462;
	// end inline asm
	// begin inline asm
	ld.relaxed.gpu.u32 %r463, [%rd512];
	// end inline asm
	add.s32 	%r464, %r463, 1;
	// begin inline asm
	st.relaxed.gpu.u32 [%rd512], %r464;
	// end inline asm
	// begin inline asm
	ld.relaxed.gpu.u32 %r465, [%rd512];
	// end inline asm
	add.s32 	%r466, %r465, 1;
	// begin inline asm
	st.relaxed.gpu.u32 [%rd512], %r466;
	// end inline asm
	// begin inline asm
	ld.relaxed.gpu.u32 %r467, [%rd512];
	// end inline asm
	add.s32 	%r468, %r467, 1;
	// begin inline asm
	st.relaxed.gpu.u32 [%rd512], %r468;
	// end inline asm
	// begin inline asm
	ld.relaxed.gpu.u32 %r469, [%rd512];
	// end inline asm
	add.s32 	%r470, %r469, 1;
	// begin inline asm
	st.relaxed.gpu.u32 [%rd512], %r470;
	// end inline asm
	// begin inline asm
	ld.relaxed.gpu.u32 %r471, [%rd512];
	// end inline asm
	add.s32 	%r472, %r471, 1;
	// begin inline asm
	st.relaxed.gpu.u32 [%rd512], %r472;
	// end inline asm
	// begin inline asm
	ld.relaxed.gpu.u32 %r473, [%rd512];
	// end inline asm
	add.s32 	%r474, %r473, 1;
	// begin inline asm
	st.relaxed.gpu.u32 [%rd512], %r474;
	// end inline asm
	// begin inline asm
	ld.relaxed.gpu.u32 %r475, [%rd512];
	// end inline asm
	add.s32 	%r476, %r475, 1;
	// begin inline asm
	st.relaxed.gpu.u32 [%rd512], %r476;
	// end inline asm
	// begin inline asm
	ld.relaxed.gpu.u32 %r477, [%rd512];
	// end inline asm
	add.s32 	%r478, %r477, 1;
	// begin inline asm
	st.relaxed.gpu.u32 [%rd512], %r478;
	// end inline asm
	// begin inline asm
	ld.relaxed.gpu.u32 %r479, [%rd512];
	// end inline asm
	add.s32 	%r480, %r479, 1;
	// begin inline asm
	st.relaxed.gpu.u32 [%rd512], %r480;
	// end inline asm
	// begin inline asm
	ld.relaxed.gpu.u32 %r481, [%rd512];
	// end inline asm
	add.s32 	%r482, %r481, 1;
	// begin inline asm
	st.relaxed.gpu.u32 [%rd512], %r482;
	// end inline asm
	// begin inline asm
	ld.relaxed.gpu.u32 %r483, [%rd512];
	// end inline asm
	add.s32 	%r484, %r483, 1;
	// begin inline asm
	st.relaxed.gpu.u32 [%rd512], %r484;
	// end inline asm
	// begin inline asm
	ld.relaxed.gpu.u32 %r485, [%rd512];
	// end inline asm
	add.s32 	%r486, %r485, 1;
	// begin inline asm
	st.relaxed.gpu.u32 [%rd512], %r486;
	// end inline asm
	// begin inline asm
	ld.relaxed.gpu.u32 %r487, [%rd512];
	// end inline asm
	add.s32 	%r488, %r487, 1;
	// begin inline asm
	st.relaxed.gpu.u32 [%rd512], %r488;
	// end inline asm
	// begin inline asm
	ld.relaxed.gpu.u32 %r489, [%rd512];
	// end inline asm
	add.s32 	%r490, %r489, 1;
	// begin inline asm
	st.relaxed.gpu.u32 [%rd512], %r490;
	// end inline asm
	// begin inline asm
	ld.relaxed.gpu.u32 %r491, [%rd512];
	// end inline asm
	add.s32 	%r492, %r491, 1;
	// begin inline asm
	st.relaxed.gpu.u32 [%rd512], %r492;
	// end inline asm
	// begin inline asm
	ld.relaxed.gpu.u32 %r493, [%rd512];
	// end inline asm
	add.s32 	%r494, %r493, 1;
	// begin inline asm
	st.relaxed.gpu.u32 [%rd512], %r494;
	// end inline asm
	// begin inline asm
	ld.relaxed.gpu.u32 %r495, [%rd512];
	// end inline asm
	add.s32 	%r496, %r495, 1;
	// begin inline asm
	st.relaxed.gpu.u32 [%rd512], %r496;
	// end inline asm
	// begin inline asm
	ld.relaxed.gpu.u32 %r497, [%rd512];
	// end inline asm
	add.s32 	%r498, %r497, 1;
	// begin inline asm
	st.relaxed.gpu.u32 [%rd512], %r498;
	// end inline asm
	// begin inline asm
	ld.relaxed.gpu.u32 %r499, [%rd512];
	// end inline asm
	add.s32 	%r500, %r499, 1;
	// begin inline asm
	st.relaxed.gpu.u32 [%rd512], %r500;
	// end inline asm
	// begin inline asm
	ld.relaxed.gpu.u32 %r501, [%rd512];
	// end inline asm
	add.s32 	%r502, %r501, 1;
	// begin inline asm
	st.relaxed.gpu.u32 [%rd512], %r502;
	// end inline asm
	// begin inline asm
	ld.relaxed.gpu.u32 %r503, [%rd512];
	// end inline asm
	add.s32 	%r504, %r503, 1;
	// begin inline asm
	st.relaxed.gpu.u32 [%rd512], %r504;
	// end inline asm
	// begin inline asm
	ld.relaxed.gpu.u32 %r505, [%rd512];
	// end inline asm
	add.s32 	%r506, %r505, 1;
	// begin inline asm
	st.relaxed.gpu.u32 [%rd512], %r506;
	// end inline asm
	// begin inline asm
	ld.relaxed.gpu.u32 %r507, [%rd512];
	// end inline asm
	add.s32 	%r508, %r507, 1;
	// begin inline asm
	st.relaxed.gpu.u32 [%rd512], %r508;
	// end inline asm
	// begin inline asm
	ld.relaxed.gpu.u32 %r509, [%rd512];
	// end inline asm
	add.s32 	%r510, %r509, 1;
	// begin inline asm
	st.relaxed.gpu.u32 [%rd512], %r510;
	// end inline asm
	// begin inline asm
	ld.relaxed.gpu.u32 %r511, [%rd512];
	// end inline asm
	add.s32 	%r512, %r511, 1;
	// begin inline asm
	st.relaxed.gpu.u32 [%rd512], %r512;
	// end inline asm
	// begin inline asm
	ld.relaxed.gpu.u32 %r513, [%rd512];
	// end inline asm
	add.s32 	%r514, %r513, 1;
	// begin inline asm
	st.relaxed.gpu.u32 [%rd512], %r514;
	// end inline asm
$L__BB119_2:
	ret;

}
	// .globl	_Z4testIL_Z13load_volatilePKjEL_Z14store_volatilePjjELi256E14strided_accessILj1024ELj32EE10skip_lanesILj32EEEvv
.visible .entry _Z4testIL_Z13load_volatilePKjEL_Z14store_volatilePjjELi256E14strided_accessILj1024ELj32EE10skip_lanesILj32EEEvv()
{
	.reg .pred 	%p<2>;
	.reg .b32 	%r<520>;
	.reg .b64 	%rd<517>;

	// begin inline asm
	mov.u32 %r1, %laneid;
	// end inline asm
	and.b32  	%r2, %r1, 31;
	setp.ne.s32 	%p1, %r2, 0;
	@%p1 bra 	$L__BB120_2;
	mov.u32 	%r515, %ctaid.x;
	mov.u32 	%r516, %ntid.x;
	mov.u32 	%r517, %tid.x;
	mad.lo.s32 	%r518, %r515, %r516, %r517;
	shl.b32 	%r519, %r518, 7;
	cvt.u64.u32 	%rd513, %r519;
	and.b64  	%rd514, %rd513, 3968;
	mov.u64 	%rd515, buffer;
	cvta.global.u64 	%rd516, %rd515;
	add.s64 	%rd512, %rd516, %rd514;
	// begin inline asm
	ld.volatile.global.u32 %r3, [%rd512];
	// end inline asm
	add.s32 	%r4, %r3, 1;
	// begin inline asm
	st.volatile.global.u32 [%rd512], %r4;
	// end inline asm
	// begin inline asm
	ld.volatile.global.u32 %r5, [%rd512];
	// end inline asm
	add.s32 	%r6, %r5, 1;
	// begin inline asm
	st.volatile.global.u32 [%rd512], %r6;
	// end inline asm
	// begin inline asm
	ld.volatile.global.u32 %r7, [%rd512];
	// end inline asm
	add.s32 	%r8, %r7, 1;
	// begin inline asm
	st.volatile.global.u32 [%rd512], %r8;
	// end inline asm
	// begin inline asm
	ld.volatile.global.u32 %r9, [%rd512];
	// end inline asm
	add.s32 	%r10, %r9, 1;
	// begin inline asm
	st.volatile.global.u32 [%rd512], %r10;
	// end inline asm
	// begin inline asm
	ld.volatile.global.u32 %r11, [%rd512];
	// end inline asm
	add.s32 	%r12, %r11, 1;
	// begin inline asm
	st.volatile.global.u32 [%rd512], %r12;
	// end inline asm
	// begin inline asm
	ld.volatile.global.u32 %r13, [%rd512];
	// end inline asm
	add.s32 	%r14, %r13, 1;
	// begin inline asm
	st.volatile.global.u32 [%rd512], %r14;
	// end inline asm
	// begin inline asm
	ld.volatile.global.u32 %r15, [%rd512];
	// end inline asm
	add.s32 	%r16, %r15, 1;
	// begin inline asm
	st.volatile.global.u32 [%rd512], %r16;
	// end inline asm
	// begin inline asm
	ld.volatile.global.u32 %r17, [%rd512];
	// end inline asm
	add.s32 	%r18, %r17, 1;
	// begin inline asm
	st.volatile.global.u32 [%rd512], %r18;
	// end inline asm
	// begin inline asm
	ld.volatile.global.u32 %r19, [%rd512];
	// end inline asm
	add.s32 	%r20, %r19, 1;
	// begin inline asm
	st.volatile.global.u32 [%rd512], %r20;
	// end inline asm
	// begin inline asm
	ld.volatile.global.u32 %r21, [%rd512];
	// end inline asm
	add.s32 	%r22, %r21, 1;
	// begin inline asm
	st.volatile.global.u32 [%rd512], %r22;
	// end inline asm
	// begin inline asm
	ld.volatile.global.u32 %r23, [%rd512];
	// end inline asm
	add.s32 	%r24, %r23, 1;
	// begin inline asm
	st.volatile.global.u32 [%rd512], %r24;
	// end inline asm
	// begin inline asm
	ld.volatile.global.u32 %r25, [%rd512];
	// end inline asm
	add.s32 	%r26, %r25, 1;
	// begin inline asm
	st.volatile.global.u32 [%rd512], %r26;
	// end inline asm
	// begin inline asm
	ld.volatile.global.u32 %r27, [%rd512];
	// end inline asm
	add.s32 	%r28, %r27, 1;
	// begin inline asm
	st.volatile.global.u32 [%rd512], %r28;
	// end inline asm
	// begin inline asm
	ld.volatile.global.u32 %r29, [%rd512];
	// end inline asm
	add.s32 	%r30, %r29, 1;
	// begin inline asm
	st.volatile.global.u32 [%rd512], %r30;
	// end inline asm
	// begin inline asm
	ld.volatile.global.u32 %r31, [%rd512];
	// end inline asm
	add.s32 	%r32, %r31, 1;
	// begin inline asm
	st.volatile.global.u32 [%rd512], %r32;
	// end inline asm
	// begin inline asm
	ld.volatile.global.u32 %r33, [%rd512];
	// end inline asm
	add.s32 	%r34, %r33, 1;
	// begin inline asm
	st.volatile.global.u32 [%rd512], %r34;
	// end inline asm
	// begin inline asm
	ld.volatile.global.u32 %r35, [%rd512];
	// end inline asm
	add.s32 	%r36, %r35, 1;
	// begin inline asm
	st.volatile.global.u32 [%rd512], %r36;
	// end inline asm
	// begin inline asm
	ld.volatile.global.u32 %r37, [%rd512];
	// end inline asm
	add.s32 	%r38, %r37, 1;
	// begin inline asm
	st.volatile.global.u32 [%rd512], %r38;
	// end inline asm
	// begin inline asm
	ld.volatile.global.u32 %r39, [%rd512];
	// end inline asm
	add.s32 	%r40, %r39, 1;
	// begin inline asm
	st.volatile.global.u32 [%rd512], %r40;
	// end inline asm
	// begin inline asm
	ld.volatile.global.u32 %r41, [%rd512];
	// end inline asm
	add.s32 	%r42, %r41, 1;
	// begin inline asm
	st.volatile.global.u32 [%rd512], %r42;
	// end inline asm
	// begin inline asm
	ld.volatile.global.u32 %r43, [%rd512];
	// end inline asm
	add.s32 	%r44, %r43, 1;
	// begin inline asm
	st.volatile.global.u32 [%rd512], %r44;
	// end inline asm
	// begin inline asm
	ld.volatile.global.u32 %r45, [%rd512];
	// end inline asm
	add.s32 	%r46, %r45, 1;
	// begin inline asm
	st.volatile.global.u32 [%rd512], %r46;
	// end inline asm
	// begin inline asm
	ld.volatile.global.u32 %r47, [%rd512];
	// end inline asm
	add.s32 	%r48, %r47, 1;
	// begin inline asm
	st.volatile.global.u32 [%rd512], %r48;
	// end inline asm
	// begin inline asm
	ld.volatile.global.u32 %r49, [%rd512];
	// end inline asm
	add.s32 	%r50, %r49, 1;
	// begin inline asm
	st.volatile.global.u32 [%rd512], %r50;
	// end inline asm
	// begin inline asm
	ld.volatile.global.u32 %r51, [%rd512];
	// end inline asm
	add.s32 	%r52, %r51, 1;
	// begin inline asm
	st.volatile.global.u32 [%rd512], %r52;
	// end inline asm
	// begin inline asm
	ld.volatile.global.u32 %r53, [%rd512];
	// end inline asm
	add.s32 	%r54, %r53, 1;
	// begin inline asm
	st.volatile.global.u32 [%rd512], %r54;
	// end inline asm
	// begin inline asm
	ld.volatile.global.u32 %r55, [%rd512];
	// end inline asm
	add.s32 	%r56, %r55, 1;
	// begin inline asm
	st.volatile.global.u32 [%rd512], %r56;
	// end inline asm
	// begin inline asm
	ld.volatile.global.u32 %r57, [%rd512];
	// end inline asm
	add.s32 	%r58, %r57, 1;
	// begin inline asm
	st.volatile.global.u32 [%rd512], %r58;
	// end inline asm
	// begin inline asm
	ld.volatile.global.u32 %r59, [%rd512];
	// end inline asm
	add.s32 	%r60, %r59, 1;
	// begin inline asm
	st.volatile.global.u32 [%rd512], %r60;
	// end inline asm
	// begin inline asm
	ld.volatile.global.u32 %r61, [%rd512];
	// end inline asm
	add.s32 	%r62, %r61, 1;
	// begin inline asm
	st.volatile.global.u32 [%rd512], %r62;
	// end inline asm
	// begin inline asm
	ld.volatile.global.u32 %r63, [%rd512];
	// end inline asm
	add.s32 	%r64, %r63, 1;
	// begin inline asm
	st.volatile.global.u32 [%rd512], %r64;
	// end inline asm
	// begin inline asm
	ld.volatile.global.u32 %r65, [%rd512];
	// end inline asm
	add.s32 	%r66, %r65, 1;
	// begin inline asm
	st.volatile.global.u32 [%rd512], %r66;
	// end inline asm
	// begin inline asm
	ld.volatile.global.u32 %r67, [%rd512];
	// end inline asm
	add.s32 	%r68, %r67, 1;
	// begin inline asm
	st.volatile.global.u32 [%rd512], %r68;
	// end inline asm
	// begin inline asm
	ld.volatile.global.u32 %r69, [%rd512];
	// end inline asm
	add.s32 	%r70, %r69, 1;
	// begin inline asm
	st.volatile.global.u32 [%rd512], %r70;
	// end inline asm
	// begin inline asm
	ld.volatile.global.u32 %r71, [%rd512];
	// end inline asm
	add.s32 	%r72, %r71, 1;
	// begin inline asm
	st.volatile.global.u32 [%rd512], %r72;
	// end inline asm
	// begin inline asm
	ld.volatile.global.u32 %r73, [%rd512];
	// end inline asm
	add.s32 	%r74, %r73, 1;
	// begin inline asm
	st.volatile.global.u32 [%rd512], %r74;
	// end inline asm
	// begin inline asm
	ld.volatile.global.u32 %r75, [%rd512];
	// end inline asm
	add.s32 	%r76, %r75, 1;
	// begin inline asm
	st.volatile.global.u32 [%rd512], %r76;
	// end inline asm
	// begin inline asm
	ld.volatile.global.u32 %r77, [%rd512];
	// end inline asm
	add.s32 	%r78, %r77, 1;
	// begin inline asm
	st.volatile.global.u32 [%rd512], %r78;
	// end inline asm
	// begin inline asm
	ld.volatile.global.u32 %r79, [%rd512];
	// end inline asm
	add.s32 	%r80, %r79, 1;
	// begin inline asm
	st.volatile.global.u32 [%rd512], %r80;
	// end inline asm
	// begin inline asm
	ld.volatile.global.u32 %r81, [%rd512];
	// end inline asm
	add.s32 	%r82, %r81, 1;
	// begin inline asm
	st.volatile.global.u32 [%rd512], %r82;
	// end inline asm
	// begin inline asm
	ld.volatile.global.u32 %r83, [%rd512];
	// end inline asm
	add.s32 	%r84, %r83, 1;
	// begin inline asm
	st.volatile.global.u32 [%rd512], %r84;
	// end inline asm
	// begin inline asm
	ld.volatile.global.u32 %r85, [%rd512];
	// end inline asm
	add.s32 	%r86, %r85, 1;
	// begin inline asm
	st.volatile.global.u32 [%rd512], %r86;
	// end inline asm
	// begin inline asm
	ld.volatile.global.u32 %r87, [%rd512];
	// end inline asm
	add.s32 	%r88, %r87, 1;
	// begin inline asm
	st.volatile.global.u32 [%rd512], %r88;
	// end inline asm
	// begin inline asm
	ld.volatile.global.u32 %r89, [%rd512];
	// end inline asm
	add.s32 	%r90, %r89, 1;
	// begin inline asm
	st.volatile.global.u32 [%rd512], %r90;
	// end inline asm
	// begin inline asm
	ld.volatile.global.u32 %r91, [%rd512];
	// end inline asm
	add.s32 	%r92, %r91, 1;
	// begin inline asm
	st.volatile.global.u32 [%rd512], %r92;
	// end inline asm
	// begin inline asm
	ld.volatile.global.u32 %r93, [%rd512];
	// end inline asm
	add.s32 	%r94, %r93, 1;
	// begin inline asm
	st.volatile.global.u32 [%rd512], %r94;
	// end inline asm
	// begin inline asm
	ld.volatile.global.u32 %r95, [%rd512];
	// end inline asm
	add.s32 	%r96, %r95, 1;
	// begin inline asm
	st.volatile.global.u32 [%rd512], %r96;
	// end inline asm
	// begin inline asm
	ld.volatile.global.u32 %r97, [%rd512];
	// end inline asm
	add.s32 	%r98, %r97, 1;
	// begin inline asm
	st.volatile.global.u32 [%rd512], %r98;
	// end inline asm
	// begin inline asm
	ld.volatile.global.u32 %r99, [%rd512];
	// end inline asm
	add.s32 	%r100, %r99, 1;
	// begin inline asm
	st.volatile.global.u32 [%rd512], %r100;
	// end inline asm
	// begin inline asm
	ld.volatile.global.u32 %r101, [%rd512];
	// end inline asm
	add.s32 	%r102, %r101, 1;
	// begin inline asm
	st.volatile.global.u32 [%rd512], %r102;
	// end inline asm
	// begin inline asm
	ld.volatile.global.u32 %r103, [%rd512];
	// end inline asm
	add.s32 	%r104, %r103, 1;
	// begin inline asm
	st.volatile.global.u32 [%rd512], %r104;
	// end inline asm
	// begin inline asm
	ld.volatile.global.u32 %r105, [%rd512];
	// end inline asm
	add.s32 	%r106, %r105, 1;
	// begin inline asm
	st.volatile.global.u32 [%rd512], %r106;
	// end inline asm
	// begin inline asm
	ld.volatile.global.u32 %r107, [%rd512];
	// end inline asm
	add.s32 	%r108, %r107, 1;
	// begin inline asm
	st.volatile.global.u32 [%rd512], %r108;
	// end inline asm
	// begin inline asm
	ld.volatile.global.u32 %r109, [%rd512];
	// end inline asm
	add.s32 	%r110, %r109, 1;
	// begin inline asm
	st.volatile.global.u32 [%rd512], %r110;
	// end inline asm
	// begin inline asm
	ld.volatile.global.u32 %r111, [%rd512];
	// end inline asm
	add.s32 	%r112, %r111, 1;
	// begin inline asm
	st.volatile.global.u32 [%rd512], %r112;
	// end inline asm
	// begin inline asm
	ld.volatile.global.u32 %r113, [%rd512];
	// end inline asm
	add.s32 	%r114, %r113, 1;
	// begin inline asm
	st.volatile.global.u32 [%rd512], %r114;
	// end inline asm
	// begin inline asm
	ld.volatile.global.u32 %r115, [%rd512];
	// end inline asm
	add.s32 	%r116, %r115, 1;
	// begin inline asm
	st.volatile.global.u32 [%rd512], %r116;
	// end inline asm
	// begin inline asm
	ld.volatile.global.u32 %r117, [%rd512];
	// end inline asm
	add.s32 	%r118, %r117, 1;
	// begin inline asm
	st.volatile.global.u32 [%rd512], %r118;
	// end inline asm
	// begin inline asm
	ld.volatile.global.u32 %r119, [%rd512];
	// end inline asm
	add.s32 	%r120, %r119, 1;
	// begin inline asm
	st.volatile.global.u32 [%rd512], %r120;
	// end inline asm
	// begin inline asm
	ld.volatile.global.u32 %r121, [%rd512];
	// end inline asm
	add.s32 	%r122, %r121, 1;
	// begin inline asm
	st.volatile.global.u32 [%rd512], %r122;
	// end inline asm
	// begin inline asm
	ld.volatile.global.u32 %r123, [%rd512];
	// end inline asm
	add.s32 	%r124, %r123, 1;
	// begin inline asm
	st.volatile.global.u32 [%rd512], %r124;
	// end inline asm
	// begin inline asm
	ld.volatile.global.u32 %r125, [%rd512];
	// end inline asm
	add.s32 	%r126, %r125, 1;
	// begin inline asm
	st.volatile.global.u32 [%rd512], %r126;
	// end inline asm
	// begin inline asm
	ld.volatile.global.u32 %r127, [%rd512];
	// end inline asm
	add.s32 	%r128, %r127, 1;
	// begin inline asm
	st.volatile.global.u32 [%rd512], %r128;
	// end inline asm
	// begin inline asm
	ld.volatile.global.u32 %r129, [%rd512];
	// end inline asm
	add.s32 	%r130, %r129, 1;
	// begin inline asm
	st.volatile.global.u32 [%rd512], %r130;
	// end inline asm
	// begin inline asm
	ld.volatile.global.u32 %r131, [%rd512];
	// end inline asm
	add.s32 	%r132, %r131, 1;
	// begin inline asm
	st.volatile.global.u32 [%rd512], %r132;
	// end inline asm
	// begin inline asm
	ld.volatile.global.u32 %r133, [%rd512];
	// end inline asm
	add.s32 	%r134, %r133, 1;
	// begin inline asm
	st.volatile.global.u32 [%rd512], %r134;
	// end inline asm
	// begin inline asm
	ld.volatile.global.u32 %r135, [%rd512];
	// end inline asm
	add.s32 	%r136, %r135, 1;
	// begin inline asm
	st.volatile.global.u32 [%rd512], %r136;
	// end inline asm
	// begin inline asm
	ld.volatile.global.u32 %r137, [%rd512];
	// end inline asm
	add.s32 	%r138, %r137, 1;
	// begin inline asm
	st.volatile.global.u32 [%rd512], %r138;
	// end inline asm
	// begin inline asm
	ld.volatile.global.u32 %r139, [%rd512];
	// end inline asm
	add.s32 	%r140, %r139, 1;
	// begin inline asm
	st.volatile.global.u32 [%rd512], %r140;
	// end inline asm
	// begin inline asm
	ld.volatile.global.u32 %r141, [%rd512];
	// end inline asm
	add.s32 	%r142, %r141, 1;
	// begin inline asm
	st.volatile.global.u32 [%rd512], %r142;
	// end inline asm
	// begin inline asm
	ld.volatile.global.u32 %r143, [%rd512];
	// end inline asm
	add.s32 	%r144, %r143, 1;
	// begin inline asm
	st.volatile.global.u32 [%rd512], %r144;
	// end inline asm
	// begin inline asm
	ld.volatile.global.u32 %r145, [%rd512];
	// end inline asm
	add.s32 	%r146, %r145, 1;
	// begin inline asm
	st.volatile.global.u32 [%rd512], %r146;
	// end inline asm
	// begin inline asm
	ld.volatile.global.u32 %r147, [%rd512];
	// end inline asm
	add.s32 	%r148, %r147, 1;
	// begin inline asm
	st.volatile.global.u32 [%rd512], %r148;
	// end inline asm
	// begin inline asm
	ld.volatile.global.u32 %r149, [%rd512];
	// end inline asm
	add.s32 	%r150, %r149, 1;
	// begin inline asm
	st.volatile.global.u32 [%rd512], %r150;
	// end inline asm
	// begin inline asm
	ld.volatile.global.u32 %r151, [%rd512];
	// end inline asm
	add.s32 	%r152, %r151, 1;
	// begin inline asm
	st.volatile.global.u32 [%rd512], %r152;
	// end inline asm
	// begin inline asm
	ld.volatile.global.u32 %r153, [%rd512];
	// end inline asm
	add.s32 	%r154, %r153, 1;
	// begin inline asm
	st.volatile.global.u32 [%rd512], %r154;
	// end inline asm
	// begin inline asm
	ld.volatile.global.u32 %r155, [%rd512];
	// end inline asm
	add.s32 	%r156, %r155, 1;
	// begin inline asm
	st.volatile.global.u32 [%rd512], %r156;
	// end inline asm
	// begin inline asm
	ld.volatile.global.u32 %r157, [%rd512];
	// end inline asm
	add.s32 	%r158, %r157, 1;
	// begin inline asm
	st.volatile.global.u32 [%rd512], %r158;
	// end inline asm
	// begin inline asm
	ld.volatile.global.u32 %r159, [%rd512];
	// end inline asm
	add.s32 	%r160, %r159, 1;
	// begin inline asm
	st.volatile.global.u32 [%rd512], %r160;
	// end inline asm
	// begin inline asm
	ld.volatile.global.u32 %r161, [%rd512];
	// end inline asm
	add.s32 	%r162, %r161, 1;
	// begin inline asm
	st.volatile.global.u32 [%rd512], %r162;
	// end inline asm
	// begin inline asm
	ld.volatile.global.u32 %r163, [%rd512];
	// end inline asm
	add.s32 	%r164, %r163, 1;
	// begin inline asm
	st.volatile.global.u32 [%rd512], %r164;
	// end inline asm
	// begin inline asm
	ld.volatile.global.u32 %r165, [%rd512];
	// end inline asm
	add.s32 	%r166, %r165, 1;
	// begin inline asm
	st.volatile.global.u32 [%rd512], %r166;
	// end inline asm
	// begin inline asm
	ld.volatile.global.u32 %r167, [%rd512];
	// end inline asm
	add.s32 	%r168, %r167, 1;
	// begin inline asm
	st.volatile.global.u32 [%rd512], %r168;
	// end inline asm
	// begin inline asm
	ld.volatile.global.u32 %r169, [%rd512];
	// end inline asm
	add.s32 	%r170, %r169, 1;
	// begin inline asm
	st.volatile.global.u32 [%rd512], %r170;
	// end inline asm
	// begin inline asm
	ld.volatile.global.u32 %r171, [%rd512];
	// end inline asm
	add.s32 	%r172, %r171, 1;
	// begin inline asm
	st.volatile.global.u32 [%rd512], %r172;
	// end inline asm
	// begin inline asm
	ld.volatile.global.u32 %r173, [%rd512];
	// end inline asm
	add.s32 	%r174, %r173, 1;
	// begin inline asm
	st.volatile.global.u32 [%rd512], %r174;
	// end inline asm
	// begin inline asm
	ld.volatile.global.u32 %r175, [%rd512];
	// end inline asm
	add.s32 	%r176, %r175, 1;
	// begin inline asm
	st.volatile.global.u32 [%rd512], %r176;
	// end inline asm
	// begin inline asm
	ld.volatile.global.u32 %r177, [%rd512];
	// end inline asm
	add.s32 	%r178, %r177, 1;
	// begin inline asm
	st.volatile.global.u32 [%rd512], %r178;
	// end inline asm
	// begin inline asm
	ld.volatile.global.u32 %r179, [%rd512];
	// end inline asm
	add.s32 	%r180, %r179, 1;
	// begin inline asm
	st.volatile.global.u32 [%rd512], %r180;
	// end inline asm
	// begin inline asm
	ld.volatile.global.u32 %r181, [%rd512];
	// end inline asm
	add.s32 	%r182, %r181, 1;
	// begin inline asm
	st.volatile.global.u32 [%rd512], %r182;
	// end inline asm
	// begin inline asm
	ld.volatile.global.u32 %r183, [%rd512];
	// end inline asm
	add.s32 	%r184, %r183, 1;
	// begin inline asm
	st.volatile.global.u32 [%rd512], %r184;
	// end inline asm
	// begin inline asm
	ld.volatile.global.u32 %r185, [%rd512];
	// end inline asm
	add.s32 	%r186, %r185, 1;
	// begin inline asm
	st.volatile.global.u32 [%rd512], %r186;
	// end inline asm
	// begin inline asm
	ld.volatile.global.u32 %r187, [%rd512];
	// end inline asm
	add.s32 	%r188, %r187, 1;
	// begin inline asm
	st.volatile.global.u32 [%rd512], %r188;
	// end inline asm
	// begin inline asm
	ld.volatile.global.u32 %r189, [%rd512];
	// end inline asm
	add.s32 	%r190, %r189, 1;
	// begin inline asm
	st.volatile.global.u32 [%rd512], %r190;
	// end inline asm
	// begin inline asm
	ld.volatile.global.u32 %r191, [%rd512];
	// end inline asm
	add.s32 	%r192, %r191, 1;
	// begin inline asm
	st.volatile.global.u32 [%rd512], %r192;
	// end inline asm
	// begin inline asm
	ld.volatile.global.u32 %r193, [%rd512];
	// end inline asm
	add.s32 	%r194, %r193, 1;
	// begin inline asm
	st.volatile.global.u32 [%rd512], %r194;
	// end inline asm
	// begin inline asm
	ld.volatile.global.u32 %r195, [%rd512];
	// end inline asm
	add.s32 	%r196, %r195, 1;
	// begin inline asm
	st.volatile.global.u32 [%rd512], %r196;
	// end inline asm
	// begin inline asm
	ld.volatile.global.u32 %r197, [%rd512];
	// end inline asm
	add.s32 	%r198, %r197, 1;
	// begin inline asm
	st.volatile.global.u32 [%rd512], %r198;
	// end inline asm
	// begin inline asm
	ld.volatile.global.u32 %r199, [%rd512];
	// end inline asm
	add.s32 	%r200, %r199, 1;
	// begin inline asm
	st.volatile.global.u32 [%rd512], %r200;
	// end inline asm
	// begin inline asm
	ld.volatile.global.u32 %r201, [%rd512];
	// end inline asm
	add.s32 	%r202, %r201, 1;
	// begin inline asm
	st.volatile.global.u32 [%rd512], %r202;
	// end inline asm
	// begin inline asm
	ld.volatile.global.u32 %r203, [%rd512];
	// end inline asm
	add.s32 	%r204, %r203, 1;
	// begin inline asm
	st.volatile.global.u32 [%rd512], %r204;
	// end inline asm
	// begin inline asm
	ld.volatile.global.u32 %r205, [%rd512];
	// end inline asm
	add.s32 	%r206, %r205, 1;
	// begin inline asm
	st.volatile.global.u32 [%rd512], %r206;
	// end inline asm
	// begin inline asm
	ld.volatile.global.u32 %r207, [%rd512];
	// end inline asm
	add.s32 	%r208, %r207, 1;
	// begin inline asm
	st.volatile.global.u32 [%rd512], %r208;
	// end inline asm
	// begin inline asm
	ld.volatile.global.u32 %r209, [%rd512];
	// end inline asm
	add.s32 	%r210, %r209, 1;
	// begin inline asm
	st.volatile.global.u32 [%rd512], %r210;
	// end inline asm
	// begin inline asm
	ld.volatile.global.u32 %r211, [%rd512];
	// end inline asm
	add.s32 	%r212, %r211, 1;
	// begin inline asm
	st.volatile.global.u32 [%rd512], %r212;
	// end inline asm
	// begin inline asm
	ld.volatile.global.u32 %r213, [%rd512];
	// end inline asm
	add.s32 	%r214, %r213, 1;
	// begin inline asm
	st.volatile.global.u32 [%rd512], %r214;
	// end inline asm
	// begin inline asm
	ld.volatile.global.u32 %r215, [%rd512];
	// end inline asm
	add.s32 	%r216, %r215, 1;
	// begin inline asm
	st.volatile.global.u32 [%rd512], %r216;
	// end inline asm
	// begin inline asm
	ld.volatile.global.u32 %r217, [%rd512];
	// end inline asm
	add.s32 	%r218, %r217, 1;
	// begin inline asm
	st.volatile.global.u32 [%rd512], %r218;
	// end inline asm
	// begin inline asm
	ld.volatile.global.u32 %r219, [%rd512];
	// end inline asm
	add.s32 	%r220, %r219, 1;
	// begin inline asm
	st.volatile.global.u32 [%rd512], %r220;
	// end inline asm
	// begin inline asm
	ld.volatile.global.u32 %r221, [%rd512];
	// end inline asm
	add.s32 	%r222, %r221, 1;
	// begin inline asm
	st.volatile.global.u32 [%rd512], %r222;
	// end inline asm
	// begin inline asm
	ld.volatile.global.u32 %r223, [%rd512];
	// end inline asm
	add.s32 	%r224, %r223, 1;
	// begin inline asm
	st.volatile.global.u32 [%rd512], %r224;
	// end inline asm
	// begin inline asm
	ld.volatile.global.u32 %r225, [%rd512];
	// end inline asm
	add.s32 	%r226, %r225, 1;
	// begin inline asm
	st.volatile.global.u32 [%rd512], %r226;
	// end inline asm
	// begin inline asm
	ld.volatile.global.u32 %r227, [%rd512];
	// end inline asm
	add.s32 	%r228, %r227, 1;
	// begin inline asm
	st.volatile.global.u32 [%rd512], %r228;
	// end inline asm
	// begin inline asm
	ld.volatile.global.u32 %r229, [%rd512];
	// end inline asm
	add.s32 	%r230, %r229, 1;
	// begin inline asm
	st.volatile.global.u32 [%rd512], %r230;
	// end inline asm
	// begin inline asm
	ld.volatile.global.u32 %r231, [%rd512];
	// end inline asm
	add.s32 	%r232, %r231, 1;
	// begin inline asm
	st.volatile.global.u32 [%rd512], %r232;
	// end inline asm
	// begin inline asm
	ld.volatile.global.u32 %r233, [%rd512];
	// end inline asm
	add.s32 	%r234, %r233, 1;
	// begin inline asm
	st.volatile.global.u32 [%rd512], %r234;
	// end inline asm
	// begin inline asm
	ld.volatile.global.u32 %r235, [%rd512];
	// end inline asm
	add.s32 	%r236, %r235, 1;
	// begin inline asm
	st.volatile.global.u32 [%rd512], %r236;
	// end inline asm
	// begin inline asm
	ld.volatile.global.u32 %r237, [%rd512];
	// end inline asm
	add.s32 	%r238, %r237, 1;
	// begin inline asm
	st.volatile.global.u32 [%rd512], %r238;
	// end inline asm
	// begin inline asm
	ld.volatile.global.u32 %r239, [%rd512];
	// end inline asm
	add.s32 	%r240, %r239, 1;
	// begin inline asm
	st.volatile.global.u32 [%rd512], %r240;
	// end inline asm
	// begin inline asm
	ld.volatile.global.u32 %r241, [%rd512];
	// end inline asm
	add.s32 	%r242, %r241, 1;
	// begin inline asm
	st.volatile.global.u32 [%rd512], %r242;
	// end inline asm
	// begin inline asm
	ld.volatile.global.u32 %r243, [%rd512];
	// end inline asm
	add.s32 	%r244, %r243, 1;
	// begin inline asm
	st.volatile.global.u32 [%rd512], %r244;
	// end inline asm
	// begin inline asm
	ld.volatile.global.u32 %r245, [%rd512];
	// end inline asm
	add.s32 	%r246, %r245, 1;
	// begin inline asm
	st.volatile.global.u32 [%rd512], %r246;
	// end inline asm
	// begin inline asm
	ld.volatile.global.u32 %r247, [%rd512];
	// end inline asm
	add.s32 	%r248, %r247, 1;
	// begin inline asm
	st.volatile.global.u32 [%rd512], %r248;
	// end inline asm
	// begin inline asm
	ld.volatile.global.u32 %r249, [%rd512];
	// end inline asm
	add.s32 	%r250, %r249, 1;
	// begin inline asm
	st.volatile.global.u32 [%rd512], %r250;
	// end inline asm
	// begin inline asm
	ld.volatile.global.u32 %r251, [%rd512];
	// end inline asm
	add.s32 	%r252, %r251, 1;
	// begin inline asm
	st.volatile.global.u32 [%rd512], %r252;
	// end inline asm
	// begin inline asm
	ld.volatile.global.u32 %r253, [%rd512];
	// end inline asm
	add.s32 	%r254, %r253, 1;
	// begin inline asm
	st.volatile.global.u32 [%rd512], %r254;
	// end inline asm
	// begin inline asm
	ld.volatile.global.u32 %r255, [%rd512];
	// end inline asm
	add.s32 	%r256, %r255, 1;
	// begin inline asm
	st.volatile.global.u32 [%rd512], %r256;
	// end inline asm
	// begin inline asm
	ld.volatile.global.u32 %r257, [%rd512];
	// end inline asm
	add.s32 	%r258, %r257, 1;
	// begin inline asm
	st.volatile.global.u32 [%rd512], %r258;
	// end inline asm
	// begin inline asm
	ld.volatile.global.u32 %r259, [%rd512];
	// end inline asm
	add.s32 	%r260, %r259, 1;
	// begin inline asm
	st.volatile.global.u32 [%rd512], %r260;
	// end inline asm
	// begin inline asm
	ld.volatile.global.u32 %r261, [%rd512];
	// end inline asm
	add.s32 	%r262, %r261, 1;
	// begin inline asm
	st.volatile.global.u32 [%rd512], %r262;
	// end inline asm
	// begin inline asm
	ld.volatile.global.u32 %r263, [%rd512];
	// end inline asm
	add.s32 	%r264, %r263, 1;
	// begin inline asm
	st.volatile.global.u32 [%rd512], %r264;
	// end inline asm
	// begin inline asm
	ld.volatile.global.u32 %r265, [%rd512];
	// end inline asm
	add.s32 	%r266, %r265, 1;
	// begin inline asm
	st.volatile.global.u32 [%rd512], %r266;
	// end inline asm
	// begin inline asm
	ld.volatile.global.u32 %r267, [%rd512];
	// end inline asm
	add.s32 	%r268, %r267, 1;
	// begin inline asm
	st.volatile.global.u32 [%rd512], %r268;
	// end inline asm
	// begin inline asm
	ld.volatile.global.u32 %r269, [%rd512];
	// end inline asm
	add.s32 	%r270, %r269, 1;
	// begin inline asm
	st.volatile.global.u32 [%rd512], %r270;
	// end inline asm
	// begin inline asm
	ld.volatile.global.u32 %r271, [%rd512];
	// end inline asm
	add.s32 	%r272, %r271, 1;
	// begin inline asm
	st.volatile.global.u32 [%rd512], %r272;
	// end inline asm
	// begin inline asm
	ld.volatile.global.u32 %r273, [%rd512];
	// end inline asm
	add.s32 	%r274, %r273, 1;
	// begin inline asm
	st.volatile.global.u32 [%rd512], %r274;
	// end inline asm
	// begin inline asm
	ld.volatile.global.u32 %r275, [%rd512];
	// end inline asm
	add.s32 	%r276, %r275, 1;
	// begin inline asm
	st.volatile.global.u32 [%rd512], %r276;
	// end inline asm
	// begin inline asm
	ld.volatile.global.u32 %r277, [%rd512];
	// end inline asm
	add.s32 	%r278, %r277, 1;
	// begin inline asm
	st.volatile.global.u32 [%rd512], %r278;
	// end inline asm
	// begin inline asm
	ld.volatile.global.u32 %r279, [%rd512];
	// end inline asm
	add.s32 	%r280, %r279, 1;
	// begin inline asm
	st.volatile.global.u32 [%rd512], %r280;
	// end inline asm
	// begin inline asm
	ld.volatile.global.u32 %r281, [%rd512];
	// end inline asm
	add.s32 	%r282, %r281, 1;
	// begin inline asm
	st.volatile.global.u32 [%rd512], %r282;
	// end inline asm
	// begin inline asm
	ld.volatile.global.u32 %r283, [%rd512];
	// end inline asm
	add.s32 	%r284, %r283, 1;
	// begin inline asm
	st.volatile.global.u32 [%rd512], %r284;
	// end inline asm
	// begin inline asm
	ld.volatile.global.u32 %r285, [%rd512];
	// end inline asm
	add.s32 	%r286, %r285, 1;
	// begin inline asm
	st.volatile.global.u32 [%rd512], %r286;
	// end inline asm
	// begin inline asm
	ld.volatile.global.u32 %r287, [%rd512];
	// end inline asm
	add.s32 	%r288, %r287, 1;
	// begin inline asm
	st.volatile.global.u32 [%rd512], %r288;
	// end inline asm
	// begin inline asm
	ld.volatile.global.u32 %r289, [%rd512];
	// end inline asm
	add.s32 	%r290, %r289, 1;
	// begin inline asm
	st.volatile.global.u32 [%rd512], %r290;
	// end inline asm
	// begin inline asm
	ld.volatile.global.u32 %r291, [%rd512];
	// end inline asm
	add.s32 	%r292, %r291, 1;
	// begin inline asm
	st.volatile.global.u32 [%rd512], %r292;
	// end inline asm
	// begin inline asm
	ld.volatile.global.u32 %r293, [%rd512];
	// end inline asm
	add.s32 	%r294, %r293, 1;
	// begin inline asm
	st.volatile.global.u32 [%rd512], %r294;
	// end inline asm
	// begin inline asm
	ld.volatile.global.u32 %r295, [%rd512];
	// end inline asm
	add.s32 	%r296, %r295, 1;
	// begin inline asm
	st.volatile.global.u32 [%rd512], %r296;
	// end inline asm
	// begin inline asm
	ld.volatile.global.u32 %r297, [%rd512];
	// end inline asm
	add.s32 	%r298, %r297, 1;
	// begin inline asm
	st.volatile.global.u32 [%rd512], %r298;
	// end inline asm
	// begin inline asm
	ld.volatile.global.u32 %r299, [%rd512];
	// end inline asm
	add.s32 	%r300, %r299, 1;
	// begin inline asm
	st.volatile.global.u32 [%rd512], %r300;
	// end inline asm
	// begin inline asm
	ld.volatile.global.u32 %r301, [%rd512];
	// end inline asm
	add.s32 	%r302, %r301, 1;
	// begin inline asm
	st.volatile.global.u32 [%rd512], %r302;
	// end inline asm
	// begin inline asm
	ld.volatile.global.u32 %r303, [%rd512];
	// end inline asm
	add.s32 	%r304, %r303, 1;
	// begin inline asm
	st.volatile.global.u32 [%rd512], %r304;
	// end inline asm
	// begin inline asm
	ld.volatile.global.u32 %r305, [%rd512];
	// end inline asm
	add.s32 	%r306, %r305, 1;
	// begin inline asm
	st.volatile.global.u32 [%rd512], %r306;
	// end inline asm
	// begin inline asm
	ld.volatile.global.u32 %r307, [%rd512];
	// end inline asm
	add.s32 	%r308, %r307, 1;
	// begin inline asm
	st.volatile.global.u32 [%rd512], %r308;
	// end inline asm
	// begin inline asm
	ld.volatile.global.u32 %r309, [%rd512];
	// end inline asm
	add.s32 	%r310, %r309, 1;
	// begin inline asm
	st.volatile.global.u32 [%rd512], %r310;
	// end inline asm
	// begin inline asm
	ld.volatile.global.u32 %r311, [%rd512];
	// end inline asm
	add.s32 	%r312, %r311, 1;
	// begin inline asm
	st.volatile.global.u32 [%rd512], %r312;
	// end inline asm
	// begin inline asm
	ld.volatile.global.u32 %r313, [%rd512];
	// end inline asm
	add.s32 	%r314, %r313, 1;
	// begin inline asm
	st.volatile.global.u32 [%rd512], %r314;
	// end inline asm
	// begin inline asm
	ld.volatile.global.u32 %r315, [%rd512];
	// end inline asm
	add.s32 	%r316, %r315, 1;
	// begin inline asm
	st.volatile.global.u32 [%rd512], %r316;
	// end inline asm
	// begin inline asm
	ld.volatile.global.u32 %r317, [%rd512];
	// end inline asm
	add.s32 	%r318, %r317, 1;
	// begin inline asm
	st.volatile.global.u32 [%rd512], %r318;
	// end inline asm
	// begin inline asm
	ld.volatile.global.u32 %r319, [%rd512];
	// end inline asm
	add.s32 	%r320, %r319, 1;
	// begin inline asm
	st.volatile.global.u32 [%rd512], %r320;
	// end inline asm
	// begin inline asm
	ld.volatile.global.u32 %r321, [%rd512];
	// end inline asm
	add.s32 	%r322, %r321, 1;
	// begin inline asm
	st.volatile.global.u32 [%rd512], %r322;
	// end inline asm
	// begin inline asm
	ld.volatile.global.u32 %r323, [%rd512];
	// end inline asm
	add.s32 	%r324, %r323, 1;
	// begin inline asm
	st.volatile.global.u32 [%rd512], %r324;
	// end inline asm
	// begin inline asm
	ld.volatile.global.u32 %r325, [%rd512];
	// end inline asm
	add.s32 	%r326, %r325, 1;
	// begin inline asm
	st.volatile.global.u32 [%rd512], %r326;
	// end inline asm
	// begin inline asm
	ld.volatile.global.u32 %r327, [%rd512];
	// end inline asm
	add.s32 	%r328, %r327, 1;
	// begin inline asm
	st.volatile.global.u32 [%rd512], %r328;
	// end inline asm
	// begin inline asm
	ld.volatile.global.u32 %r329, [%rd512];
	// end inline asm
	add.s32 	%r330, %r329, 1;
	// begin inline asm
	st.volatile.global.u32 [%rd512], %r330;
	// end inline asm
	// begin inline asm
	ld.volatile.global.u32 %r331, [%rd512];
	// end inline asm
	add.s32 	%r332, %r331, 1;
	// begin inline asm
	st.volatile.global.u32 [%rd512], %r332;
	// end inline asm
	// begin inline asm
	ld.volatile.global.u32 %r333, [%rd512];
	// end inline asm
	add.s32 	%r334, %r333, 1;
	// begin inline asm
	st.volatile.global.u32 [%rd512], %r334;
	// end inline asm
	// begin inline asm
	ld.volatile.global.u32 %r335, [%rd512];
	// end inline asm
	add.s32 	%r336, %r335, 1;
	// begin inline asm
	st.volatile.global.u32 [%rd512], %r336;
	// end inline asm
	// begin inline asm
	ld.volatile.global.u32 %r337, [%rd512];
	// end inline asm
	add.s32 	%r338, %r337, 1;
	// begin inline asm
	st.volatile.global.u32 [%rd512], %r338;
	// end inline asm
	// begin inline asm
	ld.volatile.global.u32 %r339, [%rd512];
	// end inline asm
	add.s32 	%r340, %r339, 1;
	// begin inline asm
	st.volatile.global.u32 [%rd512], %r340;
	// end inline asm
	// begin inline asm
	ld.volatile.global.u32 %r341, [%rd512];
	// end inline asm
	add.s32 	%r342, %r341, 1;
	// begin inline asm
	st.volatile.global.u32 [%rd512], %r342;
	// end inline asm
	// begin inline asm
	ld.volatile.global.u32 %r343, [%rd512];
	// end inline asm
	add.s32 	%r344, %r343, 1;
	// begin inline asm
	st.volatile.global.u32 [%rd512], %r344;
	// end inline asm
	// begin inline asm
	ld.volatile.global.u32 %r345, [%rd512];
	// end inline asm
	add.s32 	%r346, %r345, 1;
	// begin inline asm
	st.volatile.global.u32 [%rd512], %r346;
	// end inline asm
	// begin inline asm
	ld.volatile.global.u32 %r347, [%rd512];
	// end inline asm
	add.s32 	%r348, %r347, 1;
	// begin inline asm
	st.volatile.global.u32 [%rd512], %r348;
	// end inline asm
	// begin inline asm
	ld.volatile.global.u32 %r349, [%rd512];
	// end inline asm
	add.s32 	%r350, %r349, 1;
	// begin inline asm
	st.volatile.global.u32 [%rd512], %r350;
	// end inline asm
	// begin inline asm
	ld.volatile.global.u32 %r351, [%rd512];
	// end inline asm
	add.s32 	%r352, %r351, 1;
	// begin inline asm
	st.volatile.global.u32 [%rd512], %r352;
	// end inline asm
	// begin inline asm
	ld.volatile.global.u32 %r353, [%rd512];
	// end inline asm
	add.s32 	%r354, %r353, 1;
	// begin inline asm
	st.volatile.global.u32 [%rd512], %r354;
	// end inline asm
	// begin inline asm
	ld.volatile.global.u32 %r355, [%rd512];
	// end inline asm
	add.s32 	%r356, %r355, 1;
	// begin inline asm
	st.volatile.global.u32 [%rd512], %r356;
	// end inline asm
	// begin inline asm
	ld.volatile.global.u32 %r357, [%rd512];
	// end inline asm
	add.s32 	%r358, %r357, 1;
	// begin inline asm
	st.volatile.global.u32 [%rd512], %r358;
	// end inline asm
	// begin inline asm
	ld.volatile.global.u32 %r359, [%rd512];
	// end inline asm
	add.s32 	%r360, %r359, 1;
	// begin inline asm
	st.volatile.global.u32 [%rd512], %r360;
	// end inline asm
	// begin inline asm
	ld.volatile.global.u32 %r361, [%rd512];
	// end inline asm
	add.s32 	%r362, %r361, 1;
	// begin inline asm
	st.volatile.global.u32 [%rd512], %r362;
	// end inline asm
	// begin inline asm
	ld.volatile.global.u32 %r363, [%rd512];
	// end inline asm
	add.s32 	%r364, %r363, 1;
	// begin inline asm
	st.volatile.global.u32 [%rd512], %r364;
	// end inline asm
	// begin inline asm
	ld.volatile.global.u32 %r365, [%rd512];
	// end inline asm
	add.s32 	%r366, %r365, 1;
	// begin inline asm
	st.volatile.global.u32 [%rd512], %r366;
	// end inline asm
	// begin inline asm
	ld.volatile.global.u32 %r367, [%rd512];
	// end inline asm
	add.s32 	%r368, %r367, 1;
	// begin inline asm
	st.volatile.global.u32 [%rd512], %r368;
	// end inline asm
	// begin inline asm
	ld.volatile.global.u32 %r369, [%rd512];
	// end inline asm
	add.s32 	%r370, %r369, 1;
	// begin inline asm
	st.volatile.global.u32 [%rd512], %r370;
	// end inline asm
	// begin inline asm
	ld.volatile.global.u32 %r371, [%rd512];
	// end inline asm
	add.s32 	%r372, %r371, 1;
	// begin inline asm
	st.volatile.global.u32 [%rd512], %r372;
	// end inline asm
	// begin inline asm
	ld.volatile.global.u32 %r373, [%rd512];
	// end inline asm
	add.s32 	%r374, %r373, 1;
	// begin inline asm
	st.volatile.global.u32 [%rd512], %r374;
	// end inline asm
	// begin inline asm
	ld.volatile.global.u32 %r375, [%rd512];
	// end inline asm
	add.s32 	%r376, %r375, 1;
	// begin inline asm
	st.volatile.global.u32 [%rd512], %r376;
	// end inline asm
	// begin inline asm
	ld.volatile.global.u32 %r377, [%rd512];
	// end inline asm
	add.s32 	%r378, %r377, 1;
	// begin inline asm
	st.volatile.global.u32 [%rd512], %r378;
	// end inline asm
	// begin inline asm
	ld.volatile.global.u32 %r379, [%rd512];
	// end inline asm
	add.s32 	%r380, %r379, 1;
	// begin inline asm
	st.volatile.global.u32 [%rd512], %r380;
	// end inline asm
	// begin inline asm
	ld.volatile.global.u32 %r381, [%rd512];
	// end inline asm
	add.s32 	%r382, %r381, 1;
	// begin inline asm
	st.volatile.global.u32 [%rd512], %r382;
	// end inline asm
	// begin inline asm
	ld.volatile.global.u32 %r383, [%rd512];
	// end inline asm
	add.s32 	%r384, %r383, 1;
	// begin inline asm
	st.volatile.global.u32 [%rd512], %r384;
	// end inline asm
	// begin inline asm
	ld.volatile.global.u32 %r385, [%rd512];
	// end inline asm
	add.s32 	%r386, %r385, 1;
	// begin inline asm
	st.volatile.global.u32 [%rd512], %r386;
	// end inline asm
	// begin inline asm
	ld.volatile.global.u32 %r387, [%rd512];
	// end inline asm
	add.s32 	%r388, %r387, 1;
	// begin inline asm
	st.volatile.global.u32 [%rd512], %r388;
	// end inline asm
	// begin inline asm
	ld.volatile.global.u32 %r389, [%rd512];
	// end inline asm
	add.s32 	%r390, %r389, 1;
	// begin inline asm
	st.volatile.global.u32 [%rd512], %r390;
	// end inline asm
	// begin inline asm
	ld.volatile.global.u32 %r391, [%rd512];
	// end inline asm
	add.s32 	%r392, %r391, 1;
	// begin inline asm
	st.volatile.global.u32 [%rd512], %r392;
	// end inline asm
	// begin inline asm
	ld.volatile.global.u32 %r393, [%rd512];
	// end inline asm
	add.s32 	%r394, %r393, 1;
	// begin inline asm
	st.volatile.global.u32 [%rd512], %r394;
	// end inline asm
	// begin inline asm
	ld.volatile.global.u32 %r395, [%rd512];
	// end inline asm
	add.s32 	%r396, %r395, 1;
	// begin inline asm
	st.volatile.global.u32 [%rd512], %r396;
	// end inline asm
	// begin inline asm
	ld.volatile.global.u32 %r397, [%rd512];
	// end inline asm
	add.s32 	%r398, %r397, 1;
	// begin inline asm
	st.volatile.global.u32 [%rd512], %r398;
	// end inline asm
	// begin inline asm
	ld.volatile.global.u32 %r399, [%rd512];
	// end inline asm
	add.s32 	%r400, %r399, 1;
	// begin inline asm
	st.volatile.global.u32 [%rd512], %r400;
	// end inline asm
	// begin inline asm
	ld.volatile.global.u32 %r401, [%rd512];
	// end inline asm
	add.s32 	%r402, %r401, 1;
	// begin inline asm
	st.volatile.global.u32 [%rd512], %r402;
	// end inline asm
	// begin inline asm
	ld.volatile.global.u32 %r403, [%rd512];
	// end inline asm
	add.s32 	%r404, %r403, 1;
	// begin inline asm
	st.volatile.global.u32 [%rd512], %r404;
	// end inline asm
	// begin inline asm
	ld.volatile.global.u32 %r405, [%rd512];
	// end inline asm
	add.s32 	%r406, %r405, 1;
	// begin inline asm
	st.volatile.global.u32 [%rd512], %r406;
	// end inline asm
	// begin inline asm
	ld.volatile.global.u32 %r407, [%rd512];
	// end inline asm
	add.s32 	%r408, %r407, 1;
	// begin inline asm
	st.volatile.global.u32 [%rd512], %r408;
	// end inline asm
	// begin inline asm
	ld.volatile.global.u32 %r409, [%rd512];
	// end inline asm
	add.s32 	%r410, %r409, 1;
	// begin inline asm
	st.volatile.global.u32 [%rd512], %r410;
	// end inline asm
	// begin inline asm
	ld.volatile.global.u32 %r411, [%rd512];
	// end inline asm
	add.s32 	%r412, %r411, 1;
	// begin inline asm
	st.volatile.global.u32 [%rd512], %r412;
	// end inline asm
	// begin inline asm
	ld.volatile.global.u32 %r413, [%rd512];
	// end inline asm
	add.s32 	%r414, %r413, 1;
	// begin inline asm
	st.volatile.global.u32 [%rd512], %r414;
	// end inline asm
	// begin inline asm
	ld.volatile.global.u32 %r415, [%rd512];
	// end inline asm
	add.s32 	%r416, %r415, 1;
	// begin inline asm
	st.volatile.global.u32 [%rd512], %r416;
	// end inline asm
	// begin inline asm
	ld.volatile.global.u32 %r417, [%rd512];
	// end inline asm
	add.s32 	%r418, %r417, 1;
	// begin inline asm
	st.volatile.global.u32 [%rd512], %r418;
	// end inline asm
	// begin inline asm
	ld.volatile.global.u32 %r419, [%rd512];
	// end inline asm
	add.s32 	%r420, %r419, 1;
	// begin inline asm
	st.volatile.global.u32 [%rd512], %r420;
	// end inline asm
	// begin inline asm
	ld.volatile.global.u32 %r421, [%rd512];
	// end inline asm
	add.s32 	%r422, %r421, 1;
	// begin inline asm
	st.volatile.global.u32 [%rd512], %r422;
	// end inline asm
	// begin inline asm
	ld.volatile.global.u32 %r423, [%rd512];
	// end inline asm
	add.s32 	%r424, %r423, 1;
	// begin inline asm
	st.volatile.global.u32 [%rd512], %r424;
	// end inline asm
	// begin inline asm
	ld.volatile.global.u32 %r425, [%rd512];
	// end inline asm
	add.s32 	%r426, %r425, 1;
	// begin inline asm
	st.volatile.global.u32 [%rd512], %r426;
	// end inline asm
	// begin inline asm
	ld.volatile.global.u32 %r427, [%rd512];
	// end inline asm
	add.s32 	%r428, %r427, 1;
	// begin inline asm
	st.volatile.global.u32 [%rd512], %r428;
	// end inline asm
	// begin inline asm
	ld.volatile.global.u32 %r429, [%rd512];
	// end inline asm
	add.s32 	%r430, %r429, 1;
	// begin inline asm
	st.volatile.global.u32 [%rd512], %r430;
	// end inline asm
	// begin inline asm
	ld.volatile.global.u32 %r431, [%rd512];
	// end inline asm
	add.s32 	%r432, %r431, 1;
	// begin inline asm
	st.volatile.global.u32 [%rd512], %r432;
	// end inline asm
	// begin inline asm
	ld.volatile.global.u32 %r433, [%rd512];
	// end inline asm
	add.s32 	%r434, %r433, 1;
	// begin inline asm
	st.volatile.global.u32 [%rd512], %r434;
	// end inline asm
	// begin inline asm
	ld.volatile.global.u32 %r435, [%rd512];
	// end inline asm
	add.s32 	%r436, %r435, 1;
	// begin inline asm
	st.volatile.global.u32 [%rd512], %r436;
	// end inline asm
	// begin inline asm
	ld.volatile.global.u32 %r437, [%rd512];
	// end inline asm
	add.s32 	%r438, %r437, 1;
	// begin inline asm
	st.volatile.global.u32 [%rd512], %r438;
	// end inline asm
	// begin inline asm
	ld.volatile.global.u32 %r439, [%rd512];
	// end inline asm
	add.s32 	%r440, %r439, 1;
	// begin inline asm
	st.volatile.global.u32 [%rd512], %r440;
	// end inline asm
	// begin inline asm
	ld.volatile.global.u32 %r441, [%rd512];
	// end inline asm
	add.s32 	%r442, %r441, 1;
	// begin inline asm
	st.volatile.global.u32 [%rd512], %r442;
	// end inline asm
	// begin inline asm
	ld.volatile.global.u32 %r443, [%rd512];
	// end inline asm
	add.s32 	%r444, %r443, 1;
	// begin inline asm
	st.volatile.global.u32 [%rd512], %r444;
	// end inline asm
	// begin inline asm
	ld.volatile.global.u32 %r445, [%rd512];
	// end inline asm
	add.s32 	%r446, %r445, 1;
	// begin inline asm
	st.volatile.global.u32 [%rd512], %r446;
	// end inline asm
	// begin inline asm
	ld.volatile.global.u32 %r447, [%rd512];
	// end inline asm
	add.s32 	%r448, %r447, 1;
	// begin inline asm
	st.volatile.global.u32 [%rd512], %r448;
	// end inline asm
	// begin inline asm
	ld.volatile.global.u32 %r449, [%rd512];
	// end inline asm
	add.s32 	%r450, %r449, 1;
	// begin inline asm
	st.volatile.global.u32 [%rd512], %r450;
	// end inline asm
	// begin inline asm
	ld.volatile.global.u32 %r451, [%rd512];
	// end inline asm
	add.s32 	%r452, %r451, 1;
	// begin inline asm
	st.volatile.global.u32 [%rd512], %r452;
	// end inline asm
	// begin inline asm
	ld.volatile.global.u32 %r453, [%rd512];
	// end inline asm
	add.s32 	%r454, %r453, 1;
	// begin inline asm
	st.volatile.global.u32 [%rd512], %r454;
	// end inline asm
	// begin inline asm
	ld.volatile.global.u32 %r455, [%rd512];
	// end inline asm
	add.s32 	%r456, %r455, 1;
	// begin inline asm
	st.volatile.global.u32 [%rd512], %r456;
	// end inline asm
	// begin inline asm
	ld.volatile.global.u32 %r457, [%rd512];
	// end inline asm
	add.s32 	%r458, %r457, 1;
	// begin inline asm
	st.volatile.global.u32 [%rd512], %r458;
	// end inline asm
	// begin inline asm
	ld.volatile.global.u32 %r459, [%rd512];
	// end inline asm
	add.s32 	%r460, %r459, 1;
	// begin inline asm
	st.volatile.global.u32 [%rd512], %r460;
	// end inline asm
	// begin inline asm
	ld.volatile.global.u32 %r461, [%rd512];
	// end inline asm
	add.s32 	%r462, %r461, 1;
	// begin inline asm
	st.volatile.global.u32 [%rd512], %r462;
	// end inline asm
	// begin inline asm
	ld.volatile.global.u32 %r463, [%rd512];
	// end inline asm
	add.s32 	%r464, %r463, 1;
	// begin inline asm
	st.volatile.global.u32 [%rd512], %r464;
	// end inline asm
	// begin inline asm
	ld.volatile.global.u32 %r465, [%rd512];
	// end inline asm
	add.s32 	%r466, %r465, 1;
	// begin inline asm
	st.volatile.global.u32 [%rd512], %r466;
	// end inline asm
	// begin inline asm
	ld.volatile.global.u32 %r467, [%rd512];
	// end inline asm
	add.s32 	%r468, %r467, 1;
	// begin inline asm
	st.volatile.global.u32 [%rd512], %r468;
	// end inline asm
	// begin inline asm
	ld.volatile.global.u32 %r469, [%rd512];
	// end inline asm
	add.s32 	%r470, %r469, 1;
	// begin inline asm
	st.volatile.global.u32 [%rd512], %r470;
	// end inline asm
	// begin inline asm
	ld.volatile.global.u32 %r471, [%rd512];
	// end inline asm
	add.s32 	%r472, %r471, 1;
	// begin inline asm
	st.volatile.global.u32 [%rd512], %r472;
	// end inline asm
	// begin inline asm
	ld.volatile.global.u32 %r473, [%rd512];
	// end inline asm
	add.s32 	%r474, %r473, 1;
	// begin inline asm
	st.volatile.global.u32 [%rd512], %r474;
	// end inline asm
	// begin inline asm
	ld.volatile.global.u32 %r475, [%rd512];
	// end inline asm
	add.s32 	%r476, %r475, 1;
	// begin inline asm
	st.volatile.global.u32 [%rd512], %r476;
	// end inline asm
	// begin inline asm
	ld.volatile.global.u32 %r477, [%rd512];
	// end inline asm
	add.s32 	%r478, %r477, 1;
	// begin inline asm
	st.volatile.global.u32 [%rd512], %r478;
	// end inline asm
	// begin inline asm
	ld.volatile.global.u32 %r479, [%rd512];
	// end inline asm
	add.s32 	%r480, %r479, 1;
	// begin inline asm
	st.volatile.global.u32 [%rd512], %r480;
	// end inline asm
	// begin inline asm
	ld.volatile.global.u32 %r481, [%rd512];
	// end inline asm
	add.s32 	%r482, %r481, 1;
	// begin inline asm
	st.volatile.global.u32 [%rd512], %r482;
	// end inline asm
	// begin inline asm
	ld.volatile.global.u32 %r483, [%rd512];
	// end inline asm
	add.s32 	%r484, %r483, 1;
	// begin inline asm
	st.volatile.global.u32 [%rd512], %r484;
	// end inline asm
	// begin inline asm
	ld.volatile.global.u32 %r485, [%rd512];
	// end inline asm
	add.s32 	%r486, %r485, 1;
	// begin inline asm
	st.volatile.global.u32 [%rd512], %r486;
	// end inline asm
	// begin inline asm
	ld.volatile.global.u32 %r487, [%rd512];
	// end inline asm
	add.s32 	%r488, %r487, 1;
	// begin inline asm
	st.volatile.global.u32 [%rd512], %r488;
	// end inline asm
	// begin inline asm
	ld.volatile.global.u32 %r489, [%rd512];
	// end inline asm
	add.s32 	%r490, %r489, 1;
	// begin inline asm
	st.volatile.global.u32 [%rd512], %r490;
	// end inline asm
	// begin inline asm
	ld.volatile.global.u32 %r491, [%rd512];
	// end inline asm
	add.s32 	%r492, %r491, 1;
	// begin inline asm
	st.volatile.global.u32 [%rd512], %r492;
	// end inline asm
	// begin inline asm
	ld.volatile.global.u32 %r493, [%rd512];
	// end inline asm
	add.s32 	%r494, %r493, 1;
	// begin inline asm
	st.volatile.global.u32 [%rd512], %r494;
	// end inline asm
	// begin inline asm
	ld.volatile.global.u32 %r495, [%rd512];
	// end inline asm
	add.s32 	%r496, %r495, 1;
	// begin inline asm
	st.volatile.global.u32 [%rd512], %r496;
	// end inline asm
	// begin inline asm
	ld.volatile.global.u32 %r497, [%rd512];
	// end inline asm
	add.s32 	%r498, %r497, 1;
	// begin inline asm
	st.volatile.global.u32 [%rd512], %r498;
	// end inline asm
	// begin inline asm
	ld.volatile.global.u32 %r499, [%rd512];
	// end inline asm
	add.s32 	%r500, %r499, 1;
	// begin inline asm
	st.volatile.global.u32 [%rd512], %r500;
	// end inline asm
	// begin inline asm
	ld.volatile.global.u32 %r501, [%rd512];
	// end inline asm
	add.s32 	%r502, %r501, 1;
	// begin inline asm
	st.volatile.global.u32 [%rd512], %r502;
	// end inline asm
	// begin inline asm
	ld.volatile.global.u32 %r503, [%rd512];
	// end inline asm
	add.s32 	%r504, %r503, 1;
	// begin inline asm
	st.volatile.global.u32 [%rd512], %r504;
	// end inline asm
	// begin inline asm
	ld.volatile.global.u32 %r505, [%rd512];
	// end inline asm
	add.s32 	%r506, %r505, 1;
	// begin inline asm
	st.volatile.global.u32 [%rd512], %r506;
	// end inline asm
	// begin inline asm
	ld.volatile.global.u32 %r507, [%rd512];
	// end inline asm
	add.s32 	%r508, %r507, 1;
	// begin inline asm
	st.volatile.global.u32 [%rd512], %r508;
	// end inline asm
	// begin inline asm
	ld.volatile.global.u32 %r509, [%rd512];
	// end inline asm
	add.s32 	%r510, %r509, 1;
	// begin inline asm
	st.volatile.global.u32 [%rd512], %r510;
	// end inline asm
	// begin inline asm
	ld.volatile.global.u32 %r511, [%rd512];
	// end inline asm
	add.s32 	%r512, %r511, 1;
	// begin inline asm
	st.volatile.global.u32 [%rd512], %r512;
	// end inline asm
	// begin inline asm
	ld.volatile.global.u32 %r513, [%rd512];
	// end inline asm
	add.s32 	%r514, %r513, 1;
	// begin inline asm
	st.volatile.global.u32 [%rd512], %r514;
	// end inline asm
$L__BB120_2:
	ret;

}
	// .globl	_Z4testIL_Z13load_volatilePKjEL_Z17store_atomic_exchPjjELi256E14strided_accessILj1024ELj32EE10skip_lanesILj32EEEvv
.visible .entry _Z4testIL_Z13load_volatilePKjEL_Z17store_atomic_exchPjjELi256E14strided_accessILj1024ELj32EE10skip_lanesILj32EEEvv()
{
	.reg .pred 	%p<2>;
	.reg .b32 	%r<776>;
	.reg .b64 	%rd<517>;

	// begin inline asm
	mov.u32 %r1, %laneid;
	// end inline asm
	and.b32  	%r2, %r1, 31;
	setp.ne.s32 	%p1, %r2, 0;
	@%p1 bra 	$L__BB121_2;
	mov.u32 	%r771, %ctaid.x;
	mov.u32 	%r772, %ntid.x;
	mov.u32 	%r773, %tid.x;
	mad.lo.s32 	%r774, %r771, %r772, %r773;
	shl.b32 	%r775, %r774, 7;
	cvt.u64.u32 	%rd513, %r775;
	and.b64  	%rd514, %rd513, 3968;
	mov.u64 	%rd515, buffer;
	cvta.global.u64 	%rd516, %rd515;
	add.s64 	%rd512, %rd516, %rd514;
	// begin inline asm
	ld.volatile.global.u32 %r3, [%rd512];
	// end inline asm
	add.s32 	%r5, %r3, 1;
	// begin inline asm
	atom.global.exch.b32 %r4, [%rd512], %r5;
	// end inline asm
	// begin inline asm
	ld.volatile.global.u32 %r6, [%rd512];
	// end inline asm
	add.s32 	%r8, %r6, 1;
	// begin inline asm
	atom.global.exch.b32 %r7, [%rd512], %r8;
	// end inline asm
	// begin inline asm
	ld.volatile.global.u32 %r9, [%rd512];
	// end inline asm
	add.s32 	%r11, %r9, 1;
	// begin inline asm
	atom.global.exch.b32 %r10, [%rd512], %r11;
	// end inline asm
	// begin inline asm
	ld.volatile.global.u32 %r12, [%rd512];
	// end inline asm
	add.s32 	%r14, %r12, 1;
	// begin inline asm
	atom.global.exch.b32 %r13, [%rd512], %r14;
	// end inline asm
	// begin inline asm
	ld.volatile.global.u32 %r15, [%rd512];
	// end inline asm
	add.s32 	%r17, %r15, 1;
	// begin inline asm
	atom.global.exch.b32 %r16, [%rd512], %r17;
	// end inline asm
	// begin inline asm
	ld.volatile.global.u32 %r18, [%rd512];
	// end inline asm
	add.s32 	%r20, %r18, 1;
	// begin inline asm
	atom.global.exch.b32 %r19, [%rd512], %r20;
	// end inline asm
	// begin inline asm
	ld.volatile.global.u32 %r21, [%rd512];
	// end inline asm
	add.s32 	%r23, %r21, 1;
	// begin inline asm
	atom.global.exch.b32 %r22, [%rd512], %r23;
	// end inline asm
	// begin inline asm
	ld.volatile.global.u32 %r24, [%rd512];
	// end inline asm
	add.s32 	%r26, %r24, 1;
	// begin inline asm
	atom.global.exch.b32 %r25, [%rd512], %r26;
	// end inline asm
	// begin inline asm
	ld.volatile.global.u32 %r27, [%rd512];
	// end inline asm
	add.s32 	%r29, %r27, 1;
	// begin inline asm
	atom.global.exch.b32 %r28, [%rd512], %r29;
	// end inline asm
	// begin inline asm
	ld.volatile.global.u32 %r30, [%rd512];
	// end inline asm
	add.s32 	%r32, %r30, 1;
	// begin inline asm
	atom.global.exch.b32 %r31, [%rd512], %r32;
	// end inline asm
	// begin inline asm
	ld.volatile.global.u32 %r33, [%rd512];
	// end inline asm
	add.s32 	%r35, %r33, 1;
	// begin inline asm
	atom.global.exch.b32 %r34, [%rd512], %r35;
	// end inline asm
	// begin inline asm
	ld.volatile.global.u32 %r36, [%rd512];
	// end inline asm
	add.s32 	%r38, %r36, 1;
	// begin inline asm
	atom.global.exch.b32 %r37, [%rd512], %r38;
	// end inline asm
	// begin inline asm
	ld.volatile.global.u32 %r39, [%rd512];
	// end inline asm
	add.s32 	%r41, %r39, 1;
	// begin inline asm
	atom.global.exch.b32 %r40, [%rd512], %r41;
	// end inline asm
	// begin inline asm
	ld.volatile.global.u32 %r42, [%rd512];
	// end inline asm
	add.s32 	%r44, %r42, 1;
	// begin inline asm
	atom.global.exch.b32 %r43, [%rd512], %r44;
	// end inline asm
	// begin inline asm
	ld.volatile.global.u32 %r45, [%rd512];
	// end inline asm
	add.s32 	%r47, %r45, 1;
	// begin inline asm
	atom.global.exch.b32 %r46, [%rd512], %r47;
	// end inline asm
	// begin inline asm
	ld.volatile.global.u32 %r48, [%rd512];
	// end inline asm
	add.s32 	%r50, %r48, 1;
	// begin inline asm
	atom.global.exch.b32 %r49, [%rd512], %r50;
	// end inline asm
	// begin inline asm
	ld.volatile.global.u32 %r51, [%rd512];
	// end inline asm
	add.s32 	%r53, %r51, 1;
	// begin inline asm
	atom.global.exch.b32 %r52, [%rd512], %r53;
	// end inline asm
	// begin inline asm
	ld.volatile.global.u32 %r54, [%rd512];
	// end inline asm
	add.s32 	%r56, %r54, 1;
	// begin inline asm
	atom.global.exch.b32 %r55, [%rd512], %r56;
	// end inline asm
	// begin inline asm
	ld.volatile.global.u32 %r57, [%rd512];
	// end inline asm
	add.s32 	%r59, %r57, 1;
	// begin inline asm
	atom.global.exch.b32 %r58, [%rd512], %r59;
	// end inline asm
	// begin inline asm
	ld.volatile.global.u32 %r60, [%rd512];
	// end inline asm
	add.s32 	%r62, %r60, 1;
	// begin inline asm
	atom.global.exch.b32 %r61, [%rd512], %r62;
	// end inline asm
	// begin inline asm
	ld.volatile.global.u32 %r63, [%rd512];
	// end inline asm
	add.s32 	%r65, %r63, 1;
	// begin inline asm
	atom.global.exch.b32 %r64, [%rd512], %r65;
	// end inline asm
	// begin inline asm
	ld.volatile.global.u32 %r66, [%rd512];
	// end inline asm
	add.s32 	%r68, %r66, 1;
	// begin inline asm
	atom.global.exch.b32 %r67, [%rd512], %r68;
	// end inline asm
	// begin inline asm
	ld.volatile.global.u32 %r69, [%rd512];
	// end inline asm
	add.s32 	%r71, %r69, 1;
	// begin inline asm
	atom.global.exch.b32 %r70, [%rd512], %r71;
	// end inline asm
	// begin inline asm
	ld.volatile.global.u32 %r72, [%rd512];
	// end inline asm
	add.s32 	%r74, %r72, 1;
	// begin inline asm
	atom.global.exch.b32 %r73, [%rd512], %r74;
	// end inline asm
	// begin inline asm
	ld.volatile.global.u32 %r75, [%rd512];
	// end inline asm
	add.s32 	%r77, %r75, 1;
	// begin inline asm
	atom.global.exch.b32 %r76, [%rd512], %r77;
	// end inline asm
	// begin inline asm
	ld.volatile.global.u32 %r78, [%rd512];
	// end inline asm
	add.s32 	%r80, %r78, 1;
	// begin inline asm
	atom.global.exch.b32 %r79, [%rd512], %r80;
	// end inline asm
	// begin inline asm
	ld.volatile.global.u32 %r81, [%rd512];
	// end inline asm
	add.s32 	%r83, %r81, 1;
	// begin inline asm
	atom.global.exch.b32 %r82, [%rd512], %r83;
	// end inline asm
	// begin inline asm
	ld.volatile.global.u32 %r84, [%rd512];
	// end inline asm
	add.s32 	%r86, %r84, 1;
	// begin inline asm
	atom.global.exch.b32 %r85, [%rd512], %r86;
	// end inline asm
	// begin inline asm
	ld.volatile.global.u32 %r87, [%rd512];
	// end inline asm
	add.s32 	%r89, %r87, 1;
	// begin inline asm
	atom.global.exch.b32 %r88, [%rd512], %r89;
	// end inline asm
	// begin inline asm
	ld.volatile.global.u32 %r90, [%rd512];
	// end inline asm
	add.s32 	%r92, %r90, 1;
	// begin inline asm
	atom.global.exch.b32 %r91, [%rd512], %r92;
	// end inline asm
	// begin inline asm
	ld.volatile.global.u32 %r93, [%rd512];
	// end inline asm
	add.s32 	%r95, %r93, 1;
	// begin inline asm
	atom.global.exch.b32 %r94, [%rd512], %r95;
	// end inline asm
	// begin inline asm
	ld.volatile.global.u32 %r96, [%rd512];
	// end inline asm
	add.s32 	%r98, %r96, 1;
	// begin inline asm
	atom.global.exch.b32 %r97, [%rd512], %r98;
	// end inline asm
	// begin inline asm
	ld.volatile.global.u32 %r99, [%rd512];
	// end inline asm
	add.s32 	%r101, %r99, 1;
	// begin inline asm
	atom.global.exch.b32 %r100, [%rd512], %r101;
	// end inline asm
	// begin inline asm
	ld.volatile.global.u32 %r102, [%rd512];
	// end inline asm
	add.s32 	%r104, %r102, 1;
	// begin inline asm
	atom.global.exch.b32 %r103, [%rd512], %r104;
	// end inline asm
	// begin inline asm
	ld.volatile.global.u32 %r105, [%rd512];
	// end inline asm
	add.s32 	%r107, %r105, 1;
	// begin inline asm
	atom.global.exch.b32 %r106, [%rd512], %r107;
	// end inline asm
	// begin inline asm
	ld.volatile.global.u32 %r108, [%rd512];
	// end inline asm
	add.s32 	%r110, %r108, 1;
	// begin inline asm
	atom.global.exch.b32 %r109, [%rd512], %r110;
	// end inline asm
	// begin inline asm
	ld.volatile.global.u32 %r111, [%rd512];
	// end inline asm
	add.s32 	%r113, %r111, 1;
	// begin inline asm
	atom.global.exch.b32 %r112, [%rd512], %r113;
	// end inline asm
	// begin inline asm
	ld.volatile.global.u32 %r114, [%rd512];
	// end inline asm
	add.s32 	%r116, %r114, 1;
	// begin inline asm
	atom.global.exch.b32 %r115, [%rd512], %r116;
	// end inline asm
	// begin inline asm
	ld.volatile.global.u32 %r117, [%rd512];
	// end inline asm
	add.s32 	%r119, %r117, 1;
	// begin inline asm
	atom.global.exch.b32 %r118, [%rd512], %r119;
	// end inline asm
	// begin inline asm
	ld.volatile.global.u32 %r120, [%rd512];
	// end inline asm
	add.s32 	%r122, %r120, 1;
	// begin inline asm
	atom.global.exch.b32 %r121, [%rd512], %r122;
	// end inline asm
	// begin inline asm
	ld.volatile.global.u32 %r123, [%rd512];
	// end inline asm
	add.s32 	%r125, %r123, 1;
	// begin inline asm
	atom.global.exch.b32 %r124, [%rd512], %r125;
	// end inline asm
	// begin inline asm
	ld.volatile.global.u32 %r126, [%rd512];
	// end inline asm
	add.s32 	%r128, %r126, 1;
	// begin inline asm
	atom.global.exch.b32 %r127, [%rd512], %r128;
	// end inline asm
	// begin inline asm
	ld.volatile.global.u32 %r129, [%rd512];
	// end inline asm
	add.s32 	%r131, %r129, 1;
	// begin inline asm
	atom.global.exch.b32 %r130, [%rd512], %r131;
	// end inline asm
	// begin inline asm
	ld.volatile.global.u32 %r132, [%rd512];
	// end inline asm
	add.s32 	%r134, %r132, 1;
	// begin inline asm
	atom.global.exch.b32 %r133, [%rd512], %r134;
	// end inline asm
	// begin inline asm
	ld.volatile.global.u32 %r135, [%rd512];
	// end inline asm
	add.s32 	%r137, %r135, 1;
	// begin inline asm
	atom.global.exch.b32 %r136, [%rd512], %r137;
	// end inline asm
	// begin inline asm
	ld.volatile.global.u32 %r138, [%rd512];
	// end inline asm
	add.s32 	%r140, %r138, 1;
	// begin inline asm
	atom.global.exch.b32 %r139, [%rd512], %r140;
	// end inline asm
	// begin inline asm
	ld.volatile.global.u32 %r141, [%rd512];
	// end inline asm
	add.s32 	%r143, %r141, 1;
	// begin inline asm
	atom.global.exch.b32 %r142, [%rd512], %r143;
	// end inline asm
	// begin inline asm
	ld.volatile.global.u32 %r144, [%rd512];
	// end inline asm
	add.s32 	%r146, %r144, 1;
	// begin inline asm
	atom.global.exch.b32 %r145, [%rd512], %r146;
	// end inline asm
	// begin inline asm
	ld.volatile.global.u32 %r147, [%rd512];
	// end inline asm
	add.s32 	%r149, %r147, 1;
	// begin inline asm
	atom.global.exch.b32 %r148, [%rd512], %r149;
	// end inline asm
	// begin inline asm
	ld.volatile.global.u32 %r150, [%rd512];
	// end inline asm
	add.s32 	%r152, %r150, 1;
	// begin inline asm
	atom.global.exch.b32 %r151, [%rd512], %r152;
	// end inline asm
	// begin inline asm
	ld.volatile.global.u32 %r153, [%rd512];
	// end inline asm
	add.s32 	%r155, %r153, 1;
	// begin inline asm
	atom.global.exch.b32 %r154, [%rd512], %r155;
	// end inline asm
	// begin inline asm
	ld.volatile.global.u32 %r156, [%rd512];
	// end inline asm
	add.s32 	%r158, %r156, 1;
	// begin inline asm
	atom.global.exch.b32 %r157, [%rd512], %r158;
	// end inline asm
	// begin inline asm
	ld.volatile.global.u32 %r159, [%rd512];
	// end inline asm
	add.s32 	%r161, %r159, 1;
	// begin inline asm
	atom.global.exch.b32 %r160, [%rd512], %r161;
	// end inline asm
	// begin inline asm
	ld.volatile.global.u32 %r162, [%rd512];
	// end inline asm
	add.s32 	%r164, %r162, 1;
	// begin inline asm
	atom.global.exch.b32 %r163, [%rd512], %r164;
	// end inline asm
	// begin inline asm
	ld.volatile.global.u32 %r165, [%rd512];
	// end inline asm
	add.s32 	%r167, %r165, 1;
	// begin inline asm
	atom.global.exch.b32 %r166, [%rd512], %r167;
	// end inline asm
	// begin inline asm
	ld.volatile.global.u32 %r168, [%rd512];
	// end inline asm
	add.s32 	%r170, %r168, 1;
	// begin inline asm
	atom.global.exch.b32 %r169, [%rd512], %r170;
	// end inline asm
	// begin inline asm
	ld.volatile.global.u32 %r171, [%rd512];
	// end inline asm
	add.s32 	%r173, %r171, 1;
	// begin inline asm
	atom.global.exch.b32 %r172, [%rd512], %r173;
	// end inline asm
	// begin inline asm
	ld.volatile.global.u32 %r174, [%rd512];
	// end inline asm
	add.s32 	%r176, %r174, 1;
	// begin inline asm
	atom.global.exch.b32 %r175, [%rd512], %r176;
	// end inline asm
	// begin inline asm
	ld.volatile.global.u32 %r177, [%rd512];
	// end inline asm
	add.s32 	%r179, %r177, 1;
	// begin inline asm
	atom.global.exch.b32 %r178, [%rd512], %r179;
	// end inline asm
	// begin inline asm
	ld.volatile.global.u32 %r180, [%rd512];
	// end inline asm
	add.s32 	%r182, %r180, 1;
	// begin inline asm
	atom.global.exch.b32 %r181, [%rd512], %r182;
	// end inline asm
	// begin inline asm
	ld.volatile.global.u32 %r183, [%rd512];
	// end inline asm
	add.s32 	%r185, %r183, 1;
	// begin inline asm
	atom.global.exch.b32 %r184, [%rd512], %r185;
	// end inline asm
	// begin inline asm
	ld.volatile.global.u32 %r186, [%rd512];
	// end inline asm
	add.s32 	%r188, %r186, 1;
	// begin inline asm
	atom.global.exch.b32 %r187, [%rd512], %r188;
	// end inline asm
	// begin inline asm
	ld.volatile.global.u32 %r189, [%rd512];
	// end inline asm
	add.s32 	%r191, %r189, 1;
	// begin inline asm
	atom.global.exch.b32 %r190, [%rd512], %r191;
	// end inline asm
	// begin inline asm
	ld.volatile.global.u32 %r192, [%rd512];
	// end inline asm
	add.s32 	%r194, %r192, 1;
	// begin inline asm
	atom.global.exch.b32 %r193, [%rd512], %r194;
	// end inline asm
	// begin inline asm
	ld.volatile.global.u32 %r195, [%rd512];
	// end inline asm
	add.s32 	%r197, %r195, 1;
	// begin inline asm
	atom.global.exch.b32 %r196, [%rd512], %r197;
	// end inline asm
	// begin inline asm
	ld.volatile.global.u32 %r198, [%rd512];
	// end inline asm
	add.s32 	%r200, %r198, 1;
	// begin inline asm
	atom.global.exch.b32 %r199, [%rd512], %r200;
	// end inline asm
	// begin inline asm
	ld.volatile.global.u32 %r201, [%rd512];
	// end inline asm
	add.s32 	%r203, %r201, 1;
	// begin inline asm
	atom.global.exch.b32 %r202, [%rd512], %r203;
	// end inline asm
	// begin inline asm
	ld.volatile.global.u32 %r204, [%rd512];
	// end inline asm
	add.s32 	%r206, %r204, 1;
	// begin inline asm
	atom.global.exch.b32 %r205, [%rd512], %r206;
	// end inline asm
	// begin inline asm
	ld.volatile.global.u32 %r207, [%rd512];
	// end inline asm
	add.s32 	%r209, %r207, 1;
	// begin inline asm
	atom.global.exch.b32 %r208, [%rd512], %r209;
	// end inline asm
	// begin inline asm
	ld.volatile.global.u32 %r210, [%rd512];
	// end inline asm
	add.s32 	%r212, %r210, 1;
	// begin inline asm
	atom.global.exch.b32 %r211, [%rd512], %r212;
	// end inline asm
	// begin inline asm
	ld.volatile.global.u32 %r213, [%rd512];
	// end inline asm
	add.s32 	%r215, %r213, 1;
	// begin inline asm
	atom.global.exch.b32 %r214, [%rd512], %r215;
	// end inline asm
	// begin inline asm
	ld.volatile.global.u32 %r216, [%rd512];
	// end inline asm
	add.s32 	%r218, %r216, 1;
	// begin inline asm
	atom.global.exch.b32 %r217, [%rd512], %r218;
	// end inline asm
	// begin inline asm
	ld.volatile.global.u32 %r219, [%rd512];
	// end inline asm
	add.s32 	%r221, %r219, 1;
	// begin inline asm
	atom.global.exch.b32 %r220, [%rd512], %r221;
	// end inline asm
	// begin inline asm
	ld.volatile.global.u32 %r222, [%rd512];
	// end inline asm
	add.s32 	%r224, %r222, 1;
	// begin inline asm
	atom.global.exch.b32 %r223, [%rd512], %r224;
	// end inline asm
	// begin inline asm
	ld.volatile.global.u32 %r225, [%rd512];
	// end inline asm
	add.s32 	%r227, %r225, 1;
	// begin inline asm
	atom.global.exch.b32 %r226, [%rd512], %r227;
	// end inline asm
	// begin inline asm
	ld.volatile.global.u32 %r228, [%rd512];
	// end inline asm
	add.s32 	%r230, %r228, 1;
	// begin inline asm
	atom.global.exch.b32 %r229, [%rd512], %r230;
	// end inline asm
	// begin inline asm
	ld.volatile.global.u32 %r231, [%rd512];
	// end inline asm
	add.s32 	%r233, %r231, 1;
	// begin inline asm
	atom.global.exch.b32 %r232, [%rd512], %r233;
	// end inline asm
	// begin inline asm
	ld.volatile.global.u32 %r234, [%rd512];
	// end inline asm
	add.s32 	%r236, %r234, 1;
	// begin inline asm
	atom.global.exch.b32 %r235, [%rd512], %r236;
	// end inline asm
	// begin inline asm
	ld.volatile.global.u32 %r237, [%rd512];
	// end inline asm
	add.s32 	%r239, %r237, 1;
	// begin inline asm
	atom.global.exch.b32 %r238, [%rd512], %r239;
	// end inline asm
	// begin inline asm
	ld.volatile.global.u32 %r240, [%rd512];
	// end inline asm
	add.s32 	%r242, %r240, 1;
	// begin inline asm
	atom.global.exch.b32 %r241, [%rd512], %r242;
	// end inline asm
	// begin inline asm
	ld.volatile.global.u32 %r243, [%rd512];
	// end inline asm
	add.s32 	%r245, %r243, 1;
	// begin inline asm
	atom.global.exch.b32 %r244, [%rd512], %r245;
	// end inline asm
	// begin inline asm
	ld.volatile.global.u32 %r246, [%rd512];
	// end inline asm
	add.s32 	%r248, %r246, 1;
	// begin inline asm
	atom.global.exch.b32 %r247, [%rd512], %r248;
	// end inline asm
	// begin inline asm
	ld.volatile.global.u32 %r249, [%rd512];
	// end inline asm
	add.s32 	%r251, %r249, 1;
	// begin inline asm
	atom.global.exch.b32 %r250, [%rd512], %r251;
	// end inline asm
	// begin inline asm
	ld.volatile.global.u32 %r252, [%rd512];
	// end inline asm
	add.s32 	%r254, %r252, 1;
	// begin inline asm
	atom.global.exch.b32 %r253, [%rd512], %r254;
	// end inline asm
	// begin inline asm
	ld.volatile.global.u32 %r255, [%rd512];
	// end inline asm
	add.s32 	%r257, %r255, 1;
	// begin inline asm
	atom.global.exch.b32 %r256, [%rd512], %r257;
	// end inline asm
	// begin inline asm
	ld.volatile.global.u32 %r258, [%rd512];
	// end inline asm
	add.s32 	%r260, %r258, 1;
	// begin inline asm
	atom.global.exch.b32 %r259, [%rd512], %r260;
	// end inline asm
	// begin inline asm
	ld.volatile.global.u32 %r261, [%rd512];
	// end inline asm
	add.s32 	%r263, %r261, 1;
	// begin inline asm
	atom.global.exch.b32 %r262, [%rd512], %r263;
	// end inline asm
	// begin inline asm
	ld.volatile.global.u32 %r264, [%rd512];
	// end inline asm
	add.s32 	%r266, %r264, 1;
	// begin inline asm
	atom.global.exch.b32 %r265, [%rd512], %r266;
	// end inline asm
	// begin inline asm
	ld.volatile.global.u32 %r267, [%rd512];
	// end inline asm
	add.s32 	%r269, %r267, 1;
	// begin inline asm
	atom.global.exch.b32 %r268, [%rd512], %r269;
	// end inline asm
	// begin inline asm
	ld.volatile.global.u32 %r270, [%rd512];
	// end inline asm
	add.s32 	%r272, %r270, 1;
	// begin inline asm
	atom.global.exch.b32 %r271, [%rd512], %r272;
	// end inline asm
	// begin inline asm
	ld.volatile.global.u32 %r273, [%rd512];
	// end inline asm
	add.s32 	%r275, %r273, 1;
	// begin inline asm
	atom.global.exch.b32 %r274, [%rd512], %r275;
	// end inline asm
	// begin inline asm
	ld.volatile.global.u32 %r276, [%rd512];
	// end inline asm
	add.s32 	%r278, %r276, 1;
	// begin inline asm
	atom.global.exch.b32 %r277, [%rd512], %r278;
	// end inline asm
	// begin inline asm
	ld.volatile.global.u32 %r279, [%rd512];
	// end inline asm
	add.s32 	%r281, %r279, 1;
	// begin inline asm
	atom.global.exch.b32 %r280, [%rd512], %r281;
	// end inline asm
	// begin inline asm
	ld.volatile.global.u32 %r282, [%rd512];
	// end inline asm
	add.s32 	%r284, %r282, 1;
	// begin inline asm
	atom.global.exch.b32 %r283, [%rd512], %r284;
	// end inline asm
	// begin inline asm
	ld.volatile.global.u32 %r285, [%rd512];
	// end inline asm
	add.s32 	%r287, %r285, 1;
	// begin inline asm
	atom.global.exch.b32 %r286, [%rd512], %r287;
	// end inline asm
	// begin inline asm
	ld.volatile.global.u32 %r288, [%rd512];
	// end inline asm
	add.s32 	%r290, %r288, 1;
	// begin inline asm
	atom.global.exch.b32 %r289, [%rd512], %r290;
	// end inline asm
	// begin inline asm
	ld.volatile.global.u32 %r291, [%rd512];
	// end inline asm
	add.s32 	%r293, %r291, 1;
	// begin inline asm
	atom.global.exch.b32 %r292, [%rd512], %r293;
	// end inline asm
	// begin inline asm
	ld.volatile.global.u32 %r294, [%rd512];
	// end inline asm
	add.s32 	%r296, %r294, 1;
	// begin inline asm
	atom.global.exch.b32 %r295, [%rd512], %r296;
	// end inline asm
	// begin inline asm
	ld.volatile.global.u32 %r297, [%rd512];
	// end inline asm
	add.s32 	%r299, %r297, 1;
	// begin inline asm
	atom.global.exch.b32 %r298, [%rd512], %r299;
	// end inline asm
	// begin inline asm
	ld.volatile.global.u32 %r300, [%rd512];
	// end inline asm
	add.s32 	%r302, %r300, 1;
	// begin inline asm
	atom.global.exch.b32 %r301, [%rd512], %r302;
	// end inline asm
	// begin inline asm
	ld.volatile.global.u32 %r303, [%rd512];
	// end inline asm
	add.s32 	%r305, %r303, 1;
	// begin inline asm
	atom.global.exch.b32 %r304, [%rd512], %r305;
	// end inline asm
	// begin inline asm
	ld.volatile.global.u32 %r306, [%rd512];
	// end inline asm
	add.s32 	%r308, %r306, 1;
	// begin inline asm
	atom.global.exch.b32 %r307, [%rd512], %r308;
	// end inline asm
	// begin inline asm
	ld.volatile.global.u32 %r309, [%rd512];
	// end inline asm
	add.s32 	%r311, %r309, 1;
	// begin inline asm
	atom.global.exch.b32 %r310, [%rd512], %r311;
	// end inline asm
	// begin inline asm
	ld.volatile.global.u32 %r312, [%rd512];
	// end inline asm
	add.s32 	%r314, %r312, 1;
	// begin inline asm
	atom.global.exch.b32 %r313, [%rd512], %r314;
	// end inline asm
	// begin inline asm
	ld.volatile.global.u32 %r315, [%rd512];
	// end inline asm
	add.s32 	%r317, %r315, 1;
	// begin inline asm
	atom.global.exch.b32 %r316, [%rd512], %r317;
	// end inline asm
	// begin inline asm
	ld.volatile.global.u32 %r318, [%rd512];
	// end inline asm
	add.s32 	%r320, %r318, 1;
	// begin inline asm
	atom.global.exch.b32 %r319, [%rd512], %r320;
	// end inline asm
	// begin inline asm
	ld.volatile.global.u32 %r321, [%rd512];
	// end inline asm
	add.s32 	%r323, %r321, 1;
	// begin inline asm
	atom.global.exch.b32 %r322, [%rd512], %r323;
	// end inline asm
	// begin inline asm
	ld.volatile.global.u32 %r324, [%rd512];
	// end inline asm
	add.s32 	%r326, %r324, 1;
	// begin inline asm
	atom.global.exch.b32 %r325, [%rd512], %r326;
	// end inline asm
	// begin inline asm
	ld.volatile.global.u32 %r327, [%rd512];
	// end inline asm
	add.s32 	%r329, %r327, 1;
	// begin inline asm
	atom.global.exch.b32 %r328, [%rd512], %r329;
	// end inline asm
	// begin inline asm
	ld.volatile.global.u32 %r330, [%rd512];
	// end inline asm
	add.s32 	%r332, %r330, 1;
	// begin inline asm
	atom.global.exch.b32 %r331, [%rd512], %r332;
	// end inline asm
	// begin inline asm
	ld.volatile.global.u32 %r333, [%rd512];
	// end inline asm
	add.s32 	%r335, %r333, 1;
	// begin inline asm
	atom.global.exch.b32 %r334, [%rd512], %r335;
	// end inline asm
	// begin inline asm
	ld.volatile.global.u32 %r336, [%rd512];
	// end inline asm
	add.s32 	%r338, %r336, 1;
	// begin inline asm
	atom.global.exch.b32 %r337, [%rd512], %r338;
	// end inline asm
	// begin inline asm
	ld.volatile.global.u32 %r339, [%rd512];
	// end inline asm
	add.s32 	%r341, %r339, 1;
	// begin inline asm
	atom.global.exch.b32 %r340, [%rd512], %r341;
	// end inline asm
	// begin inline asm
	ld.volatile.global.u32 %r342, [%rd512];
	// end inline asm
	add.s32 	%r344, %r342, 1;
	// begin inline asm
	atom.global.exch.b32 %r343, [%rd512], %r344;
	// end inline asm
	// begin inline asm
	ld.volatile.global.u32 %r345, [%rd512];
	// end inline asm
	add.s32 	%r347, %r345, 1;
	// begin inline asm
	atom.global.exch.b32 %r346, [%rd512], %r347;
	// end inline asm
	// begin inline asm
	ld.volatile.global.u32 %r348, [%rd512];
	// end inline asm
	add.s32 	%r350, %r348, 1;
	// begin inline asm
	atom.global.exch.b32 %r349, [%rd512], %r350;
	// end inline asm
	// begin inline asm
	ld.volatile.global.u32 %r351, [%rd512];
	// end inline asm
	add.s32 	%r353, %r351, 1;
	// begin inline asm
	atom.global.exch.b32 %r352, [%rd512], %r353;
	// end inline asm
	// begin inline asm
	ld.volatile.global.u32 %r354, [%rd512];
	// end inline asm
	add.s32 	%r356, %r354, 1;
	// begin inline asm
	atom.global.exch.b32 %r355, [%rd512], %r356;
	// end inline asm
	// begin inline asm
	ld.volatile.global.u32 %r357, [%rd512];
	// end inline asm
	add.s32 	%r359, %r357, 1;
	// begin inline asm
	atom.global.exch.b32 %r358, [%rd512], %r359;
	// end inline asm
	// begin inline asm
	ld.volatile.global.u32 %r360, [%rd512];
	// end inline asm
	add.s32 	%r362, %r360, 1;
	// begin inline asm
	atom.global.exch.b32 %r361, [%rd512], %r362;
	// end inline asm
	// begin inline asm
	ld.volatile.global.u32 %r363, [%rd512];
	// end inline asm
	add.s32 	%r365, %r363, 1;
	// begin inline asm
	atom.global.exch.b32 %r364, [%rd512], %r365;
	// end inline asm
	// begin inline asm
	ld.volatile.global.u32 %r366, [%rd512];
	// end inline asm
	add.s32 	%r368, %r366, 1;
	// begin inline asm
	atom.global.exch.b32 %r367, [%rd512], %r368;
	// end inline asm
	// begin inline asm
	ld.volatile.global.u32 %r369, [%rd512];
	// end inline asm
	add.s32 	%r371, %r369, 1;
	// begin inline asm
	atom.global.exch.b32 %r370, [%rd512], %r371;
	// end inline asm
	// begin inline asm
	ld.volatile.global.u32 %r372, [%rd512];
	// end inline asm
	add.s32 	%r374, %r372, 1;
	// begin inline asm
	atom.global.exch.b32 %r373, [%rd512], %r374;
	// end inline asm
	// begin inline asm
	ld.volatile.global.u32 %r375, [%rd512];
	// end inline asm
	add.s32 	%r377, %r375, 1;
	// begin inline asm
	atom.global.exch.b32 %r376, [%rd512], %r377;
	// end inline asm
	// begin inline asm
	ld.volatile.global.u32 %r378, [%rd512];
	// end inline asm
	add.s32 	%r380, %r378, 1;
	// begin inline asm
	atom.global.exch.b32 %r379, [%rd512], %r380;
	// end inline asm
	// begin inline asm
	ld.volatile.global.u32 %r381, [%rd512];
	// end inline asm
	add.s32 	%r383, %r381, 1;
	// begin inline asm
	atom.global.exch.b32 %r382, [%rd512], %r383;
	// end inline asm
	// begin inline asm
	ld.volatile.global.u32 %r384, [%rd512];
	// end inline asm
	add.s32 	%r386, %r384, 1;
	// begin inline asm
	atom.global.exch.b32 %r385, [%rd512], %r386;
	// end inline asm
	// begin inline asm
	ld.volatile.global.u32 %r387, [%rd512];
	// end inline asm
	add.s32 	%r389, %r387, 1;
	// begin inline asm
	atom.global.exch.b32 %r388, [%rd512], %r389;
	// end inline asm
	// begin inline asm
	ld.volatile.global.u32 %r390, [%rd512];
	// end inline asm
	add.s32 	%r392, %r390, 1;
	// begin inline asm
	atom.global.exch.b32 %r391, [%rd512], %r392;
	// end inline asm
	// begin inline asm
	ld.volatile.global.u32 %r393, [%rd512];
	// end inline asm
	add.s32 	%r395, %r393, 1;
	// begin inline asm
	atom.global.exch.b32 %r394, [%rd512], %r395;
	// end inline asm
	// begin inline asm
	ld.volatile.global.u32 %r396, [%rd512];
	// end inline asm
	add.s32 	%r398, %r396, 1;
	// begin inline asm
	atom.global.exch.b32 %r397, [%rd512], %r398;
	// end inline asm
	// begin inline asm
	ld.volatile.global.u32 %r399, [%rd512];
	// end inline asm
	add.s32 	%r401, %r399, 1;
	// begin inline asm
	atom.global.exch.b32 %r400, [%rd512], %r401;
	// end inline asm
	// begin inline asm
	ld.volatile.global.u32 %r402, [%rd512];
	// end inline asm
	add.s32 	%r404, %r402, 1;
	// begin inline asm
	atom.global.exch.b32 %r403, [%rd512], %r404;
	// end inline asm
	// begin inline asm
	ld.volatile.global.u32 %r405, [%rd512];
	// end inline asm
	add.s32 	%r407, %r405, 1;
	// begin inline asm
	atom.global.exch.b32 %r406, [%rd512], %r407;
	// end inline asm
	// begin inline asm
	ld.volatile.global.u32 %r408, [%rd512];
	// end inline asm
	add.s32 	%r410, %r408, 1;
	// begin inline asm
	atom.global.exch.b32 %r409, [%rd512], %r410;
	// end inline asm
	// begin inline asm
	ld.volatile.global.u32 %r411, [%rd512];
	// end inline asm
	add.s32 	%r413, %r411, 1;
	// begin inline asm
	atom.global.exch.b32 %r412, [%rd512], %r413;
	// end inline asm
	// begin inline asm
	ld.volatile.global.u32 %r414, [%rd512];
	// end inline asm
	add.s32 	%r416, %r414, 1;
	// begin inline asm
	atom.global.exch.b32 %r415, [%rd512], %r416;
	// end inline asm
	// begin inline asm
	ld.volatile.global.u32 %r417, [%rd512];
	// end inline asm
	add.s32 	%r419, %r417, 1;
	// begin inline asm
	atom.global.exch.b32 %r418, [%rd512], %r419;
	// end inline asm
	// begin inline asm
	ld.volatile.global.u32 %r420, [%rd512];
	// end inline asm
	add.s32 	%r422, %r420, 1;
	// begin inline asm
	atom.global.exch.b32 %r421, [%rd512], %r422;
	// end inline asm
	// begin inline asm
	ld.volatile.global.u32 %r423, [%rd512];
	// end inline asm
	add.s32 	%r425, %r423, 1;
	// begin inline asm
	atom.global.exch.b32 %r424, [%rd512], %r425;
	// end inline asm
	// begin inline asm
	ld.volatile.global.u32 %r426, [%rd512];
	// end inline asm
	add.s32 	%r428, %r426, 1;
	// begin inline asm
	atom.global.exch.b32 %r427, [%rd512], %r428;
	// end inline asm
	// begin inline asm
	ld.volatile.global.u32 %r429, [%rd512];
	// end inline asm
	add.s32 	%r431, %r429, 1;
	// begin inline asm
	atom.global.exch.b32 %r430, [%rd512], %r431;
	// end inline asm
	// begin inline asm
	ld.volatile.global.u32 %r432, [%rd512];
	// end inline asm
	add.s32 	%r434, %r432, 1;
	// begin inline asm
	atom.global.exch.b32 %r433, [%rd512], %r434;
	// end inline asm
	// begin inline asm
	ld.volatile.global.u32 %r435, [%rd512];
	// end inline asm
	add.s32 	%r437, %r435, 1;
	// begin inline asm
	atom.global.exch.b32 %r436, [%rd512], %r437;
	// end inline asm
	// begin inline asm
	ld.volatile.global.u32 %r438, [%rd512];
	// end inline asm
	add.s32 	%r440, %r438, 1;
	// begin inline asm
	atom.global.exch.b32 %r439, [%rd512], %r440;
	// end inline asm
	// begin inline asm
	ld.volatile.global.u32 %r441, [%rd512];
	// end inline asm
	add.s32 	%r443, %r441, 1;
	// begin inline asm
	atom.global.exch.b32 %r442, [%rd512], %r443;
	// end inline asm
	// begin inline asm
	ld.volatile.global.u32 %r444, [%rd512];
	// end inline asm
	add.s32 	%r446, %r444, 1;
	// begin inline asm
	atom.global.exch.b32 %r445, [%rd512], %r446;
	// end inline asm
	// begin inline asm
	ld.volatile.global.u32 %r447, [%rd512];
	// end inline asm
	add.s32 	%r449, %r447, 1;
	// begin inline asm
	atom.global.exch.b32 %r448, [%rd512], %r449;
	// end inline asm
	// begin inline asm
	ld.volatile.global.u32 %r450, [%rd512];
	// end inline asm
	add.s32 	%r452, %r450, 1;
	// begin inline asm
	atom.global.exch.b32 %r451, [%rd512], %r452;
	// end inline asm
	// begin inline asm
	ld.volatile.global.u32 %r453, [%rd512];
	// end inline asm
	add.s32 	%r455, %r453, 1;
	// begin inline asm
	atom.global.exch.b32 %r454, [%rd512], %r455;
	// end inline asm
	// begin inline asm
	ld.volatile.global.u32 %r456, [%rd512];
	// end inline asm
	add.s32 	%r458, %r456, 1;
	// begin inline asm
	atom.global.exch.b32 %r457, [%rd512], %r458;
	// end inline asm
	// begin inline asm
	ld.volatile.global.u32 %r459, [%rd512];
	// end inline asm
	add.s32 	%r461, %r459, 1;
	// begin inline asm
	atom.global.exch.b32 %r460, [%rd512], %r461;
	// end inline asm
	// begin inline asm
	ld.volatile.global.u32 %r462, [%rd512];
	// end inline asm
	add.s32 	%r464, %r462, 1;
	// begin inline asm
	atom.global.exch.b32 %r463, [%rd512], %r464;
	// end inline asm
	// begin inline asm
	ld.volatile.global.u32 %r465, [%rd512];
	// end inline asm
	add.s32 	%r467, %r465, 1;
	// begin inline asm
	atom.global.exch.b32 %r466, [%rd512], %r467;
	// end inline asm
	// begin inline asm
	ld.volatile.global.u32 %r468, [%rd512];
	// end inline asm
	add.s32 	%r470, %r468, 1;
	// begin inline asm
	atom.global.exch.b32 %r469, [%rd512], %r470;
	// end inline asm
	// begin inline asm
	ld.volatile.global.u32 %r471, [%rd512];
	// end inline asm
	add.s32 	%r473, %r471, 1;
	// begin inline asm
	atom.global.exch.b32 %r472, [%rd512], %r473;
	// end inline asm
	// begin inline asm
	ld.volatile.global.u32 %r474, [%rd512];
	// end inline asm
	add.s32 	%r476, %r474, 1;
	// begin inline asm
	atom.global.exch.b32 %r475, [%rd512], %r476;
	// end inline asm
	// begin inline asm
	ld.volatile.global.u32 %r477, [%rd512];
	// end inline asm
	add.s32 	%r479, %r477, 1;
	// begin inline asm
	atom.global.exch.b32 %r478, [%rd512], %r479;
	// end inline asm
	// begin inline asm
	ld.volatile.global.u32 %r480, [%rd512];
	// end inline asm
	add.s32 	%r482, %r480, 1;
	// begin inline asm
	atom.global.exch.b32 %r481, [%rd512], %r482;
	// end inline asm
	// begin inline asm
	ld.volatile.global.u32 %r483, [%rd512];
	// end inline asm
	add.s32 	%r485, %r483, 1;
	// begin inline asm
	atom.global.exch.b32 %r484, [%rd512], %r485;
	// end inline asm
	// begin inline asm
	ld.volatile.global.u32 %r486, [%rd512];
	// end inline asm
	add.s32 	%r488, %r486, 1;
	// begin inline asm
	atom.global.exch.b32 %r487, [%rd512], %r488;
	// end inline asm
	// begin inline asm
	ld.volatile.global.u32 %r489, [%rd512];
	// end inline asm
	add.s32 	%r491, %r489, 1;
	// begin inline asm
	atom.global.exch.b32 %r490, [%rd512], %r491;
	// end inline asm
	// begin inline asm
	ld.volatile.global.u32 %r492, [%rd512];
	// end inline asm
	add.s32 	%r494, %r492, 1;
	// begin inline asm
	atom.global.exch.b32 %r493, [%rd512], %r494;
	// end inline asm
	// begin inline asm
	ld.volatile.global.u32 %r495, [%rd512];
	// end inline asm
	add.s32 	%r497, %r495, 1;
	// begin inline asm
	atom.global.exch.b32 %r496, [%rd512], %r497;
	// end inline asm
	// begin inline asm
	ld.volatile.global.u32 %r498, [%rd512];
	// end inline asm
	add.s32 	%r500, %r498, 1;
	// begin inline asm
	atom.global.exch.b32 %r499, [%rd512], %r500;
	// end inline asm
	// begin inline asm
	ld.volatile.global.u32 %r501, [%rd512];
	// end inline asm
	add.s32 	%r503, %r501, 1;
	// begin inline asm
	atom.global.exch.b32 %r502, [%rd512], %r503;
	// end inline asm
	// begin inline asm
	ld.volatile.global.u32 %r504, [%rd512];
	// end inline asm
	add.s32 	%r506, %r504, 1;
	// begin inline asm
	atom.global.exch.b32 %r505, [%rd512], %r506;
	// end inline asm
	// begin inline asm
	ld.volatile.global.u32 %r507, [%rd512];
	// end inline asm
	add.s32 	%r509, %r507, 1;
	// begin inline asm
	atom.global.exch.b32 %r508, [%rd512], %r509;
	// end inline asm
	// begin inline asm
	ld.volatile.global.u32 %r510, [%rd512];
	// end inline asm
	add.s32 	%r512, %r510, 1;
	// begin inline asm
	atom.global.exch.b32 %r511, [%rd512], %r512;
	// end inline asm
	// begin inline asm
	ld.volatile.global.u32 %r513, [%rd512];
	// end inline asm
	add.s32 	%r515, %r513, 1;
	// begin inline asm
	atom.global.exch.b32 %r514, [%rd512], %r515;
	// end inline asm
	// begin inline asm
	ld.volatile.global.u32 %r516, [%rd512];
	// end inline asm
	add.s32 	%r518, %r516, 1;
	// begin inline asm
	atom.global.exch.b32 %r517, [%rd512], %r518;
	// end inline asm
	// begin inline asm
	ld.volatile.global.u32 %r519, [%rd512];
	// end inline asm
	add.s32 	%r521, %r519, 1;
	// begin inline asm
	atom.global.exch.b32 %r520, [%rd512], %r521;
	// end inline asm
	// begin inline asm
	ld.volatile.global.u32 %r522, [%rd512];
	// end inline asm
	add.s32 	%r524, %r522, 1;
	// begin inline asm
	atom.global.exch.b32 %r523, [%rd512], %r524;
	// end inline asm
	// begin inline asm
	ld.volatile.global.u32 %r525, [%rd512];
	// end inline asm
	add.s32 	%r527, %r525, 1;
	// begin inline asm
	atom.global.exch.b32 %r526, [%rd512], %r527;
	// end inline asm
	// begin inline asm
	ld.volatile.global.u32 %r528, [%rd512];
	// end inline asm
	add.s32 	%r530, %r528, 1;
	// begin inline asm
	atom.global.exch.b32 %r529, [%rd512], %r530;
	// end inline asm
	// begin inline asm
	ld.volatile.global.u32 %r531, [%rd512];
	// end inline asm
	add.s32 	%r533, %r531, 1;
	// begin inline asm
	atom.global.exch.b32 %r532, [%rd512], %r533;
	// end inline asm
	// begin inline asm
	ld.volatile.global.u32 %r534, [%rd512];
	// end inline asm
	add.s32 	%r536, %r534, 1;
	// begin inline asm
	atom.global.exch.b32 %r535, [%rd512], %r536;
	// end inline asm
	// begin inline asm
	ld.volatile.global.u32 %r537, [%rd512];
	// end inline asm
	add.s32 	%r539, %r537, 1;
	// begin inline asm
	atom.global.exch.b32 %r538, [%rd512], %r539;
	// end inline asm
	// begin inline asm
	ld.volatile.global.u32 %r540, [%rd512];
	// end inline asm
	add.s32 	%r542, %r540, 1;
	// begin inline asm
	atom.global.exch.b32 %r541, [%rd512], %r542;
	// end inline asm
	// begin inline asm
	ld.volatile.global.u32 %r543, [%rd512];
	// end inline asm
	add.s32 	%r545, %r543, 1;
	// begin inline asm
	atom.global.exch.b32 %r544, [%rd512], %r545;
	// end inline asm
	// begin inline asm
	ld.volatile.global.u32 %r546, [%rd512];
	// end inline asm
	add.s32 	%r548, %r546, 1;
	// begin inline asm
	atom.global.exch.b32 %r547, [%rd512], %r548;
	// end inline asm
	// begin inline asm
	ld.volatile.global.u32 %r549, [%rd512];
	// end inline asm
	add.s32 	%r551, %r549, 1;
	// begin inline asm
	atom.global.exch.b32 %r550, [%rd512], %r551;
	// end inline asm
	// begin inline asm
	ld.volatile.global.u32 %r552, [%rd512];
	// end inline asm
	add.s32 	%r554, %r552, 1;
	// begin inline asm
	atom.global.exch.b32 %r553, [%rd512], %r554;
	// end inline asm
	// begin inline asm
	ld.volatile.global.u32 %r555, [%rd512];
	// end inline asm
	add.s32 	%r557, %r555, 1;
	// begin inline asm
	atom.global.exch.b32 %r556, [%rd512], %r557;
	// end inline asm
	// begin inline asm
	ld.volatile.global.u32 %r558, [%rd512];
	// end inline asm
	add.s32 	%r560, %r558, 1;
	// begin inline asm
	atom.global.exch.b32 %r559, [%rd512], %r560;
	// end inline asm
	// begin inline asm
	ld.volatile.global.u32 %r561, [%rd512];
	// end inline asm
	add.s32 	%r563, %r561, 1;
	// begin inline asm
	atom.global.exch.b32 %r562, [%rd512], %r563;
	// end inline asm
	// begin inline asm
	ld.volatile.global.u32 %r564, [%rd512];
	// end inline asm
	add.s32 	%r566, %r564, 1;
	// begin inline asm
	atom.global.exch.b32 %r565, [%rd512], %r566;
	// end inline asm
	// begin inline asm
	ld.volatile.global.u32 %r567, [%rd512];
	// end inline asm
	add.s32 	%r569, %r567, 1;
	// begin inline asm
	atom.global.exch.b32 %r568, [%rd512], %r569;
	// end inline asm
	// begin inline asm
	ld.volatile.global.u32 %r570, [%rd512];
	// end inline asm
	add.s32 	%r572, %r570, 1;
	// begin inline asm
	atom.global.exch.b32 %r571, [%rd512], %r572;
	// end inline asm
	// begin inline asm
	ld.volatile.global.u32 %r573, [%rd512];
	// end inline asm
	add.s32 	%r575, %r573, 1;
	// begin inline asm
	atom.global.exch.b32 %r574, [%rd512], %r575;
	// end inline asm
	// begin inline asm
	ld.volatile.global.u32 %r576, [%rd512];
	// end inline asm
	add.s32 	%r578, %r576, 1;
	// begin inline asm
	atom.global.exch.b32 %r577, [%rd512], %r578;
	// end inline asm
	// begin inline asm
	ld.volatile.global.u32 %r579, [%rd512];
	// end inline asm
	add.s32 	%r581, %r579, 1;
	// begin inline asm
	atom.global.exch.b32 %r580, [%rd512], %r581;
	// end inline asm
	// begin inline asm
	ld.volatile.global.u32 %r582, [%rd512];
	// end inline asm
	add.s32 	%r584, %r582, 1;
	// begin inline asm
	atom.global.exch.b32 %r583, [%rd512], %r584;
	// end inline asm
	// begin inline asm
	ld.volatile.global.u32 %r585, [%rd512];
	// end inline asm
	add.s32 	%r587, %r585, 1;
	// begin inline asm
	atom.global.exch.b32 %r586, [%rd512], %r587;
	// end inline asm
	// begin inline asm
	ld.volatile.global.u32 %r588, [%rd512];
	// end inline asm
	add.s32 	%r590, %r588, 1;
	// begin inline asm
	atom.global.exch.b32 %r589, [%rd512], %r590;
	// end inline asm
	// begin inline asm
	ld.volatile.global.u32 %r591, [%rd512];
	// end inline asm
	add.s32 	%r593, %r591, 1;
	// begin inline asm
	atom.global.exch.b32 %r592, [%rd512], %r593;
	// end inline asm
	// begin inline asm
	ld.volatile.global.u32 %r594, [%rd512];
	// end inline asm
	add.s32 	%r596, %r594, 1;
	// begin inline asm
	atom.global.exch.b32 %r595, [%rd512], %r596;
	// end inline asm
	// begin inline asm
	ld.volatile.global.u32 %r597, [%rd512];
	// end inline asm
	add.s32 	%r599, %r597, 1;
	// begin inline asm
	atom.global.exch.b32 %r598, [%rd512], %r599;
	// end inline asm
	// begin inline asm
	ld.volatile.global.u32 %r600, [%rd512];
	// end inline asm
	add.s32 	%r602, %r600, 1;
	// begin inline asm
	atom.global.exch.b32 %r601, [%rd512], %r602;
	// end inline asm
	// begin inline asm
	ld.volatile.global.u32 %r603, [%rd512];
	// end inline asm
	add.s32 	%r605, %r603, 1;
	// begin inline asm
	atom.global.exch.b32 %r604, [%rd512], %r605;
	// end inline asm
	// begin inline asm
	ld.volatile.global.u32 %r606, [%rd512];
	// end inline asm
	add.s32 	%r608, %r606, 1;
	// begin inline asm
	atom.global.exch.b32 %r607, [%rd512], %r608;
	// end inline asm
	// begin inline asm
	ld.volatile.global.u32 %r609, [%rd512];
	// end inline asm
	add.s32 	%r611, %r609, 1;
	// begin inline asm
	atom.global.exch.b32 %r610, [%rd512], %r611;
	// end inline asm
	// begin inline asm
	ld.volatile.global.u32 %r612, [%rd512];
	// end inline asm
	add.s32 	%r614, %r612, 1;
	// begin inline asm
	atom.global.exch.b32 %r613, [%rd512], %r614;
	// end inline asm
	// begin inline asm
	ld.volatile.global.u32 %r615, [%rd512];
	// end inline asm
	add.s32 	%r617, %r615, 1;
	// begin inline asm
	atom.global.exch.b32 %r616, [%rd512], %r617;
	// end inline asm
	// begin inline asm
	ld.volatile.global.u32 %r618, [%rd512];
	// end inline asm
	add.s32 	%r620, %r618, 1;
	// begin inline asm
	atom.global.exch.b32 %r619, [%rd512], %r620;
	// end inline asm
	// begin inline asm
	ld.volatile.global.u32 %r621, [%rd512];
	// end inline asm
	add.s32 	%r623, %r621, 1;
	// begin inline asm
	atom.global.exch.b32 %r622, [%rd512], %r623;
	// end inline asm
	// begin inline asm
	ld.volatile.global.u32 %r624, [%rd512];
	// end inline asm
	add.s32 	%r626, %r624, 1;
	// begin inline asm
	atom.global.exch.b32 %r625, [%rd512], %r626;
	// end inline asm
	// begin inline asm
	ld.volatile.global.u32 %r627, [%rd512];
	// end inline asm
	add.s32 	%r629, %r627, 1;
	// begin inline asm
	atom.global.exch.b32 %r628, [%rd512], %r629;
	// end inline asm
	// begin inline asm
	ld.volatile.global.u32 %r630, [%rd512];
	// end inline asm
	add.s32 	%r632, %r630, 1;
	// begin inline asm
	atom.global.exch.b32 %r631, [%rd512], %r632;
	// end inline asm
	// begin inline asm
	ld.volatile.global.u32 %r633, [%rd512];
	// end inline asm
	add.s32 	%r635, %r633, 1;
	// begin inline asm
	atom.global.exch.b32 %r634, [%rd512], %r635;
	// end inline asm
	// begin inline asm
	ld.volatile.global.u32 %r636, [%rd512];
	// end inline asm
	add.s32 	%r638, %r636, 1;
	// begin inline asm
	atom.global.exch.b32 %r637, [%rd512], %r638;
	// end inline asm
	// begin inline asm
	ld.volatile.global.u32 %r639, [%rd512];
	// end inline asm
	add.s32 	%r641, %r639, 1;
	// begin inline asm
	atom.global.exch.b32 %r640, [%rd512], %r641;
	// end inline asm
	// begin inline asm
	ld.volatile.global.u32 %r642, [%rd512];
	// end inline asm
	add.s32 	%r644, %r642, 1;
	// begin inline asm
	atom.global.exch.b32 %r643, [%rd512], %r644;
	// end inline asm
	// begin inline asm
	ld.volatile.global.u32 %r645, [%rd512];
	// end inline asm
	add.s32 	%r647, %r645, 1;
	// begin inline asm
	atom.global.exch.b32 %r646, [%rd512], %r647;
	// end inline asm
	// begin inline asm
	ld.volatile.global.u32 %r648, [%rd512];
	// end inline asm
	add.s32 	%r650, %r648, 1;
	// begin inline asm
	atom.global.exch.b32 %r649, [%rd512], %r650;
	// end inline asm
	// begin inline asm
	ld.volatile.global.u32 %r651, [%rd512];
	// end inline asm
	add.s32 	%r653, %r651, 1;
	// begin inline asm
	atom.global.exch.b32 %r652, [%rd512], %r653;
	// end inline asm
	// begin inline asm
	ld.volatile.global.u32 %r654, [%rd512];
	// end inline asm
	add.s32 	%r656, %r654, 1;
	// begin inline asm
	atom.global.exch.b32 %r655, [%rd512], %r656;
	// end inline asm
	// begin inline asm
	ld.volatile.global.u32 %r657, [%rd512];
	// end inline asm
	add.s32 	%r659, %r657, 1;
	// begin inline asm
	atom.global.exch.b32 %r658, [%rd512], %r659;
	// end inline asm
	// begin inline asm
	ld.volatile.global.u32 %r660, [%rd512];
	// end inline asm
	add.s32 	%r662, %r660, 1;
	// begin inline asm
	atom.global.exch.b32 %r661, [%rd512], %r662;
	// end inline asm
	// begin inline asm
	ld.volatile.global.u32 %r663, [%rd512];
	// end inline asm
	add.s32 	%r665, %r663, 1;
	// begin inline asm
	atom.global.exch.b32 %r664, [%rd512], %r665;
	// end inline asm
	// begin inline asm
	ld.volatile.global.u32 %r666, [%rd512];
	// end inline asm
	add.s32 	%r668, %r666, 1;
	// begin inline asm
	atom.global.exch.b32 %r667, [%rd512], %r668;
	// end inline asm
	// begin inline asm
	ld.volatile.global.u32 %r669, [%rd512];
	// end inline asm
	add.s32 	%r671, %r669, 1;
	// begin inline asm
	atom.global.exch.b32 %r670, [%rd512], %r671;
	// end inline asm
	// begin inline asm
	ld.volatile.global.u32 %r672, [%rd512];
	// end inline asm
	add.s32 	%r674, %r672, 1;
	// begin inline asm
	atom.global.exch.b32 %r673, [%rd512], %r674;
	// end inline asm
	// begin inline asm
	ld.volatile.global.u32 %r675, [%rd512];
	// end inline asm
	add.s32 	%r677, %r675, 1;
	// begin inline asm
	atom.global.exch.b32 %r676, [%rd512], %r677;
	// end inline asm
	// begin inline asm
	ld.volatile.global.u32 %r678, [%rd512];
	// end inline asm
	add.s32 	%r680, %r678, 1;
	// begin inline asm
	atom.global.exch.b32 %r679, [%rd512], %r680;
	// end inline asm
	// begin inline asm
	ld.volatile.global.u32 %r681, [%rd512];
	// end inline asm
	add.s32 	%r683, %r681, 1;
	// begin inline asm
	atom.global.exch.b32 %r682, [%rd512], %r683;
	// end inline asm
	// begin inline asm
	ld.volatile.global.u32 %r684, [%rd512];
	// end inline asm
	add.s32 	%r686, %r684, 1;
	// begin inline asm
	atom.global.exch.b32 %r685, [%rd512], %r686;
	// end inline asm
	// begin inline asm
	ld.volatile.global.u32 %r687, [%rd512];
	// end inline asm
	add.s32 	%r689, %r687, 1;
	// begin inline asm
	atom.global.exch.b32 %r688, [%rd512], %r689;
	// end inline asm
	// begin inline asm
	ld.volatile.global.u32 %r690, [%rd512];
	// end inline asm
	add.s32 	%r692, %r690, 1;
	// begin inline asm
	atom.global.exch.b32 %r691, [%rd512], %r692;
	// end inline asm
	// begin inline asm
	ld.volatile.global.u32 %r693, [%rd512];
	// end inline asm
	add.s32 	%r695, %r693, 1;
	// begin inline asm
	atom.global.exch.b32 %r694, [%rd512], %r695;
	// end inline asm
	// begin inline asm
	ld.volatile.global.u32 %r696, [%rd512];
	// end inline asm
	add.s32 	%r698, %r696, 1;
	// begin inline asm
	atom.global.exch.b32 %r697, [%rd512], %r698;
	// end inline asm
	// begin inline asm
	ld.volatile.global.u32 %r699, [%rd512];
	// end inline asm
	add.s32 	%r701, %r699, 1;
	// begin inline asm
	atom.global.exch.b32 %r700, [%rd512], %r701;
	// end inline asm
	// begin inline asm
	ld.volatile.global.u32 %r702, [%rd512];
	// end inline asm
	add.s32 	%r704, %r702, 1;
	// begin inline asm
	atom.global.exch.b32 %r703, [%rd512], %r704;
	// end inline asm
	// begin inline asm
	ld.volatile.global.u32 %r705, [%rd512];
	// end inline asm
	add.s32 	%r707, %r705, 1;
	// begin inline asm
	atom.global.exch.b32 %r706, [%rd512], %r707;
	// end inline asm
	// begin inline asm
	ld.volatile.global.u32 %r708, [%rd512];
	// end inline asm
	add.s32 	%r710, %r708, 1;
	// begin inline asm
	atom.global.exch.b32 %r709, [%rd512], %r710;
	// end inline asm
	// begin inline asm
	ld.volatile.global.u32 %r711, [%rd512];
	// end inline asm
	add.s32 	%r713, %r711, 1;
	// begin inline asm
	atom.global.exch.b32 %r712, [%rd512], %r713;
	// end inline asm
	// begin inline asm
	ld.volatile.global.u32 %r714, [%rd512];
	// end inline asm
	add.s32 	%r716, %r714, 1;
	// begin inline asm
	atom.global.exch.b32 %r715, [%rd512], %r716;
	// end inline asm
	// begin inline asm
	ld.volatile.global.u32 %r717, [%rd512];
	// end inline asm
	add.s32 	%r719, %r717, 1;
	// begin inline asm
	atom.global.exch.b32 %r718, [%rd512], %r719;
	// end inline asm
	// begin inline asm
	ld.volatile.global.u32 %r720, [%rd512];
	// end inline asm
	add.s32 	%r722, %r720, 1;
	// begin inline asm
	atom.global.exch.b32 %r721, [%rd512], %r722;
	// end inline asm
	// begin inline asm
	ld.volatile.global.u32 %r723, [%rd512];
	// end inline asm
	add.s32 	%r725, %r723, 1;
	// begin inline asm
	atom.global.exch.b32 %r724, [%rd512], %r725;
	// end inline asm
	// begin inline asm
	ld.volatile.global.u32 %r726, [%rd512];
	// end inline asm
	add.s32 	%r728, %r726, 1;
	// begin inline asm
	atom.global.exch.b32 %r727, [%rd512], %r728;
	// end inline asm
	// begin inline asm
	ld.volatile.global.u32 %r729, [%rd512];
	// end inline asm
	add.s32 	%r731, %r729, 1;
	// begin inline asm
	atom.global.exch.b32 %r730, [%rd512], %r731;
	// end inline asm
	// begin inline asm
	ld.volatile.global.u32 %r732, [%rd512];
	// end inline asm
	add.s32 	%r734, %r732, 1;
	// begin inline asm
	atom.global.exch.b32 %r733, [%rd512], %r734;
	// end inline asm
	// begin inline asm
	ld.volatile.global.u32 %r735, [%rd512];
	// end inline asm
	add.s32 	%r737, %r735, 1;
	// begin inline asm
	atom.global.exch.b32 %r736, [%rd512], %r737;
	// end inline asm
	// begin inline asm
	ld.volatile.global.u32 %r738, [%rd512];
	// end inline asm
	add.s32 	%r740, %r738, 1;
	// begin inline asm
	atom.global.exch.b32 %r739, [%rd512], %r740;
	// end inline asm
	// begin inline asm
	ld.volatile.global.u32 %r741, [%rd512];
	// end inline asm
	add.s32 	%r743, %r741, 1;
	// begin inline asm
	atom.global.exch.b32 %r742, [%rd512], %r743;
	// end inline asm
	// begin inline asm
	ld.volatile.global.u32 %r744, [%rd512];
	// end inline asm
	add.s32 	%r746, %r744, 1;
	// begin inline asm
	atom.global.exch.b32 %r745, [%rd512], %r746;
	// end inline asm
	// begin inline asm
	ld.volatile.global.u32 %r747, [%rd512];
	// end inline asm
	add.s32 	%r749, %r747, 1;
	// begin inline asm
	atom.global.exch.b32 %r748, [%rd512], %r749;
	// end inline asm
	// begin inline asm
	ld.volatile.global.u32 %r750, [%rd512];
	// end inline asm
	add.s32 	%r752, %r750, 1;
	// begin inline asm
	atom.global.exch.b32 %r751, [%rd512], %r752;
	// end inline asm
	// begin inline asm
	ld.volatile.global.u32 %r753, [%rd512];
	// end inline asm
	add.s32 	%r755, %r753, 1;
	// begin inline asm
	atom.global.exch.b32 %r754, [%rd512], %r755;
	// end inline asm
	// begin inline asm
	ld.volatile.global.u32 %r756, [%rd512];
	// end inline asm
	add.s32 	%r758, %r756, 1;
	// begin inline asm
	atom.global.exch.b32 %r757, [%rd512], %r758;
	// end inline asm
	// begin inline asm
	ld.volatile.global.u32 %r759, [%rd512];
	// end inline asm
	add.s32 	%r761, %r759, 1;
	// begin inline asm
	atom.global.exch.b32 %r760, [%rd512], %r761;
	// end inline asm
	// begin inline asm
	ld.volatile.global.u32 %r762, [%rd512];
	// end inline asm
	add.s32 	%r764, %r762, 1;
	// begin inline asm
	atom.global.exch.b32 %r763, [%rd512], %r764;
	// end inline asm
	// begin inline asm
	ld.volatile.global.u32 %r765, [%rd512];
	// end inline asm
	add.s32 	%r767, %r765, 1;
	// begin inline asm
	atom.global.exch.b32 %r766, [%rd512], %r767;
	// end inline asm
	// begin inline asm
	ld.volatile.global.u32 %r768, [%rd512];
	// end inline asm
	add.s32 	%r770, %r768, 1;
	// begin inline asm
	atom.global.exch.b32 %r769, [%rd512], %r770;
	// end inline asm
$L__BB121_2:
	ret;

}
	// .globl	_Z4testIL_Z15load_atomic_addPKjEL_Z14store_volatilePjjELi256E14strided_accessILj1024ELj32EE10skip_lanesILj32EEEvv
.visible .entry _Z4testIL_Z15load_atomic_addPKjEL_Z14store_volatilePjjELi256E14strided_accessILj1024ELj32EE10skip_lanesILj32EEEvv()
{
	.reg .pred 	%p<2>;
	.reg .b32 	%r<520>;
	.reg .b64 	%rd<517>;

	// begin inline asm
	mov.u32 %r1, %laneid;
	// end inline asm
	and.b32  	%r2, %r1, 31;
	setp.ne.s32 	%p1, %r2, 0;
	@%p1 bra 	$L__BB122_2;
	mov.u32 	%r515, %ctaid.x;
	mov.u32 	%r516, %ntid.x;
	mov.u32 	%r517, %tid.x;
	mad.lo.s32 	%r518, %r515, %r516, %r517;
	shl.b32 	%r519, %r518, 7;
	cvt.u64.u32 	%rd513, %r519;
	and.b64  	%rd514, %rd513, 3968;
	mov.u64 	%rd515, buffer;
	cvta.global.u64 	%rd516, %rd515;
	add.s64 	%rd512, %rd516, %rd514;
	// begin inline asm
	atom.global.add.u32 %r3, [%rd512], 0;
	// end inline asm
	add.s32 	%r4, %r3, 1;
	// begin inline asm
	st.volatile.global.u32 [%rd512], %r4;
	// end inline asm
	// begin inline asm
	atom.global.add.u32 %r5, [%rd512], 0;
	// end inline asm
	add.s32 	%r6, %r5, 1;
	// begin inline asm
	st.volatile.global.u32 [%rd512], %r6;
	// end inline asm
	// begin inline asm
	atom.global.add.u32 %r7, [%rd512], 0;
	// end inline asm
	add.s32 	%r8, %r7, 1;
	// begin inline asm
	st.volatile.global.u32 [%rd512], %r8;
	// end inline asm
	// begin inline asm
	atom.global.add.u32 %r9, [%rd512], 0;
	// end inline asm
	add.s32 	%r10, %r9, 1;
	// begin inline asm
	st.volatile.global.u32 [%rd512], %r10;
	// end inline asm
	// begin inline asm
	atom.global.add.u32 %r11, [%rd512], 0;
	// end inline asm
	add.s32 	%r12, %r11, 1;
	// begin inline asm
	st.volatile.global.u32 [%rd512], %r12;
	// end inline asm
	// begin inline asm
	atom.global.add.u32 %r13, [%rd512], 0;
	// end inline asm
	add.s32 	%r14, %r13, 1;
	// begin inline asm
	st.volatile.global.u32 [%rd512], %r14;
	// end inline asm
	// begin inline asm
	atom.global.add.u32 %r15, [%rd512], 0;
	// end inline asm
	add.s32 	%r16, %r15, 1;
	// begin inline asm
	st.volatile.global.u32 [%rd512], %r16;
	// end inline asm
	// begin inline asm
	atom.global.add.u32 %r17, [%rd512], 0;
	// end inline asm
	add.s32 	%r18, %r17, 1;
	// begin inline asm
	st.volatile.global.u32 [%rd512], %r18;
	// end inline asm
	// begin inline asm
	atom.global.add.u32 %r19, [%rd512], 0;
	// end inline asm
	add.s32 	%r20, %r19, 1;
	// begin inline asm
	st.volatile.global.u32 [%rd512], %r20;
	// end inline asm
	// begin inline asm
	atom.global.add.u32 %r21, [%rd512], 0;
	// end inline asm
	add.s32 	%r22, %r21, 1;
	// begin inline asm
	st.volatile.global.u32 [%rd512], %r22;
	// end inline asm
	// begin inline asm
	atom.global.add.u32 %r23, [%rd512], 0;
	// end inline asm
	add.s32 	%r24, %r23, 1;
	// begin inline asm
	st.volatile.global.u32 [%rd512], %r24;
	// end inline asm
	// begin inline asm
	atom.global.add.u32 %r25, [%rd512], 0;
	// end inline asm
	add.s32 	%r26, %r25, 1;
	// begin inline asm
	st.volatile.global.u32 [%rd512], %r26;
	// end inline asm
	// begin inline asm
	atom.global.add.u32 %r27, [%rd512], 0;
	// end inline asm
	add.s32 	%r28, %r27, 1;
	// begin inline asm
	st.volatile.global.u32 [%rd512], %r28;
	// end inline asm
	// begin inline asm
	atom.global.add.u32 %r29, [%rd512], 0;
	// end inline asm
	add.s32 	%r30, %r29, 1;
	// begin inline asm
	st.volatile.global.u32 [%rd512], %r30;
	// end inline asm
	// begin inline asm
	atom.global.add.u32 %r31, [%rd512], 0;
	// end inline asm
	add.s32 	%r32, %r31, 1;
	// begin inline asm
	st.volatile.global.u32 [%rd512], %r32;
	// end inline asm
	// begin inline asm
	atom.global.add.u32 %r33, [%rd512], 0;
	// end inline asm
	add.s32 	%r34, %r33, 1;
	// begin inline asm
	st.volatile.global.u32 [%rd512], %r34;
	// end inline asm
	// begin inline asm
	atom.global.add.u32 %r35, [%rd512], 0;
	// end inline asm
	add.s32 	%r36, %r35, 1;
	// begin inline asm
	st.volatile.global.u32 [%rd512], %r36;
	// end inline asm
	// begin inline asm
	atom.global.add.u32 %r37, [%rd512], 0;
	// end inline asm
	add.s32 	%r38, %r37, 1;
	// begin inline asm
	st.volatile.global.u32 [%rd512], %r38;
	// end inline asm
	// begin inline asm
	atom.global.add.u32 %r39, [%rd512], 0;
	// end inline asm
	add.s32 	%r40, %r39, 1;
	// begin inline asm
	st.volatile.global.u32 [%rd512], %r40;
	// end inline asm
	// begin inline asm
	atom.global.add.u32 %r41, [%rd512], 0;
	// end inline asm
	add.s32 	%r42, %r41, 1;
	// begin inline asm
	st.volatile.global.u32 [%rd512], %r42;
	// end inline asm
	// begin inline asm
	atom.global.add.u32 %r43, [%rd512], 0;
	// end inline asm
	add.s32 	%r44, %r43, 1;
	// begin inline asm
	st.volatile.global.u32 [%rd512], %r44;
	// end inline asm
	// begin inline asm
	atom.global.add.u32 %r45, [%rd512], 0;
	// end inline asm
	add.s32 	%r46, %r45, 1;
	// begin inline asm
	st.volatile.global.u32 [%rd512], %r46;
	// end inline asm
	// begin inline asm
	atom.global.add.u32 %r47, [%rd512], 0;
	// end inline asm
	add.s32 	%r48, %r47, 1;
	// begin inline asm
	st.volatile.global.u32 [%rd512], %r48;
	// end inline asm
	// begin inline asm
	atom.global.add.u32 %r49, [%rd512], 0;
	// end inline asm
	add.s32 	%r50, %r49, 1;
	// begin inline asm
	st.volatile.global.u32 [%rd512], %r50;
	// end inline asm
	// begin inline asm
	atom.global.add.u32 %r51, [%rd512], 0;
	// end inline asm
	add.s32 	%r52, %r51, 1;
	// begin inline asm
	st.volatile.global.u32 [%rd512], %r52;
	// end inline asm
	// begin inline asm
	atom.global.add.u32 %r53, [%rd512], 0;
	// end inline asm
	add.s32 	%r54, %r53, 1;
	// begin inline asm
	st.volatile.global.u32 [%rd512], %r54;
	// end inline asm
	// begin inline asm
	atom.global.add.u32 %r55, [%rd512], 0;
	// end inline asm
	add.s32 	%r56, %r55, 1;
	// begin inline asm
	st.volatile.global.u32 [%rd512], %r56;
	// end inline asm
	// begin inline asm
	atom.global.add.u32 %r57, [%rd512], 0;
	// end inline asm
	add.s32 	%r58, %r57, 1;
	// begin inline asm
	st.volatile.global.u32 [%rd512], %r58;
	// end inline asm
	// begin inline asm
	atom.global.add.u32 %r59, [%rd512], 0;
	// end inline asm
	add.s32 	%r60, %r59, 1;
	// begin inline asm
	st.volatile.global.u32 [%rd512], %r60;
	// end inline asm
	// begin inline asm
	atom.global.add.u32 %r61, [%rd512], 0;
	// end inline asm
	add.s32 	%r62, %r61, 1;
	// begin inline asm
	st.volatile.global.u32 [%rd512], %r62;
	// end inline asm
	// begin inline asm
	atom.global.add.u32 %r63, [%rd512], 0;
	// end inline asm
	add.s32 	%r64, %r63, 1;
	// begin inline asm
	st.volatile.global.u32 [%rd512], %r64;
	// end inline asm
	// begin inline asm
	atom.global.add.u32 %r65, [%rd512], 0;
	// end inline asm
	add.s32 	%r66, %r65, 1;
	// begin inline asm
	st.volatile.global.u32 [%rd512], %r66;
	// end inline asm
	// begin inline asm
	atom.global.add.u32 %r67, [%rd512], 0;
	// end inline asm
	add.s32 	%r68, %r67, 1;
	// begin inline asm
	st.volatile.global.u32 [%rd512], %r68;
	// end inline asm
	// begin inline asm
	atom.global.add.u32 %r69, [%rd512], 0;
	// end inline asm
	add.s32 	%r70, %r69, 1;
	// begin inline asm
	st.volatile.global.u32 [%rd512], %r70;
	// end inline asm
	// begin inline asm
	atom.global.add.u32 %r71, [%rd512], 0;
	// end inline asm
	add.s32 	%r72, %r71, 1;
	// begin inline asm
	st.volatile.global.u32 [%rd512], %r72;
	// end inline asm
	// begin inline asm
	atom.global.add.u32 %r73, [%rd512], 0;
	// end inline asm
	add.s32 	%r74, %r73, 1;
	// begin inline asm
	st.volatile.global.u32 [%rd512], %r74;
	// end inline asm
	// begin inline asm
	atom.global.add.u32 %r75, [%rd512], 0;
	// end inline asm
	add.s32 	%r76, %r75, 1;
	// begin inline asm
	st.volatile.global.u32 [%rd512], %r76;
	// end inline asm
	// begin inline asm
	atom.global.add.u32 %r77, [%rd512], 0;
	// end inline asm
	add.s32 	%r78, %r77, 1;
	// begin inline asm
	st.volatile.global.u32 [%rd512], %r78;
	// end inline asm
	// begin inline asm
	atom.global.add.u32 %r79, [%rd512], 0;
	// end inline asm
	add.s32 	%r80, %r79, 1;
	// begin inline asm
	st.volatile.global.u32 [%rd512], %r80;
	// end inline asm
	// begin inline asm
	atom.global.add.u32 %r81, [%rd512], 0;
	// end inline asm
	add.s32 	%r82, %r81, 1;
	// begin inline asm
	st.volatile.global.u32 [%rd512], %r82;
	// end inline asm
	// begin inline asm
	atom.global.add.u32 %r83, [%rd512], 0;
	// end inline asm
	add.s32 	%r84, %r83, 1;
	// begin inline asm
	st.volatile.global.u32 [%rd512], %r84;
	// end inline asm
	// begin inline asm
	atom.global.add.u32 %r85, [%rd512], 0;
	// end inline asm
	add.s32 	%r86, %r85, 1;
	// begin inline asm
	st.volatile.global.u32 [%rd512], %r86;
	// end inline asm
	// begin inline asm
	atom.global.add.u32 %r87, [%rd512], 0;
	// end inline asm
	add.s32 	%r88, %r87, 1;
	// begin inline asm
	st.volatile.global.u32 [%rd512], %r88;
	// end inline asm
	// begin inline asm
	atom.global.add.u32 %r89, [%rd512], 0;
	// end inline asm
	add.s32 	%r90, %r89, 1;
	// begin inline asm
	st.volatile.global.u32 [%rd512], %r90;
	// end inline asm
	// begin inline asm
	atom.global.add.u32 %r91, [%rd512], 0;
	// end inline asm
	add.s32 	%r92, %r91, 1;
	// begin inline asm
	st.volatile.global.u32 [%rd512], %r92;
	// end inline asm
	// begin inline asm
	atom.global.add.u32 %r93, [%rd512], 0;
	// end inline asm
	add.s32 	%r94, %r93, 1;
	// begin inline asm
	st.volatile.global.u32 [%rd512], %r94;
	// end inline asm
	// begin inline asm
	atom.global.add.u32 %r95, [%rd512], 0;
	// end inline asm
	add.s32 	%r96, %r95, 1;
	// begin inline asm
	st.volatile.global.u32 [%rd512], %r96;
	// end inline asm
	// begin inline asm
	atom.global.add.u32 %r97, [%rd512], 0;
	// end inline asm
	add.s32 	%r98, %r97, 1;
	// begin inline asm
	st.volatile.global.u32 [%rd512], %r98;
	// end inline asm
	// begin inline asm
	atom.global.add.u32 %r99, [%rd512], 0;
	// end inline asm
	add.s32 	%r100, %r99, 1;
	// begin inline asm
	st.volatile.global.u32 [%rd512], %r100;
	// end inline asm
	// begin inline asm
	atom.global.add.u32 %r101, [%rd512], 0;
	// end inline asm
	add.s32 	%r102, %r101, 1;
	// begin inline asm
	st.volatile.global.u32 [%rd512], %r102;
	// end inline asm
	// begin inline asm
	atom.global.add.u32 %r103, [%rd512], 0;
	// end inline asm
	add.s32 	%r104, %r103, 1;
	// begin inline asm
	st.volatile.global.u32 [%rd512], %r104;
	// end inline asm
	// begin inline asm
	atom.global.add.u32 %r105, [%rd512], 0;
	// end inline asm
	add.s32 	%r106, %r105, 1;
	// begin inline asm
	st.volatile.global.u32 [%rd512], %r106;
	// end inline asm
	// begin inline asm
	atom.global.add.u32 %r107, [%rd512], 0;
	// end inline asm
	add.s32 	%r108, %r107, 1;
	// begin inline asm
	st.volatile.global.u32 [%rd512], %r108;
	// end inline asm
	// begin inline asm
	atom.global.add.u32 %r109, [%rd512], 0;
	// end inline asm
	add.s32 	%r110, %r109, 1;
	// begin inline asm
	st.volatile.global.u32 [%rd512], %r110;
	// end inline asm
	// begin inline asm
	atom.global.add.u32 %r111, [%rd512], 0;
	// end inline asm
	add.s32 	%r112, %r111, 1;
	// begin inline asm
	st.volatile.global.u32 [%rd512], %r112;
	// end inline asm
	// begin inline asm
	atom.global.add.u32 %r113, [%rd512], 0;
	// end inline asm
	add.s32 	%r114, %r113, 1;
	// begin inline asm
	st.volatile.global.u32 [%rd512], %r114;
	// end inline asm
	// begin inline asm
	atom.global.add.u32 %r115, [%rd512], 0;
	// end inline asm
	add.s32 	%r116, %r115, 1;
	// begin inline asm
	st.volatile.global.u32 [%rd512], %r116;
	// end inline asm
	// begin inline asm
	atom.global.add.u32 %r117, [%rd512], 0;
	// end inline asm
	add.s32 	%r118, %r117, 1;
	// begin inline asm
	st.volatile.global.u32 [%rd512], %r118;
	// end inline asm
	// begin inline asm
	atom.global.add.u32 %r119, [%rd512], 0;
	// end inline asm
	add.s32 	%r120, %r119, 1;
	// begin inline asm
	st.volatile.global.u32 [%rd512], %r120;
	// end inline asm
	// begin inline asm
	atom.global.add.u32 %r121, [%rd512], 0;
	// end inline asm
	add.s32 	%r122, %r121, 1;
	// begin inline asm
	st.volatile.global.u32 [%rd512], %r122;
	// end inline asm
	// begin inline asm
	atom.global.add.u32 %r123, [%rd512], 0;
	// end inline asm
	add.s32 	%r124, %r123, 1;
	// begin inline asm
	st.volatile.global.u32 [%rd512], %r124;
	// end inline asm
	// begin inline asm
	atom.global.add.u32 %r125, [%rd512], 0;
	// end inline asm
	add.s32 	%r126, %r125, 1;
	// begin inline asm
	st.volatile.global.u32 [%rd512], %r126;
	// end inline asm
	// begin inline asm
	atom.global.add.u32 %r127, [%rd512], 0;
	// end inline asm
	add.s32 	%r128, %r127, 1;
	// begin inline asm
	st.volatile.global.u32 [%rd512], %r128;
	// end inline asm
	// begin inline asm
	atom.global.add.u32 %r129, [%rd512], 0;
	// end inline asm
	add.s32 	%r130, %r129, 1;
	// begin inline asm
	st.volatile.global.u32 [%rd512], %r130;
	// end inline asm
	// begin inline asm
	atom.global.add.u32 %r131, [%rd512], 0;
	// end inline asm
	add.s32 	%r132, %r131, 1;
	// begin inline asm
	st.volatile.global.u32 [%rd512], %r132;
	// end inline asm
	// begin inline asm
	atom.global.add.u32 %r133, [%rd512], 0;
	// end inline asm
	add.s32 	%r134, %r133, 1;
	// begin inline asm
	st.volatile.global.u32 [%rd512], %r134;
	// end inline asm
	// begin inline asm
	atom.global.add.u32 %r135, [%rd512], 0;
	// end inline asm
	add.s32 	%r136, %r135, 1;
	// begin inline asm
	st.volatile.global.u32 [%rd512], %r136;
	// end inline asm
	// begin inline asm
	atom.global.add.u32 %r137, [%rd512], 0;
	// end inline asm
	add.s32 	%r138, %r137, 1;
	// begin inline asm
	st.volatile.global.u32 [%rd512], %r138;
	// end inline asm
	// begin inline asm
	atom.global.add.u32 %r139, [%rd512], 0;
	// end inline asm
	add.s32 	%r140, %r139, 1;
	// begin inline asm
	st.volatile.global.u32 [%rd512], %r140;
	// end inline asm
	// begin inline asm
	atom.global.add.u32 %r141, [%rd512], 0;
	// end inline asm
	add.s32 	%r142, %r141, 1;
	// begin inline asm
	st.volatile.global.u32 [%rd512], %r142;
	// end inline asm
	// begin inline asm
	atom.global.add.u32 %r143, [%rd512], 0;
	// end inline asm
	add.s32 	%r144, %r143, 1;
	// begin inline asm
	st.volatile.global.u32 [%rd512], %r144;
	// end inline asm
	// begin inline asm
	atom.global.add.u32 %r145, [%rd512], 0;
	// end inline asm
	add.s32 	%r146, %r145, 1;
	// begin inline asm
	st.volatile.global.u32 [%rd512], %r146;
	// end inline asm
	// begin inline asm
	atom.global.add.u32 %r147, [%rd512], 0;
	// end inline asm
	add.s32 	%r148, %r147, 1;
	// begin inline asm
	st.volatile.global.u32 [%rd512], %r148;
	// end inline asm
	// begin inline asm
	atom.global.add.u32 %r149, [%rd512], 0;
	// end inline asm
	add.s32 	%r150, %r149, 1;
	// begin inline asm
	st.volatile.global.u32 [%rd512], %r150;
	// end inline asm
	// begin inline asm
	atom.global.add.u32 %r151, [%rd512], 0;
	// end inline asm
	add.s32 	%r152, %r151, 1;
	// begin inline asm
	st.volatile.global.u32 [%rd512], %r152;
	// end inline asm
	// begin inline asm
	atom.global.add.u32 %r153, [%rd512], 0;
	// end inline asm
	add.s32 	%r154, %r153, 1;
	// begin inline asm
	st.volatile.global.u32 [%rd512], %r154;
	// end inline asm
	// begin inline asm
	atom.global.add.u32 %r155, [%rd512], 0;
	// end inline asm
	add.s32 	%r156, %r155, 1;
	// begin inline asm
	st.volatile.global.u32 [%rd512], %r156;
	// end inline asm
	// begin inline asm
	atom.global.add.u32 %r157, [%rd512], 0;
	// end inline asm
	add.s32 	%r158, %r157, 1;
	// begin inline asm
	st.volatile.global.u32 [%rd512], %r158;
	// end inline asm
	// begin inline asm
	atom.global.add.u32 %r159, [%rd512], 0;
	// end inline asm
	add.s32 	%r160, %r159, 1;
	// begin inline asm
	st.volatile.global.u32 [%rd512], %r160;
	// end inline asm
	// begin inline asm
	atom.global.add.u32 %r161, [%rd512], 0;
	// end inline asm
	add.s32 	%r162, %r161, 1;
	// begin inline asm
	st.volatile.global.u32 [%rd512], %r162;
	// end inline asm
	// begin inline asm
	atom.global.add.u32 %r163, [%rd512], 0;
	// end inline asm
	add.s32 	%r164, %r163, 1;
	// begin inline asm
	st.volatile.global.u32 [%rd512], %r164;
	// end inline asm
	// begin inline asm
	atom.global.add.u32 %r165, [%rd512], 0;
	// end inline asm
	add.s32 	%r166, %r165, 1;
	// begin inline asm
	st.volatile.global.u32 [%rd512], %r166;
	// end inline asm
	// begin inline asm
	atom.global.add.u32 %r167, [%rd512], 0;
	// end inline asm
	add.s32 	%r168, %r167, 1;
	// begin inline asm
	st.volatile.global.u32 [%rd512], %r168;
	// end inline asm
	// begin inline asm
	atom.global.add.u32 %r169, [%rd512], 0;
	// end inline asm
	add.s32 	%r170, %r169, 1;
	// begin inline asm
	st.volatile.global.u32 [%rd512], %r170;
	// end inline asm
	// begin inline asm
	atom.global.add.u32 %r171, [%rd512], 0;
	// end inline asm
	add.s32 	%r172, %r171, 1;
	// begin inline asm
	st.volatile.global.u32 [%rd512], %r172;
	// end inline asm
	// begin inline asm
	atom.global.add.u32 %r173, [%rd512], 0;
	// end inline asm
	add.s32 	%r174, %r173, 1;
	// begin inline asm
	st.volatile.global.u32 [%rd512], %r174;
	// end inline asm
	// begin inline asm
	atom.global.add.u32 %r175, [%rd512], 0;
	// end inline asm
	add.s32 	%r176, %r175, 1;
	// begin inline asm
	st.volatile.global.u32 [%rd512], %r176;
	// end inline asm
	// begin inline asm
	atom.global.add.u32 %r177, [%rd512], 0;
	// end inline asm
	add.s32 	%r178, %r177, 1;
	// begin inline asm
	st.volatile.global.u32 [%rd512], %r178;
	// end inline asm
	// begin inline asm
	atom.global.add.u32 %r179, [%rd512], 0;
	// end inline asm
	add.s32 	%r180, %r179, 1;
	// begin inline asm
	st.volatile.global.u32 [%rd512], %r180;
	// end inline asm
	// begin inline asm
	atom.global.add.u32 %r181, [%rd512], 0;
	// end inline asm
	add.s32 	%r182, %r181, 1;
	// begin inline asm
	st.volatile.global.u32 [%rd512], %r182;
	// end inline asm
	// begin inline asm
	atom.global.add.u32 %r183, [%rd512], 0;
	// end inline asm
	add.s32 	%r184, %r183, 1;
	// begin inline asm
	st.volatile.global.u32 [%rd512], %r184;
	// end inline asm
	// begin inline asm
	atom.global.add.u32 %r185, [%rd512], 0;
	// end inline asm
	add.s32 	%r186, %r185, 1;
	// begin inline asm
	st.volatile.global.u32 [%rd512], %r186;
	// end inline asm
	// begin inline asm
	atom.global.add.u32 %r187, [%rd512], 0;
	// end inline asm
	add.s32 	%r188, %r187, 1;
	// begin inline asm
	st.volatile.global.u32 [%rd512], %r188;
	// end inline asm
	// begin inline asm
	atom.global.add.u32 %r189, [%rd512], 0;
	// end inline asm
	add.s32 	%r190, %r189, 1;
	// begin inline asm
	st.volatile.global.u32 [%rd512], %r190;
	// end inline asm
	// begin inline asm
	atom.global.add.u32 %r191, [%rd512], 0;
	// end inline asm
	add.s32 	%r192, %r191, 1;
	// begin inline asm
	st.volatile.global.u32 [%rd512], %r192;
	// end inline asm
	// begin inline asm
	atom.global.add.u32 %r193, [%rd512], 0;
	// end inline asm
	add.s32 	%r194, %r193, 1;
	// begin inline asm
	st.volatile.global.u32 [%rd512], %r194;
	// end inline asm
	// begin inline asm
	atom.global.add.u32 %r195, [%rd512], 0;
	// end inline asm
	add.s32 	%r196, %r195, 1;
	// begin inline asm
	st.volatile.global.u32 [%rd512], %r196;
	// end inline asm
	// begin inline asm
	atom.global.add.u32 %r197, [%rd512], 0;
	// end inline asm
	add.s32 	%r198, %r197, 1;
	// begin inline asm
	st.volatile.global.u32 [%rd512], %r198;
	// end inline asm
	// begin inline asm
	atom.global.add.u32 %r199, [%rd512], 0;
	// end inline asm
	add.s32 	%r200, %r199, 1;
	// begin inline asm
	st.volatile.global.u32 [%rd512], %r200;
	// end inline asm
	// begin inline asm
	atom.global.add.u32 %r201, [%rd512], 0;
	// end inline asm
	add.s32 	%r202, %r201, 1;
	// begin inline asm
	st.volatile.global.u32 [%rd512], %r202;
	// end inline asm
	// begin inline asm
	atom.global.add.u32 %r203, [%rd512], 0;
	// end inline asm
	add.s32 	%r204, %r203, 1;
	// begin inline asm
	st.volatile.global.u32 [%rd512], %r204;
	// end inline asm
	// begin inline asm
	atom.global.add.u32 %r205, [%rd512], 0;
	// end inline asm
	add.s32 	%r206, %r205, 1;
	// begin inline asm
	st.volatile.global.u32 [%rd512], %r206;
	// end inline asm
	// begin inline asm
	atom.global.add.u32 %r207, [%rd512], 0;
	// end inline asm
	add.s32 	%r208, %r207, 1;
	// begin inline asm
	st.volatile.global.u32 [%rd512], %r208;
	// end inline asm
	// begin inline asm
	atom.global.add.u32 %r209, [%rd512], 0;
	// end inline asm
	add.s32 	%r210, %r209, 1;
	// begin inline asm
	st.volatile.global.u32 [%rd512], %r210;
	// end inline asm
	// begin inline asm
	atom.global.add.u32 %r211, [%rd512], 0;
	// end inline asm
	add.s32 	%r212, %r211, 1;
	// begin inline asm
	st.volatile.global.u32 [%rd512], %r212;
	// end inline asm
	// begin inline asm
	atom.global.add.u32 %r213, [%rd512], 0;
	// end inline asm
	add.s32 	%r214, %r213, 1;
	// begin inline asm
	st.volatile.global.u32 [%rd512], %r214;
	// end inline asm
	// begin inline asm
	atom.global.add.u32 %r215, [%rd512], 0;
	// end inline asm
	add.s32 	%r216, %r215, 1;
	// begin inline asm
	st.volatile.global.u32 [%rd512], %r216;
	// end inline asm
	// begin inline asm
	atom.global.add.u32 %r217, [%rd512], 0;
	// end inline asm
	add.s32 	%r218, %r217, 1;
	// begin inline asm
	st.volatile.global.u32 [%rd512], %r218;
	// end inline asm
	// begin inline asm
	atom.global.add.u32 %r219, [%rd512], 0;
	// end inline asm
	add.s32 	%r220, %r219, 1;
	// begin inline asm
	st.volatile.global.u32 [%rd512], %r220;
	// end inline asm
	// begin inline asm
	atom.global.add.u32 %r221, [%rd512], 0;
	// end inline asm
	add.s32 	%r222, %r221, 1;
	// begin inline asm
	st.volatile.global.u32 [%rd512], %r222;
	// end inline asm
	// begin inline asm
	atom.global.add.u32 %r223, [%rd512], 0;
	// end inline asm
	add.s32 	%r224, %r223, 1;
	// begin inline asm
	st.volatile.global.u32 [%rd512], %r224;
	// end inline asm
	// begin inline asm
	atom.global.add.u32 %r225, [%rd512], 0;
	// end inline asm
	add.s32 	%r226, %r225, 1;
	// begin inline asm
	st.volatile.global.u32 [%rd512], %r226;
	// end inline asm
	// begin inline asm
	atom.global.add.u32 %r227, [%rd512], 0;
	// end inline asm
	add.s32 	%r228, %r227, 1;
	// begin inline asm
	st.volatile.global.u32 [%rd512], %r228;
	// end inline asm
	// begin inline asm
	atom.global.add.u32 %r229, [%rd512], 0;
	// end inline asm
	add.s32 	%r230, %r229, 1;
	// begin inline asm
	st.volatile.global.u32 [%rd512], %r230;
	// end inline asm
	// begin inline asm
	atom.global.add.u32 %r231, [%rd512], 0;
	// end inline asm
	add.s32 	%r232, %r231, 1;
	// begin inline asm
	st.volatile.global.u32 [%rd512], %r232;
	// end inline asm
	// begin inline asm
	atom.global.add.u32 %r233, [%rd512], 0;
	// end inline asm
	add.s32 	%r234, %r233, 1;
	// begin inline asm
	st.volatile.global.u32 [%rd512], %r234;
	// end inline asm
	// begin inline asm
	atom.global.add.u32 %r235, [%rd512], 0;
	// end inline asm
	add.s32 	%r236, %r235, 1;
	// begin inline asm
	st.volatile.global.u32 [%rd512], %r236;
	// end inline asm
	// begin inline asm
	atom.global.add.u32 %r237, [%rd512], 0;
	// end inline asm
	add.s32 	%r238, %r237, 1;
	// begin inline asm
	st.volatile.global.u32 [%rd512], %r238;
	// end inline asm
	// begin inline asm
	atom.global.add.u32 %r239, [%rd512], 0;
	// end inline asm
	add.s32 	%r240, %r239, 1;
	// begin inline asm
	st.volatile.global.u32 [%rd512], %r240;
	// end inline asm
	// begin inline asm
	atom.global.add.u32 %r241, [%rd512], 0;
	// end inline asm
	add.s32 	%r242, %r241, 1;
	// begin inline asm
	st.volatile.global.u32 [%rd512], %r242;
	// end inline asm
	// begin inline asm
	atom.global.add.u32 %r243, [%rd512], 0;
	// end inline asm
	add.s32 	%r244, %r243, 1;
	// begin inline asm
	st.volatile.global.u32 [%rd512], %r244;
	// end inline asm
	// begin inline asm
	atom.global.add.u32 %r245, [%rd512], 0;
	// end inline asm
	add.s32 	%r246, %r245, 1;
	// begin inline asm
	st.volatile.global.u32 [%rd512], %r246;
	// end inline asm
	// begin inline asm
	atom.global.add.u32 %r247, [%rd512], 0;
	// end inline asm
	add.s32 	%r248, %r247, 1;
	// begin inline asm
	st.volatile.global.u32 [%rd512], %r248;
	// end inline asm
	// begin inline asm
	atom.global.add.u32 %r249, [%rd512], 0;
	// end inline asm
	add.s32 	%r250, %r249, 1;
	// begin inline asm
	st.volatile.global.u32 [%rd512], %r250;
	// end inline asm
	// begin inline asm
	atom.global.add.u32 %r251, [%rd512], 0;
	// end inline asm
	add.s32 	%r252, %r251, 1;
	// begin inline asm
	st.volatile.global.u32 [%rd512], %r252;
	// end inline asm
	// begin inline asm
	atom.global.add.u32 %r253, [%rd512], 0;
	// end inline asm
	add.s32 	%r254, %r253, 1;
	// begin inline asm
	st.volatile.global.u32 [%rd512], %r254;
	// end inline asm
	// begin inline asm
	atom.global.add.u32 %r255, [%rd512], 0;
	// end inline asm
	add.s32 	%r256, %r255, 1;
	// begin inline asm
	st.volatile.global.u32 [%rd512], %r256;
	// end inline asm
	// begin inline asm
	atom.global.add.u32 %r257, [%rd512], 0;
	// end inline asm
	add.s32 	%r258, %r257, 1;
	// begin inline asm
	st.volatile.global.u32 [%rd512], %r258;
	// end inline asm
	// begin inline asm
	atom.global.add.u32 %r259, [%rd512], 0;
	// end inline asm
	add.s32 	%r260, %r259, 1;
	// begin inline asm
	st.volatile.global.u32 [%rd512], %r260;
	// end inline asm
	// begin inline asm
	atom.global.add.u32 %r261, [%rd512], 0;
	// end inline asm
	add.s32 	%r262, %r261, 1;
	// begin inline asm
	st.volatile.global.u32 [%rd512], %r262;
	// end inline asm
	// begin inline asm
	atom.global.add.u32 %r263, [%rd512], 0;
	// end inline asm
	add.s32 	%r264, %r263, 1;
	// begin inline asm
	st.volatile.global.u32 [%rd512], %r264;
	// end inline asm
	// begin inline asm
	atom.global.add.u32 %r265, [%rd512], 0;
	// end inline asm
	add.s32 	%r266, %r265, 1;
	// begin inline asm
	st.volatile.global.u32 [%rd512], %r266;
	// end inline asm
	// begin inline asm
	atom.global.add.u32 %r267, [%rd512], 0;
	// end inline asm
	add.s32 	%r268, %r267, 1;
	// begin inline asm
	st.volatile.global.u32 [%rd512], %r268;
	// end inline asm
	// begin inline asm
	atom.global.add.u32 %r269, [%rd512], 0;
	// end inline asm
	add.s32 	%r270, %r269, 1;
	// begin inline asm
	st.volatile.global.u32 [%rd512], %r270;
	// end inline asm
	// begin inline asm
	atom.global.add.u32 %r271, [%rd512], 0;
	// end inline asm
	add.s32 	%r272, %r271, 1;
	// begin inline asm
	st.volatile.global.u32 [%rd512], %r272;
	// end inline asm
	// begin inline asm
	atom.global.add.u32 %r273, [%rd512], 0;
	// end inline asm
	add.s32 	%r274, %r273, 1;
	// begin inline asm
	st.volatile.global.u32 [%rd512], %r274;
	// end inline asm
	// begin inline asm
	atom.global.add.u32 %r275, [%rd512], 0;
	// end inline asm
	add.s32 	%r276, %r275, 1;
	// begin inline asm
	st.volatile.global.u32 [%rd512], %r276;
	// end inline asm
	// begin inline asm
	atom.global.add.u32 %r277, [%rd512], 0;
	// end inline asm
	add.s32 	%r278, %r277, 1;
	// begin inline asm
	st.volatile.global.u32 [%rd512], %r278;
	// end inline asm
	// begin inline asm
	atom.global.add.u32 %r279, [%rd512], 0;
	// end inline asm
	add.s32 	%r280, %r279, 1;
	// begin inline asm
	st.volatile.global.u32 [%rd512], %r280;
	// end inline asm
	// begin inline asm
	atom.global.add.u32 %r281, [%rd512], 0;
	// end inline asm
	add.s32 	%r282, %r281, 1;
	// begin inline asm
	st.volatile.global.u32 [%rd512], %r282;
	// end inline asm
	// begin inline asm
	atom.global.add.u32 %r283, [%rd512], 0;
	// end inline asm
	add.s32 	%r284, %r283, 1;
	// begin inline asm
	st.volatile.global.u32 [%rd512], %r284;
	// end inline asm
	// begin inline asm
	atom.global.add.u32 %r285, [%rd512], 0;
	// end inline asm
	add.s32 	%r286, %r285, 1;
	// begin inline asm
	st.volatile.global.u32 [%rd512], %r286;
	// end inline asm
	// begin inline asm
	atom.global.add.u32 %r287, [%rd512], 0;
	// end inline asm
	add.s32 	%r288, %r287, 1;
	// begin inline asm
	st.volatile.global.u32 [%rd512], %r288;
	// end inline asm
	// begin inline asm
	atom.global.add.u32 %r289, [%rd512], 0;
	// end inline asm
	add.s32 	%r290, %r289, 1;
	// begin inline asm
	st.volatile.global.u32 [%rd512], %r290;
	// end inline asm
	// begin inline asm
	atom.global.add.u32 %r291, [%rd512], 0;
	// end inline asm
	add.s32 	%r292, %r291, 1;
	// begin inline asm
	st.volatile.global.u32 [%rd512], %r292;
	// end inline asm
	// begin inline asm
	atom.global.add.u32 %r293, [%rd512], 0;
	// end inline asm
	add.s32 	%r294, %r293, 1;
	// begin inline asm
	st.volatile.global.u32 [%rd512], %r294;
	// end inline asm
	// begin inline asm
	atom.global.add.u32 %r295, [%rd512], 0;
	// end inline asm
	add.s32 	%r296, %r295, 1;
	// begin inline asm
	st.volatile.global.u32 [%rd512], %r296;
	// end inline asm
	// begin inline asm
	atom.global.add.u32 %r297, [%rd512], 0;
	// end inline asm
	add.s32 	%r298, %r297, 1;
	// begin inline asm
	st.volatile.global.u32 [%rd512], %r298;
	// end inline asm
	// begin inline asm
	atom.global.add.u32 %r299, [%rd512], 0;
	// end inline asm
	add.s32 	%r300, %r299, 1;
	// begin inline asm
	st.volatile.global.u32 [%rd512], %r300;
	// end inline asm
	// begin inline asm
	atom.global.add.u32 %r301, [%rd512], 0;
	// end inline asm
	add.s32 	%r302, %r301, 1;
	// begin inline asm
	st.volatile.global.u32 [%rd512], %r302;
	// end inline asm
	// begin inline asm
	atom.global.add.u32 %r303, [%rd512], 0;
	// end inline asm
	add.s32 	%r304, %r303, 1;
	// begin inline asm
	st.volatile.global.u32 [%rd512], %r304;
	// end inline asm
	// begin inline asm
	atom.global.add.u32 %r305, [%rd512], 0;
	// end inline asm
	add.s32 	%r306, %r305, 1;
	// begin inline asm
	st.volatile.global.u32 [%rd512], %r306;
	// end inline asm
	// begin inline asm
	atom.global.add.u32 %r307, [%rd512], 0;
	// end inline asm
	add.s32 	%r308, %r307, 1;
	// begin inline asm
	st.volatile.global.u32 [%rd512], %r308;
	// end inline asm
	// begin inline asm
	atom.global.add.u32 %r309, [%rd512], 0;
	// end inline asm
	add.s32 	%r310, %r309, 1;
	// begin inline asm
	st.volatile.global.u32 [%rd512], %r310;
	// end inline asm
	// begin inline asm
	atom.global.add.u32 %r311, [%rd512], 0;
	// end inline asm
	add.s32 	%r312, %r311, 1;
	// begin inline asm
	st.volatile.global.u32 [%rd512], %r312;
	// end inline asm
	// begin inline asm
	atom.global.add.u32 %r313, [%rd512], 0;
	// end inline asm
	add.s32 	%r314, %r313, 1;
	// begin inline asm
	st.volatile.global.u32 [%rd512], %r314;
	// end inline asm
	// begin inline asm
	atom.global.add.u32 %r315, [%rd512], 0;
	// end inline asm
	add.s32 	%r316, %r315, 1;
	// begin inline asm
	st.volatile.global.u32 [%rd512], %r316;
	// end inline asm
	// begin inline asm
	atom.global.add.u32 %r317, [%rd512], 0;
	// end inline asm
	add.s32 	%r318, %r317, 1;
	// begin inline asm
	st.volatile.global.u32 [%rd512], %r318;
	// end inline asm
	// begin inline asm
	atom.global.add.u32 %r319, [%rd512], 0;
	// end inline asm
	add.s32 	%r320, %r319, 1;
	// begin inline asm
	st.volatile.global.u32 [%rd512], %r320;
	// end inline asm
	// begin inline asm
	atom.global.add.u32 %r321, [%rd512], 0;
	// end inline asm
	add.s32 	%r322, %r321, 1;
	// begin inline asm
	st.volatile.global.u32 [%rd512], %r322;
	// end inline asm
	// begin inline asm
	atom.global.add.u32 %r323, [%rd512], 0;
	// end inline asm
	add.s32 	%r324, %r323, 1;
	// begin inline asm
	st.volatile.global.u32 [%rd512], %r324;
	// end inline asm
	// begin inline asm
	atom.global.add.u32 %r325, [%rd512], 0;
	// end inline asm
	add.s32 	%r326, %r325, 1;
	// begin inline asm
	st.volatile.global.u32 [%rd512], %r326;
	// end inline asm
	// begin inline asm
	atom.global.add.u32 %r327, [%rd512], 0;
	// end inline asm
	add.s32 	%r328, %r327, 1;
	// begin inline asm
	st.volatile.global.u32 [%rd512], %r328;
	// end inline asm
	// begin inline asm
	atom.global.add.u32 %r329, [%rd512], 0;
	// end inline asm
	add.s32 	%r330, %r329, 1;
	// begin inline asm
	st.volatile.global.u32 [%rd512], %r330;
	// end inline asm
	// begin inline asm
	atom.global.add.u32 %r331, [%rd512], 0;
	// end inline asm
	add.s32 	%r332, %r331, 1;
	// begin inline asm
	st.volatile.global.u32 [%rd512], %r332;
	// end inline asm
	// begin inline asm
	atom.global.add.u32 %r333, [%rd512], 0;
	// end inline asm
	add.s32 	%r334, %r333, 1;
	// begin inline asm
	st.volatile.global.u32 [%rd512], %r334;
	// end inline asm
	// begin inline asm
	atom.global.add.u32 %r335, [%rd512], 0;
	// end inline asm
	add.s32 	%r336, %r335, 1;
	// begin inline asm
	st.volatile.global.u32 [%rd512], %r336;
	// end inline asm
	// begin inline asm
	atom.global.add.u32 %r337, [%rd512], 0;
	// end inline asm
	add.s32 	%r338, %r337, 1;
	// begin inline asm
	st.volatile.global.u32 [%rd512], %r338;
	// end inline asm
	// begin inline asm
	atom.global.add.u32 %r339, [%rd512], 0;
	// end inline asm
	add.s32 	%r340, %r339, 1;
	// begin inline asm
	st.volatile.global.u32 [%rd512], %r340;
	// end inline asm
	// begin inline asm
	atom.global.add.u32 %r341, [%rd512], 0;
	// end inline asm
	add.s32 	%r342, %r341, 1;
	// begin inline asm
	st.volatile.global.u32 [%rd512], %r342;
	// end inline asm
	// begin inline asm
	atom.global.add.u32 %r343, [%rd512], 0;
	// end inline asm
	add.s32 	%r344, %r343, 1;
	// begin inline asm
	st.volatile.global.u32 [%rd512], %r344;
	// end inline asm
	// begin inline asm
	atom.global.add.u32 %r345, [%rd512], 0;
	// end inline asm
	add.s32 	%r346, %r345, 1;
	// begin inline asm
	st.volatile.global.u32 [%rd512], %r346;
	// end inline asm
	// begin inline asm
	atom.global.add.u32 %r347, [%rd512], 0;
	// end inline asm
	add.s32 	%r348, %r347, 1;
	// begin inline asm
	st.volatile.global.u32 [%rd512], %r348;
	// end inline asm
	// begin inline asm
	atom.global.add.u32 %r349, [%rd512], 0;
	// end inline asm
	add.s32 	%r350, %r349, 1;
	// begin inline asm
	st.volatile.global.u32 [%rd512], %r350;
	// end inline asm
	// begin inline asm
	atom.global.add.u32 %r351, [%rd512], 0;
	// end inline asm
	add.s32 	%r352, %r351, 1;
	// begin inline asm
	st.volatile.global.u32 [%rd512], %r352;
	// end inline asm
	// begin inline asm
	atom.global.add.u32 %r353, [%rd512], 0;
	// end inline asm
	add.s32 	%r354, %r353, 1;
	// begin inline asm
	st.volatile.global.u32 [%rd512], %r354;
	// end inline asm
	// begin inline asm
	atom.global.add.u32 %r355, [%rd512], 0;
	// end inline asm
	add.s32 	%r356, %r355, 1;
	// begin inline asm
	st.volatile.global.u32 [%rd512], %r356;
	// end inline asm
	// begin inline asm
	atom.global.add.u32 %r357, [%rd512], 0;
	// end inline asm
	add.s32 	%r358, %r357, 1;
	// begin inline asm
	st.volatile.global.u32 [%rd512], %r358;
	// end inline asm
	// begin inline asm
	atom.global.add.u32 %r359, [%rd512], 0;
	// end inline asm
	add.s32 	%r360, %r359, 1;
	// begin inline asm
	st.volatile.global.u32 [%rd512], %r360;
	// end inline asm
	// begin inline asm
	atom.global.add.u32 %r361, [%rd512], 0;
	// end inline asm
	add.s32 	%r362, %r361, 1;
	// begin inline asm
	st.volatile.global.u32 [%rd512], %r362;
	// end inline asm
	// begin inline asm
	atom.global.add.u32 %r363, [%rd512], 0;
	// end inline asm
	add.s32 	%r364, %r363, 1;
	// begin inline asm
	st.volatile.global.u32 [%rd512], %r364;
	// end inline asm
	// begin inline asm
	atom.global.add.u32 %r365, [%rd512], 0;
	// end inline asm
	add.s32 	%r366, %r365, 1;
	// begin inline asm
	st.volatile.global.u32 [%rd512], %r366;
	// end inline asm
	// begin inline asm
	atom.global.add.u32 %r367, [%rd512], 0;
	// end inline asm
	add.s32 	%r368, %r367, 1;
	// begin inline asm
	st.volatile.global.u32 [%rd512], %r368;
	// end inline asm
	// begin inline asm
	atom.global.add.u32 %r369, [%rd512], 0;
	// end inline asm
	add.s32 	%r370, %r369, 1;
	// begin inline asm
	st.volatile.global.u32 [%rd512], %r370;
	// end inline asm
	// begin inline asm
	atom.global.add.u32 %r371, [%rd512], 0;
	// end inline asm
	add.s32 	%r372, %r371, 1;
	// begin inline asm
	st.volatile.global.u32 [%rd512], %r372;
	// end inline asm
	// begin inline asm
	atom.global.add.u32 %r373, [%rd512], 0;
	// end inline asm
	add.s32 	%r374, %r373, 1;
	// begin inline asm
	st.volatile.global.u32 [%rd512], %r374;
	// end inline asm
	// begin inline asm
	atom.global.add.u32 %r375, [%rd512], 0;
	// end inline asm
	add.s32 	%r376, %r375, 1;
	// begin inline asm
	st.volatile.global.u32 [%rd512], %r376;
	// end inline asm
	// begin inline asm
	atom.global.add.u32 %r377, [%rd512], 0;
	// end inline asm
	add.s32 	%r378, %r377, 1;
	// begin inline asm
	st.volatile.global.u32 [%rd512], %r378;
	// end inline asm
	// begin inline asm
	atom.global.add.u32 %r379, [%rd512], 0;
	// end inline asm
	add.s32 	%r380, %r379, 1;
	// begin inline asm
	st.volatile.global.u32 [%rd512], %r380;
	// end inline asm
	// begin inline asm
	atom.global.add.u32 %r381, [%rd512], 0;
	// end inline asm
	add.s32 	%r382, %r381, 1;
	// begin inline asm
	st.volatile.global.u32 [%rd512], %r382;
	// end inline asm
	// begin inline asm
	atom.global.add.u32 %r383, [%rd512], 0;
	// end inline asm
	add.s32 	%r384, %r383, 1;
	// begin inline asm
	st.volatile.global.u32 [%rd512], %r384;
	// end inline asm
	// begin inline asm
	atom.global.add.u32 %r385, [%rd512], 0;
	// end inline asm
	add.s32 	%r386, %r385, 1;
	// begin inline asm
	st.volatile.global.u32 [%rd512], %r386;
	// end inline asm
	// begin inline asm
	atom.global.add.u32 %r387, [%rd512], 0;
	// end inline asm
	add.s32 	%r388, %r387, 1;
	// begin inline asm
	st.volatile.global.u32 [%rd512], %r388;
	// end inline asm
	// begin inline asm
	atom.global.add.u32 %r389, [%rd512], 0;
	// end inline asm
	add.s32 	%r390, %r389, 1;
	// begin inline asm
	st.volatile.global.u32 [%rd512], %r390;
	// end inline asm
	// begin inline asm
	atom.global.add.u32 %r391, [%rd512], 0;
	// end inline asm
	add.s32 	%r392, %r391, 1;
	// begin inline asm
	st.volatile.global.u32 [%rd512], %r392;
	// end inline asm
	// begin inline asm
	atom.global.add.u32 %r393, [%rd512], 0;
	// end inline asm
	add.s32 	%r394, %r393, 1;
	// begin inline asm
	st.volatile.global.u32 [%rd512], %r394;
	// end inline asm
	// begin inline asm
	atom.global.add.u32 %r395, [%rd512], 0;
	// end inline asm
	add.s32 	%r396, %r395, 1;
	// begin inline asm
	st.volatile.global.u32 [%rd512], %r396;
	// end inline asm
	// begin inline asm
	atom.global.add.u32 %r397, [%rd512], 0;
	// end inline asm
	add.s32 	%r398, %r397, 1;
	// begin inline asm
	st.volatile.global.u32 [%rd512], %r398;
	// end inline asm
	// begin inline asm
	atom.global.add.u32 %r399, [%rd512], 0;
	// end inline asm
	add.s32 	%r400, %r399, 1;
	// begin inline asm
	st.volatile.global.u32 [%rd512], %r400;
	// end inline asm
	// begin inline asm
	atom.global.add.u32 %r401, [%rd512], 0;
	// end inline asm
	add.s32 	%r402, %r401, 1;
	// begin inline asm
	st.volatile.global.u32 [%rd512], %r402;
	// end inline asm
	// begin inline asm
	atom.global.add.u32 %r403, [%rd512], 0;
	// end inline asm
	add.s32 	%r404, %r403, 1;
	// begin inline asm
	st.volatile.global.u32 [%rd512], %r404;
	// end inline asm
	// begin inline asm
	atom.global.add.u32 %r405, [%rd512], 0;
	// end inline asm
	add.s32 	%r406, %r405, 1;
	// begin inline asm
	st.volatile.global.u32 [%rd512], %r406;
	// end inline asm
	// begin inline asm
	atom.global.add.u32 %r407, [%rd512], 0;
	// end inline asm
	add.s32 	%r408, %r407, 1;
	// begin inline asm
	st.volatile.global.u32 [%rd512], %r408;
	// end inline asm
	// begin inline asm
	atom.global.add.u32 %r409, [%rd512], 0;
	// end inline asm
	add.s32 	%r410, %r409, 1;
	// begin inline asm
	st.volatile.global.u32 [%rd512], %r410;
	// end inline asm
	// begin inline asm
	atom.global.add.u32 %r411, [%rd512], 0;
	// end inline asm
	add.s32 	%r412, %r411, 1;
	// begin inline asm
	st.volatile.global.u32 [%rd512], %r412;
	// end inline asm
	// begin inline asm
	atom.global.add.u32 %r413, [%rd512], 0;
	// end inline asm
	add.s32 	%r414, %r413, 1;
	// begin inline asm
	st.volatile.global.u32 [%rd512], %r414;
	// end inline asm
	// begin inline asm
	atom.global.add.u32 %r415, [%rd512], 0;
	// end inline asm
	add.s32 	%r416, %r415, 1;
	// begin inline asm
	st.volatile.global.u32 [%rd512], %r416;
	// end inline asm
	// begin inline asm
	atom.global.add.u32 %r417, [%rd512], 0;
	// end inline asm
	add.s32 	%r418, %r417, 1;
	// begin inline asm
	st.volatile.global.u32 [%rd512], %r418;
	// end inline asm
	// begin inline asm
	atom.global.add.u32 %r419, [%rd512], 0;
	// end inline asm
	add.s32 	%r420, %r419, 1;
	// begin inline asm
	st.volatile.global.u32 [%rd512], %r420;
	// end inline asm
	// begin inline asm
	atom.global.add.u32 %r421, [%rd512], 0;
	// end inline asm
	add.s32 	%r422, %r421, 1;
	// begin inline asm
	st.volatile.global.u32 [%rd512], %r422;
	// end inline asm
	// begin inline asm
	atom.global.add.u32 %r423, [%rd512], 0;
	// end inline asm
	add.s32 	%r424, %r423, 1;
	// begin inline asm
	st.volatile.global.u32 [%rd512], %r424;
	// end inline asm
	// begin inline asm
	atom.global.add.u32 %r425, [%rd512], 0;
	// end inline asm
	add.s32 	%r426, %r425, 1;
	// begin inline asm
	st.volatile.global.u32 [%rd512], %r426;
	// end inline asm
	// begin inline asm
	atom.global.add.u32 %r427, [%rd512], 0;
	// end inline asm
	add.s32 	%r428, %r427, 1;
	// begin inline asm
	st.volatile.global.u32 [%rd512], %r428;
	// end inline asm
	// begin inline asm
	atom.global.add.u32 %r429, [%rd512], 0;
	// end inline asm
	add.s32 	%r430, %r429, 1;
	// begin inline asm
	st.volatile.global.u32 [%rd512], %r430;
	// end inline asm
	// begin inline asm
	atom.global.add.u32 %r431, [%rd512], 0;
	// end inline asm
	add.s32 	%r432, %r431, 1;
	// begin inline asm
	st.volatile.global.u32 [%rd512], %r432;
	// end inline asm
	// begin inline asm
	atom.global.add.u32 %r433, [%rd512], 0;
	// end inline asm
	add.s32 	%r434, %r433, 1;
	// begin inline asm
	st.volatile.global.u32 [%rd512], %r434;
	// end inline asm
	// begin inline asm
	atom.global.add.u32 %r435, [%rd512], 0;
	// end inline asm
	add.s32 	%r436, %r435, 1;
	// begin inline asm
	st.volatile.global.u32 [%rd512], %r436;
	// end inline asm
	// begin inline asm
	atom.global.add.u32 %r437, [%rd512], 0;
	// end inline asm
	add.s32 	%r438, %r437, 1;
	// begin inline asm
	st.volatile.global.u32 [%rd512], %r438;
	// end inline asm
	// begin inline asm
	atom.global.add.u32 %r439, [%rd512], 0;
	// end inline asm
	add.s32 	%r440, %r439, 1;
	// begin inline asm
	st.volatile.global.u32 [%rd512], %r440;
	// end inline asm
	// begin inline asm
	atom.global.add.u32 %r441, [%rd512], 0;
	// end inline asm
	add.s32 	%r442, %r441, 1;
	// begin inline asm
	st.volatile.global.u32 [%rd512], %r442;
	// end inline asm
	// begin inline asm
	atom.global.add.u32 %r443, [%rd512], 0;
	// end inline asm
	add.s32 	%r444, %r443, 1;
	// begin inline asm
	st.volatile.global.u32 [%rd512], %r444;
	// end inline asm
	// begin inline asm
	atom.global.add.u32 %r445, [%rd512], 0;
	// end inline asm
	add.s32 	%r446, %r445, 1;
	// begin inline asm
	st.volatile.global.u32 [%rd512], %r446;
	// end inline asm
	// begin inline asm
	atom.global.add.u32 %r447, [%rd512], 0;
	// end inline asm
	add.s32 	%r448, %r447, 1;
	// begin inline asm
	st.volatile.global.u32 [%rd512], %r448;
	// end inline asm
	// begin inline asm
	atom.global.add.u32 %r449, [%rd512], 0;
	// end inline asm
	add.s32 	%r450, %r449, 1;
	// begin inline asm
	st.volatile.global.u32 [%rd512], %r450;
	// end inline asm
	// begin inline asm
	atom.global.add.u32 %r451, [%rd512], 0;
	// end inline asm
	add.s32 	%r452, %r451, 1;
	// begin inline asm
	st.volatile.global.u32 [%rd512], %r452;
	// end inline asm
	// begin inline asm
	atom.global.add.u32 %r453, [%rd512], 0;
	// end inline asm
	add.s32 	%r454, %r453, 1;
	// begin inline asm
	st.volatile.global.u32 [%rd512], %r454;
	// end inline asm
	// begin inline asm
	atom.global.add.u32 %r455, [%rd512], 0;
	// end inline asm
	add.s32 	%r456, %r455, 1;
	// begin inline asm
	st.volatile.global.u32 [%rd512], %r456;
	// end inline asm
	// begin inline asm
	atom.global.add.u32 %r457, [%rd512], 0;
	// end inline asm
	add.s32 	%r458, %r457, 1;
	// begin inline asm
	st.volatile.global.u32 [%rd512], %r458;
	// end inline asm
	// begin inline asm
	atom.global.add.u32 %r459, [%rd512], 0;
	// end inline asm
	add.s32 	%r460, %r459, 1;
	// begin inline asm
	st.volatile.global.u32 [%rd512], %r460;
	// end inline asm
	// begin inline asm
	atom.global.add.u32 %r461, [%rd512], 0;
	// end inline asm
	add.s32 	%r462, %r461, 1;
	// begin inline asm
	st.volatile.global.u32 [%rd512], %r462;
	// end inline asm
	// begin inline asm
	atom.global.add.u32 %r463, [%rd512], 0;
	// end inline asm
	add.s32 	%r464, %r463, 1;
	// begin inline asm
	st.volatile.global.u32 [%rd512], %r464;
	// end inline asm
	// begin inline asm
	atom.global.add.u32 %r465, [%rd512], 0;
	// end inline asm
	add.s32 	%r466, %r465, 1;
	// begin inline asm
	st.volatile.global.u32 [%rd512], %r466;
	// end inline asm
	// begin inline asm
	atom.global.add.u32 %r467, [%rd512], 0;
	// end inline asm
	add.s32 	%r468, %r467, 1;
	// begin inline asm
	st.volatile.global.u32 [%rd512], %r468;
	// end inline asm
	// begin inline asm
	atom.global.add.u32 %r469, [%rd512], 0;
	// end inline asm
	add.s32 	%r470, %r469, 1;
	// begin inline asm
	st.volatile.global.u32 [%rd512], %r470;
	// end inline asm
	// begin inline asm
	atom.global.add.u32 %r471, [%rd512], 0;
	// end inline asm
	add.s32 	%r472, %r471, 1;
	// begin inline asm
	st.volatile.global.u32 [%rd512], %r472;
	// end inline asm
	// begin inline asm
	atom.global.add.u32 %r473, [%rd512], 0;
	// end inline asm
	add.s32 	%r474, %r473, 1;
	// begin inline asm
	st.volatile.global.u32 [%rd512], %r474;
	// end inline asm
	// begin inline asm
	atom.global.add.u32 %r475, [%rd512], 0;
	// end inline asm
	add.s32 	%r476, %r475, 1;
	// begin inline asm
	st.volatile.global.u32 [%rd512], %r476;
	// end inline asm
	// begin inline asm
	atom.global.add.u32 %r477, [%rd512], 0;
	// end inline asm
	add.s32 	%r478, %r477, 1;
	// begin inline asm
	st.volatile.global.u32 [%rd512], %r478;
	// end inline asm
	// begin inline asm
	atom.global.add.u32 %r479, [%rd512], 0;
	// end inline asm
	add.s32 	%r480, %r479, 1;
	// begin inline asm
	st.volatile.global.u32 [%rd512], %r480;
	// end inline asm
	// begin inline asm
	atom.global.add.u32 %r481, [%rd512], 0;
	// end inline asm
	add.s32 	%r482, %r481, 1;
	// begin inline asm
	st.volatile.global.u32 [%rd512], %r482;
	// end inline asm
	// begin inline asm
	atom.global.add.u32 %r483, [%rd512], 0;
	// end inline asm
	add.s32 	%r484, %r483, 1;
	// begin inline asm
	st.volatile.global.u32 [%rd512], %r484;
	// end inline asm
	// begin inline asm
	atom.global.add.u32 %r485, [%rd512], 0;
	// end inline asm
	add.s32 	%r486, %r485, 1;
	// begin inline asm
	st.volatile.global.u32 [%rd512], %r486;
	// end inline asm
	// begin inline asm
	atom.global.add.u32 %r487, [%rd512], 0;
	// end inline asm
	add.s32 	%r488, %r487, 1;
	// begin inline asm
	st.volatile.global.u32 [%rd512], %r488;
	// end inline asm
	// begin inline asm
	atom.global.add.u32 %r489, [%rd512], 0;
	// end inline asm
	add.s32 	%r490, %r489, 1;
	// begin inline asm
	st.volatile.global.u32 [%rd512], %r490;
	// end inline asm
	// begin inline asm
	atom.global.add.u32 %r491, [%rd512], 0;
	// end inline asm
	add.s32 	%r492, %r491, 1;
	// begin inline asm
	st.volatile.global.u32 [%rd512], %r492;
	// end inline asm
	// begin inline asm
	atom.global.add.u32 %r493, [%rd512], 0;
	// end inline asm
	add.s32 	%r494, %r493, 1;
	// begin inline asm
	st.volatile.global.u32 [%rd512], %r494;
	// end inline asm
	// begin inline asm
	atom.global.add.u32 %r495, [%rd512], 0;
	// end inline asm
	add.s32 	%r496, %r495, 1;
	// begin inline asm
	st.volatile.global.u32 [%rd512], %r496;
	// end inline asm
	// begin inline asm
	atom.global.add.u32 %r497, [%rd512], 0;
	// end inline asm
	add.s32 	%r498, %r497, 1;
	// begin inline asm
	st.volatile.global.u32 [%rd512], %r498;
	// end inline asm
	// begin inline asm
	atom.global.add.u32 %r499, [%rd512], 0;
	// end inline asm
	add.s32 	%r500, %r499, 1;
	// begin inline asm
	st.volatile.global.u32 [%rd512], %r500;
	// end inline asm
	// begin inline asm
	atom.global.add.u32 %r501, [%rd512], 0;
	// end inline asm
	add.s32 	%r502, %r501, 1;
	// begin inline asm
	st.volatile.global.u32 [%rd512], %r502;
	// end inline asm
	// begin inline asm
	atom.global.add.u32 %r503, [%rd512], 0;
	// end inline asm
	add.s32 	%r504, %r503, 1;
	// begin inline asm
	st.volatile.global.u32 [%rd512], %r504;
	// end inline asm
	// begin inline asm
	atom.global.add.u32 %r505, [%rd512], 0;
	// end inline asm
	add.s32 	%r506, %r505, 1;
	// begin inline asm
	st.volatile.global.u32 [%rd512], %r506;
	// end inline asm
	// begin inline asm
	atom.global.add.u32 %r507, [%rd512], 0;
	// end inline asm
	add.s32 	%r508, %r507, 1;
	// begin inline asm
	st.volatile.global.u32 [%rd512], %r508;
	// end inline asm
	// begin inline asm
	atom.global.add.u32 %r509, [%rd512], 0;
	// end inline asm
	add.s32 	%r510, %r509, 1;
	// begin inline asm
	st.volatile.global.u32 [%rd512], %r510;
	// end inline asm
	// begin inline asm
	atom.global.add.u32 %r511, [%rd512], 0;
	// end inline asm
	add.s32 	%r512, %r511, 1;
	// begin inline asm
	st.volatile.global.u32 [%rd512], %r512;
	// end inline asm
	// begin inline asm
	atom.global.add.u32 %r513, [%rd512], 0;
	// end inline asm
	add.s32 	%r514, %r513, 1;
	// begin inline asm
	st.volatile.global.u32 [%rd512], %r514;
	// end inline asm
$L__BB122_2:
	ret;

}
	// .globl	_Z4testIL_Z15load_atomic_addPKjEL_Z17store_atomic_exchPjjELi256E14strided_accessILj1024ELj32EE10skip_lanesILj32EEEvv
.visible .entry _Z4testIL_Z15load_atomic_addPKjEL_Z17store_atomic_exchPjjELi256E14strided_accessILj1024ELj32EE10skip_lanesILj32EEEvv()
{
	.reg .pred 	%p<2>;
	.reg .b32 	%r<776>;
	.reg .b64 	%rd<517>;

	// begin inline asm
	mov.u32 %r1, %laneid;
	// end inline asm
	and.b32  	%r2, %r1, 31;
	setp.ne.s32 	%p1, %r2, 0;
	@%p1 bra 	$L__BB123_2;
	mov.u32 	%r771, %ctaid.x;
	mov.u32 	%r772, %ntid.x;
	mov.u32 	%r773, %tid.x;
	mad.lo.s32 	%r774, %r771, %r772, %r773;
	shl.b32 	%r775, %r774, 7;
	cvt.u64.u32 	%rd513, %r775;
	and.b64  	%rd514, %rd513, 3968;
	mov.u64 	%rd515, buffer;
	cvta.global.u64 	%rd516, %rd515;
	add.s64 	%rd512, %rd516, %rd514;
	// begin inline asm
	atom.global.add.u32 %r3, [%rd512], 0;
	// end inline asm
	add.s32 	%r5, %r3, 1;
	// begin inline asm
	atom.global.exch.b32 %r4, [%rd512], %r5;
	// end inline asm
	// begin inline asm
	atom.global.add.u32 %r6, [%rd512], 0;
	// end inline asm
	add.s32 	%r8, %r6, 1;
	// begin inline asm
	atom.global.exch.b32 %r7, [%rd512], %r8;
	// end inline asm
	// begin inline asm
	atom.global.add.u32 %r9, [%rd512], 0;
	// end inline asm
	add.s32 	%r11, %r9, 1;
	// begin inline asm
	atom.global.exch.b32 %r10, [%rd512], %r11;
	// end inline asm
	// begin inline asm
	atom.global.add.u32 %r12, [%rd512], 0;
	// end inline asm
	add.s32 	%r14, %r12, 1;
	// begin inline asm
	atom.global.exch.b32 %r13, [%rd512], %r14;
	// end inline asm
	// begin inline asm
	atom.global.add.u32 %r15, [%rd512], 0;
	// end inline asm
	add.s32 	%r17, %r15, 1;
	// begin inline asm
	atom.global.exch.b32 %r16, [%rd512], %r17;
	// end inline asm
	// begin inline asm
	atom.global.add.u32 %r18, [%rd512], 0;
	// end inline asm
	add.s32 	%r20, %r18, 1;
	// begin inline asm
	atom.global.exch.b32 %r19, [%rd512], %r20;
	// end inline asm
	// begin inline asm
	atom.global.add.u32 %r21, [%rd512], 0;
	// end inline asm
	add.s32 	%r23, %r21, 1;
	// begin inline asm
	atom.global.exch.b32 %r22, [%rd512], %r23;
	// end inline asm
	// begin inline asm
	atom.global.add.u32 %r24, [%rd512], 0;
	// end inline asm
	add.s32 	%r26, %r24, 1;
	// begin inline asm
	atom.global.exch.b32 %r25, [%rd512], %r26;
	// end inline asm
	// begin inline asm
	atom.global.add.u32 %r27, [%rd512], 0;
	// end inline asm
	add.s32 	%r29, %r27, 1;
	// begin inline asm
	atom.global.exch.b32 %r28, [%rd512], %r29;
	// end inline asm
	// begin inline asm
	atom.global.add.u32 %r30, [%rd512], 0;
	// end inline asm
	add.s32 	%r32, %r30, 1;
	// begin inline asm
	atom.global.exch.b32 %r31, [%rd512], %r32;
	// end inline asm
	// begin inline asm
	atom.global.add.u32 %r33, [%rd512], 0;
	// end inline asm
	add.s32 	%r35, %r33, 1;
	// begin inline asm
	atom.global.exch.b32 %r34, [%rd512], %r35;
	// end inline asm
	// begin inline asm
	atom.global.add.u32 %r36, [%rd512], 0;
	// end inline asm
	add.s32 	%r38, %r36, 1;
	// begin inline asm
	atom.global.exch.b32 %r37, [%rd512], %r38;
	// end inline asm
	// begin inline asm
	atom.global.add.u32 %r39, [%rd512], 0;
	// end inline asm
	add.s32 	%r41, %r39, 1;
	// begin inline asm
	atom.global.exch.b32 %r40, [%rd512], %r41;
	// end inline asm
	// begin inline asm
	atom.global.add.u32 %r42, [%rd512], 0;
	// end inline asm
	add.s32 	%r44, %r42, 1;
	// begin inline asm
	atom.global.exch.b32 %r43, [%rd512], %r44;
	// end inline asm
	// begin inline asm
	atom.global.add.u32 %r45, [%rd512], 0;
	// end inline asm
	add.s32 	%r47, %r45, 1;
	// begin inline asm
	atom.global.exch.b32 %r46, [%rd512], %r47;
	// end inline asm
	// begin inline asm
	atom.global.add.u32 %r48, [%rd512], 0;
	// end inline asm
	add.s32 	%r50, %r48, 1;
	// begin inline asm
	atom.global.exch.b32 %r49, [%rd512], %r50;
	// end inline asm
	// begin inline asm
	atom.global.add.u32 %r51, [%rd512], 0;
	// end inline asm
	add.s32 	%r53, %r51, 1;
	// begin inline asm
	atom.global.exch.b32 %r52, [%rd512], %r53;
	// end inline asm
	// begin inline asm
	atom.global.add.u32 %r54, [%rd512], 0;
	// end inline asm
	add.s32 	%r56, %r54, 1;
	// begin inline asm
	atom.global.exch.b32 %r55, [%rd512], %r56;
	// end inline asm
	// begin inline asm
	atom.global.add.u32 %r57, [%rd512], 0;
	// end inline asm
	add.s32 	%r59, %r57, 1;
	// begin inline asm
	atom.global.exch.b32 %r58, [%rd512], %r59;
	// end inline asm
	// begin inline asm
	atom.global.add.u32 %r60, [%rd512], 0;
	// end inline asm
	add.s32 	%r62, %r60, 1;
	// begin inline asm
	atom.global.exch.b32 %r61, [%rd512], %r62;
	// end inline asm
	// begin inline asm
	atom.global.add.u32 %r63, [%rd512], 0;
	// end inline asm
	add.s32 	%r65, %r63, 1;
	// begin inline asm
	atom.global.exch.b32 %r64, [%rd512], %r65;
	// end inline asm
	// begin inline asm
	atom.global.add.u32 %r66, [%rd512], 0;
	// end inline asm
	add.s32 	%r68, %r66, 1;
	// begin inline asm
	atom.global.exch.b32 %r67, [%rd512], %r68;
	// end inline asm
	// begin inline asm
	atom.global.add.u32 %r69, [%rd512], 0;
	// end inline asm
	add.s32 	%r71, %r69, 1;
	// begin inline asm
	atom.global.exch.b32 %r70, [%rd512], %r71;
	// end inline asm
	// begin inline asm
	atom.global.add.u32 %r72, [%rd512], 0;
	// end inline asm
	add.s32 	%r74, %r72, 1;
	// begin inline asm
	atom.global.exch.b32 %r73, [%rd512], %r74;
	// end inline asm
	// begin inline asm
	atom.global.add.u32 %r75, [%rd512], 0;
	// end inline asm
	add.s32 	%r77, %r75, 1;
	// begin inline asm
	atom.global.exch.b32 %r76, [%rd512], %r77;
	// end inline asm
	// begin inline asm
	atom.global.add.u32 %r78, [%rd512], 0;
	// end inline asm
	add.s32 	%r80, %r78, 1;
	// begin inline asm
	atom.global.exch.b32 %r79, [%rd512], %r80;
	// end inline asm
	// begin inline asm
	atom.global.add.u32 %r81, [%rd512], 0;
	// end inline asm
	add.s32 	%r83, %r81, 1;
	// begin inline asm
	atom.global.exch.b32 %r82, [%rd512], %r83;
	// end inline asm
	// begin inline asm
	atom.global.add.u32 %r84, [%rd512], 0;
	// end inline asm
	add.s32 	%r86, %r84, 1;
	// begin inline asm
	atom.global.exch.b32 %r85, [%rd512], %r86;
	// end inline asm
	// begin inline asm
	atom.global.add.u32 %r87, [%rd512], 0;
	// end inline asm
	add.s32 	%r89, %r87, 1;
	// begin inline asm
	atom.global.exch.b32 %r88, [%rd512], %r89;
	// end inline asm
	// begin inline asm
	atom.global.add.u32 %r90, [%rd512], 0;
	// end inline asm
	add.s32 	%r92, %r90, 1;
	// begin inline asm
	atom.global.exch.b32 %r91, [%rd512], %r92;
	// end inline asm
	// begin inline asm
	atom.global.add.u32 %r93, [%rd512], 0;
	// end inline asm
	add.s32 	%r95, %r93, 1;
	// begin inline asm
	atom.global.exch.b32 %r94, [%rd512], %r95;
	// end inline asm
	// begin inline asm
	atom.global.add.u32 %r96, [%rd512], 0;
	// end inline asm
	add.s32 	%r98, %r96, 1;
	// begin inline asm
	atom.global.exch.b32 %r97, [%rd512], %r98;
	// end inline asm
	// begin inline asm
	atom.global.add.u32 %r99, [%rd512], 0;
	// end inline asm
	add.s32 	%r101, %r99, 1;
	// begin inline asm
	atom.global.exch.b32 %r100, [%rd512], %r101;
	// end inline asm
	// begin inline asm
	atom.global.add.u32 %r102, [%rd512], 0;
	// end inline asm
	add.s32 	%r104, %r102, 1;
	// begin inline asm
	atom.global.exch.b32 %r103, [%rd512], %r104;
	// end inline asm
	// begin inline asm
	atom.global.add.u32 %r105, [%rd512], 0;
	// end inline asm
	add.s32 	%r107, %r105, 1;
	// begin inline asm
	atom.global.exch.b32 %r106, [%rd512], %r107;
	// end inline asm
	// begin inline asm
	atom.global.add.u32 %r108, [%rd512], 0;
	// end inline asm
	add.s32 	%r110, %r108, 1;
	// begin inline asm
	atom.global.exch.b32 %r109, [%rd512], %r110;
	// end inline asm
	// begin inline asm
	atom.global.add.u32 %r111, [%rd512], 0;
	// end inline asm
	add.s32 	%r113, %r111, 1;
	// begin inline asm
	atom.global.exch.b32 %r112, [%rd512], %r113;
	// end inline asm
	// begin inline asm
	atom.global.add.u32 %r114, [%rd512], 0;
	// end inline asm
	add.s32 	%r116, %r114, 1;
	// begin inline asm
	atom.global.exch.b32 %r115, [%rd512], %r116;
	// end inline asm
	// begin inline asm
	atom.global.add.u32 %r117, [%rd512], 0;
	// end inline asm
	add.s32 	%r119, %r117, 1;
	// begin inline asm
	atom.global.exch.b32 %r118, [%rd512], %r119;
	// end inline asm
	// begin inline asm
	atom.global.add.u32 %r120, [%rd512], 0;
	// end inline asm
	add.s32 	%r122, %r120, 1;
	// begin inline asm
	atom.global.exch.b32 %r121, [%rd512], %r122;
	// end inline asm
	// begin inline asm
	atom.global.add.u32 %r123, [%rd512], 0;
	// end inline asm
	add.s32 	%r125, %r123, 1;
	// begin inline asm
	atom.global.exch.b32 %r124, [%rd512], %r125;
	// end inline asm
	// begin inline asm
	atom.global.add.u32 %r126, [%rd512], 0;
	// end inline asm
	add.s32 	%r128, %r126, 1;
	// begin inline asm
	atom.global.exch.b32 %r127, [%rd512], %r128;
	// end inline asm
	// begin inline asm
	atom.global.add.u32 %r129, [%rd512], 0;
	// end inline asm
	add.s32 	%r131, %r129, 1;
	// begin inline asm
	atom.global.exch.b32 %r130, [%rd512], %r131;
	// end inline asm
	// begin inline asm
	atom.global.add.u32 %r132, [%rd512], 0;
	// end inline asm
	add.s32 	%r134, %r132, 1;
	// begin inline asm
	atom.global.exch.b32 %r133, [%rd512], %r134;
	// end inline asm
	// begin inline asm
	atom.global.add.u32 %r135, [%rd512], 0;
	// end inline asm
	add.s32 	%r137, %r135, 1;
	// begin inline asm
	atom.global.exch.b32 %r136, [%rd512], %r137;
	// end inline asm
	// begin inline asm
	atom.global.add.u32 %r138, [%rd512], 0;
	// end inline asm
	add.s32 	%r140, %r138, 1;
	// begin inline asm
	atom.global.exch.b32 %r139, [%rd512], %r140;
	// end inline asm
	// begin inline asm
	atom.global.add.u32 %r141, [%rd512], 0;
	// end inline asm
	add.s32 	%r143, %r141, 1;
	// begin inline asm
	atom.global.exch.b32 %r142, [%rd512], %r143;
	// end inline asm
	// begin inline asm
	atom.global.add.u32 %r144, [%rd512], 0;
	// end inline asm
	add.s32 	%r146, %r144, 1;
	// begin inline asm
	atom.global.exch.b32 %r145, [%rd512], %r146;
	// end inline asm
	// begin inline asm
	atom.global.add.u32 %r147, [%rd512], 0;
	// end inline asm
	add.s32 	%r149, %r147, 1;
	// begin inline asm
	atom.global.exch.b32 %r148, [%rd512], %r149;
	// end inline asm
	// begin inline asm
	atom.global.add.u32 %r150, [%rd512], 0;
	// end inline asm
	add.s32 	%r152, %r150, 1;
	// begin inline asm
	atom.global.exch.b32 %r151, [%rd512], %r152;
	// end inline asm
	// begin inline asm
	atom.global.add.u32 %r153, [%rd512], 0;
	// end inline asm
	add.s32 	%r155, %r153, 1;
	// begin inline asm
	atom.global.exch.b32 %r154, [%rd512], %r155;
	// end inline asm
	// begin inline asm
	atom.global.add.u32 %r156, [%rd512], 0;
	// end inline asm
	add.s32 	%r158, %r156, 1;
	// begin inline asm
	atom.global.exch.b32 %r157, [%rd512], %r158;
	// end inline asm
	// begin inline asm
	atom.global.add.u32 %r159, [%rd512], 0;
	// end inline asm
	add.s32 	%r161, %r159, 1;
	// begin inline asm
	atom.global.exch.b32 %r160, [%rd512], %r161;
	// end inline asm
	// begin inline asm
	atom.global.add.u32 %r162, [%rd512], 0;
	// end inline asm
	add.s32 	%r164, %r162, 1;
	// begin inline asm
	atom.global.exch.b32 %r163, [%rd512], %r164;
	// end inline asm
	// begin inline asm
	atom.global.add.u32 %r165, [%rd512], 0;
	// end inline asm
	add.s32 	%r167, %r165, 1;
	// begin inline asm
	atom.global.exch.b32 %r166, [%rd512], %r167;
	// end inline asm
	// begin inline asm
	atom.global.add.u32 %r168, [%rd512], 0;
	// end inline asm
	add.s32 	%r170, %r168, 1;
	// begin inline asm
	atom.global.exch.b32 %r169, [%rd512], %r170;
	// end inline asm
	// begin inline asm
	atom.global.add.u32 %r171, [%rd512], 0;
	// end inline asm
	add.s32 	%r173, %r171, 1;
	// begin inline asm
	atom.global.exch.b32 %r172, [%rd512], %r173;
	// end inline asm
	// begin inline asm
	atom.global.add.u32 %r174, [%rd512], 0;
	// end inline asm
	add.s32 	%r176, %r174, 1;
	// begin inline asm
	atom.global.exch.b32 %r175, [%rd512], %r176;
	// end inline asm
	// begin inline asm
	atom.global.add.u32 %r177, [%rd512], 0;
	// end inline asm
	add.s32 	%r179, %r177, 1;
	// begin inline asm
	atom.global.exch.b32 %r178, [%rd512], %r179;
	// end inline asm
	// begin inline asm
	atom.global.add.u32 %r180, [%rd512], 0;
	// end inline asm
	add.s32 	%r182, %r180, 1;
	// begin inline asm
	atom.global.exch.b32 %r181, [%rd512], %r182;
	// end inline asm
	// begin inline asm
	atom.global.add.u32 %r183, [%rd512], 0;
	// end inline asm
	add.s32 	%r185, %r183, 1;
	// begin inline asm
	atom.global.exch.b32 %r184, [%rd512], %r185;
	// end inline asm
	// begin inline asm
	atom.global.add.u32 %r186, [%rd512], 0;
	// end inline asm
	add.s32 	%r188, %r186, 1;
	// begin inline asm
	atom.global.exch.b32 %r187, [%rd512], %r188;
	// end inline asm
	// begin inline asm
	atom.global.add.u32 %r189, [%rd512], 0;
	// end inline asm
	add.s32 	%r191, %r189, 1;
	// begin inline asm
	atom.global.exch.b32 %r190, [%rd512], %r191;
	// end inline asm
	// begin inline asm
	atom.global.add.u32 %r192, [%rd512], 0;
	// end inline asm
	add.s32 	%r194, %r192, 1;
	// begin inline asm
	atom.global.exch.b32 %r193, [%rd512], %r194;
	// end inline asm
	// begin inline asm
	atom.global.add.u32 %r195, [%rd512], 0;
	// end inline asm
	add.s32 	%r197, %r195, 1;
	// begin inline asm
	atom.global.exch.b32 %r196, [%rd512], %r197;
	// end inline asm
	// begin inline asm
	atom.global.add.u32 %r198, [%rd512], 0;
	// end inline asm
	add.s32 	%r200, %r198, 1;
	// begin inline asm
	atom.global.exch.b32 %r199, [%rd512], %r200;
	// end inline asm
	// begin inline asm
	atom.global.add.u32 %r201, [%rd512], 0;
	// end inline asm
	add.s32 	%r203, %r201, 1;
	// begin inline asm
	atom.global.exch.b32 %r202, [%rd512], %r203;
	// end inline asm
	// begin inline asm
	atom.global.add.u32 %r204, [%rd512], 0;
	// end inline asm
	add.s32 	%r206, %r204, 1;
	// begin inline asm
	atom.global.exch.b32 %r205, [%rd512], %r206;
	// end inline asm
	// begin inline asm
	atom.global.add.u32 %r207, [%rd512], 0;
	// end inline asm
	add.s32 	%r209, %r207, 1;
	// begin inline asm
	atom.global.exch.b32 %r208, [%rd512], %r209;
	// end inline asm
	// begin inline asm
	atom.global.add.u32 %r210, [%rd512], 0;
	// end inline asm
	add.s32 	%r212, %r210, 1;
	// begin inline asm
	atom.global.exch.b32 %r211, [%rd512], %r212;
	// end inline asm
	// begin inline asm
	atom.global.add.u32 %r213, [%rd512], 0;
	// end inline asm
	add.s32 	%r215, %r213, 1;
	// begin inline asm
	atom.global.exch.b32 %r214, [%rd512], %r215;
	// end inline asm
	// begin inline asm
	atom.global.add.u32 %r216, [%rd512], 0;
	// end inline asm
	add.s32 	%r218, %r216, 1;
	// begin inline asm
	atom.global.exch.b32 %r217, [%rd512], %r218;
	// end inline asm
	// begin inline asm
	atom.global.add.u32 %r219, [%rd512], 0;
	// end inline asm
	add.s32 	%r221, %r219, 1;
	// begin inline asm
	atom.global.exch.b32 %r220, [%rd512], %r221;
	// end inline asm
	// begin inline asm
	atom.global.add.u32 %r222, [%rd512], 0;
	// end inline asm
	add.s32 	%r224, %r222, 1;
	// begin inline asm
	atom.global.exch.b32 %r223, [%rd512], %r224;
	// end inline asm
	// begin inline asm
	atom.global.add.u32 %r225, [%rd512], 0;
	// end inline asm
	add.s32 	%r227, %r225, 1;
	// begin inline asm
	atom.global.exch.b32 %r226, [%rd512], %r227;
	// end inline asm
	// begin inline asm
	atom.global.add.u32 %r228, [%rd512], 0;
	// end inline asm
	add.s32 	%r230, %r228, 1;
	// begin inline asm
	atom.global.exch.b32 %r229, [%rd512], %r230;
	// end inline asm
	// begin inline asm
	atom.global.add.u32 %r231, [%rd512], 0;
	// end inline asm
	add.s32 	%r233, %r231, 1;
	// begin inline asm
	atom.global.exch.b32 %r232, [%rd512], %r233;
	// end inline asm
	// begin inline asm
	atom.global.add.u32 %r234, [%rd512], 0;
	// end inline asm
	add.s32 	%r236, %r234, 1;
	// begin inline asm
	atom.global.exch.b32 %r235, [%rd512], %r236;
	// end inline asm
	// begin inline asm
	atom.global.add.u32 %r237, [%rd512], 0;
	// end inline asm
	add.s32 	%r239, %r237, 1;
	// begin inline asm
	atom.global.exch.b32 %r238, [%rd512], %r239;
	// end inline asm
	// begin inline asm
	atom.global.add.u32 %r240, [%rd512], 0;
	// end inline asm
	add.s32 	%r242, %r240, 1;
	// begin inline asm
	atom.global.exch.b32 %r241, [%rd512], %r242;
	// end inline asm
	// begin inline asm
	atom.global.add.u32 %r243, [%rd512], 0;
	// end inline asm
	add.s32 	%r245, %r243, 1;
	// begin inline asm
	atom.global.exch.b32 %r244, [%rd512], %r245;
	// end inline asm
	// begin inline asm
	atom.global.add.u32 %r246, [%rd512], 0;
	// end inline asm
	add.s32 	%r248, %r246, 1;
	// begin inline asm
	atom.global.exch.b32 %r247, [%rd512], %r248;
	// end inline asm
	// begin inline asm
	atom.global.add.u32 %r249, [%rd512], 0;
	// end inline asm
	add.s32 	%r251, %r249, 1;
	// begin inline asm
	atom.global.exch.b32 %r250, [%rd512], %r251;
	// end inline asm
	// begin inline asm
	atom.global.add.u32 %r252, [%rd512], 0;
	// end inline asm
	add.s32 	%r254, %r252, 1;
	// begin inline asm
	atom.global.exch.b32 %r253, [%rd512], %r254;
	// end inline asm
	// begin inline asm
	atom.global.add.u32 %r255, [%rd512], 0;
	// end inline asm
	add.s32 	%r257, %r255, 1;
	// begin inline asm
	atom.global.exch.b32 %r256, [%rd512], %r257;
	// end inline asm
	// begin inline asm
	atom.global.add.u32 %r258, [%rd512], 0;
	// end inline asm
	add.s32 	%r260, %r258, 1;
	// begin inline asm
	atom.global.exch.b32 %r259, [%rd512], %r260;
	// end inline asm
	// begin inline asm
	atom.global.add.u32 %r261, [%rd512], 0;
	// end inline asm
	add.s32 	%r263, %r261, 1;
	// begin inline asm
	atom.global.exch.b32 %r262, [%rd512], %r263;
	// end inline asm
	// begin inline asm
	atom.global.add.u32 %r264, [%rd512], 0;
	// end inline asm
	add.s32 	%r266, %r264, 1;
	// begin inline asm
	atom.global.exch.b32 %r265, [%rd512], %r266;
	// end inline asm
	// begin inline asm
	atom.global.add.u32 %r267, [%rd512], 0;
	// end inline asm
	add.s32 	%r269, %r267, 1;
	// begin inline asm
	atom.global.exch.b32 %r268, [%rd512], %r269;
	// end inline asm
	// begin inline asm
	atom.global.add.u32 %r270, [%rd512], 0;
	// end inline asm
	add.s32 	%r272, %r270, 1;
	// begin inline asm
	atom.global.exch.b32 %r271, [%rd512], %r272;
	// end inline asm
	// begin inline asm
	atom.global.add.u32 %r273, [%rd512], 0;
	// end inline asm
	add.s32 	%r275, %r273, 1;
	// begin inline asm
	atom.global.exch.b32 %r274, [%rd512], %r275;
	// end inline asm
	// begin inline asm
	atom.global.add.u32 %r276, [%rd512], 0;
	// end inline asm
	add.s32 	%r278, %r276, 1;
	// begin inline asm
	atom.global.exch.b32 %r277, [%rd512], %r278;
	// end inline asm
	// begin inline asm
	atom.global.add.u32 %r279, [%rd512], 0;
	// end inline asm
	add.s32 	%r281, %r279, 1;
	// begin inline asm
	atom.global.exch.b32 %r280, [%rd512], %r281;
	// end inline asm
	// begin inline asm
	atom.global.add.u32 %r282, [%rd512], 0;
	// end inline asm
	add.s32 	%r284, %r282, 1;
	// begin inline asm
	atom.global.exch.b32 %r283, [%rd512], %r284;
	// end inline asm
	// begin inline asm
	atom.global.add.u32 %r285, [%rd512], 0;
	// end inline asm
	add.s32 	%r287, %r285, 1;
	// begin inline asm
	atom.global.exch.b32 %r286, [%rd512], %r287;
	// end inline asm
	// begin inline asm
	atom.global.add.u32 %r288, [%rd512], 0;
	// end inline asm
	add.s32 	%r290, %r288, 1;
	// begin inline asm
	atom.global.exch.b32 %r289, [%rd512], %r290;
	// end inline asm
	// begin inline asm
	atom.global.add.u32 %r291, [%rd512], 0;
	// end inline asm
	add.s32 	%r293, %r291, 1;
	// begin inline asm
	atom.global.exch.b32 %r292, [%rd512], %r293;
	// end inline asm
	// begin inline asm
	atom.global.add.u32 %r294, [%rd512], 0;
	// end inline asm
	add.s32 	%r296, %r294, 1;
	// begin inline asm
	atom.global.exch.b32 %r295, [%rd512], %r296;
	// end inline asm
	// begin inline asm
	atom.global.add.u32 %r297, [%rd512], 0;
	// end inline asm
	add.s32 	%r299, %r297, 1;
	// begin inline asm
	atom.global.exch.b32 %r298, [%rd512], %r299;
	// end inline asm
	// begin inline asm
	atom.global.add.u32 %r300, [%rd512], 0;
	// end inline asm
	add.s32 	%r302, %r300, 1;
	// begin inline asm
	atom.global.exch.b32 %r301, [%rd512], %r302;
	// end inline asm
	// begin inline asm
	atom.global.add.u32 %r303, [%rd512], 0;
	// end inline asm
	add.s32 	%r305, %r303, 1;
	// begin inline asm
	atom.global.exch.b32 %r304, [%rd512], %r305;
	// end inline asm
	// begin inline asm
	atom.global.add.u32 %r306, [%rd512], 0;
	// end inline asm
	add.s32 	%r308, %r306, 1;
	// begin inline asm
	atom.global.exch.b32 %r307, [%rd512], %r308;
	// end inline asm
	// begin inline asm
	atom.global.add.u32 %r309, [%rd512], 0;
	// end inline asm
	add.s32 	%r311, %r309, 1;
	// begin inline asm
	atom.global.exch.b32 %r310, [%rd512], %r311;
	// end inline asm
	// begin inline asm
	atom.global.add.u32 %r312, [%rd512], 0;
	// end inline asm
	add.s32 	%r314, %r312, 1;
	// begin inline asm
	atom.global.exch.b32 %r313, [%rd512], %r314;
	// end inline asm
	// begin inline asm
	atom.global.add.u32 %r315, [%rd512], 0;
	// end inline asm
	add.s32 	%r317, %r315, 1;
	// begin inline asm
	atom.global.exch.b32 %r316, [%rd512], %r317;
	// end inline asm
	// begin inline asm
	atom.global.add.u32 %r318, [%rd512], 0;
	// end inline asm
	add.s32 	%r320, %r318, 1;
	// begin inline asm
	atom.global.exch.b32 %r319, [%rd512], %r320;
	// end inline asm
	// begin inline asm
	atom.global.add.u32 %r321, [%rd512], 0;
	// end inline asm
	add.s32 	%r323, %r321, 1;
	// begin inline asm
	atom.global.exch.b32 %r322, [%rd512], %r323;
	// end inline asm
	// begin inline asm
	atom.global.add.u32 %r324, [%rd512], 0;
	// end inline asm
	add.s32 	%r326, %r324, 1;
	// begin inline asm
	atom.global.exch.b32 %r325, [%rd512], %r326;
	// end inline asm
	// begin inline asm
	atom.global.add.u32 %r327, [%rd512], 0;
	// end inline asm
	add.s32 	%r329, %r327, 1;
	// begin inline asm
	atom.global.exch.b32 %r328, [%rd512], %r329;
	// end inline asm
	// begin inline asm
	atom.global.add.u32 %r330, [%rd512], 0;
	// end inline asm
	add.s32 	%r332, %r330, 1;
	// begin inline asm
	atom.global.exch.b32 %r331, [%rd512], %r332;
	// end inline asm
	// begin inline asm
	atom.global.add.u32 %r333, [%rd512], 0;
	// end inline asm
	add.s32 	%r335, %r333, 1;
	// begin inline asm
	atom.global.exch.b32 %r334, [%rd512], %r335;
	// end inline asm
	// begin inline asm
	atom.global.add.u32 %r336, [%rd512], 0;
	// end inline asm
	add.s32 	%r338, %r336, 1;
	// begin inline asm
	atom.global.exch.b32 %r337, [%rd512], %r338;
	// end inline asm
	// begin inline asm
	atom.global.add.u32 %r339, [%rd512], 0;
	// end inline asm
	add.s32 	%r341, %r339, 1;
	// begin inline asm
	atom.global.exch.b32 %r340, [%rd512], %r341;
	// end inline asm
	// begin inline asm
	atom.global.add.u32 %r342, [%rd512], 0;
	// end inline asm
	add.s32 	%r344, %r342, 1;
	// begin inline asm
	atom.global.exch.b32 %r343, [%rd512], %r344;
	// end inline asm
	// begin inline asm
	atom.global.add.u32 %r345, [%rd512], 0;
	// end inline asm
	add.s32 	%r347, %r345, 1;
	// begin inline asm
	atom.global.exch.b32 %r346, [%rd512], %r347;
	// end inline asm
	// begin inline asm
	atom.global.add.u32 %r348, [%rd512], 0;
	// end inline asm
	add.s32 	%r350, %r348, 1;
	// begin inline asm
	atom.global.exch.b32 %r349, [%rd512], %r350;
	// end inline asm
	// begin inline asm
	atom.global.add.u32 %r351, [%rd512], 0;
	// end inline asm
	add.s32 	%r353, %r351, 1;
	// begin inline asm
	atom.global.exch.b32 %r352, [%rd512], %r353;
	// end inline asm
	// begin inline asm
	atom.global.add.u32 %r354, [%rd512], 0;
	// end inline asm
	add.s32 	%r356, %r354, 1;
	// begin inline asm
	atom.global.exch.b32 %r355, [%rd512], %r356;
	// end inline asm
	// begin inline asm
	atom.global.add.u32 %r357, [%rd512], 0;
	// end inline asm
	add.s32 	%r359, %r357, 1;
	// begin inline asm
	atom.global.exch.b32 %r358, [%rd512], %r359;
	// end inline asm
	// begin inline asm
	atom.global.add.u32 %r360, [%rd512], 0;
	// end inline asm
	add.s32 	%r362, %r360, 1;
	// begin inline asm
	atom.global.exch.b32 %r361, [%rd512], %r362;
	// end inline asm
	// begin inline asm
	atom.global.add.u32 %r363, [%rd512], 0;
	// end inline asm
	add.s32 	%r365, %r363, 1;
	// begin inline asm
	atom.global.exch.b32 %r364, [%rd512], %r365;
	// end inline asm
	// begin inline asm
	atom.global.add.u32 %r366, [%rd512], 0;
	// end inline asm
	add.s32 	%r368, %r366, 1;
	// begin inline asm
	atom.global.exch.b32 %r367, [%rd512], %r368;
	// end inline asm
	// begin inline asm
	atom.global.add.u32 %r369, [%rd512], 0;
	// end inline asm
	add.s32 	%r371, %r369, 1;
	// begin inline asm
	atom.global.exch.b32 %r370, [%rd512], %r371;
	// end inline asm
	// begin inline asm
	atom.global.add.u32 %r372, [%rd512], 0;
	// end inline asm
	add.s32 	%r374, %r372, 1;
	// begin inline asm
	atom.global.exch.b32 %r373, [%rd512], %r374;
	// end inline asm
	// begin inline asm
	atom.global.add.u32 %r375, [%rd512], 0;
	// end inline asm
	add.s32 	%r377, %r375, 1;
	// begin inline asm
	atom.global.exch.b32 %r376, [%rd512], %r377;
	// end inline asm
	// begin inline asm
	atom.global.add.u32 %r378, [%rd512], 0;
	// end inline asm
	add.s32 	%r380, %r378, 1;
	// begin inline asm
	atom.global.exch.b32 %r379, [%rd512], %r380;
	// end inline asm
	// begin inline asm
	atom.global.add.u32 %r381, [%rd512], 0;
	// end inline asm
	add.s32 	%r383, %r381, 1;
	// begin inline asm
	atom.global.exch.b32 %r382, [%rd512], %r383;
	// end inline asm
	// begin inline asm
	atom.global.add.u32 %r384, [%rd512], 0;
	// end inline asm
	add.s32 	%r386, %r384, 1;
	// begin inline asm
	atom.global.exch.b32 %r385, [%rd512], %r386;
	// end inline asm
	// begin inline asm
	atom.global.add.u32 %r387, [%rd512], 0;
	// end inline asm
	add.s32 	%r389, %r387, 1;
	// begin inline asm
	atom.global.exch.b32 %r388, [%rd512], %r389;
	// end inline asm
	// begin inline asm
	atom.global.add.u32 %r390, [%rd512], 0;
	// end inline asm
	add.s32 	%r392, %r390, 1;
	// begin inline asm
	atom.global.exch.b32 %r391, [%rd512], %r392;
	// end inline asm
	// begin inline asm
	atom.global.add.u32 %r393, [%rd512], 0;
	// end inline asm
	add.s32 	%r395, %r393, 1;
	// begin inline asm
	atom.global.exch.b32 %r394, [%rd512], %r395;
	// end inline asm
	// begin inline asm
	atom.global.add.u32 %r396, [%rd512], 0;
	// end inline asm
	add.s32 	%r398, %r396, 1;
	// begin inline asm
	atom.global.exch.b32 %r397, [%rd512], %r398;
	// end inline asm
	// begin inline asm
	atom.global.add.u32 %r399, [%rd512], 0;
	// end inline asm
	add.s32 	%r401, %r399, 1;
	// begin inline asm
	atom.global.exch.b32 %r400, [%rd512], %r401;
	// end inline asm
	// begin inline asm
	atom.global.add.u32 %r402, [%rd512], 0;
	// end inline asm
	add.s32 	%r404, %r402, 1;
	// begin inline asm
	atom.global.exch.b32 %r403, [%rd512], %r404;
	// end inline asm
	// begin inline asm
	atom.global.add.u32 %r405, [%rd512], 0;
	// end inline asm
	add.s32 	%r407, %r405, 1;
	// begin inline asm
	atom.global.exch.b32 %r406, [%rd512], %r407;
	// end inline asm
	// begin inline asm
	atom.global.add.u32 %r408, [%rd512], 0;
	// end inline asm
	add.s32 	%r410, %r408, 1;
	// begin inline asm
	atom.global.exch.b32 %r409, [%rd512], %r410;
	// end inline asm
	// begin inline asm
	atom.global.add.u32 %r411, [%rd512], 0;
	// end inline asm
	add.s32 	%r413, %r411, 1;
	// begin inline asm
	atom.global.exch.b32 %r412, [%rd512], %r413;
	// end inline asm
	// begin inline asm
	atom.global.add.u32 %r414, [%rd512], 0;
	// end inline asm
	add.s32 	%r416, %r414, 1;
	// begin inline asm
	atom.global.exch.b32 %r415, [%rd512], %r416;
	// end inline asm
	// begin inline asm
	atom.global.add.u32 %r417, [%rd512], 0;
	// end inline asm
	add.s32 	%r419, %r417, 1;
	// begin inline asm
	atom.global.exch.b32 %r418, [%rd512], %r419;
	// end inline asm
	// begin inline asm
	atom.global.add.u32 %r420, [%rd512], 0;
	// end inline asm
	add.s32 	%r422, %r420, 1;
	// begin inline asm
	atom.global.exch.b32 %r421, [%rd512], %r422;
	// end inline asm
	// begin inline asm
	atom.global.add.u32 %r423, [%rd512], 0;
	// end inline asm
	add.s32 	%r425, %r423, 1;
	// begin inline asm
	atom.global.exch.b32 %r424, [%rd512], %r425;
	// end inline asm
	// begin inline asm
	atom.global.add.u32 %r426, [%rd512], 0;
	// end inline asm
	add.s32 	%r428, %r426, 1;
	// begin inline asm
	atom.global.exch.b32 %r427, [%rd512], %r428;
	// end inline asm
	// begin inline asm
	atom.global.add.u32 %r429, [%rd512], 0;
	// end inline asm
	add.s32 	%r431, %r429, 1;
	// begin inline asm
	atom.global.exch.b32 %r430, [%rd512], %r431;
	// end inline asm
	// begin inline asm
	atom.global.add.u32 %r432, [%rd512], 0;
	// end inline asm
	add.s32 	%r434, %r432, 1;
	// begin inline asm
	atom.global.exch.b32 %r433, [%rd512], %r434;
	// end inline asm
	// begin inline asm
	atom.global.add.u32 %r435, [%rd512], 0;
	// end inline asm
	add.s32 	%r437, %r435, 1;
	// begin inline asm
	atom.global.exch.b32 %r436, [%rd512], %r437;
	// end inline asm
	// begin inline asm
	atom.global.add.u32 %r438, [%rd512], 0;
	// end inline asm
	add.s32 	%r440, %r438, 1;
	// begin inline asm
	atom.global.exch.b32 %r439, [%rd512], %r440;
	// end inline asm
	// begin inline asm
	atom.global.add.u32 %r441, [%rd512], 0;
	// end inline asm
	add.s32 	%r443, %r441, 1;
	// begin inline asm
	atom.global.exch.b32 %r442, [%rd512], %r443;
	// end inline asm
	// begin inline asm
	atom.global.add.u32 %r444, [%rd512], 0;
	// end inline asm
	add.s32 	%r446, %r444, 1;
	// begin inline asm
	atom.global.exch.b32 %r445, [%rd512], %r446;
	// end inline asm
	// begin inline asm
	atom.global.add.u32 %r447, [%rd512], 0;
	// end inline asm
	add.s32 	%r449, %r447, 1;
	// begin inline asm
	atom.global.exch.b32 %r448, [%rd512], %r449;
	// end inline asm
	// begin inline asm
	atom.global.add.u32 %r450, [%rd512], 0;
	// end inline asm
	add.s32 	%r452, %r450, 1;
	// begin inline asm
	atom.global.exch.b32 %r451, [%rd512], %r452;
	// end inline asm
	// begin inline asm
	atom.global.add.u32 %r453, [%rd512], 0;
	// end inline asm
	add.s32 	%r455, %r453, 1;
	// begin inline asm
	atom.global.exch.b32 %r454, [%rd512], %r455;
	// end inline asm
	// begin inline asm
	atom.global.add.u32 %r456, [%rd512], 0;
	// end inline asm
	add.s32 	%r458, %r456, 1;
	// begin inline asm
	atom.global.exch.b32 %r457, [%rd512], %r458;
	// end inline asm
	// begin inline asm
	atom.global.add.u32 %r459, [%rd512], 0;
	// end inline asm
	add.s32 	%r461, %r459, 1;
	// begin inline asm
	atom.global.exch.b32 %r460, [%rd512], %r461;
	// end inline asm
	// begin inline asm
	atom.global.add.u32 %r462, [%rd512], 0;
	// end inline asm
	add.s32 	%r464, %r462, 1;
	// begin inline asm
	atom.global.exch.b32 %r463, [%rd512], %r464;
	// end inline asm
	// begin inline asm
	atom.global.add.u32 %r465, [%rd512], 0;
	// end inline asm
	add.s32 	%r467, %r465, 1;
	// begin inline asm
	atom.global.exch.b32 %r466, [%rd512], %r467;
	// end inline asm
	// begin inline asm
	atom.global.add.u32 %r468, [%rd512], 0;
	// end inline asm
	add.s32 	%r470, %r468, 1;
	// begin inline asm
	atom.global.exch.b32 %r469, [%rd512], %r470;
	// end inline asm
	// begin inline asm
	atom.global.add.u32 %r471, [%rd512], 0;
	// end inline asm
	add.s32 	%r473, %r471, 1;
	// begin inline asm
	atom.global.exch.b32 %r472, [%rd512], %r473;
	// end inline asm
	// begin inline asm
	atom.global.add.u32 %r474, [%rd512], 0;
	// end inline asm
	add.s32 	%r476, %r474, 1;
	// begin inline asm
	atom.global.exch.b32 %r475, [%rd512], %r476;
	// end inline asm
	// begin inline asm
	atom.global.add.u32 %r477, [%rd512], 0;
	// end inline asm
	add.s32 	%r479, %r477, 1;
	// begin inline asm
	atom.global.exch.b32 %r478, [%rd512], %r479;
	// end inline asm
	// begin inline asm
	atom.global.add.u32 %r480, [%rd512], 0;
	// end inline asm
	add.s32 	%r482, %r480, 1;
	// begin inline asm
	atom.global.exch.b32 %r481, [%rd512], %r482;
	// end inline asm
	// begin inline asm
	atom.global.add.u32 %r483, [%rd512], 0;
	// end inline asm
	add.s32 	%r485, %r483, 1;
	// begin inline asm
	atom.global.exch.b32 %r484, [%rd512], %r485;
	// end inline asm
	// begin inline asm
	atom.global.add.u32 %r486, [%rd512], 0;
	// end inline asm
	add.s32 	%r488, %r486, 1;
	// begin inline asm
	atom.global.exch.b32 %r487, [%rd512], %r488;
	// end inline asm
	// begin inline asm
	atom.global.add.u32 %r489, [%rd512], 0;
	// end inline asm
	add.s32 	%r491, %r489, 1;
	// begin inline asm
	atom.global.exch.b32 %r490, [%rd512], %r491;
	// end inline asm
	// begin inline asm
	atom.global.add.u32 %r492, [%rd512], 0;
	// end inline asm
	add.s32 	%r494, %r492, 1;
	// begin inline asm
	atom.global.exch.b32 %r493, [%rd512], %r494;
	// end inline asm
	// begin inline asm
	atom.global.add.u32 %r495, [%rd512], 0;
	// end inline asm
	add.s32 	%r497, %r495, 1;
	// begin inline asm
	atom.global.exch.b32 %r496, [%rd512], %r497;
	// end inline asm
	// begin inline asm
	atom.global.add.u32 %r498, [%rd512], 0;
	// end inline asm
	add.s32 	%r500, %r498, 1;
	// begin inline asm
	atom.global.exch.b32 %r499, [%rd512], %r500;
	// end inline asm
	// begin inline asm
	atom.global.add.u32 %r501, [%rd512], 0;
	// end inline asm
	add.s32 	%r503, %r501, 1;
	// begin inline asm
	atom.global.exch.b32 %r502, [%rd512], %r503;
	// end inline asm
	// begin inline asm
	atom.global.add.u32 %r504, [%rd512], 0;
	// end inline asm
	add.s32 	%r506, %r504, 1;
	// begin inline asm
	atom.global.exch.b32 %r505, [%rd512], %r506;
	// end inline asm
	// begin inline asm
	atom.global.add.u32 %r507, [%rd512], 0;
	// end inline asm
	add.s32 	%r509, %r507, 1;
	// begin inline asm
	atom.global.exch.b32 %r508, [%rd512], %r509;
	// end inline asm
	// begin inline asm
	atom.global.add.u32 %r510, [%rd512], 0;
	// end inline asm
	add.s32 	%r512, %r510, 1;
	// begin inline asm
	atom.global.exch.b32 %r511, [%rd512], %r512;
	// end inline asm
	// begin inline asm
	atom.global.add.u32 %r513, [%rd512], 0;
	// end inline asm
	add.s32 	%r515, %r513, 1;
	// begin inline asm
	atom.global.exch.b32 %r514, [%rd512], %r515;
	// end inline asm
	// begin inline asm
	atom.global.add.u32 %r516, [%rd512], 0;
	// end inline asm
	add.s32 	%r518, %r516, 1;
	// begin inline asm
	atom.global.exch.b32 %r517, [%rd512], %r518;
	// end inline asm
	// begin inline asm
	atom.global.add.u32 %r519, [%rd512], 0;
	// end inline asm
	add.s32 	%r521, %r519, 1;
	// begin inline asm
	atom.global.exch.b32 %r520, [%rd512], %r521;
	// end inline asm
	// begin inline asm
	atom.global.add.u32 %r522, [%rd512], 0;
	// end inline asm
	add.s32 	%r524, %r522, 1;
	// begin inline asm
	atom.global.exch.b32 %r523, [%rd512], %r524;
	// end inline asm
	// begin inline asm
	atom.global.add.u32 %r525, [%rd512], 0;
	// end inline asm
	add.s32 	%r527, %r525, 1;
	// begin inline asm
	atom.global.exch.b32 %r526, [%rd512], %r527;
	// end inline asm
	// begin inline asm
	atom.global.add.u32 %r528, [%rd512], 0;
	// end inline asm
	add.s32 	%r530, %r528, 1;
	// begin inline asm
	atom.global.exch.b32 %r529, [%rd512], %r530;
	// end inline asm
	// begin inline asm
	atom.global.add.u32 %r531, [%rd512], 0;
	// end inline asm
	add.s32 	%r533, %r531, 1;
	// begin inline asm
	atom.global.exch.b32 %r532, [%rd512], %r533;
	// end inline asm
	// begin inline asm
	atom.global.add.u32 %r534, [%rd512], 0;
	// end inline asm
	add.s32 	%r536, %r534, 1;
	// begin inline asm
	atom.global.exch.b32 %r535, [%rd512], %r536;
	// end inline asm
	// begin inline asm
	atom.global.add.u32 %r537, [%rd512], 0;
	// end inline asm
	add.s32 	%r539, %r537, 1;
	// begin inline asm
	atom.global.exch.b32 %r538, [%rd512], %r539;
	// end inline asm
	// begin inline asm
	atom.global.add.u32 %r540, [%rd512], 0;
	// end inline asm
	add.s32 	%r542, %r540, 1;
	// begin inline asm
	atom.global.exch.b32 %r541, [%rd512], %r542;
	// end inline asm
	// begin inline asm
	atom.global.add.u32 %r543, [%rd512], 0;
	// end inline asm
	add.s32 	%r545, %r543, 1;
	// begin inline asm
	atom.global.exch.b32 %r544, [%rd512], %r545;
	// end inline asm
	// begin inline asm
	atom.global.add.u32 %r546, [%rd512], 0;
	// end inline asm
	add.s32 	%r548, %r546, 1;
	// begin inline asm
	atom.global.exch.b32 %r547, [%rd512], %r548;
	// end inline asm
	// begin inline asm
	atom.global.add.u32 %r549, [%rd512], 0;
	// end inline asm
	add.s32 	%r551, %r549, 1;
	// begin inline asm
	atom.global.exch.b32 %r550, [%rd512], %r551;
	// end inline asm
	// begin inline asm
	atom.global.add.u32 %r552, [%rd512], 0;
	// end inline asm
	add.s32 	%r554, %r552, 1;
	// begin inline asm
	atom.global.exch.b32 %r553, [%rd512], %r554;
	// end inline asm
	// begin inline asm
	atom.global.add.u32 %r555, [%rd512], 0;
	// end inline asm
	add.s32 	%r557, %r555, 1;
	// begin inline asm
	atom.global.exch.b32 %r556, [%rd512], %r557;
	// end inline asm
	// begin inline asm
	atom.global.add.u32 %r558, [%rd512], 0;
	// end inline asm
	add.s32 	%r560, %r558, 1;
	// begin inline asm
	atom.global.exch.b32 %r559, [%rd512], %r560;
	// end inline asm
	// begin inline asm
	atom.global.add.u32 %r561, [%rd512], 0;
	// end inline asm
	add.s32 	%r563, %r561, 1;
	// begin inline asm
	atom.global.exch.b32 %r562, [%rd512], %r563;
	// end inline asm
	// begin inline asm
	atom.global.add.u32 %r564, [%rd512], 0;
	// end inline asm
	add.s32 	%r566, %r564, 1;
	// begin inline asm
	atom.global.exch.b32 %r565, [%rd512], %r566;
	// end inline asm
	// begin inline asm
	atom.global.add.u32 %r567, [%rd512], 0;
	// end inline asm
	add.s32 	%r569, %r567, 1;
	// begin inline asm
	atom.global.exch.b32 %r568, [%rd512], %r569;
	// end inline asm
	// begin inline asm
	atom.global.add.u32 %r570, [%rd512], 0;
	// end inline asm
	add.s32 	%r572, %r570, 1;
	// begin inline asm
	atom.global.exch.b32 %r571, [%rd512], %r572;
	// end inline asm
	// begin inline asm
	atom.global.add.u32 %r573, [%rd512], 0;
	// end inline asm
	add.s32 	%r575, %r573, 1;
	// begin inline asm
	atom.global.exch.b32 %r574, [%rd512], %r575;
	// end inline asm
	// begin inline asm
	atom.global.add.u32 %r576, [%rd512], 0;
	// end inline asm
	add.s32 	%r578, %r576, 1;
	// begin inline asm
	atom.global.exch.b32 %r577, [%rd512], %r578;
	// end inline asm
	// begin inline asm
	atom.global.add.u32 %r579, [%rd512], 0;
	// end inline asm
	add.s32 	%r581, %r579, 1;
	// begin inline asm
	atom.global.exch.b32 %r580, [%rd512], %r581;
	// end inline asm
	// begin inline asm
	atom.global.add.u32 %r582, [%rd512], 0;
	// end inline asm
	add.s32 	%r584, %r582, 1;
	// begin inline asm
	atom.global.exch.b32 %r583, [%rd512], %r584;
	// end inline asm
	// begin inline asm
	atom.global.add.u32 %r585, [%rd512], 0;
	// end inline asm
	add.s32 	%r587, %r585, 1;
	// begin inline asm
	atom.global.exch.b32 %r586, [%rd512], %r587;
	// end inline asm
	// begin inline asm
	atom.global.add.u32 %r588, [%rd512], 0;
	// end inline asm
	add.s32 	%r590, %r588, 1;
	// begin inline asm
	atom.global.exch.b32 %r589, [%rd512], %r590;
	// end inline asm
	// begin inline asm
	atom.global.add.u32 %r591, [%rd512], 0;
	// end inline asm
	add.s32 	%r593, %r591, 1;
	// begin inline asm
	atom.global.exch.b32 %r592, [%rd512], %r593;
	// end inline asm
	// begin inline asm
	atom.global.add.u32 %r594, [%rd512], 0;
	// end inline asm
	add.s32 	%r596, %r594, 1;
	// begin inline asm
	atom.global.exch.b32 %r595, [%rd512], %r596;
	// end inline asm
	// begin inline asm
	atom.global.add.u32 %r597, [%rd512], 0;
	// end inline asm
	add.s32 	%r599, %r597, 1;
	// begin inline asm
	atom.global.exch.b32 %r598, [%rd512], %r599;
	// end inline asm
	// begin inline asm
	atom.global.add.u32 %r600, [%rd512], 0;
	// end inline asm
	add.s32 	%r602, %r600, 1;
	// begin inline asm
	atom.global.exch.b32 %r601, [%rd512], %r602;
	// end inline asm
	// begin inline asm
	atom.global.add.u32 %r603, [%rd512], 0;
	// end inline asm
	add.s32 	%r605, %r603, 1;
	// begin inline asm
	atom.global.exch.b32 %r604, [%rd512], %r605;
	// end inline asm
	// begin inline asm
	atom.global.add.u32 %r606, [%rd512], 0;
	// end inline asm
	add.s32 	%r608, %r606, 1;
	// begin inline asm
	atom.global.exch.b32 %r607, [%rd512], %r608;
	// end inline asm
	// begin inline asm
	atom.global.add.u32 %r609, [%rd512], 0;
	// end inline asm
	add.s32 	%r611, %r609, 1;
	// begin inline asm
	atom.global.exch.b32 %r610, [%rd512], %r611;
	// end inline asm
	// begin inline asm
	atom.global.add.u32 %r612, [%rd512], 0;
	// end inline asm
	add.s32 	%r614, %r612, 1;
	// begin inline asm
	atom.global.exch.b32 %r613, [%rd512], %r614;
	// end inline asm
	// begin inline asm
	atom.global.add.u32 %r615, [%rd512], 0;
	// end inline asm
	add.s32 	%r617, %r615, 1;
	// begin inline asm
	atom.global.exch.b32 %r616, [%rd512], %r617;
	// end inline asm
	// begin inline asm
	atom.global.add.u32 %r618, [%rd512], 0;
	// end inline asm
	add.s32 	%r620, %r618, 1;
	// begin inline asm
	atom.global.exch.b32 %r619, [%rd512], %r620;
	// end inline asm
	// begin inline asm
	atom.global.add.u32 %r621, [%rd512], 0;
	// end inline asm
	add.s32 	%r623, %r621, 1;
	// begin inline asm
	atom.global.exch.b32 %r622, [%rd512], %r623;
	// end inline asm
	// begin inline asm
	atom.global.add.u32 %r624, [%rd512], 0;
	// end inline asm
	add.s32 	%r626, %r624, 1;
	// begin inline asm
	atom.global.exch.b32 %r625, [%rd512], %r626;
	// end inline asm
	// begin inline asm
	atom.global.add.u32 %r627, [%rd512], 0;
	// end inline asm
	add.s32 	%r629, %r627, 1;
	// begin inline asm
	atom.global.exch.b32 %r628, [%rd512], %r629;
	// end inline asm
	// begin inline asm
	atom.global.add.u32 %r630, [%rd512], 0;
	// end inline asm
	add.s32 	%r632, %r630, 1;
	// begin inline asm
	atom.global.exch.b32 %r631, [%rd512], %r632;
	// end inline asm
	// begin inline asm
	atom.global.add.u32 %r633, [%rd512], 0;
	// end inline asm
	add.s32 	%r635, %r633, 1;
	// begin inline asm
	atom.global.exch.b32 %r634, [%rd512], %r635;
	// end inline asm
	// begin inline asm
	atom.global.add.u32 %r636, [%rd512], 0;
	// end inline asm
	add.s32 	%r638, %r636, 1;
	// begin inline asm
	atom.global.exch.b32 %r637, [%rd512], %r638;
	// end inline asm
	// begin inline asm
	atom.global.add.u32 %r639, [%rd512], 0;
	// end inline asm
	add.s32 	%r641, %r639, 1;
	// begin inline asm
	atom.global.exch.b32 %r640, [%rd512], %r641;
	// end inline asm
	// begin inline asm
	atom.global.add.u32 %r642, [%rd512], 0;
	// end inline asm
	add.s32 	%r644, %r642, 1;
	// begin inline asm
	atom.global.exch.b32 %r643, [%rd512], %r644;
	// end inline asm
	// begin inline asm
	atom.global.add.u32 %r645, [%rd512], 0;
	// end inline asm
	add.s32 	%r647, %r645, 1;
	// begin inline asm
	atom.global.exch.b32 %r646, [%rd512], %r647;
	// end inline asm
	// begin inline asm
	atom.global.add.u32 %r648, [%rd512], 0;
	// end inline asm
	add.s32 	%r650, %r648, 1;
	// begin inline asm
	atom.global.exch.b32 %r649, [%rd512], %r650;
	// end inline asm
	// begin inline asm
	atom.global.add.u32 %r651, [%rd512], 0;
	// end inline asm
	add.s32 	%r653, %r651, 1;
	// begin inline asm
	atom.global.exch.b32 %r652, [%rd512], %r653;
	// end inline asm
	// begin inline asm
	atom.global.add.u32 %r654, [%rd512], 0;
	// end inline asm
	add.s32 	%r656, %r654, 1;
	// begin inline asm
	atom.global.exch.b32 %r655, [%rd512], %r656;
	// end inline asm
	// begin inline asm
	atom.global.add.u32 %r657, [%rd512], 0;
	// end inline asm
	add.s32 	%r659, %r657, 1;
	// begin inline asm
	atom.global.exch.b32 %r658, [%rd512], %r659;
	// end inline asm
	// begin inline asm
	atom.global.add.u32 %r660, [%rd512], 0;
	// end inline asm
	add.s32 	%r662, %r660, 1;
	// begin inline asm
	atom.global.exch.b32 %r661, [%rd512], %r662;
	// end inline asm
	// begin inline asm
	atom.global.add.u32 %r663, [%rd512], 0;
	// end inline asm
	add.s32 	%r665, %r663, 1;
	// begin inline asm
	atom.global.exch.b32 %r664, [%rd512], %r665;
	// end inline asm
	// begin inline asm
	atom.global.add.u32 %r666, [%rd512], 0;
	// end inline asm
	add.s32 	%r668, %r666, 1;
	// begin inline asm
	atom.global.exch.b32 %r667, [%rd512], %r668;
	// end inline asm
	// begin inline asm
	atom.global.add.u32 %r669, [%rd512], 0;
	// end inline asm
	add.s32 	%r671, %r669, 1;
	// begin inline asm
	atom.global.exch.b32 %r670, [%rd512], %r671;
	// end inline asm
	// begin inline asm
	atom.global.add.u32 %r672, [%rd512], 0;
	// end inline asm
	add.s32 	%r674, %r672, 1;
	// begin inline asm
	atom.global.exch.b32 %r673, [%rd512], %r674;
	// end inline asm
	// begin inline asm
	atom.global.add.u32 %r675, [%rd512], 0;
	// end inline asm
	add.s32 	%r677, %r675, 1;
	// begin inline asm
	atom.global.exch.b32 %r676, [%rd512], %r677;
	// end inline asm
	// begin inline asm
	atom.global.add.u32 %r678, [%rd512], 0;
	// end inline asm
	add.s32 	%r680, %r678, 1;
	// begin inline asm
	atom.global.exch.b32 %r679, [%rd512], %r680;
	// end inline asm
	// begin inline asm
	atom.global.add.u32 %r681, [%rd512], 0;
	// end inline asm
	add.s32 	%r683, %r681, 1;
	// begin inline asm
	atom.global.exch.b32 %r682, [%rd512], %r683;
	// end inline asm
	// begin inline asm
	atom.global.add.u32 %r684, [%rd512], 0;
	// end inline asm
	add.s32 	%r686, %r684, 1;
	// begin inline asm
	atom.global.exch.b32 %r685, [%rd512], %r686;
	// end inline asm
	// begin inline asm
	atom.global.add.u32 %r687, [%rd512], 0;
	// end inline asm
	add.s32 	%r689, %r687, 1;
	// begin inline asm
	atom.global.exch.b32 %r688, [%rd512], %r689;
	// end inline asm
	// begin inline asm
	atom.global.add.u32 %r690, [%rd512], 0;
	// end inline asm
	add.s32 	%r692, %r690, 1;
	// begin inline asm
	atom.global.exch.b32 %r691, [%rd512], %r692;
	// end inline asm
	// begin inline asm
	atom.global.add.u32 %r693, [%rd512], 0;
	// end inline asm
	add.s32 	%r695, %r693, 1;
	// begin inline asm
	atom.global.exch.b32 %r694, [%rd512], %r695;
	// end inline asm
	// begin inline asm
	atom.global.add.u32 %r696, [%rd512], 0;
	// end inline asm
	add.s32 	%r698, %r696, 1;
	// begin inline asm
	atom.global.exch.b32 %r697, [%rd512], %r698;
	// end inline asm
	// begin inline asm
	atom.global.add.u32 %r699, [%rd512], 0;
	// end inline asm
	add.s32 	%r701, %r699, 1;
	// begin inline asm
	atom.global.exch.b32 %r700, [%rd512], %r701;
	// end inline asm
	// begin inline asm
	atom.global.add.u32 %r702, [%rd512], 0;
	// end inline asm
	add.s32 	%r704, %r702, 1;
	// begin inline asm
	atom.global.exch.b32 %r703, [%rd512], %r704;
	// end inline asm
	// begin inline asm
	atom.global.add.u32 %r705, [%rd512], 0;
	// end inline asm
	add.s32 	%r707, %r705, 1;
	// begin inline asm
	atom.global.exch.b32 %r706, [%rd512], %r707;
	// end inline asm
	// begin inline asm
	atom.global.add.u32 %r708, [%rd512], 0;
	// end inline asm
	add.s32 	%r710, %r708, 1;
	// begin inline asm
	atom.global.exch.b32 %r709, [%rd512], %r710;
	// end inline asm
	// begin inline asm
	atom.global.add.u32 %r711, [%rd512], 0;
	// end inline asm
	add.s32 	%r713, %r711, 1;
	// begin inline asm
	atom.global.exch.b32 %r712, [%rd512], %r713;
	// end inline asm
	// begin inline asm
	atom.global.add.u32 %r714, [%rd512], 0;
	// end inline asm
	add.s32 	%r716, %r714, 1;
	// begin inline asm
	atom.global.exch.b32 %r715, [%rd512], %r716;
	// end inline asm
	// begin inline asm
	atom.global.add.u32 %r717, [%rd512], 0;
	// end inline asm
	add.s32 	%r719, %r717, 1;
	// begin inline asm
	atom.global.exch.b32 %r718, [%rd512], %r719;
	// end inline asm
	// begin inline asm
	atom.global.add.u32 %r720, [%rd512], 0;
	// end inline asm
	add.s32 	%r722, %r720, 1;
	// begin inline asm
	atom.global.exch.b32 %r721, [%rd512], %r722;
	// end inline asm
	// begin inline asm
	atom.global.add.u32 %r723, [%rd512], 0;
	// end inline asm
	add.s32 	%r725, %r723, 1;
	// begin inline asm
	atom.global.exch.b32 %r724, [%rd512], %r725;
	// end inline asm
	// begin inline asm
	atom.global.add.u32 %r726, [%rd512], 0;
	// end inline asm
	add.s32 	%r728, %r726, 1;
	// begin inline asm
	atom.global.exch.b32 %r727, [%rd512], %r728;
	// end inline asm
	// begin inline asm
	atom.global.add.u32 %r729, [%rd512], 0;
	// end inline asm
	add.s32 	%r731, %r729, 1;
	// begin inline asm
	atom.global.exch.b32 %r730, [%rd512], %r731;
	// end inline asm
	// begin inline asm
	atom.global.add.u32 %r732, [%rd512], 0;
	// end inline asm
	add.s32 	%r734, %r732, 1;
	// begin inline asm
	atom.global.exch.b32 %r733, [%rd512], %r734;
	// end inline asm
	// begin inline asm
	atom.global.add.u32 %r735, [%rd512], 0;
	// end inline asm
	add.s32 	%r737, %r735, 1;
	// begin inline asm
	atom.global.exch.b32 %r736, [%rd512], %r737;
	// end inline asm
	// begin inline asm
	atom.global.add.u32 %r738, [%rd512], 0;
	// end inline asm
	add.s32 	%r740, %r738, 1;
	// begin inline asm
	atom.global.exch.b32 %r739, [%rd512], %r740;
	// end inline asm
	// begin inline asm
	atom.global.add.u32 %r741, [%rd512], 0;
	// end inline asm
	add.s32 	%r743, %r741, 1;
	// begin inline asm
	atom.global.exch.b32 %r742, [%rd512], %r743;
	// end inline asm
	// begin inline asm
	atom.global.add.u32 %r744, [%rd512], 0;
	// end inline asm
	add.s32 	%r746, %r744, 1;
	// begin inline asm
	atom.global.exch.b32 %r745, [%rd512], %r746;
	// end inline asm
	// begin inline asm
	atom.global.add.u32 %r747, [%rd512], 0;
	// end inline asm
	add.s32 	%r749, %r747, 1;
	// begin inline asm
	atom.global.exch.b32 %r748, [%rd512], %r749;
	// end inline asm
	// begin inline asm
	atom.global.add.u32 %r750, [%rd512], 0;
	// end inline asm
	add.s32 	%r752, %r750, 1;
	// begin inline asm
	atom.global.exch.b32 %r751, [%rd512], %r752;
	// end inline asm
	// begin inline asm
	atom.global.add.u32 %r753, [%rd512], 0;
	// end inline asm
	add.s32 	%r755, %r753, 1;
	// begin inline asm
	atom.global.exch.b32 %r754, [%rd512], %r755;
	// end inline asm
	// begin inline asm
	atom.global.add.u32 %r756, [%rd512], 0;
	// end inline asm
	add.s32 	%r758, %r756, 1;
	// begin inline asm
	atom.global.exch.b32 %r757, [%rd512], %r758;
	// end inline asm
	// begin inline asm
	atom.global.add.u32 %r759, [%rd512], 0;
	// end inline asm
	add.s32 	%r761, %r759, 1;
	// begin inline asm
	atom.global.exch.b32 %r760, [%rd512], %r761;
	// end inline asm
	// begin inline asm
	atom.global.add.u32 %r762, [%rd512], 0;
	// end inline asm
	add.s32 	%r764, %r762, 1;
	// begin inline asm
	atom.global.exch.b32 %r763, [%rd512], %r764;
	// end inline asm
	// begin inline asm
	atom.global.add.u32 %r765, [%rd512], 0;
	// end inline asm
	add.s32 	%r767, %r765, 1;
	// begin inline asm
	atom.global.exch.b32 %r766, [%rd512], %r767;
	// end inline asm
	// begin inline asm
	atom.global.add.u32 %r768, [%rd512], 0;
	// end inline asm
	add.s32 	%r770, %r768, 1;
	// begin inline asm
	atom.global.exch.b32 %r769, [%rd512], %r770;
	// end inline asm
$L__BB123_2:
	ret;

}
	// .globl	_Z4testIL_Z12load_relaxedPKjEL_Z13store_relaxedPjjELi256E14strided_accessILj1024ELj32EE10skip_lanesILj32EEEvv
.visible .entry _Z4testIL_Z12load_relaxedPKjEL_Z13store_relaxedPjjELi256E14strided_accessILj1024ELj32EE10skip_lanesILj32EEEvv()
{
	.reg .pred 	%p<2>;
	.reg .b32 	%r<520>;
	.reg .b64 	%rd<517>;

	// begin inline asm
	mov.u32 %r1, %laneid;
	// end inline asm
	and.b32  	%r2, %r1, 31;
	setp.ne.s32 	%p1, %r2, 0;
	@%p1 bra 	$L__BB124_2;
	mov.u32 	%r515, %ctaid.x;
	mov.u32 	%r516, %ntid.x;
	mov.u32 	%r517, %tid.x;
	mad.lo.s32 	%r518, %r515, %r516, %r517;
	shl.b32 	%r519, %r518, 7;
	cvt.u64.u32 	%rd513, %r519;
	and.b64  	%rd514, %rd513, 3968;
	mov.u64 	%rd515, buffer;
	cvta.global.u64 	%rd516, %rd515;
	add.s64 	%rd512, %rd516, %rd514;
	// begin inline asm
	ld.relaxed.gpu.u32 %r3, [%rd512];
	// end inline asm
	add.s32 	%r4, %r3, 1;
	// begin inline asm
	st.relaxed.gpu.u32 [%rd512], %r4;
	// end inline asm
	// begin inline asm
	ld.relaxed.gpu.u32 %r5, [%rd512];
	// end inline asm
	add.s32 	%r6, %r5, 1;
	// begin inline asm
	st.relaxed.gpu.u32 [%rd512], %r6;
	// end inline asm
	// begin inline asm
	ld.relaxed.gpu.u32 %r7, [%rd512];
	// end inline asm
	add.s32 	%r8, %r7, 1;
	// begin inline asm
	st.relaxed.gpu.u32 [%rd512], %r8;
	// end inline asm
	// begin inline asm
	ld.relaxed.gpu.u32 %r9, [%rd512];
	// end inline asm
	add.s32 	%r10, %r9, 1;
	// begin inline asm
	st.relaxed.gpu.u32 [%rd512], %r10;
	// end inline asm
	// begin inline asm
	ld.relaxed.gpu.u32 %r11, [%rd512];
	// end inline asm
	add.s32 	%r12, %r11, 1;
	// begin inline asm
	st.relaxed.gpu.u32 [%rd512], %r12;
	// end inline asm
	// begin inline asm
	ld.relaxed.gpu.u32 %r13, [%rd512];
	// end inline asm
	add.s32 	%r14, %r13, 1;
	// begin inline asm
	st.relaxed.gpu.u32 [%rd512], %r14;
	// end inline asm
	// begin inline asm
	ld.relaxed.gpu.u32 %r15, [%rd512];
	// end inline asm
	add.s32 	%r16, %r15, 1;
	// begin inline asm
	st.relaxed.gpu.u32 [%rd512], %r16;
	// end inline asm
	// begin inline asm
	ld.relaxed.gpu.u32 %r17, [%rd512];
	// end inline asm
	add.s32 	%r18, %r17, 1;
	// begin inline asm
	st.relaxed.gpu.u32 [%rd512], %r18;
	// end inline asm
	// begin inline asm
	ld.relaxed.gpu.u32 %r19, [%rd512];
	// end inline asm
	add.s32 	%r20, %r19, 1;
	// begin inline asm
	st.relaxed.gpu.u32 [%rd512], %r20;
	// end inline asm
	// begin inline asm
	ld.relaxed.gpu.u32 %r21, [%rd512];
	// end inline asm
	add.s32 	%r22, %r21, 1;
	// begin inline asm
	st.relaxed.gpu.u32 [%rd512], %r22;
	// end inline asm
	// begin inline asm
	ld.relaxed.gpu.u32 %r23, [%rd512];
	// end inline asm
	add.s32 	%r24, %r23, 1;
	// begin inline asm
	st.relaxed.gpu.u32 [%rd512], %r24;
	// end inline asm
	// begin inline asm
	ld.relaxed.gpu.u32 %r25, [%rd512];
	// end inline asm
	add.s32 	%r26, %r25, 1;
	// begin inline asm
	st.relaxed.gpu.u32 [%rd512], %r26;
	// end inline asm
	// begin inline asm
	ld.relaxed.gpu.u32 %r27, [%rd512];
	// end inline asm
	add.s32 	%r28, %r27, 1;
	// begin inline asm
	st.relaxed.gpu.u32 [%rd512], %r28;
	// end inline asm
	// begin inline asm
	ld.relaxed.gpu.u32 %r29, [%rd512];
	// end inline asm
	add.s32 	%r30, %r29, 1;
	// begin inline asm
	st.relaxed.gpu.u32 [%rd512], %r30;
	// end inline asm
	// begin inline asm
	ld.relaxed.gpu.u32 %r31, [%rd512];
	// end inline asm
	add.s32 	%r32, %r31, 1;
	// begin inline asm
	st.relaxed.gpu.u32 [%rd512], %r32;
	// end inline asm
	// begin inline asm
	ld.relaxed.gpu.u32 %r33, [%rd512];
	// end inline asm
	add.s32 	%r34, %r33, 1;
	// begin inline asm
	st.relaxed.gpu.u32 [%rd512], %r34;
	// end inline asm
	// begin inline asm
	ld.relaxed.gpu.u32 %r35, [%rd512];
	// end inline asm
	add.s32 	%r36, %r35, 1;
	// begin inline asm
	st.relaxed.gpu.u32 [%rd512], %r36;
	// end inline asm
	// begin inline asm
	ld.relaxed.gpu.u32 %r37, [%rd512];
	// end inline asm
	add.s32 	%r38, %r37, 1;
	// begin inline asm
	st.relaxed.gpu.u32 [%rd512], %r38;
	// end inline asm
	// begin inline asm
	ld.relaxed.gpu.u32 %r39, [%rd512];
	// end inline asm
	add.s32 	%r40, %r39, 1;
	// begin inline asm
	st.relaxed.gpu.u32 [%rd512], %r40;
	// end inline asm
	// begin inline asm
	ld.relaxed.gpu.u32 %r41, [%rd512];
	// end inline asm
	add.s32 	%r42, %r41, 1;
	// begin inline asm
	st.relaxed.gpu.u32 [%rd512], %r42;
	// end inline asm
	// begin inline asm
	ld.relaxed.gpu.u32 %r43, [%rd512];
	// end inline asm
	add.s32 	%r44, %r43, 1;
	// begin inline asm
	st.relaxed.gpu.u32 [%rd512], %r44;
	// end inline asm
	// begin inline asm
	ld.relaxed.gpu.u32 %r45, [%rd512];
	// end inline asm
	add.s32 	%r46, %r45, 1;
	// begin inline asm
	st.relaxed.gpu.u32 [%rd512], %r46;
	// end inline asm
	// begin inline asm
	ld.relaxed.gpu.u32 %r47, [%rd512];
	// end inline asm
	add.s32 	%r48, %r47, 1;
	// begin inline asm
	st.relaxed.gpu.u32 [%rd512], %r48;
	// end inline asm
	// begin inline asm
	ld.relaxed.gpu.u32 %r49, [%rd512];
	// end inline asm
	add.s32 	%r50, %r49, 1;
	// begin inline asm
	st.relaxed.gpu.u32 [%rd512], %r50;
	// end inline asm
	// begin inline asm
	ld.relaxed.gpu.u32 %r51, [%rd512];
	// end inline asm
	add.s32 	%r52, %r51, 1;
	// begin inline asm
	st.relaxed.gpu.u32 [%rd512], %r52;
	// end inline asm
	// begin inline asm
	ld.relaxed.gpu.u32 %r53, [%rd512];
	// end inline asm
	add.s32 	%r54, %r53, 1;
	// begin inline asm
	st.relaxed.gpu.u32 [%rd512], %r54;
	// end inline asm
	// begin inline asm
	ld.relaxed.gpu.u32 %r55, [%rd512];
	// end inline asm
	add.s32 	%r56, %r55, 1;
	// begin inline asm
	st.relaxed.gpu.u32 [%rd512], %r56;
	// end inline asm
	// begin inline asm
	ld.relaxed.gpu.u32 %r57, [%rd512];
	// end inline asm
	add.s32 	%r58, %r57, 1;
	// begin inline asm
	st.relaxed.gpu.u32 [%rd512], %r58;
	// end inline asm
	// begin inline asm
	ld.relaxed.gpu.u32 %r59, [%rd512];
	// end inline asm
	add.s32 	%r60, %r59, 1;
	// begin inline asm
	st.relaxed.gpu.u32 [%rd512], %r60;
	// end inline asm
	// begin inline asm
	ld.relaxed.gpu.u32 %r61, [%rd512];
	// end inline asm
	add.s32 	%r62, %r61, 1;
	// begin inline asm
	st.relaxed.gpu.u32 [%rd512], %r62;
	// end inline asm
	// begin inline asm
	ld.relaxed.gpu.u32 %r63, [%rd512];
	// end inline asm
	add.s32 	%r64, %r63, 1;
	// begin inline asm
	st.relaxed.gpu.u32 [%rd512], %r64;
	// end inline asm
	// begin inline asm
	ld.relaxed.gpu.u32 %r65, [%rd512];
	// end inline asm
	add.s32 	%r66, %r65, 1;
	// begin inline asm
	st.relaxed.gpu.u32 [%rd512], %r66;
	// end inline asm
	// begin inline asm
	ld.relaxed.gpu.u32 %r67, [%rd512];
	// end inline asm
	add.s32 	%r68, %r67, 1;
	// begin inline asm
	st.relaxed.gpu.u32 [%rd512], %r68;
	// end inline asm
	// begin inline asm
	ld.relaxed.gpu.u32 %r69, [%rd512];
	// end inline asm
	add.s32 	%r70, %r69, 1;
	// begin inline asm
	st.relaxed.gpu.u32 [%rd512], %r70;
	// end inline asm
	// begin inline asm
	ld.relaxed.gpu.u32 %r71, [%rd512];
	// end inline asm
	add.s32 	%r72, %r71, 1;
	// begin inline asm
	st.relaxed.gpu.u32 [%rd512], %r72;
	// end inline asm
	// begin inline asm
	ld.relaxed.gpu.u32 %r73, [%rd512];
	// end inline asm
	add.s32 	%r74, %r73, 1;
	// begin inline asm
	st.relaxed.gpu.u32 [%rd512], %r74;
	// end inline asm
	// begin inline asm
	ld.relaxed.gpu.u32 %r75, [%rd512];
	// end inline asm
	add.s32 	%r76, %r75, 1;
	// begin inline asm
	st.relaxed.gpu.u32 [%rd512], %r76;
	// end inline asm
	// begin inline asm
	ld.relaxed.gpu.u32 %r77, [%rd512];
	// end inline asm
	add.s32 	%r78, %r77, 1;
	// begin inline asm
	st.relaxed.gpu.u32 [%rd512], %r78;
	// end inline asm
	// begin inline asm
	ld.relaxed.gpu.u32 %r79, [%rd512];
	// end inline asm
	add.s32 	%r80, %r79, 1;
	// begin inline asm
	st.relaxed.gpu.u32 [%rd512], %r80;
	// end inline asm
	// begin inline asm
	ld.relaxed.gpu.u32 %r81, [%rd512];
	// end inline asm
	add.s32 	%r82, %r81, 1;
	// begin inline asm
	st.relaxed.gpu.u32 [%rd512], %r82;
	// end inline asm
	// begin inline asm
	ld.relaxed.gpu.u32 %r83, [%rd512];
	// end inline asm
	add.s32 	%r84, %r83, 1;
	// begin inline asm
	st.relaxed.gpu.u32 [%rd512], %r84;
	// end inline asm
	// begin inline asm
	ld.relaxed.gpu.u32 %r85, [%rd512];
	// end inline asm
	add.s32 	%r86, %r85, 1;
	// begin inline asm
	st.relaxed.gpu.u32 [%rd512], %r86;
	// end inline asm
	// begin inline asm
	ld.relaxed.gpu.u32 %r87, [%rd512];
	// end inline asm
	add.s32 	%r88, %r87, 1;
	// begin inline asm
	st.relaxed.gpu.u32 [%rd512], %r88;
	// end inline asm
	// begin inline asm
	ld.relaxed.gpu.u32 %r89, [%rd512];
	// end inline asm
	add.s32 	%r90, %r89, 1;
	// begin inline asm
	st.relaxed.gpu.u32 [%rd512], %r90;
	// end inline asm
	// begin inline asm
	ld.relaxed.gpu.u32 %r91, [%rd512];
	// end inline asm
	add.s32 	%r92, %r91, 1;
	// begin inline asm
	st.relaxed.gpu.u32 [%rd512], %r92;
	// end inline asm
	// begin inline asm
	ld.relaxed.gpu.u32 %r93, [%rd512];
	// end inline asm
	add.s32 	%r94, %r93, 1;
	// begin inline asm
	st.relaxed.gpu.u32 [%rd512], %r94;
	// end inline asm
	// begin inline asm
	ld.relaxed.gpu.u32 %r95, [%rd512];
	// end inline asm
	add.s32 	%r96, %r95, 1;
	// begin inline asm
	st.relaxed.gpu.u32 [%rd512], %r96;
	// end inline asm
	// begin inline asm
	ld.relaxed.gpu.u32 %r97, [%rd512];
	// end inline asm
	add.s32 	%r98, %r97, 1;
	// begin inline asm
	st.relaxed.gpu.u32 [%rd512], %r98;
	// end inline asm
	// begin inline asm
	ld.relaxed.gpu.u32 %r99, [%rd512];
	// end inline asm
	add.s32 	%r100, %r99, 1;
	// begin inline asm
	st.relaxed.gpu.u32 [%rd512], %r100;
	// end inline asm
	// begin inline asm
	ld.relaxed.gpu.u32 %r101, [%rd512];
	// end inline asm
	add.s32 	%r102, %r101, 1;
	// begin inline asm
	st.relaxed.gpu.u32 [%rd512], %r102;
	// end inline asm
	// begin inline asm
	ld.relaxed.gpu.u32 %r103, [%rd512];
	// end inline asm
	add.s32 	%r104, %r103, 1;
	// begin inline asm
	st.relaxed.gpu.u32 [%rd512], %r104;
	// end inline asm
	// begin inline asm
	ld.relaxed.gpu.u32 %r105, [%rd512];
	// end inline asm
	add.s32 	%r106, %r105, 1;
	// begin inline asm
	st.relaxed.gpu.u32 [%rd512], %r106;
	// end inline asm
	// begin inline asm
	ld.relaxed.gpu.u32 %r107, [%rd512];
	// end inline asm
	add.s32 	%r108, %r107, 1;
	// begin inline asm
	st.relaxed.gpu.u32 [%rd512], %r108;
	// end inline asm
	// begin inline asm
	ld.relaxed.gpu.u32 %r109, [%rd512];
	// end inline asm
	add.s32 	%r110, %r109, 1;
	// begin inline asm
	st.relaxed.gpu.u32 [%rd512], %r110;
	// end inline asm
	// begin inline asm
	ld.relaxed.gpu.u32 %r111, [%rd512];
	// end inline asm
	add.s32 	%r112, %r111, 1;
	// begin inline asm
	st.relaxed.gpu.u32 [%rd512], %r112;
	// end inline asm
	// begin inline asm
	ld.relaxed.gpu.u32 %r113, [%rd512];
	// end inline asm
	add.s32 	%r114, %r113, 1;
	// begin inline asm
	st.relaxed.gpu.u32 [%rd512], %r114;
	// end inline asm
	// begin inline asm
	ld.relaxed.gpu.u32 %r115, [%rd512];
	// end inline asm
	add.s32 	%r116, %r115, 1;
	// begin inline asm
	st.relaxed.gpu.u32 [%rd512], %r116;
	// end inline asm
	// begin inline asm
	ld.relaxed.gpu.u32 %r117, [%rd512];
	// end inline asm
	add.s32 	%r118, %r117, 1;
	// begin inline asm
	st.relaxed.gpu.u32 [%rd512], %r118;
	// end inline asm
	// begin inline asm
	ld.relaxed.gpu.u32 %r119, [%rd512];
	// end inline asm
	add.s32 	%r120, %r119, 1;
	// begin inline asm
	st.relaxed.gpu.u32 [%rd512], %r120;
	// end inline asm
	// begin inline asm
	ld.relaxed.gpu.u32 %r121, [%rd512];
	// end inline asm
	add.s32 	%r122, %r121, 1;
	// begin inline asm
	st.relaxed.gpu.u32 [%rd512], %r122;
	// end inline asm
	// begin inline asm
	ld.relaxed.gpu.u32 %r123, [%rd512];
	// end inline asm
	add.s32 	%r124, %r123, 1;
	// begin inline asm
	st.relaxed.gpu.u32 [%rd512], %r124;
	// end inline asm
	// begin inline asm
	ld.relaxed.gpu.u32 %r125, [%rd512];
	// end inline asm
	add.s32 	%r126, %r125, 1;
	// begin inline asm
	st.relaxed.gpu.u32 [%rd512], %r126;
	// end inline asm
	// begin inline asm
	ld.relaxed.gpu.u32 %r127, [%rd512];
	// end inline asm
	add.s32 	%r128, %r127, 1;
	// begin inline asm
	st.relaxed.gpu.u32 [%rd512], %r128;
	// end inline asm
	// begin inline asm
	ld.relaxed.gpu.u32 %r129, [%rd512];
	// end inline asm
	add.s32 	%r130, %r129, 1;
	// begin inline asm
	st.relaxed.gpu.u32 [%rd512], %r130;
	// end inline asm
	// begin inline asm
	ld.relaxed.gpu.u32 %r131, [%rd512];
	// end inline asm
	add.s32 	%r132, %r131, 1;
	// begin inline asm
	st.relaxed.gpu.u32 [%rd512], %r132;
	// end inline asm
	// begin inline asm
	ld.relaxed.gpu.u32 %r133, [%rd512];
	// end inline asm
	add.s32 	%r134, %r133, 1;
	// begin inline asm
	st.relaxed.gpu.u32 [%rd512], %r134;
	// end inline asm
	// begin inline asm
	ld.relaxed.gpu.u32 %r135, [%rd512];
	// end inline asm
	add.s32 	%r136, %r135, 1;
	// begin inline asm
	st.relaxed.gpu.u32 [%rd512], %r136;
	// end inline asm
	// begin inline asm
	ld.relaxed.gpu.u32 %r137, [%rd512];
	// end inline asm
	add.s32 	%r138, %r137, 1;
	// begin inline asm
	st.relaxed.gpu.u32 [%rd512], %r138;
	// end inline asm
	// begin inline asm
	ld.relaxed.gpu.u32 %r139, [%rd512];
	// end inline asm
	add.s32 	%r140, %r139, 1;
	// begin inline asm
	st.relaxed.gpu.u32 [%rd512], %r140;
	// end inline asm
	// begin inline asm
	ld.relaxed.gpu.u32 %r141, [%rd512];
	// end inline asm
	add.s32 	%r142, %r141, 1;
	// begin inline asm
	st.relaxed.gpu.u32 [%rd512], %r142;
	// end inline asm
	// begin inline asm
	ld.relaxed.gpu.u32 %r143, [%rd512];
	// end inline asm
	add.s32 	%r144, %r143, 1;
	// begin inline asm
	st.relaxed.gpu.u32 [%rd512], %r144;
	// end inline asm
	// begin inline asm
	ld.relaxed.gpu.u32 %r145, [%rd512];
	// end inline asm
	add.s32 	%r146, %r145, 1;
	// begin inline asm
	st.relaxed.gpu.u32 [%rd512], %r146;
	// end inline asm
	// begin inline asm
	ld.relaxed.gpu.u32 %r147, [%rd512];
	// end inline asm
	add.s32 	%r148, %r147, 1;
	// begin inline asm
	st.relaxed.gpu.u32 [%rd512], %r148;
	// end inline asm
	// begin inline asm
	ld.relaxed.gpu.u32 %r149, [%rd512];
	// end inline asm
	add.s32 	%r150, %r149, 1;
	// begin inline asm
	st.relaxed.gpu.u32 [%rd512], %r150;
	// end inline asm
	// begin inline asm
	ld.relaxed.gpu.u32 %r151, [%rd512];
	// end inline asm
	add.s32 	%r152, %r151, 1;
	// begin inline asm
	st.relaxed.gpu.u32 [%rd512], %r152;
	// end inline asm
	// begin inline asm
	ld.relaxed.gpu.u32 %r153, [%rd512];
	// end inline asm
	add.s32 	%r154, %r153, 1;
	// begin inline asm
	st.relaxed.gpu.u32 [%rd512], %r154;
	// end inline asm
	// begin inline asm
	ld.relaxed.gpu.u32 %r155, [%rd512];
	// end inline asm
	add.s32 	%r156, %r155, 1;
	// begin inline asm
	st.relaxed.gpu.u32 [%rd512], %r156;
	// end inline asm
	// begin inline asm
	ld.relaxed.gpu.u32 %r157, [%rd512];
	// end inline asm
	add.s32 	%r158, %r157, 1;
	// begin inline asm
	st.relaxed.gpu.u32 [%rd512], %r158;
	// end inline asm
	// begin inline asm
	ld.relaxed.gpu.u32 %r159, [%rd512];
	// end inline asm
	add.s32 	%r160, %r159, 1;
	// begin inline asm
	st.relaxed.gpu.u32 [%rd512], %r160;
	// end inline asm
	// begin inline asm
	ld.relaxed.gpu.u32 %r161, [%rd512];
	// end inline asm
	add.s32 	%r162, %r161, 1;
	// begin inline asm
	st.relaxed.gpu.u32 [%rd512], %r162;
	// end inline asm
	// begin inline asm
	ld.relaxed.gpu.u32 %r163, [%rd512];
	// end inline asm
	add.s32 	%r164, %r163, 1;
	// begin inline asm
	st.relaxed.gpu.u32 [%rd512], %r164;
	// end inline asm
	// begin inline asm
	ld.relaxed.gpu.u32 %r165, [%rd512];
	// end inline asm
	add.s32 	%r166, %r165, 1;
	// begin inline asm
	st.relaxed.gpu.u32 [%rd512], %r166;
	// end inline asm
	// begin inline asm
	ld.relaxed.gpu.u32 %r167, [%rd512];
	// end inline asm
	add.s32 	%r168, %r167, 1;
	// begin inline asm
	st.relaxed.gpu.u32 [%rd512], %r168;
	// end inline asm
	// begin inline asm
	ld.relaxed.gpu.u32 %r169, [%rd512];
	// end inline asm
	add.s32 	%r170, %r169, 1;
	// begin inline asm
	st.relaxed.gpu.u32 [%rd512], %r170;
	// end inline asm
	// begin inline asm
	ld.relaxed.gpu.u32 %r171, [%rd512];
	// end inline asm
	add.s32 	%r172, %r171, 1;
	// begin inline asm
	st.relaxed.gpu.u32 [%rd512], %r172;
	// end inline asm
	// begin inline asm
	ld.relaxed.gpu.u32 %r173, [%rd512];
	// end inline asm
	add.s32 	%r174, %r173, 1;
	// begin inline asm
	st.relaxed.gpu.u32 [%rd512], %r174;
	// end inline asm
	// begin inline asm
	ld.relaxed.gpu.u32 %r175, [%rd512];
	// end inline asm
	add.s32 	%r176, %r175, 1;
	// begin inline asm
	st.relaxed.gpu.u32 [%rd512], %r176;
	// end inline asm
	// begin inline asm
	ld.relaxed.gpu.u32 %r177, [%rd512];
	// end inline asm
	add.s32 	%r178, %r177, 1;
	// begin inline asm
	st.relaxed.gpu.u32 [%rd512], %r178;
	// end inline asm
	// begin inline asm
	ld.relaxed.gpu.u32 %r179, [%rd512];
	// end inline asm
	add.s32 	%r180, %r179, 1;
	// begin inline asm
	st.relaxed.gpu.u32 [%rd512], %r180;
	// end inline asm
	// begin inline asm
	ld.relaxed.gpu.u32 %r181, [%rd512];
	// end inline asm
	add.s32 	%r182, %r181, 1;
	// begin inline asm
	st.relaxed.gpu.u32 [%rd512], %r182;
	// end inline asm
	// begin inline asm
	ld.relaxed.gpu.u32 %r183, [%rd512];
	// end inline asm
	add.s32 	%r184, %r183, 1;
	// begin inline asm
	st.relaxed.gpu.u32 [%rd512], %r184;
	// end inline asm
	// begin inline asm
	ld.relaxed.gpu.u32 %r185, [%rd512];
	// end inline asm
	add.s32 	%r186, %r185, 1;
	// begin inline asm
	st.relaxed.gpu.u32 [%rd512], %r186;
	// end inline asm
	// begin inline asm
	ld.relaxed.gpu.u32 %r187, [%rd512];
	// end inline asm
	add.s32 	%r188, %r187, 1;
	// begin inline asm
	st.relaxed.gpu.u32 [%rd512], %r188;
	// end inline asm
	// begin inline asm
	ld.relaxed.gpu.u32 %r189, [%rd512];
	// end inline asm
	add.s32 	%r190, %r189, 1;
	// begin inline asm
	st.relaxed.gpu.u32 [%rd512], %r190;
	// end inline asm
	// begin inline asm
	ld.relaxed.gpu.u32 %r191, [%rd512];
	// end inline asm
	add.s32 	%r192, %r191, 1;
	// begin inline asm
	st.relaxed.gpu.u32 [%rd512], %r192;
	// end inline asm
	// begin inline asm
	ld.relaxed.gpu.u32 %r193, [%rd512];
	// end inline asm
	add.s32 	%r194, %r193, 1;
	// begin inline asm
	st.relaxed.gpu.u32 [%rd512], %r194;
	// end inline asm
	// begin inline asm
	ld.relaxed.gpu.u32 %r195, [%rd512];
	// end inline asm
	add.s32 	%r196, %r195, 1;
	// begin inline asm
	st.relaxed.gpu.u32 [%rd512], %r196;
	// end inline asm
	// begin inline asm
	ld.relaxed.gpu.u32 %r197, [%rd512];
	// end inline asm
	add.s32 	%r198, %r197, 1;
	// begin inline asm
	st.relaxed.gpu.u32 [%rd512], %r198;
	// end inline asm
	// begin inline asm
	ld.relaxed.gpu.u32 %r199, [%rd512];
	// end inline asm
	add.s32 	%r200, %r199, 1;
	// begin inline asm
	st.relaxed.gpu.u32 [%rd512], %r200;
	// end inline asm
	// begin inline asm
	ld.relaxed.gpu.u32 %r201, [%rd512];
	// end inline asm
	add.s32 	%r202, %r201, 1;
	// begin inline asm
	st.relaxed.gpu.u32 [%rd512], %r202;
	// end inline asm
	// begin inline asm
	ld.relaxed.gpu.u32 %r203, [%rd512];
	// end inline asm
	add.s32 	%r204, %r203, 1;
	// begin inline asm
	st.relaxed.gpu.u32 [%rd512], %r204;
	// end inline asm
	// begin inline asm
	ld.relaxed.gpu.u32 %r205, [%rd512];
	// end inline asm
	add.s32 	%r206, %r205, 1;
	// begin inline asm
	st.relaxed.gpu.u32 [%rd512], %r206;
	// end inline asm
	// begin inline asm
	ld.relaxed.gpu.u32 %r207, [%rd512];
	// end inline asm
	add.s32 	%r208, %r207, 1;
	// begin inline asm
	st.relaxed.gpu.u32 [%rd512], %r208;
	// end inline asm
	// begin inline asm
	ld.relaxed.gpu.u32 %r209, [%rd512];
	// end inline asm
	add.s32 	%r210, %r209, 1;
	// begin inline asm
	st.relaxed.gpu.u32 [%rd512], %r210;
	// end inline asm
	// begin inline asm
	ld.relaxed.gpu.u32 %r211, [%rd512];
	// end inline asm
	add.s32 	%r212, %r211, 1;
	// begin inline asm
	st.relaxed.gpu.u32 [%rd512], %r212;
	// end inline asm
	// begin inline asm
	ld.relaxed.gpu.u32 %r213, [%rd512];
	// end inline asm
	add.s32 	%r214, %r213, 1;
	// begin inline asm
	st.relaxed.gpu.u32 [%rd512], %r214;
	// end inline asm
	// begin inline asm
	ld.relaxed.gpu.u32 %r215, [%rd512];
	// end inline asm
	add.s32 	%r216, %r215, 1;
	// begin inline asm
	st.relaxed.gpu.u32 [%rd512], %r216;
	// end inline asm
	// begin inline asm
	ld.relaxed.gpu.u32 %r217, [%rd512];
	// end inline asm
	add.s32 	%r218, %r217, 1;
	// begin inline asm
	st.relaxed.gpu.u32 [%rd512], %r218;
	// end inline asm
	// begin inline asm
	ld.relaxed.gpu.u32 %r219, [%rd512];
	// end inline asm
	add.s32 	%r220, %r219, 1;
	// begin inline asm
	st.relaxed.gpu.u32 [%rd512], %r220;
	// end inline asm
	// begin inline asm
	ld.relaxed.gpu.u32 %r221, [%rd512];
	// end inline asm
	add.s32 	%r222, %r221, 1;
	// begin inline asm
	st.relaxed.gpu.u32 [%rd512], %r222;
	// end inline asm
	// begin inline asm
	ld.relaxed.gpu.u32 %r223, [%rd512];
	// end inline asm
	add.s32 	%r224, %r223, 1;
	// begin inline asm
	st.relaxed.gpu.u32 [%rd512], %r224;
	// end inline asm
	// begin inline asm
	ld.relaxed.gpu.u32 %r225, [%rd512];
	// end inline asm
	add.s32 	%r226, %r225, 1;
	// begin inline asm
	st.relaxed.gpu.u32 [%rd512], %r226;
	// end inline asm
	// begin inline asm
	ld.relaxed.gpu.u32 %r227, [%rd512];
	// end inline asm
	add.s32 	%r228, %r227, 1;
	// begin inline asm
	st.relaxed.gpu.u32 [%rd512], %r228;
	// end inline asm
	// begin inline asm
	ld.relaxed.gpu.u32 %r229, [%rd512];
	// end inline asm
	add.s32 	%r230, %r229, 1;
	// begin inline asm
	st.relaxed.gpu.u32 [%rd512], %r230;
	// end inline asm
	// begin inline asm
	ld.relaxed.gpu.u32 %r231, [%rd512];
	// end inline asm
	add.s32 	%r232, %r231, 1;
	// begin inline asm
	st.relaxed.gpu.u32 [%rd512], %r232;
	// end inline asm
	// begin inline asm
	ld.relaxed.gpu.u32 %r233, [%rd512];
	// end inline asm
	add.s32 	%r234, %r233, 1;
	// begin inline asm
	st.relaxed.gpu.u32 [%rd512], %r234;
	// end inline asm
	// begin inline asm
	ld.relaxed.gpu.u32 %r235, [%rd512];
	// end inline asm
	add.s32 	%r236, %r235, 1;
	// begin inline asm
	st.relaxed.gpu.u32 [%rd512], %r236;
	// end inline asm
	// begin inline asm
	ld.relaxed.gpu.u32 %r237, [%rd512];
	// end inline asm
	add.s32 	%r238, %r237, 1;
	// begin inline asm
	st.relaxed.gpu.u32 [%rd512], %r238;
	// end inline asm
	// begin inline asm
	ld.relaxed.gpu.u32 %r239, [%rd512];
	// end inline asm
	add.s32 	%r240, %r239, 1;
	// begin inline asm
	st.relaxed.gpu.u32 [%rd512], %r240;
	// end inline asm
	// begin inline asm
	ld.relaxed.gpu.u32 %r241, [%rd512];
	// end inline asm
	add.s32 	%r242, %r241, 1;
	// begin inline asm
	st.relaxed.gpu.u32 [%rd512], %r242;
	// end inline asm
	// begin inline asm
	ld.relaxed.gpu.u32 %r243, [%rd512];
	// end inline asm
	add.s32 	%r244, %r243, 1;
	// begin inline asm
	st.relaxed.gpu.u32 [%rd512], %r244;
	// end inline asm
	// begin inline asm
	ld.relaxed.gpu.u32 %r245, [%rd512];
	// end inline asm
	add.s32 	%r246, %r245, 1;
	// begin inline asm
	st.relaxed.gpu.u32 [%rd512], %r246;
	// end inline asm
	// begin inline asm
	ld.relaxed.gpu.u32 %r247, [%rd512];
	// end inline asm
	add.s32 	%r248, %r247, 1;
	// begin inline asm
	st.relaxed.gpu.u32 [%rd512], %r248;
	// end inline asm
	// begin inline asm
	ld.relaxed.gpu.u32 %r249, [%rd512];
	// end inline asm
	add.s32 	%r250, %r249, 1;
	// begin inline asm
	st.relaxed.gpu.u32 [%rd512], %r250;
	// end inline asm
	// begin inline asm
	ld.relaxed.gpu.u32 %r251, [%rd512];
	// end inline asm
	add.s32 	%r252, %r251, 1;
	// begin inline asm
	st.relaxed.gpu.u32 [%rd512], %r252;
	// end inline asm
	// begin inline asm
	ld.relaxed.gpu.u32 %r253, [%rd512];
	// end inline asm
	add.s32 	%r254, %r253, 1;
	// begin inline asm
	st.relaxed.gpu.u32 [%rd512], %r254;
	// end inline asm
	// begin inline asm
	ld.relaxed.gpu.u32 %r255, [%rd512];
	// end inline asm
	add.s32 	%r256, %r255, 1;
	// begin inline asm
	st.relaxed.gpu.u32 [%rd512], %r256;
	// end inline asm
	// begin inline asm
	ld.relaxed.gpu.u32 %r257, [%rd512];
	// end inline asm
	add.s32 	%r258, %r257, 1;
	// begin inline asm
	st.relaxed.gpu.u32 [%rd512], %r258;
	// end inline asm
	// begin inline asm
	ld.relaxed.gpu.u32 %r259, [%rd512];
	// end inline asm
	add.s32 	%r260, %r259, 1;
	// begin inline asm
	st.relaxed.gpu.u32 [%rd512], %r260;
	// end inline asm
	// begin inline asm
	ld.relaxed.gpu.u32 %r261, [%rd512];
	// end inline asm
	add.s32 	%r262, %r261, 1;
	// begin inline asm
	st.relaxed.gpu.u32 [%rd512], %r262;
	// end inline asm
	// begin inline asm
	ld.relaxed.gpu.u32 %r263, [%rd512];
	// end inline asm
	add.s32 	%r264, %r263, 1;
	// begin inline asm
	st.relaxed.gpu.u32 [%rd512], %r264;
	// end inline asm
	// begin inline asm
	ld.relaxed.gpu.u32 %r265, [%rd512];
	// end inline asm
	add.s32 	%r266, %r265, 1;
	// begin inline asm
	st.relaxed.gpu.u32 [%rd512], %r266;
	// end inline asm
	// begin inline asm
	ld.relaxed.gpu.u32 %r267, [%rd512];
	// end inline asm
	add.s32 	%r268, %r267, 1;
	// begin inline asm
	st.relaxed.gpu.u32 [%rd512], %r268;
	// end inline asm
	// begin inline asm
	ld.relaxed.gpu.u32 %r269, [%rd512];
	// end inline asm
	add.s32 	%r270, %r269, 1;
	// begin inline asm
	st.relaxed.gpu.u32 [%rd512], %r270;
	// end inline asm
	// begin inline asm
	ld.relaxed.gpu.u32 %r271, [%rd512];
	// end inline asm
	add.s32 	%r272, %r271, 1;
	// begin inline asm
	st.relaxed.gpu.u32 [%rd512], %r272;
	// end inline asm
	// begin inline asm
	ld.relaxed.gpu.u32 %r273, [%rd512];
	// end inline asm
	add.s32 	%r274, %r273, 1;
	// begin inline asm
	st.relaxed.gpu.u32 [%rd512], %r274;
	// end inline asm
	// begin inline asm
	ld.relaxed.gpu.u32 %r275, [%rd512];
	// end inline asm
	add.s32 	%r276, %r275, 1;
	// begin inline asm
	st.relaxed.gpu.u32 [%rd512], %r276;
	// end inline asm
	// begin inline asm
	ld.relaxed.gpu.u32 %r277, [%rd512];
	// end inline asm
	add.s32 	%r278, %r277, 1;
	// begin inline asm
	st.relaxed.gpu.u32 [%rd512], %r278;
	// end inline asm
	// begin inline asm
	ld.relaxed.gpu.u32 %r279, [%rd512];
	// end inline asm
	add.s32 	%r280, %r279, 1;
	// begin inline asm
	st.relaxed.gpu.u32 [%rd512], %r280;
	// end inline asm
	// begin inline asm
	ld.relaxed.gpu.u32 %r281, [%rd512];
	// end inline asm
	add.s32 	%r282, %r281, 1;
	// begin inline asm
	st.relaxed.gpu.u32 [%rd512], %r282;
	// end inline asm
	// begin inline asm
	ld.relaxed.gpu.u32 %r283, [%rd512];
	// end inline asm
	add.s32 	%r284, %r283, 1;
	// begin inline asm
	st.relaxed.gpu.u32 [%rd512], %r284;
	// end inline asm
	// begin inline asm
	ld.relaxed.gpu.u32 %r285, [%rd512];
	// end inline asm
	add.s32 	%r286, %r285, 1;
	// begin inline asm
	st.relaxed.gpu.u32 [%rd512], %r286;
	// end inline asm
	// begin inline asm
	ld.relaxed.gpu.u32 %r287, [%rd512];
	// end inline asm
	add.s32 	%r288, %r287, 1;
	// begin inline asm
	st.relaxed.gpu.u32 [%rd512], %r288;
	// end inline asm
	// begin inline asm
	ld.relaxed.gpu.u32 %r289, [%rd512];
	// end inline asm
	add.s32 	%r290, %r289, 1;
	// begin inline asm
	st.relaxed.gpu.u32 [%rd512], %r290;
	// end inline asm
	// begin inline asm
	ld.relaxed.gpu.u32 %r291, [%rd512];
	// end inline asm
	add.s32 	%r292, %r291, 1;
	// begin inline asm
	st.relaxed.gpu.u32 [%rd512], %r292;
	// end inline asm
	// begin inline asm
	ld.relaxed.gpu.u32 %r293, [%rd512];
	// end inline asm
	add.s32 	%r294, %r293, 1;
	// begin inline asm
	st.relaxed.gpu.u32 [%rd512], %r294;
	// end inline asm
	// begin inline asm
	ld.relaxed.gpu.u32 %r295, [%rd512];
	// end inline asm
	add.s32 	%r296, %r295, 1;
	// begin inline asm
	st.relaxed.gpu.u32 [%rd512], %r296;
	// end inline asm
	// begin inline asm
	ld.relaxed.gpu.u32 %r297, [%rd512];
	// end inline asm
	add.s32 	%r298, %r297, 1;
	// begin inline asm
	st.relaxed.gpu.u32 [%rd512], %r298;
	// end inline asm
	// begin inline asm
	ld.relaxed.gpu.u32 %r299, [%rd512];
	// end inline asm
	add.s32 	%r300, %r299, 1;
	// begin inline asm
	st.relaxed.gpu.u32 [%rd512], %r300;
	// end inline asm
	// begin inline asm
	ld.relaxed.gpu.u32 %r301, [%rd512];
	// end inline asm
	add.s32 	%r302, %r301, 1;
	// begin inline asm
	st.relaxed.gpu.u32 [%rd512], %r302;
	// end inline asm
	// begin inline asm
	ld.relaxed.gpu.u32 %r303, [%rd512];
	// end inline asm
	add.s32 	%r304, %r303, 1;
	// begin inline asm
	st.relaxed.gpu.u32 [%rd512], %r304;
	// end inline asm
	// begin inline asm
	ld.relaxed.gpu.u32 %r305, [%rd512];
	// end inline asm
	add.s32 	%r306, %r305, 1;
	// begin inline asm
	st.relaxed.gpu.u32 [%rd512], %r306;
	// end inline asm
	// begin inline asm
	ld.relaxed.gpu.u32 %r307, [%rd512];
	// end inline asm
	add.s32 	%r308, %r307, 1;
	// begin inline asm
	st.relaxed.gpu.u32 [%rd512], %r308;
	// end inline asm
	// begin inline asm
	ld.relaxed.gpu.u32 %r309, [%rd512];
	// end inline asm
	add.s32 	%r310, %r309, 1;
	// begin inline asm
	st.relaxed.gpu.u32 [%rd512], %r310;
	// end inline asm
	// begin inline asm
	ld.relaxed.gpu.u32 %r311, [%rd512];
	// end inline asm
	add.s32 	%r312, %r311, 1;
	// begin inline asm
	st.relaxed.gpu.u32 [%rd512], %r312;
	// end inline asm
	// begin inline asm
	ld.relaxed.gpu.u32 %r313, [%rd512];
	// end inline asm
	add.s32 	%r314, %r313, 1;
	// begin inline asm
	st.relaxed.gpu.u32 [%rd512], %r314;
	// end inline asm
	// begin inline asm
	ld.relaxed.gpu.u32 %r315, [%rd512];
	// end inline asm
	add.s32 	%r316, %r315, 1;
	// begin inline asm
	st.relaxed.gpu.u32 [%rd512], %r316;
	// end inline asm
	// begin inline asm
	ld.relaxed.gpu.u32 %r317, [%rd512];
	// end inline asm
	add.s32 	%r318, %r317, 1;
	// begin inline asm
	st.relaxed.gpu.u32 [%rd512], %r318;
	// end inline asm
	// begin inline asm
	ld.relaxed.gpu.u32 %r319, [%rd512];
	// end inline asm
	add.s32 	%r320, %r319, 1;
	// begin inline asm
	st.relaxed.gpu.u32 [%rd512], %r320;
	// end inline asm
	// begin inline asm
	ld.relaxed.gpu.u32 %r321, [%rd512];
	// end inline asm
	add.s32 	%r322, %r321, 1;
	// begin inline asm
	st.relaxed.gpu.u32 [%rd512], %r322;
	// end inline asm
	// begin inline asm
	ld.relaxed.gpu.u32 %r323, [%rd512];
	// end inline asm
	add.s32 	%r324, %r323, 1;
	// begin inline asm
	st.relaxed.gpu.u32 [%rd512], %r324;
	// end inline asm
	// begin inline asm
	ld.relaxed.gpu.u32 %r325, [%rd512];
	// end inline asm
	add.s32 	%r326, %r325, 1;
	// begin inline asm
	st.relaxed.gpu.u32 [%rd512], %r326;
	// end inline asm
	// begin inline asm
	ld.relaxed.gpu.u32 %r327, [%rd512];
	// end inline asm
	add.s32 	%r328, %r327, 1;
	// begin inline asm
	st.relaxed.gpu.u32 [%rd512], %r328;
	// end inline asm
	// begin inline asm
	ld.relaxed.gpu.u32 %r329, [%rd512];
	// end inline asm
	add.s32 	%r330, %r329, 1;
	// begin inline asm
	st.relaxed.gpu.u32 [%rd512], %r330;
	// end inline asm
	// begin inline asm
	ld.relaxed.gpu.u32 %r331, [%rd512];
	// end inline asm
	add.s32 	%r332, %r331, 1;
	// begin inline asm
	st.relaxed.gpu.u32 [%rd512], %r332;
	// end inline asm
	// begin inline asm
	ld.relaxed.gpu.u32 %r333, [%rd512];
	// end inline asm
	add.s32 	%r334, %r333, 1;
	// begin inline asm
	st.relaxed.gpu.u32 [%rd512], %r334;
	// end inline asm
	// begin inline asm
	ld.relaxed.gpu.u32 %r335, [%rd512];
	// end inline asm
	add.s32 	%r336, %r335, 1;
	// begin inline asm
	st.relaxed.gpu.u32 [%rd512], %r336;
	// end inline asm
	// begin inline asm
	ld.relaxed.gpu.u32 %r337, [%rd512];
	// end inline asm
	add.s32 	%r338, %r337, 1;
	// begin inline asm
	st.relaxed.gpu.u32 [%rd512], %r338;
	// end inline asm
	// begin inline asm
	ld.relaxed.gpu.u32 %r339, [%rd512];
	// end inline asm
	add.s32 	%r340, %r339, 1;
	// begin inline asm
	st.relaxed.gpu.u32 [%rd512], %r340;
	// end inline asm
	// begin inline asm
	ld.relaxed.gpu.u32 %r341, [%rd512];
	// end inline asm
	add.s32 	%r342, %r341, 1;
	// begin inline asm
	st.relaxed.gpu.u32 [%rd512], %r342;
	// end inline asm
	// begin inline asm
	ld.relaxed.gpu.u32 %r343, [%rd512];
	// end inline asm
	add.s32 	%r344, %r343, 1;
	// begin inline asm
	st.relaxed.gpu.u32 [%rd512], %r344;
	// end inline asm
	// begin inline asm
	ld.relaxed.gpu.u32 %r345, [%rd512];
	// end inline asm
	add.s32 	%r346, %r345, 1;
	// begin inline asm
	st.relaxed.gpu.u32 [%rd512], %r346;
	// end inline asm
	// begin inline asm
	ld.relaxed.gpu.u32 %r347, [%rd512];
	// end inline asm
	add.s32 	%r348, %r347, 1;
	// begin inline asm
	st.relaxed.gpu.u32 [%rd512], %r348;
	// end inline asm
	// begin inline asm
	ld.relaxed.gpu.u32 %r349, [%rd512];
	// end inline asm
	add.s32 	%r350, %r349, 1;
	// begin inline asm
	st.relaxed.gpu.u32 [%rd512], %r350;
	// end inline asm
	// begin inline asm
	ld.relaxed.gpu.u32 %r351, [%rd512];
	// end inline asm
	add.s32 	%r352, %r351, 1;
	// begin inline asm
	st.relaxed.gpu.u32 [%rd512], %r352;
	// end inline asm
	// begin inline asm
	ld.relaxed.gpu.u32 %r353, [%rd512];
	// end inline asm
	add.s32 	%r354, %r353, 1;
	// begin inline asm
	st.relaxed.gpu.u32 [%rd512], %r354;
	// end inline asm
	// begin inline asm
	ld.relaxed.gpu.u32 %r355, [%rd512];
	// end inline asm
	add.s32 	%r356, %r355, 1;
	// begin inline asm
	st.relaxed.gpu.u32 [%rd512], %r356;
	// end inline asm
	// begin inline asm
	ld.relaxed.gpu.u32 %r357, [%rd512];
	// end inline asm
	add.s32 	%r358, %r357, 1;
	// begin inline asm
	st.relaxed.gpu.u32 [%rd512], %r358;
	// end inline asm
	// begin inline asm
	ld.relaxed.gpu.u32 %r359, [%rd512];
	// end inline asm
	add.s32 	%r360, %r359, 1;
	// begin inline asm
	st.relaxed.gpu.u32 [%rd512], %r360;
	// end inline asm
	// begin inline asm
	ld.relaxed.gpu.u32 %r361, [%rd512];
	// end inline asm
	add.s32 	%r362, %r361, 1;
	// begin inline asm
	st.relaxed.gpu.u32 [%rd512], %r362;
	// end inline asm
	// begin inline asm
	ld.relaxed.gpu.u32 %r363, [%rd512];
	// end inline asm
	add.s32 	%r364, %r363, 1;
	// begin inline asm
	st.relaxed.gpu.u32 [%rd512], %r364;
	// end inline asm
	// begin inline asm
	ld.relaxed.gpu.u32 %r365, [%rd512];
	// end inline asm
	add.s32 	%r366, %r365, 1;
	// begin inline asm
	st.relaxed.gpu.u32 [%rd512], %r366;
	// end inline asm
	// begin inline asm
	ld.relaxed.gpu.u32 %r367, [%rd512];
	// end inline asm
	add.s32 	%r368, %r367, 1;
	// begin inline asm
	st.relaxed.gpu.u32 [%rd512], %r368;
	// end inline asm
	// begin inline asm
	ld.relaxed.gpu.u32 %r369, [%rd512];
	// end inline asm
	add.s32 	%r370, %r369, 1;
	// begin inline asm
	st.relaxed.gpu.u32 [%rd512], %r370;
	// end inline asm
	// begin inline asm
	ld.relaxed.gpu.u32 %r371, [%rd512];
	// end inline asm
	add.s32 	%r372, %r371, 1;
	// begin inline asm
	st.relaxed.gpu.u32 [%rd512], %r372;
	// end inline asm
	// begin inline asm
	ld.relaxed.gpu.u32 %r373, [%rd512];
	// end inline asm
	add.s32 	%r374, %r373, 1;
	// begin inline asm
	st.relaxed.gpu.u32 [%rd512], %r374;
	// end inline asm
	// begin inline asm
	ld.relaxed.gpu.u32 %r375, [%rd512];
	// end inline asm
	add.s32 	%r376, %r375, 1;
	// begin inline asm
	st.relaxed.gpu.u32 [%rd512], %r376;
	// end inline asm
	// begin inline asm
	ld.relaxed.gpu.u32 %r377, [%rd512];
	// end inline asm
	add.s32 	%r378, %r377, 1;
	// begin inline asm
	st.relaxed.gpu.u32 [%rd512], %r378;
	// end inline asm
	// begin inline asm
	ld.relaxed.gpu.u32 %r379, [%rd512];
	// end inline asm
	add.s32 	%r380, %r379, 1;
	// begin inline asm
	st.relaxed.gpu.u32 [%rd512], %r380;
	// end inline asm
	// begin inline asm
	ld.relaxed.gpu.u32 %r381, [%rd512];
	// end inline asm
	add.s32 	%r382, %r381, 1;
	// begin inline asm
	st.relaxed.gpu.u32 [%rd512], %r382;
	// end inline asm
	// begin inline asm
	ld.relaxed.gpu.u32 %r383, [%rd512];
	// end inline asm
	add.s32 	%r384, %r383, 1;
	// begin inline asm
	st.relaxed.gpu.u32 [%rd512], %r384;
	// end inline asm
	// begin inline asm
	ld.relaxed.gpu.u32 %r385, [%rd512];
	// end inline asm
	add.s32 	%r386, %r385, 1;
	// begin inline asm
	st.relaxed.gpu.u32 [%rd512], %r386;
	// end inline asm
	// begin inline asm
	ld.relaxed.gpu.u32 %r387, [%rd512];
	// end inline asm
	add.s32 	%r388, %r387, 1;
	// begin inline asm
	st.relaxed.gpu.u32 [%rd512], %r388;
	// end inline asm
	// begin inline asm
	ld.relaxed.gpu.u32 %r389, [%rd512];
	// end inline asm
	add.s32 	%r390, %r389, 1;
	// begin inline asm
	st.relaxed.gpu.u32 [%rd512], %r390;
	// end inline asm
	// begin inline asm
	ld.relaxed.gpu.u32 %r391, [%rd512];
	// end inline asm
	add.s32 	%r392, %r391, 1;
	// begin inline asm
	st.relaxed.gpu.u32 [%rd512], %r392;
	// end inline asm
	// begin inline asm
	ld.relaxed.gpu.u32 %r393, [%rd512];
	// end inline asm
	add.s32 	%r394, %r393, 1;
	// begin inline asm
	st.relaxed.gpu.u32 [%rd512], %r394;
	// end inline asm
	// begin inline asm
	ld.relaxed.gpu.u32 %r395, [%rd512];
	// end inline asm
	add.s32 	%r396, %r395, 1;
	// begin inline asm
	st.relaxed.gpu.u32 [%rd512], %r396;
	// end inline asm
	// begin inline asm
	ld.relaxed.gpu.u32 %r397, [%rd512];
	// end inline asm
	add.s32 	%r398, %r397, 1;
	// begin inline asm
	st.relaxed.gpu.u32 [%rd512], %r398;
	// end inline asm
	// begin inline asm
	ld.relaxed.gpu.u32 %r399, [%rd512];
	// end inline asm
	add.s32 	%r400, %r399, 1;
	// begin inline asm
	st.relaxed.gpu.u32 [%rd512], %r400;
	// end inline asm
	// begin inline asm
	ld.relaxed.gpu.u32 %r401, [%rd512];
	// end inline asm
	add.s32 	%r402, %r401, 1;
	// begin inline asm
	st.relaxed.gpu.u32 [%rd512], %r402;
	// end inline asm
	// begin inline asm
	ld.relaxed.gpu.u32 %r403, [%rd512];
	// end inline asm
	add.s32 	%r404, %r403, 1;
	// begin inline asm
	st.relaxed.gpu.u32 [%rd512], %r404;
	// end inline asm
	// begin inline asm
	ld.relaxed.gpu.u32 %r405, [%rd512];
	// end inline asm
	add.s32 	%r406, %r405, 1;
	// begin inline asm
	st.relaxed.gpu.u32 [%rd512], %r406;
	// end inline asm
	// begin inline asm
	ld.relaxed.gpu.u32 %r407, [%rd512];
	// end inline asm
	add.s32 	%r408, %r407, 1;
	// begin inline asm
	st.relaxed.gpu.u32 [%rd512], %r408;
	// end inline asm
	// begin inline asm
	ld.relaxed.gpu.u32 %r409, [%rd512];
	// end inline asm
	add.s32 	%r410, %r409, 1;
	// begin inline asm
	st.relaxed.gpu.u32 [%rd512], %r410;
	// end inline asm
	// begin inline asm
	ld.relaxed.gpu.u32 %r411, [%rd512];
	// end inline asm
	add.s32 	%r412, %r411, 1;
	// begin inline asm
	st.relaxed.gpu.u32 [%rd512], %r412;
	// end inline asm
	// begin inline asm
	ld.relaxed.gpu.u32 %r413, [%rd512];
	// end inline asm
	add.s32 	%r414, %r413, 1;
	// begin inline asm
	st.relaxed.gpu.u32 [%rd512], %r414;
	// end inline asm
	// begin inline asm
	ld.relaxed.gpu.u32 %r415, [%rd512];
	// end inline asm
	add.s32 	%r416, %r415, 1;
	// begin inline asm
	st.relaxed.gpu.u32 [%rd512], %r416;
	// end inline asm
	// begin inline asm
	ld.relaxed.gpu.u32 %r417, [%rd512];
	// end inline asm
	add.s32 	%r418, %r417, 1;
	// begin inline asm
	st.relaxed.gpu.u32 [%rd512], %r418;
	// end inline asm
	// begin inline asm
	ld.relaxed.gpu.u32 %r419, [%rd512];
	// end inline asm
	add.s32 	%r420, %r419, 1;
	// begin inline asm
	st.relaxed.gpu.u32 [%rd512], %r420;
	// end inline asm
	// begin inline asm
	ld.relaxed.gpu.u32 %r421, [%rd512];
	// end inline asm
	add.s32 	%r422, %r421, 1;
	// begin inline asm
	st.relaxed.gpu.u32 [%rd512], %r422;
	// end inline asm
	// begin inline asm
	ld.relaxed.gpu.u32 %r423, [%rd512];
	// end inline asm
	add.s32 	%r424, %r423, 1;
	// begin inline asm
	st.relaxed.gpu.u32 [%rd512], %r424;
	// end inline asm
	// begin inline asm
	ld.relaxed.gpu.u32 %r425, [%rd512];
	// end inline asm
	add.s32 	%r426, %r425, 1;
	// begin inline asm
	st.relaxed.gpu.u32 [%rd512], %r426;
	// end inline asm
	// begin inline asm
	ld.relaxed.gpu.u32 %r427, [%rd512];
	// end inline asm
	add.s32 	%r428, %r427, 1;
	// begin inline asm
	st.relaxed.gpu.u32 [%rd512], %r428;
	// end inline asm
	// begin inline asm
	ld.relaxed.gpu.u32 %r429, [%rd512];
	// end inline asm
	add.s32 	%r430, %r429, 1;
	// begin inline asm
	st.relaxed.gpu.u32 [%rd512], %r430;
	// end inline asm
	// begin inline asm
	ld.relaxed.gpu.u32 %r431, [%rd512];
	// end inline asm
	add.s32 	%r432, %r431, 1;
	// begin inline asm
	st.relaxed.gpu.u32 [%rd512], %r432;
	// end inline asm
	// begin inline asm
	ld.relaxed.gpu.u32 %r433, [%rd512];
	// end inline asm
	add.s32 	%r434, %r433, 1;
	// begin inline asm
	st.relaxed.gpu.u32 [%rd512], %r434;
	// end inline asm
	// begin inline asm
	ld.relaxed.gpu.u32 %r435, [%rd512];
	// end inline asm
	add.s32 	%r436, %r435, 1;
	// begin inline asm
	st.relaxed.gpu.u32 [%rd512], %r436;
	// end inline asm
	// begin inline asm
	ld.relaxed.gpu.u32 %r437, [%rd512];
	// end inline asm
	add.s32 	%r438, %r437, 1;
	// begin inline asm
	st.relaxed.gpu.u32 [%rd512], %r438;
	// end inline asm
	// begin inline asm
	ld.relaxed.gpu.u32 %r439, [%rd512];
	// end inline asm
	add.s32 	%r440, %r439, 1;
	// begin inline asm
	st.relaxed.gpu.u32 [%rd512], %r440;
	// end inline asm
	// begin inline asm
	ld.relaxed.gpu.u32 %r441, [%rd512];
	// end inline asm
	add.s32 	%r442, %r441, 1;
	// begin inline asm
	st.relaxed.gpu.u32 [%rd512], %r442;
	// end inline asm
	// begin inline asm
	ld.relaxed.gpu.u32 %r443, [%rd512];
	// end inline asm
	add.s32 	%r444, %r443, 1;
	// begin inline asm
	st.relaxed.gpu.u32 [%rd512], %r444;
	// end inline asm
	// begin inline asm
	ld.relaxed.gpu.u32 %r445, [%rd512];
	// end inline asm
	add.s32 	%r446, %r445, 1;
	// begin inline asm
	st.relaxed.gpu.u32 [%rd512], %r446;
	// end inline asm
	// begin inline asm
	ld.relaxed.gpu.u32 %r447, [%rd512];
	// end inline asm
	add.s32 	%r448, %r447, 1;
	// begin inline asm
	st.relaxed.gpu.u32 [%rd512], %r448;
	// end inline asm
	// begin inline asm
	ld.relaxed.gpu.u32 %r449, [%rd512];
	// end inline asm
	add.s32 	%r450, %r449, 1;
	// begin inline asm
	st.relaxed.gpu.u32 [%rd512], %r450;
	// end inline asm
	// begin inline asm
	ld.relaxed.gpu.u32 %r451, [%rd512];
	// end inline asm
	add.s32 	%r452, %r451, 1;
	// begin inline asm
	st.relaxed.gpu.u32 [%rd512], %r452;
	// end inline asm
	// begin inline asm
	ld.relaxed.gpu.u32 %r453, [%rd512];
	// end inline asm
	add.s32 	%r454, %r453, 1;
	// begin inline asm
	st.relaxed.gpu.u32 [%rd512], %r454;
	// end inline asm
	// begin inline asm
	ld.relaxed.gpu.u32 %r455, [%rd512];
	// end inline asm
	add.s32 	%r456, %r455, 1;
	// begin inline asm
	st.relaxed.gpu.u32 [%rd512], %r456;
	// end inline asm
	// begin inline asm
	ld.relaxed.gpu.u32 %r457, [%rd512];
	// end inline asm
	add.s32 	%r458, %r457, 1;
	// begin inline asm
	st.relaxed.gpu.u32 [%rd512], %r458;
	// end inline asm
	// begin inline asm
	ld.relaxed.gpu.u32 %r459, [%rd512];
	// end inline asm
	add.s32 	%r460, %r459, 1;
	// begin inline asm
	st.relaxed.gpu.u32 [%rd512], %r460;
	// end inline asm
	// begin inline asm
	ld.relaxed.gpu.u32 %r461, [%rd512];
	// end inline asm
	add.s32 	%r462, %r461, 1;
	// begin inline asm
	st.relaxed.gpu.u32 [%rd512], %r462;
	// end inline asm
	// begin inline asm
	ld.relaxed.gpu.u32 %r463, [%rd512];
	// end inline asm
	add.s32 	%r464, %r463, 1;
	// begin inline asm
	st.relaxed.gpu.u32 [%rd512], %r464;
	// end inline asm
	// begin inline asm
	ld.relaxed.gpu.u32 %r465, [%rd512];
	// end inline asm
	add.s32 	%r466, %r465, 1;
	// begin inline asm
	st.relaxed.gpu.u32 [%rd512], %r466;
	// end inline asm
	// begin inline asm
	ld.relaxed.gpu.u32 %r467, [%rd512];
	// end inline asm
	add.s32 	%r468, %r467, 1;
	// begin inline asm
	st.relaxed.gpu.u32 [%rd512], %r468;
	// end inline asm
	// begin inline asm
	ld.relaxed.gpu.u32 %r469, [%rd512];
	// end inline asm
	add.s32 	%r470, %r469, 1;
	// begin inline asm
	st.relaxed.gpu.u32 [%rd512], %r470;
	// end inline asm
	// begin inline asm
	ld.relaxed.gpu.u32 %r471, [%rd512];
	// end inline asm
	add.s32 	%r472, %r471, 1;
	// begin inline asm
	st.relaxed.gpu.u32 [%rd512], %r472;
	// end inline asm
	// begin inline asm
	ld.relaxed.gpu.u32 %r473, [%rd512];
	// end inline asm
	add.s32 	%r474, %r473, 1;
	// begin inline asm
	st.relaxed.gpu.u32 [%rd512], %r474;
	// end inline asm
	// begin inline asm
	ld.relaxed.gpu.u32 %r475, [%rd512];
	// end inline asm
	add.s32 	%r476, %r475, 1;
	// begin inline asm
	st.relaxed.gpu.u32 [%rd512], %r476;
	// end inline asm
	// begin inline asm
	ld.relaxed.gpu.u32 %r477, [%rd512];
	// end inline asm
	add.s32 	%r478, %r477, 1;
	// begin inline asm
	st.relaxed.gpu.u32 [%rd512], %r478;
	// end inline asm
	// begin inline asm
	ld.relaxed.gpu.u32 %r479, [%rd512];
	// end inline asm
	add.s32 	%r480, %r479, 1;
	// begin inline asm
	st.relaxed.gpu.u32 [%rd512], %r480;
	// end inline asm
	// begin inline asm
	ld.relaxed.gpu.u32 %r481, [%rd512];
	// end inline asm
	add.s32 	%r482, %r481, 1;
	// begin inline asm
	st.relaxed.gpu.u32 [%rd512], %r482;
	// end inline asm
	// begin inline asm
	ld.relaxed.gpu.u32 %r483, [%rd512];
	// end inline asm
	add.s32 	%r484, %r483, 1;
	// begin inline asm
	st.relaxed.gpu.u32 [%rd512], %r484;
	// end inline asm
	// begin inline asm
	ld.relaxed.gpu.u32 %r485, [%rd512];
	// end inline asm
	add.s32 	%r486, %r485, 1;
	// begin inline asm
	st.relaxed.gpu.u32 [%rd512], %r486;
	// end inline asm
	// begin inline asm
	ld.relaxed.gpu.u32 %r487, [%rd512];
	// end inline asm
	add.s32 	%r488, %r487, 1;
	// begin inline asm
	st.relaxed.gpu.u32 [%rd512], %r488;
	// end inline asm
	// begin inline asm
	ld.relaxed.gpu.u32 %r489, [%rd512];
	// end inline asm
	add.s32 	%r490, %r489, 1;
	// begin inline asm
	st.relaxed.gpu.u32 [%rd512], %r490;
	// end inline asm
	// begin inline asm
	ld.relaxed.gpu.u32 %r491, [%rd512];
	// end inline asm
	add.s32 	%r492, %r491, 1;
	// begin inline asm
	st.relaxed.gpu.u32 [%rd512], %r492;
	// end inline asm
	// begin inline asm
	ld.relaxed.gpu.u32 %r493, [%rd512];
	// end inline asm
	add.s32 	%r494, %r493, 1;
	// begin inline asm
	st.relaxed.gpu.u32 [%rd512], %r494;
	// end inline asm
	// begin inline asm
	ld.relaxed.gpu.u32 %r495, [%rd512];
	// end inline asm
	add.s32 	%r496, %r495, 1;
	// begin inline asm
	st.relaxed.gpu.u32 [%rd512], %r496;
	// end inline asm
	// begin inline asm
	ld.relaxed.gpu.u32 %r497, [%rd512];
	// end inline asm
	add.s32 	%r498, %r497, 1;
	// begin inline asm
	st.relaxed.gpu.u32 [%rd512], %r498;
	// end inline asm
	// begin inline asm
	ld.relaxed.gpu.u32 %r499, [%rd512];
	// end inline asm
	add.s32 	%r500, %r499, 1;
	// begin inline asm
	st.relaxed.gpu.u32 [%rd512], %r500;
	// end inline asm
	// begin inline asm
	ld.relaxed.gpu.u32 %r501, [%rd512];
	// end inline asm
	add.s32 	%r502, %r501, 1;
	// begin inline asm
	st.relaxed.gpu.u32 [%rd512], %r502;
	// end inline asm
	// begin inline asm
	ld.relaxed.gpu.u32 %r503, [%rd512];
	// end inline asm
	add.s32 	%r504, %r503, 1;
	// begin inline asm
	st.relaxed.gpu.u32 [%rd512], %r504;
	// end inline asm
	// begin inline asm
	ld.relaxed.gpu.u32 %r505, [%rd512];
	// end inline asm
	add.s32 	%r506, %r505, 1;
	// begin inline asm
	st.relaxed.gpu.u32 [%rd512], %r506;
	// end inline asm
	// begin inline asm
	ld.relaxed.gpu.u32 %r507, [%rd512];
	// end inline asm
	add.s32 	%r508, %r507, 1;
	// begin inline asm
	st.relaxed.gpu.u32 [%rd512], %r508;
	// end inline asm
	// begin inline asm
	ld.relaxed.gpu.u32 %r509, [%rd512];
	// end inline asm
	add.s32 	%r510, %r509, 1;
	// begin inline asm
	st.relaxed.gpu.u32 [%rd512], %r510;
	// end inline asm
	// begin inline asm
	ld.relaxed.gpu.u32 %r511, [%rd512];
	// end inline asm
	add.s32 	%r512, %r511, 1;
	// begin inline asm
	st.relaxed.gpu.u32 [%rd512], %r512;
	// end inline asm
	// begin inline asm
	ld.relaxed.gpu.u32 %r513, [%rd512];
	// end inline asm
	add.s32 	%r514, %r513, 1;
	// begin inline asm
	st.relaxed.gpu.u32 [%rd512], %r514;
	// end inline asm
$L__BB124_2:
	ret;

}
	// .globl	_Z4testIL_Z13load_volatilePKjEL_Z14store_volatilePjjELi256E14strided_accessILj1024ELj1EE9all_lanesEvv
.visible .entry _Z4testIL_Z13load_volatilePKjEL_Z14store_volatilePjjELi256E14strided_accessILj1024ELj1EE9all_lanesEvv()
{
	.reg .b32 	%r<518>;
	.reg .b64 	%rd<517>;

	mov.u32 	%r513, %ctaid.x;
	mov.u32 	%r514, %ntid.x;
	mov.u32 	%r515, %tid.x;
	mad.lo.s32 	%r516, %r513, %r514, %r515;
	shl.b32 	%r517, %r516, 2;
	cvt.u64.u32 	%rd513, %r517;
	and.b64  	%rd514, %rd513, 4092;
	mov.u64 	%rd515, buffer;
	cvta.global.u64 	%rd516, %rd515;
	add.s64 	%rd512, %rd516, %rd514;
	// begin inline asm
	ld.volatile.global.u32 %r1, [%rd512];
	// end inline asm
	add.s32 	%r2, %r1, 1;
	// begin inline asm
	st.volatile.global.u32 [%rd512], %r2;
	// end inline asm
	// begin inline asm
	ld.volatile.global.u32 %r3, [%rd512];
	// end inline asm
	add.s32 	%r4, %r3, 1;
	// begin inline asm
	st.volatile.global.u32 [%rd512], %r4;
	// end inline asm
	// begin inline asm
	ld.volatile.global.u32 %r5, [%rd512];
	// end inline asm
	add.s32 	%r6, %r5, 1;
	// begin inline asm
	st.volatile.global.u32 [%rd512], %r6;
	// end inline asm
	// begin inline asm
	ld.volatile.global.u32 %r7, [%rd512];
	// end inline asm
	add.s32 	%r8, %r7, 1;
	// begin inline asm
	st.volatile.global.u32 [%rd512], %r8;
	// end inline asm
	// begin inline asm
	ld.volatile.global.u32 %r9, [%rd512];
	// end inline asm
	add.s32 	%r10, %r9, 1;
	// begin inline asm
	st.volatile.global.u32 [%rd512], %r10;
	// end inline asm
	// begin inline asm
	ld.volatile.global.u32 %r11, [%rd512];
	// end inline asm
	add.s32 	%r12, %r11, 1;
	// begin inline asm
	st.volatile.global.u32 [%rd512], %r12;
	// end inline asm
	// begin inline asm
	ld.volatile.global.u32 %r13, [%rd512];
	// end inline asm
	add.s32 	%r14, %r13, 1;
	// begin inline asm
	st.volatile.global.u32 [%rd512], %r14;
	// end inline asm
	// begin inline asm
	ld.volatile.global.u32 %r15, [%rd512];
	// end inline asm
	add.s32 	%r16, %r15, 1;
	// begin inline asm
	st.volatile.global.u32 [%rd512], %r16;
	// end inline asm
	// begin inline asm
	ld.volatile.global.u32 %r17, [%rd512];
	// end inline asm
	add.s32 	%r18, %r17, 1;
	// begin inline asm
	st.volatile.global.u32 [%rd512], %r18;
	// end inline asm
	// begin inline asm
	ld.volatile.global.u32 %r19, [%rd512];
	// end inline asm
	add.s32 	%r20, %r19, 1;
	// begin inline asm
	st.volatile.global.u32 [%rd512], %r20;
	// end inline asm
	// begin inline asm
	ld.volatile.global.u32 %r21, [%rd512];
	// end inline asm
	add.s32 	%r22, %r21, 1;
	// begin inline asm
	st.volatile.global.u32 [%rd512], %r22;
	// end inline asm
	// begin inline asm
	ld.volatile.global.u32 %r23, [%rd512];
	// end inline asm
	add.s32 	%r24, %r23, 1;
	// begin inline asm
	st.volatile.global.u32 [%rd512], %r24;
	// end inline asm
	// begin inline asm
	ld.volatile.global.u32 %r25, [%rd512];
	// end inline asm
	add.s32 	%r26, %r25, 1;
	// begin inline asm
	st.volatile.global.u32 [%rd512], %r26;
	// end inline asm
	// begin inline asm
	ld.volatile.global.u32 %r27, [%rd512];
	// end inline asm
	add.s32 	%r28, %r27, 1;
	// begin inline asm
	st.volatile.global.u32 [%rd512], %r28;
	// end inline asm
	// begin inline asm
	ld.volatile.global.u32 %r29, [%rd512];
	// end inline asm
	add.s32 	%r30, %r29, 1;
	// begin inline asm
	st.volatile.global.u32 [%rd512], %r30;
	// end inline asm
	// begin inline asm
	ld.volatile.global.u32 %r31, [%rd512];
	// end inline asm
	add.s32 	%r32, %r31, 1;
	// begin inline asm
	st.volatile.global.u32 [%rd512], %r32;
	// end inline asm
	// begin inline asm
	ld.volatile.global.u32 %r33, [%rd512];
	// end inline asm
	add.s32 	%r34, %r33, 1;
	// begin inline asm
	st.volatile.global.u32 [%rd512], %r34;
	// end inline asm
	// begin inline asm
	ld.volatile.global.u32 %r35, [%rd512];
	// end inline asm
	add.s32 	%r36, %r35, 1;
	// begin inline asm
	st.volatile.global.u32 [%rd512], %r36;
	// end inline asm
	// begin inline asm
	ld.volatile.global.u32 %r37, [%rd512];
	// end inline asm
	add.s32 	%r38, %r37, 1;
	// begin inline asm
	st.volatile.global.u32 [%rd512], %r38;
	// end inline asm
	// begin inline asm
	ld.volatile.global.u32 %r39, [%rd512];
	// end inline asm
	add.s32 	%r40, %r39, 1;
	// begin inline asm
	st.volatile.global.u32 [%rd512], %r40;
	// end inline asm
	// begin inline asm
	ld.volatile.global.u32 %r41, [%rd512];
	// end inline asm
	add.s32 	%r42, %r41, 1;
	// begin inline asm
	st.volatile.global.u32 [%rd512], %r42;
	// end inline asm
	// begin inline asm
	ld.volatile.global.u32 %r43, [%rd512];
	// end inline asm
	add.s32 	%r44, %r43, 1;
	// begin inline asm
	st.volatile.global.u32 [%rd512], %r44;
	// end inline asm
	// begin inline asm
	ld.volatile.global.u32 %r45, [%rd512];
	// end inline asm
	add.s32 	%r46, %r45, 1;
	// begin inline asm
	st.volatile.global.u32 [%rd512], %r46;
	// end inline asm
	// begin inline asm
	ld.volatile.global.u32 %r47, [%rd512];
	// end inline asm
	add.s32 	%r48, %r47, 1;
	// begin inline asm
	st.volatile.global.u32 [%rd512], %r48;
	// end inline asm
	// begin inline asm
	ld.volatile.global.u32 %r49, [%rd512];
	// end inline asm
	add.s32 	%r50, %r49, 1;
	// begin inline asm
	st.volatile.global.u32 [%rd512], %r50;
	// end inline asm
	// begin inline asm
	ld.volatile.global.u32 %r51, [%rd512];
	// end inline asm
	add.s32 	%r52, %r51, 1;
	// begin inline asm
	st.volatile.global.u32 [%rd512], %r52;
	// end inline asm
	// begin inline asm
	ld.volatile.global.u32 %r53, [%rd512];
	// end inline asm
	add.s32 	%r54, %r53, 1;
	// begin inline asm
	st.volatile.global.u32 [%rd512], %r54;
	// end inline asm
	// begin inline asm
	ld.volatile.global.u32 %r55, [%rd512];
	// end inline asm
	add.s32 	%r56, %r55, 1;
	// begin inline asm
	st.volatile.global.u32 [%rd512], %r56;
	// end inline asm
	// begin inline asm
	ld.volatile.global.u32 %r57, [%rd512];
	// end inline asm
	add.s32 	%r58, %r57, 1;
	// begin inline asm
	st.volatile.global.u32 [%rd512], %r58;
	// end inline asm
	// begin inline asm
	ld.volatile.global.u32 %r59, [%rd512];
	// end inline asm
	add.s32 	%r60, %r59, 1;
	// begin inline asm
	st.volatile.global.u32 [%rd512], %r60;
	// end inline asm
	// begin inline asm
	ld.volatile.global.u32 %r61, [%rd512];
	// end inline asm
	add.s32 	%r62, %r61, 1;
	// begin inline asm
	st.volatile.global.u32 [%rd512], %r62;
	// end inline asm
	// begin inline asm
	ld.volatile.global.u32 %r63, [%rd512];
	// end inline asm
	add.s32 	%r64, %r63, 1;
	// begin inline asm
	st.volatile.global.u32 [%rd512], %r64;
	// end inline asm
	// begin inline asm
	ld.volatile.global.u32 %r65, [%rd512];
	// end inline asm
	add.s32 	%r66, %r65, 1;
	// begin inline asm
	st.volatile.global.u32 [%rd512], %r66;
	// end inline asm
	// begin inline asm
	ld.volatile.global.u32 %r67, [%rd512];
	// end inline asm
	add.s32 	%r68, %r67, 1;
	// begin inline asm
	st.volatile.global.u32 [%rd512], %r68;
	// end inline asm
	// begin inline asm
	ld.volatile.global.u32 %r69, [%rd512];
	// end inline asm
	add.s32 	%r70, %r69, 1;
	// begin inline asm
	st.volatile.global.u32 [%rd512], %r70;
	// end inline asm
	// begin inline asm
	ld.volatile.global.u32 %r71, [%rd512];
	// end inline asm
	add.s32 	%r72, %r71, 1;
	// begin inline asm
	st.volatile.global.u32 [%rd512], %r72;
	// end inline asm
	// begin inline asm
	ld.volatile.global.u32 %r73, [%rd512];
	// end inline asm
	add.s32 	%r74, %r73, 1;
	// begin inline asm
	st.volatile.global.u32 [%rd512], %r74;
	// end inline asm
	// begin inline asm
	ld.volatile.global.u32 %r75, [%rd512];
	// end inline asm
	add.s32 	%r76, %r75, 1;
	// begin inline asm
	st.volatile.global.u32 [%rd512], %r76;
	// end inline asm
	// begin inline asm
	ld.volatile.global.u32 %r77, [%rd512];
	// end inline asm
	add.s32 	%r78, %r77, 1;
	// begin inline asm
	st.volatile.global.u32 [%rd512], %r78;
	// end inline asm
	// begin inline asm
	ld.volatile.global.u32 %r79, [%rd512];
	// end inline asm
	add.s32 	%r80, %r79, 1;
	// begin inline asm
	st.volatile.global.u32 [%rd512], %r80;
	// end inline asm
	// begin inline asm
	ld.volatile.global.u32 %r81, [%rd512];
	// end inline asm
	add.s32 	%r82, %r81, 1;
	// begin inline asm
	st.volatile.global.u32 [%rd512], %r82;
	// end inline asm
	// begin inline asm
	ld.volatile.global.u32 %r83, [%rd512];
	// end inline asm
	add.s32 	%r84, %r83, 1;
	// begin inline asm
	st.volatile.global.u32 [%rd512], %r84;
	// end inline asm
	// begin inline asm
	ld.volatile.global.u32 %r85, [%rd512];
	// end inline asm
	add.s32 	%r86, %r85, 1;
	// begin inline asm
	st.volatile.global.u32 [%rd512], %r86;
	// end inline asm
	// begin inline asm
	ld.volatile.global.u32 %r87, [%rd512];
	// end inline asm
	add.s32 	%r88, %r87, 1;
	// begin inline asm
	st.volatile.global.u32 [%rd512], %r88;
	// end inline asm
	// begin inline asm
	ld.volatile.global.u32 %r89, [%rd512];
	// end inline asm
	add.s32 	%r90, %r89, 1;
	// begin inline asm
	st.volatile.global.u32 [%rd512], %r90;
	// end inline asm
	// begin inline asm
	ld.volatile.global.u32 %r91, [%rd512];
	// end inline asm
	add.s32 	%r92, %r91, 1;
	// begin inline asm
	st.volatile.global.u32 [%rd512], %r92;
	// end inline asm
	// begin inline asm
	ld.volatile.global.u32 %r93, [%rd512];
	// end inline asm
	add.s32 	%r94, %r93, 1;
	// begin inline asm
	st.volatile.global.u32 [%rd512], %r94;
	// end inline asm
	// begin inline asm
	ld.volatile.global.u32 %r95, [%rd512];
	// end inline asm
	add.s32 	%r96, %r95, 1;
	// begin inline asm
	st.volatile.global.u32 [%rd512], %r96;
	// end inline asm
	// begin inline asm
	ld.volatile.global.u32 %r97, [%rd512];
	// end inline asm
	add.s32 	%r98, %r97, 1;
	// begin inline asm
	st.volatile.global.u32 [%rd512], %r98;
	// end inline asm
	// begin inline asm
	ld.volatile.global.u32 %r99, [%rd512];
	// end inline asm
	add.s32 	%r100, %r99, 1;
	// begin inline asm
	st.volatile.global.u32 [%rd512], %r100;
	// end inline asm
	// begin inline asm
	ld.volatile.global.u32 %r101, [%rd512];
	// end inline asm
	add.s32 	%r102, %r101, 1;
	// begin inline asm
	st.volatile.global.u32 [%rd512], %r102;
	// end inline asm
	// begin inline asm
	ld.volatile.global.u32 %r103, [%rd512];
	// end inline asm
	add.s32 	%r104, %r103, 1;
	// begin inline asm
	st.volatile.global.u32 [%rd512], %r104;
	// end inline asm
	// begin inline asm
	ld.volatile.global.u32 %r105, [%rd512];
	// end inline asm
	add.s32 	%r106, %r105, 1;
	// begin inline asm
	st.volatile.global.u32 [%rd512], %r106;
	// end inline asm
	// begin inline asm
	ld.volatile.global.u32 %r107, [%rd512];
	// end inline asm
	add.s32 	%r108, %r107, 1;
	// begin inline asm
	st.volatile.global.u32 [%rd512], %r108;
	// end inline asm
	// begin inline asm
	ld.volatile.global.u32 %r109, [%rd512];
	// end inline asm
	add.s32 	%r110, %r109, 1;
	// begin inline asm
	st.volatile.global.u32 [%rd512], %r110;
	// end inline asm
	// begin inline asm
	ld.volatile.global.u32 %r111, [%rd512];
	// end inline asm
	add.s32 	%r112, %r111, 1;
	// begin inline asm
	st.volatile.global.u32 [%rd512], %r112;
	// end inline asm
	// begin inline asm
	ld.volatile.global.u32 %r113, [%rd512];
	// end inline asm
	add.s32 	%r114, %r113, 1;
	// begin inline asm
	st.volatile.global.u32 [%rd512], %r114;
	// end inline asm
	// begin inline asm
	ld.volatile.global.u32 %r115, [%rd512];
	// end inline asm
	add.s32 	%r116, %r115, 1;
	// begin inline asm
	st.volatile.global.u32 [%rd512], %r116;
	// end inline asm
	// begin inline asm
	ld.volatile.global.u32 %r117, [%rd512];
	// end inline asm
	add.s32 	%r118, %r117, 1;
	// begin inline asm
	st.volatile.global.u32 [%rd512], %r118;
	// end inline asm
	// begin inline asm
	ld.volatile.global.u32 %r119, [%rd512];
	// end inline asm
	add.s32 	%r120, %r119, 1;
	// begin inline asm
	st.volatile.global.u32 [%rd512], %r120;
	// end inline asm
	// begin inline asm
	ld.volatile.global.u32 %r121, [%rd512];
	// end inline asm
	add.s32 	%r122, %r121, 1;
	// begin inline asm
	st.volatile.global.u32 [%rd512], %r122;
	// end inline asm
	// begin inline asm
	ld.volatile.global.u32 %r123, [%rd512];
	// end inline asm
	add.s32 	%r124, %r123, 1;
	// begin inline asm
	st.volatile.global.u32 [%rd512], %r124;
	// end inline asm
	// begin inline asm
	ld.volatile.global.u32 %r125, [%rd512];
	// end inline asm
	add.s32 	%r126, %r125, 1;
	// begin inline asm
	st.volatile.global.u32 [%rd512], %r126;
	// end inline asm
	// begin inline asm
	ld.volatile.global.u32 %r127, [%rd512];
	// end inline asm
	add.s32 	%r128, %r127, 1;
	// begin inline asm
	st.volatile.global.u32 [%rd512], %r128;
	// end inline asm
	// begin inline asm
	ld.volatile.global.u32 %r129, [%rd512];
	// end inline asm
	add.s32 	%r130, %r129, 1;
	// begin inline asm
	st.volatile.global.u32 [%rd512], %r130;
	// end inline asm
	// begin inline asm
	ld.volatile.global.u32 %r131, [%rd512];
	// end inline asm
	add.s32 	%r132, %r131, 1;
	// begin inline asm
	st.volatile.global.u32 [%rd512], %r132;
	// end inline asm
	// begin inline asm
	ld.volatile.global.u32 %r133, [%rd512];
	// end inline asm
	add.s32 	%r134, %r133, 1;
	// begin inline asm
	st.volatile.global.u32 [%rd512], %r134;
	// end inline asm
	// begin inline asm
	ld.volatile.global.u32 %r135, [%rd512];
	// end inline asm
	add.s32 	%r136, %r135, 1;
	// begin inline asm
	st.volatile.global.u32 [%rd512], %r136;
	// end inline asm
	// begin inline asm
	ld.volatile.global.u32 %r137, [%rd512];
	// end inline asm
	add.s32 	%r138, %r137, 1;
	// begin inline asm
	st.volatile.global.u32 [%rd512], %r138;
	// end inline asm
	// begin inline asm
	ld.volatile.global.u32 %r139, [%rd512];
	// end inline asm
	add.s32 	%r140, %r139, 1;
	// begin inline asm
	st.volatile.global.u32 [%rd512], %r140;
	// end inline asm
	// begin inline asm
	ld.volatile.global.u32 %r141, [%rd512];
	// end inline asm
	add.s32 	%r142, %r141, 1;
	// begin inline asm
	st.volatile.global.u32 [%rd512], %r142;
	// end inline asm
	// begin inline asm
	ld.volatile.global.u32 %r143, [%rd512];
	// end inline asm
	add.s32 	%r144, %r143, 1;
	// begin inline asm
	st.volatile.global.u32 [%rd512], %r144;
	// end inline asm
	// begin inline asm
	ld.volatile.global.u32 %r145, [%rd512];
	// end inline asm
	add.s32 	%r146, %r145, 1;
	// begin inline asm
	st.volatile.global.u32 [%rd512], %r146;
	// end inline asm
	// begin inline asm
	ld.volatile.global.u32 %r147, [%rd512];
	// end inline asm
	add.s32 	%r148, %r147, 1;
	// begin inline asm
	st.volatile.global.u32 [%rd512], %r148;
	// end inline asm
	// begin inline asm
	ld.volatile.global.u32 %r149, [%rd512];
	// end inline asm
	add.s32 	%r150, %r149, 1;
	// begin inline asm
	st.volatile.global.u32 [%rd512], %r150;
	// end inline asm
	// begin inline asm
	ld.volatile.global.u32 %r151, [%rd512];
	// end inline asm
	add.s32 	%r152, %r151, 1;
	// begin inline asm
	st.volatile.global.u32 [%rd512], %r152;
	// end inline asm
	// begin inline asm
	ld.volatile.global.u32 %r153, [%rd512];
	// end inline asm
	add.s32 	%r154, %r153, 1;
	// begin inline asm
	st.volatile.global.u32 [%rd512], %r154;
	// end inline asm
	// begin inline asm
	ld.volatile.global.u32 %r155, [%rd512];
	// end inline asm
	add.s32 	%r156, %r155, 1;
	// begin inline asm
	st.volatile.global.u32 [%rd512], %r156;
	// end inline asm
	// begin inline asm
	ld.volatile.global.u32 %r157, [%rd512];
	// end inline asm
	add.s32 	%r158, %r157, 1;
	// begin inline asm
	st.volatile.global.u32 [%rd512], %r158;
	// end inline asm
	// begin inline asm
	ld.volatile.global.u32 %r159, [%rd512];
	// end inline asm
	add.s32 	%r160, %r159, 1;
	// begin inline asm
	st.volatile.global.u32 [%rd512], %r160;
	// end inline asm
	// begin inline asm
	ld.volatile.global.u32 %r161, [%rd512];
	// end inline asm
	add.s32 	%r162, %r161, 1;
	// begin inline asm
	st.volatile.global.u32 [%rd512], %r162;
	// end inline asm
	// begin inline asm
	ld.volatile.global.u32 %r163, [%rd512];
	// end inline asm
	add.s32 	%r164, %r163, 1;
	// begin inline asm
	st.volatile.global.u32 [%rd512], %r164;
	// end inline asm
	// begin inline asm
	ld.volatile.global.u32 %r165, [%rd512];
	// end inline asm
	add.s32 	%r166, %r165, 1;
	// begin inline asm
	st.volatile.global.u32 [%rd512], %r166;
	// end inline asm
	// begin inline asm
	ld.volatile.global.u32 %r167, [%rd512];
	// end inline asm
	add.s32 	%r168, %r167, 1;
	// begin inline asm
	st.volatile.global.u32 [%rd512], %r168;
	// end inline asm
	// begin inline asm
	ld.volatile.global.u32 %r169, [%rd512];
	// end inline asm
	add.s32 	%r170, %r169, 1;
	// begin inline asm
	st.volatile.global.u32 [%rd512], %r170;
	// end inline asm
	// begin inline asm
	ld.volatile.global.u32 %r171, [%rd512];
	// end inline asm
	add.s32 	%r172, %r171, 1;
	// begin inline asm
	st.volatile.global.u32 [%rd512], %r172;
	// end inline asm
	// begin inline asm
	ld.volatile.global.u32 %r173, [%rd512];
	// end inline asm
	add.s32 	%r174, %r173, 1;
	// begin inline asm
	st.volatile.global.u32 [%rd512], %r174;
	// end inline asm
	// begin inline asm
	ld.volatile.global.u32 %r175, [%rd512];
	// end inline asm
	add.s32 	%r176, %r175, 1;
	// begin inline asm
	st.volatile.global.u32 [%rd512], %r176;
	// end inline asm
	// begin inline asm
	ld.volatile.global.u32 %r177, [%rd512];
	// end inline asm
	add.s32 	%r178, %r177, 1;
	// begin inline asm
	st.volatile.global.u32 [%rd512], %r178;
	// end inline asm
	// begin inline asm
	ld.volatile.global.u32 %r179, [%rd512];
	// end inline asm
	add.s32 	%r180, %r179, 1;
	// begin inline asm
	st.volatile.global.u32 [%rd512], %r180;
	// end inline asm
	// begin inline asm
	ld.volatile.global.u32 %r181, [%rd512];
	// end inline asm
	add.s32 	%r182, %r181, 1;
	// begin inline asm
	st.volatile.global.u32 [%rd512], %r182;
	// end inline asm
	// begin inline asm
	ld.volatile.global.u32 %r183, [%rd512];
	// end inline asm
	add.s32 	%r184, %r183, 1;
	// begin inline asm
	st.volatile.global.u32 [%rd512], %r184;
	// end inline asm
	// begin inline asm
	ld.volatile.global.u32 %r185, [%rd512];
	// end inline asm
	add.s32 	%r186, %r185, 1;
	// begin inline asm
	st.volatile.global.u32 [%rd512], %r186;
	// end inline asm
	// begin inline asm
	ld.volatile.global.u32 %r187, [%rd512];
	// end inline asm
	add.s32 	%r188, %r187, 1;
	// begin inline asm
	st.volatile.global.u32 [%rd512], %r188;
	// end inline asm
	// begin inline asm
	ld.volatile.global.u32 %r189, [%rd512];
	// end inline asm
	add.s32 	%r190, %r189, 1;
	// begin inline asm
	st.volatile.global.u32 [%rd512], %r190;
	// end inline asm
	// begin inline asm
	ld.volatile.global.u32 %r191, [%rd512];
	// end inline asm
	add.s32 	%r192, %r191, 1;
	// begin inline asm
	st.volatile.global.u32 [%rd512], %r192;
	// end inline asm
	// begin inline asm
	ld.volatile.global.u32 %r193, [%rd512];
	// end inline asm
	add.s32 	%r194, %r193, 1;
	// begin inline asm
	st.volatile.global.u32 [%rd512], %r194;
	// end inline asm
	// begin inline asm
	ld.volatile.global.u32 %r195, [%rd512];
	// end inline asm
	add.s32 	%r196, %r195, 1;
	// begin inline asm
	st.volatile.global.u32 [%rd512], %r196;
	// end inline asm
	// begin inline asm
	ld.volatile.global.u32 %r197, [%rd512];
	// end inline asm
	add.s32 	%r198, %r197, 1;
	// begin inline asm
	st.volatile.global.u32 [%rd512], %r198;
	// end inline asm
	// begin inline asm
	ld.volatile.global.u32 %r199, [%rd512];
	// end inline asm
	add.s32 	%r200, %r199, 1;
	// begin inline asm
	st.volatile.global.u32 [%rd512], %r200;
	// end inline asm
	// begin inline asm
	ld.volatile.global.u32 %r201, [%rd512];
	// end inline asm
	add.s32 	%r202, %r201, 1;
	// begin inline asm
	st.volatile.global.u32 [%rd512], %r202;
	// end inline asm
	// begin inline asm
	ld.volatile.global.u32 %r203, [%rd512];
	// end inline asm
	add.s32 	%r204, %r203, 1;
	// begin inline asm
	st.volatile.global.u32 [%rd512], %r204;
	// end inline asm
	// begin inline asm
	ld.volatile.global.u32 %r205, [%rd512];
	// end inline asm
	add.s32 	%r206, %r205, 1;
	// begin inline asm
	st.volatile.global.u32 [%rd512], %r206;
	// end inline asm
	// begin inline asm
	ld.volatile.global.u32 %r207, [%rd512];
	// end inline asm
	add.s32 	%r208, %r207, 1;
	// begin inline asm
	st.volatile.global.u32 [%rd512], %r208;
	// end inline asm
	// begin inline asm
	ld.volatile.global.u32 %r209, [%rd512];
	// end inline asm
	add.s32 	%r210, %r209, 1;
	// begin inline asm
	st.volatile.global.u32 [%rd512], %r210;
	// end inline asm
	// begin inline asm
	ld.volatile.global.u32 %r211, [%rd512];
	// end inline asm
	add.s32 	%r212, %r211, 1;
	// begin inline asm
	st.volatile.global.u32 [%rd512], %r212;
	// end inline asm
	// begin inline asm
	ld.volatile.global.u32 %r213, [%rd512];
	// end inline asm
	add.s32 	%r214, %r213, 1;
	// begin inline asm
	st.volatile.global.u32 [%rd512], %r214;
	// end inline asm
	// begin inline asm
	ld.volatile.global.u32 %r215, [%rd512];
	// end inline asm
	add.s32 	%r216, %r215, 1;
	// begin inline asm
	st.volatile.global.u32 [%rd512], %r216;
	// end inline asm
	// begin inline asm
	ld.volatile.global.u32 %r217, [%rd512];
	// end inline asm
	add.s32 	%r218, %r217, 1;
	// begin inline asm
	st.volatile.global.u32 [%rd512], %r218;
	// end inline asm
	// begin inline asm
	ld.volatile.global.u32 %r219, [%rd512];
	// end inline asm
	add.s32 	%r220, %r219, 1;
	// begin inline asm
	st.volatile.global.u32 [%rd512], %r220;
	// end inline asm
	// begin inline asm
	ld.volatile.global.u32 %r221, [%rd512];
	// end inline asm
	add.s32 	%r222, %r221, 1;
	// begin inline asm
	st.volatile.global.u32 [%rd512], %r222;
	// end inline asm
	// begin inline asm
	ld.volatile.global.u32 %r223, [%rd512];
	// end inline asm
	add.s32 	%r224, %r223, 1;
	// begin inline asm
	st.volatile.global.u32 [%rd512], %r224;
	// end inline asm
	// begin inline asm
	ld.volatile.global.u32 %r225, [%rd512];
	// end inline asm
	add.s32 	%r226, %r225, 1;
	// begin inline asm
	st.volatile.global.u32 [%rd512], %r226;
	// end inline asm
	// begin inline asm
	ld.volatile.global.u32 %r227, [%rd512];
	// end inline asm
	add.s32 	%r228, %r227, 1;
	// begin inline asm
	st.volatile.global.u32 [%rd512], %r228;
	// end inline asm
	// begin inline asm
	ld.volatile.global.u32 %r229, [%rd512];
	// end inline asm
	add.s32 	%r230, %r229, 1;
	// begin inline asm
	st.volatile.global.u32 [%rd512], %r230;
	// end inline asm
	// begin inline asm
	ld.volatile.global.u32 %r231, [%rd512];
	// end inline asm
	add.s32 	%r232, %r231, 1;
	// begin inline asm
	st.volatile.global.u32 [%rd512], %r232;
	// end inline asm
	// begin inline asm
	ld.volatile.global.u32 %r233, [%rd512];
	// end inline asm
	add.s32 	%r234, %r233, 1;
	// begin inline asm
	st.volatile.global.u32 [%rd512], %r234;
	// end inline asm
	// begin inline asm
	ld.volatile.global.u32 %r235, [%rd512];
	// end inline asm
	add.s32 	%r236, %r235, 1;
	// begin inline asm
	st.volatile.global.u32 [%rd512], %r236;
	// end inline asm
	// begin inline asm
	ld.volatile.global.u32 %r237, [%rd512];
	// end inline asm
	add.s32 	%r238, %r237, 1;
	// begin inline asm
	st.volatile.global.u32 [%rd512], %r238;
	// end inline asm
	// begin inline asm
	ld.volatile.global.u32 %r239, [%rd512];
	// end inline asm
	add.s32 	%r240, %r239, 1;
	// begin inline asm
	st.volatile.global.u32 [%rd512], %r240;
	// end inline asm
	// begin inline asm
	ld.volatile.global.u32 %r241, [%rd512];
	// end inline asm
	add.s32 	%r242, %r241, 1;
	// begin inline asm
	st.volatile.global.u32 [%rd512], %r242;
	// end inline asm
	// begin inline asm
	ld.volatile.global.u32 %r243, [%rd512];
	// end inline asm
	add.s32 	%r244, %r243, 1;
	// begin inline asm
	st.volatile.global.u32 [%rd512], %r244;
	// end inline asm
	// begin inline asm
	ld.volatile.global.u32 %r245, [%rd512];
	// end inline asm
	add.s32 	%r246, %r245, 1;
	// begin inline asm
	st.volatile.global.u32 [%rd512], %r246;
	// end inline asm
	// begin inline asm
	ld.volatile.global.u32 %r247, [%rd512];
	// end inline asm
	add.s32 	%r248, %r247, 1;
	// begin inline asm
	st.volatile.global.u32 [%rd512], %r248;
	// end inline asm
	// begin inline asm
	ld.volatile.global.u32 %r249, [%rd512];
	// end inline asm
	add.s32 	%r250, %r249, 1;
	// begin inline asm
	st.volatile.global.u32 [%rd512], %r250;
	// end inline asm
	// begin inline asm
	ld.volatile.global.u32 %r251, [%rd512];
	// end inline asm
	add.s32 	%r252, %r251, 1;
	// begin inline asm
	st.volatile.global.u32 [%rd512], %r252;
	// end inline asm
	// begin inline asm
	ld.volatile.global.u32 %r253, [%rd512];
	// end inline asm
	add.s32 	%r254, %r253, 1;
	// begin inline asm
	st.volatile.global.u32 [%rd512], %r254;
	// end inline asm
	// begin inline asm
	ld.volatile.global.u32 %r255, [%rd512];
	// end inline asm
	add.s32 	%r256, %r255, 1;
	// begin inline asm
	st.volatile.global.u32 [%rd512], %r256;
	// end inline asm
	// begin inline asm
	ld.volatile.global.u32 %r257, [%rd512];
	// end inline asm
	add.s32 	%r258, %r257, 1;
	// begin inline asm
	st.volatile.global.u32 [%rd512], %r258;
	// end inline asm
	// begin inline asm
	ld.volatile.global.u32 %r259, [%rd512];
	// end inline asm
	add.s32 	%r260, %r259, 1;
	// begin inline asm
	st.volatile.global.u32 [%rd512], %r260;
	// end inline asm
	// begin inline asm
	ld.volatile.global.u32 %r261, [%rd512];
	// end inline asm
	add.s32 	%r262, %r261, 1;
	// begin inline asm
	st.volatile.global.u32 [%rd512], %r262;
	// end inline asm
	// begin inline asm
	ld.volatile.global.u32 %r263, [%rd512];
	// end inline asm
	add.s32 	%r264, %r263, 1;
	// begin inline asm
	st.volatile.global.u32 [%rd512], %r264;
	// end inline asm
	// begin inline asm
	ld.volatile.global.u32 %r265, [%rd512];
	// end inline asm
	add.s32 	%r266, %r265, 1;
	// begin inline asm
	st.volatile.global.u32 [%rd512], %r266;
	// end inline asm
	// begin inline asm
	ld.volatile.global.u32 %r267, [%rd512];
	// end inline asm
	add.s32 	%r268, %r267, 1;
	// begin inline asm
	st.volatile.global.u32 [%rd512], %r268;
	// end inline asm
	// begin inline asm
	ld.volatile.global.u32 %r269, [%rd512];
	// end inline asm
	add.s32 	%r270, %r269, 1;
	// begin inline asm
	st.volatile.global.u32 [%rd512], %r270;
	// end inline asm
	// begin inline asm
	ld.volatile.global.u32 %r271, [%rd512];
	// end inline asm
	add.s32 	%r272, %r271, 1;
	// begin inline asm
	st.volatile.global.u32 [%rd512], %r272;
	// end inline asm
	// begin inline asm
	ld.volatile.global.u32 %r273, [%rd512];
	// end inline asm
	add.s32 	%r274, %r273, 1;
	// begin inline asm
	st.volatile.global.u32 [%rd512], %r274;
	// end inline asm
	// begin inline asm
	ld.volatile.global.u32 %r275, [%rd512];
	// end inline asm
	add.s32 	%r276, %r275, 1;
	// begin inline asm
	st.volatile.global.u32 [%rd512], %r276;
	// end inline asm
	// begin inline asm
	ld.volatile.global.u32 %r277, [%rd512];
	// end inline asm
	add.s32 	%r278, %r277, 1;
	// begin inline asm
	st.volatile.global.u32 [%rd512], %r278;
	// end inline asm
	// begin inline asm
	ld.volatile.global.u32 %r279, [%rd512];
	// end inline asm
	add.s32 	%r280, %r279, 1;
	// begin inline asm
	st.volatile.global.u32 [%rd512], %r280;
	// end inline asm
	// begin inline asm
	ld.volatile.global.u32 %r281, [%rd512];
	// end inline asm
	add.s32 	%r282, %r281, 1;
	// begin inline asm
	st.volatile.global.u32 [%rd512], %r282;
	// end inline asm
	// begin inline asm
	ld.volatile.global.u32 %r283, [%rd512];
	// end inline asm
	add.s32 	%r284, %r283, 1;
	// begin inline asm
	st.volatile.global.u32 [%rd512], %r284;
	// end inline asm
	// begin inline asm
	ld.volatile.global.u32 %r285, [%rd512];
	// end inline asm
	add.s32 	%r286, %r285, 1;
	// begin inline asm
	st.volatile.global.u32 [%rd512], %r286;
	// end inline asm
	// begin inline asm
	ld.volatile.global.u32 %r287, [%rd512];
	// end inline asm
	add.s32 	%r288, %r287, 1;
	// begin inline asm
	st.volatile.global.u32 [%rd512], %r288;
	// end inline asm
	// begin inline asm
	ld.volatile.global.u32 %r289, [%rd512];
	// end inline asm
	add.s32 	%r290, %r289, 1;
	// begin inline asm
	st.volatile.global.u32 [%rd512], %r290;
	// end inline asm
	// begin inline asm
	ld.volatile.global.u32 %r291, [%rd512];
	// end inline asm
	add.s32 	%r292, %r291, 1;
	// begin inline asm
	st.volatile.global.u32 [%rd512], %r292;
	// end inline asm
	// begin inline asm
	ld.volatile.global.u32 %r293, [%rd512];
	// end inline asm
	add.s32 	%r294, %r293, 1;
	// begin inline asm
	st.volatile.global.u32 [%rd512], %r294;
	// end inline asm
	// begin inline asm
	ld.volatile.global.u32 %r295, [%rd512];
	// end inline asm
	add.s32 	%r296, %r295, 1;
	// begin inline asm
	st.volatile.global.u32 [%rd512], %r296;
	// end inline asm
	// begin inline asm
	ld.volatile.global.u32 %r297, [%rd512];
	// end inline asm
	add.s32 	%r298, %r297, 1;
	// begin inline asm
	st.volatile.global.u32 [%rd512], %r298;
	// end inline asm
	// begin inline asm
	ld.volatile.global.u32 %r299, [%rd512];
	// end inline asm
	add.s32 	%r300, %r299, 1;
	// begin inline asm
	st.volatile.global.u32 [%rd512], %r300;
	// end inline asm
	// begin inline asm
	ld.volatile.global.u32 %r301, [%rd512];
	// end inline asm
	add.s32 	%r302, %r301, 1;
	// begin inline asm
	st.volatile.global.u32 [%rd512], %r302;
	// end inline asm
	// begin inline asm
	ld.volatile.global.u32 %r303, [%rd512];
	// end inline asm
	add.s32 	%r304, %r303, 1;
	// begin inline asm
	st.volatile.global.u32 [%rd512], %r304;
	// end inline asm
	// begin inline asm
	ld.volatile.global.u32 %r305, [%rd512];
	// end inline asm
	add.s32 	%r306, %r305, 1;
	// begin inline asm
	st.volatile.global.u32 [%rd512], %r306;
	// end inline asm
	// begin inline asm
	ld.volatile.global.u32 %r307, [%rd512];
	// end inline asm
	add.s32 	%r308, %r307, 1;
	// begin inline asm
	st.volatile.global.u32 [%rd512], %r308;
	// end inline asm
	// begin inline asm
	ld.volatile.global.u32 %r309, [%rd512];
	// end inline asm
	add.s32 	%r310, %r309, 1;
	// begin inline asm
	st.volatile.global.u32 [%rd512], %r310;
	// end inline asm
	// begin inline asm
	ld.volatile.global.u32 %r311, [%rd512];
	// end inline asm
	add.s32 	%r312, %r311, 1;
	// begin inline asm
	st.volatile.global.u32 [%rd512], %r312;
	// end inline asm
	// begin inline asm
	ld.volatile.global.u32 %r313, [%rd512];
	// end inline asm
	add.s32 	%r314, %r313, 1;
	// begin inline asm
	st.volatile.global.u32 [%rd512], %r314;
	// end inline asm
	// begin inline asm
	ld.volatile.global.u32 %r315, [%rd512];
	// end inline asm
	add.s32 	%r316, %r315, 1;
	// begin inline asm
	st.volatile.global.u32 [%rd512], %r316;
	// end inline asm
	// begin inline asm
	ld.volatile.global.u32 %r317, [%rd512];
	// end inline asm
	add.s32 	%r318, %r317, 1;
	// begin inline asm
	st.volatile.global.u32 [%rd512], %r318;
	// end inline asm
	// begin inline asm
	ld.volatile.global.u32 %r319, [%rd512];
	// end inline asm
	add.s32 	%r320, %r319, 1;
	// begin inline asm
	st.volatile.global.u32 [%rd512], %r320;
	// end inline asm
	// begin inline asm
	ld.volatile.global.u32 %r321, [%rd512];
	// end inline asm
	add.s32 	%r322, %r321, 1;
	// begin inline asm
	st.volatile.global.u32 [%rd512], %r322;
	// end inline asm
	// begin inline asm
	ld.volatile.global.u32 %r323, [%rd512];
	// end inline asm
	add.s32 	%r324, %r323, 1;
	// begin inline asm
	st.volatile.global.u32 [%rd512], %r324;
	// end inline asm
	// begin inline asm
	ld.volatile.global.u32 %r325, [%rd512];
	// end inline asm
	add.s32 	%r326, %r325, 1;
	// begin inline asm
	st.volatile.global.u32 [%rd512], %r326;
	// end inline asm
	// begin inline asm
	ld.volatile.global.u32 %r327, [%rd512];
	// end inline asm
	add.s32 	%r328, %r327, 1;
	// begin inline asm
	st.volatile.global.u32 [%rd512], %r328;
	// end inline asm
	// begin inline asm
	ld.volatile.global.u32 %r329, [%rd512];
	// end inline asm
	add.s32 	%r330, %r329, 1;
	// begin inline asm
	st.volatile.global.u32 [%rd512], %r330;
	// end inline asm
	// begin inline asm
	ld.volatile.global.u32 %r331, [%rd512];
	// end inline asm
	add.s32 	%r332, %r331, 1;
	// begin inline asm
	st.volatile.global.u32 [%rd512], %r332;
	// end inline asm
	// begin inline asm
	ld.volatile.global.u32 %r333, [%rd512];
	// end inline asm
	add.s32 	%r334, %r333, 1;
	// begin inline asm
	st.volatile.global.u32 [%rd512], %r334;
	// end inline asm
	// begin inline asm
	ld.volatile.global.u32 %r335, [%rd512];
	// end inline asm
	add.s32 	%r336, %r335, 1;
	// begin inline asm
	st.volatile.global.u32 [%rd512], %r336;
	// end inline asm
	// begin inline asm
	ld.volatile.global.u32 %r337, [%rd512];
	// end inline asm
	add.s32 	%r338, %r337, 1;
	// begin inline asm
	st.volatile.global.u32 [%rd512], %r338;
	// end inline asm
	// begin inline asm
	ld.volatile.global.u32 %r339, [%rd512];
	// end inline asm
	add.s32 	%r340, %r339, 1;
	// begin inline asm
	st.volatile.global.u32 [%rd512], %r340;
	// end inline asm
	// begin inline asm
	ld.volatile.global.u32 %r341, [%rd512];
	// end inline asm
	add.s32 	%r342, %r341, 1;
	// begin inline asm
	st.volatile.global.u32 [%rd512], %r342;
	// end inline asm
	// begin inline asm
	ld.volatile.global.u32 %r343, [%rd512];
	// end inline asm
	add.s32 	%r344, %r343, 1;
	// begin inline asm
	st.volatile.global.u32 [%rd512], %r344;
	// end inline asm
	// begin inline asm
	ld.volatile.global.u32 %r345, [%rd512];
	// end inline asm
	add.s32 	%r346, %r345, 1;
	// begin inline asm
	st.volatile.global.u32 [%rd512], %r346;
	// end inline asm
	// begin inline asm
	ld.volatile.global.u32 %r347, [%rd512];
	// end inline asm
	add.s32 	%r348, %r347, 1;
	// begin inline asm
	st.volatile.global.u32 [%rd512], %r348;
	// end inline asm
	// begin inline asm
	ld.volatile.global.u32 %r349, [%rd512];
	// end inline asm
	add.s32 	%r350, %r349, 1;
	// begin inline asm
	st.volatile.global.u32 [%rd512], %r350;
	// end inline asm
	// begin inline asm
	ld.volatile.global.u32 %r351, [%rd512];
	// end inline asm
	add.s32 	%r352, %r351, 1;
	// begin inline asm
	st.volatile.global.u32 [%rd512], %r352;
	// end inline asm
	// begin inline asm
	ld.volatile.global.u32 %r353, [%rd512];
	// end inline asm
	add.s32 	%r354, %r353, 1;
	// begin inline asm
	st.volatile.global.u32 [%rd512], %r354;
	// end inline asm
	// begin inline asm
	ld.volatile.global.u32 %r355, [%rd512];
	// end inline asm
	add.s32 	%r356, %r355, 1;
	// begin inline asm
	st.volatile.global.u32 [%rd512], %r356;
	// end inline asm
	// begin inline asm
	ld.volatile.global.u32 %r357, [%rd512];
	// end inline asm
	add.s32 	%r358, %r357, 1;
	// begin inline asm
	st.volatile.global.u32 [%rd512], %r358;
	// end inline asm
	// begin inline asm
	ld.volatile.global.u32 %r359, [%rd512];
	// end inline asm
	add.s32 	%r360, %r359, 1;
	// begin inline asm
	st.volatile.global.u32 [%rd512], %r360;
	// end inline asm
	// begin inline asm
	ld.volatile.global.u32 %r361, [%rd512];
	// end inline asm
	add.s32 	%r362, %r361, 1;
	// begin inline asm
	st.volatile.global.u32 [%rd512], %r362;
	// end inline asm
	// begin inline asm
	ld.volatile.global.u32 %r363, [%rd512];
	// end inline asm
	add.s32 	%r364, %r363, 1;
	// begin inline asm
	st.volatile.global.u32 [%rd512], %r364;
	// end inline asm
	// begin inline asm
	ld.volatile.global.u32 %r365, [%rd512];
	// end inline asm
	add.s32 	%r366, %r365, 1;
	// begin inline asm
	st.volatile.global.u32 [%rd512], %r366;
	// end inline asm
	// begin inline asm
	ld.volatile.global.u32 %r367, [%rd512];
	// end inline asm
	add.s32 	%r368, %r367, 1;
	// begin inline asm
	st.volatile.global.u32 [%rd512], %r368;
	// end inline asm
	// begin inline asm
	ld.volatile.global.u32 %r369, [%rd512];
	// end inline asm
	add.s32 	%r370, %r369, 1;
	// begin inline asm
	st.volatile.global.u32 [%rd512], %r370;
	// end inline asm
	// begin inline asm
	ld.volatile.global.u32 %r371, [%rd512];
	// end inline asm
	add.s32 	%r372, %r371, 1;
	// begin inline asm
	st.volatile.global.u32 [%rd512], %r372;
	// end inline asm
	// begin inline asm
	ld.volatile.global.u32 %r373, [%rd512];
	// end inline asm
	add.s32 	%r374, %r373, 1;
	// begin inline asm
	st.volatile.global.u32 [%rd512], %r374;
	// end inline asm
	// begin inline asm
	ld.volatile.global.u32 %r375, [%rd512];
	// end inline asm
	add.s32 	%r376, %r375, 1;
	// begin inline asm
	st.volatile.global.u32 [%rd512], %r376;
	// end inline asm
	// begin inline asm
	ld.volatile.global.u32 %r377, [%rd512];
	// end inline asm
	add.s32 	%r378, %r377, 1;
	// begin inline asm
	st.volatile.global.u32 [%rd512], %r378;
	// end inline asm
	// begin inline asm
	ld.volatile.global.u32 %r379, [%rd512];
	// end inline asm
	add.s32 	%r380, %r379, 1;
	// begin inline asm
	st.volatile.global.u32 [%rd512], %r380;
	// end inline asm
	// begin inline asm
	ld.volatile.global.u32 %r381, [%rd512];
	// end inline asm
	add.s32 	%r382, %r381, 1;
	// begin inline asm
	st.volatile.global.u32 [%rd512], %r382;
	// end inline asm
	// begin inline asm
	ld.volatile.global.u32 %r383, [%rd512];
	// end inline asm
	add.s32 	%r384, %r383, 1;
	// begin inline asm
	st.volatile.global.u32 [%rd512], %r384;
	// end inline asm
	// begin inline asm
	ld.volatile.global.u32 %r385, [%rd512];
	// end inline asm
	add.s32 	%r386, %r385, 1;
	// begin inline asm
	st.volatile.global.u32 [%rd512], %r386;
	// end inline asm
	// begin inline asm
	ld.volatile.global.u32 %r387, [%rd512];
	// end inline asm
	add.s32 	%r388, %r387, 1;
	// begin inline asm
	st.volatile.global.u32 [%rd512], %r388;
	// end inline asm
	// begin inline asm
	ld.volatile.global.u32 %r389, [%rd512];
	// end inline asm
	add.s32 	%r390, %r389, 1;
	// begin inline asm
	st.volatile.global.u32 [%rd512], %r390;
	// end inline asm
	// begin inline asm
	ld.volatile.global.u32 %r391, [%rd512];
	// end inline asm
	add.s32 	%r392, %r391, 1;
	// begin inline asm
	st.volatile.global.u32 [%rd512], %r392;
	// end inline asm
	// begin inline asm
	ld.volatile.global.u32 %r393, [%rd512];
	// end inline asm
	add.s32 	%r394, %r393, 1;
	// begin inline asm
	st.volatile.global.u32 [%rd512], %r394;
	// end inline asm
	// begin inline asm
	ld.volatile.global.u32 %r395, [%rd512];
	// end inline asm
	add.s32 	%r396, %r395, 1;
	// begin inline asm
	st.volatile.global.u32 [%rd512], %r396;
	// end inline asm
	// begin inline asm
	ld.volatile.global.u32 %r397, [%rd512];
	// end inline asm
	add.s32 	%r398, %r397, 1;
	// begin inline asm
	st.volatile.global.u32 [%rd512], %r398;
	// end inline asm
	// begin inline asm
	ld.volatile.global.u32 %r399, [%rd512];
	// end inline asm
	add.s32 	%r400, %r399, 1;
	// begin inline asm
	st.volatile.global.u32 [%rd512], %r400;
	// end inline asm
	// begin inline asm
	ld.volatile.global.u32 %r401, [%rd512];
	// end inline asm
	add.s32 	%r402, %r401, 1;
	// begin inline asm
	st.volatile.global.u32 [%rd512], %r402;
	// end inline asm
	// begin inline asm
	ld.volatile.global.u32 %r403, [%rd512];
	// end inline asm
	add.s32 	%r404, %r403, 1;
	// begin inline asm
	st.volatile.global.u32 [%rd512], %r404;
	// end inline asm
	// begin inline asm
	ld.volatile.global.u32 %r405, [%rd512];
	// end inline asm
	add.s32 	%r406, %r405, 1;
	// begin inline asm
	st.volatile.global.u32 [%rd512], %r406;
	// end inline asm
	// begin inline asm
	ld.volatile.global.u32 %r407, [%rd512];
	// end inline asm
	add.s32 	%r408, %r407, 1;
	// begin inline asm
	st.volatile.global.u32 [%rd512], %r408;
	// end inline asm
	// begin inline asm
	ld.volatile.global.u32 %r409, [%rd512];
	// end inline asm
	add.s32 	%r410, %r409, 1;
	// begin inline asm
	st.volatile.global.u32 [%rd512], %r410;
	// end inline asm
	// begin inline asm
	ld.volatile.global.u32 %r411, [%rd512];
	// end inline asm
	add.s32 	%r412, %r411, 1;
	// begin inline asm
	st.volatile.global.u32 [%rd512], %r412;
	// end inline asm
	// begin inline asm
	ld.volatile.global.u32 %r413, [%rd512];
	// end inline asm
	add.s32 	%r414, %r413, 1;
	// begin inline asm
	st.volatile.global.u32 [%rd512], %r414;
	// end inline asm
	// begin inline asm
	ld.volatile.global.u32 %r415, [%rd512];
	// end inline asm
	add.s32 	%r416, %r415, 1;
	// begin inline asm
	st.volatile.global.u32 [%rd512], %r416;
	// end inline asm
	// begin inline asm
	ld.volatile.global.u32 %r417, [%rd512];
	// end inline asm
	add.s32 	%r418, %r417, 1;
	// begin inline asm
	st.volatile.global.u32 [%rd512], %r418;
	// end inline asm
	// begin inline asm
	ld.volatile.global.u32 %r419, [%rd512];
	// end inline asm
	add.s32 	%r420, %r419, 1;
	// begin inline asm
	st.volatile.global.u32 [%rd512], %r420;
	// end inline asm
	// begin inline asm
	ld.volatile.global.u32 %r421, [%rd512];
	// end inline asm
	add.s32 	%r422, %r421, 1;
	// begin inline asm
	st.volatile.global.u32 [%rd512], %r422;
	// end inline asm
	// begin inline asm
	ld.volatile.global.u32 %r423, [%rd512];
	// end inline asm
	add.s32 	%r424, %r423, 1;
	// begin inline asm
	st.volatile.global.u32 [%rd512], %r424;
	// end inline asm
	// begin inline asm
	ld.volatile.global.u32 %r425, [%rd512];
	// end inline asm
	add.s32 	%r426, %r425, 1;
	// begin inline asm
	st.volatile.global.u32 [%rd512], %r426;
	// end inline asm
	// begin inline asm
	ld.volatile.global.u32 %r427, [%rd512];
	// end inline asm
	add.s32 	%r428, %r427, 1;
	// begin inline asm
	st.volatile.global.u32 [%rd512], %r428;
	// end inline asm
	// begin inline asm
	ld.volatile.global.u32 %r429, [%rd512];
	// end inline asm
	add.s32 	%r430, %r429, 1;
	// begin inline asm
	st.volatile.global.u32 [%rd512], %r430;
	// end inline asm
	// begin inline asm
	ld.volatile.global.u32 %r431, [%rd512];
	// end inline asm
	add.s32 	%r432, %r431, 1;
	// begin inline asm
	st.volatile.global.u32 [%rd512], %r432;
	// end inline asm
	// begin inline asm
	ld.volatile.global.u32 %r433, [%rd512];
	// end inline asm
	add.s32 	%r434, %r433, 1;
	// begin inline asm
	st.volatile.global.u32 [%rd512], %r434;
	// end inline asm
	// begin inline asm
	ld.volatile.global.u32 %r435, [%rd512];
	// end inline asm
	add.s32 	%r436, %r435, 1;
	// begin inline asm
	st.volatile.global.u32 [%rd512], %r436;
	// end inline asm
	// begin inline asm
	ld.volatile.global.u32 %r437, [%rd512];
	// end inline asm
	add.s32 	%r438, %r437, 1;
	// begin inline asm
	st.volatile.global.u32 [%rd512], %r438;
	// end inline asm
	// begin inline asm
	ld.volatile.global.u32 %r439, [%rd512];
	// end inline asm
	add.s32 	%r440, %r439, 1;
	// begin inline asm
	st.volatile.global.u32 [%rd512], %r440;
	// end inline asm
	// begin inline asm
	ld.volatile.global.u32 %r441, [%rd512];
	// end inline asm
	add.s32 	%r442, %r441, 1;
	// begin inline asm
	st.volatile.global.u32 [%rd512], %r442;
	// end inline asm
	// begin inline asm
	ld.volatile.global.u32 %r443, [%rd512];
	// end inline asm
	add.s32 	%r444, %r443, 1;
	// begin inline asm
	st.volatile.global.u32 [%rd512], %r444;
	// end inline asm
	// begin inline asm
	ld.volatile.global.u32 %r445, [%rd512];
	// end inline asm
	add.s32 	%r446, %r445, 1;
	// begin inline asm
	st.volatile.global.u32 [%rd512], %r446;
	// end inline asm
	// begin inline asm
	ld.volatile.global.u32 %r447, [%rd512];
	// end inline asm
	add.s32 	%r448, %r447, 1;
	// begin inline asm
	st.volatile.global.u32 [%rd512], %r448;
	// end inline asm
	// begin inline asm
	ld.volatile.global.u32 %r449, [%rd512];
	// end inline asm
	add.s32 	%r450, %r449, 1;
	// begin inline asm
	st.volatile.global.u32 [%rd512], %r450;
	// end inline asm
	// begin inline asm
	ld.volatile.global.u32 %r451, [%rd512];
	// end inline asm
	add.s32 	%r452, %r451, 1;
	// begin inline asm
	st.volatile.global.u32 [%rd512], %r452;
	// end inline asm
	// begin inline asm
	ld.volatile.global.u32 %r453, [%rd512];
	// end inline asm
	add.s32 	%r454, %r453, 1;
	// begin inline asm
	st.volatile.global.u32 [%rd512], %r454;
	// end inline asm
	// begin inline asm
	ld.volatile.global.u32 %r455, [%rd512];
	// end inline asm
	add.s32 	%r456, %r455, 1;
	// begin inline asm
	st.volatile.global.u32 [%rd512], %r456;
	// end inline asm
	// begin inline asm
	ld.volatile.global.u32 %r457, [%rd512];
	// end inline asm
	add.s32 	%r458, %r457, 1;
	// begin inline asm
	st.volatile.global.u32 [%rd512], %r458;
	// end inline asm
	// begin inline asm
	ld.volatile.global.u32 %r459, [%rd512];
	// end inline asm
	add.s32 	%r460, %r459, 1;
	// begin inline asm
	st.volatile.global.u32 [%rd512], %r460;
	// end inline asm
	// begin inline asm
	ld.volatile.global.u32 %r461, [%rd512];
	// end inline asm
	add.s32 	%r462, %r461, 1;
	// begin inline asm
	st.volatile.global.u32 [%rd512], %r462;
	// end inline asm
	// begin inline asm
	ld.volatile.global.u32 %r463, [%rd512];
	// end inline asm
	add.s32 	%r464, %r463, 1;
	// begin inline asm
	st.volatile.global.u32 [%rd512], %r464;
	// end inline asm
	// begin inline asm
	ld.volatile.global.u32 %r465, [%rd512];
	// end inline asm
	add.s32 	%r466, %r465, 1;
	// begin inline asm
	st.volatile.global.u32 [%rd512], %r466;
	// end inline asm
	// begin inline asm
	ld.volatile.global.u32 %r467, [%rd512];
	// end inline asm
	add.s32 	%r468, %r467, 1;
	// begin inline asm
	st.volatile.global.u32 [%rd512], %r468;
	// end inline asm
	// begin inline asm
	ld.volatile.global.u32 %r469, [%rd512];
	// end inline asm
	add.s32 	%r470, %r469, 1;
	// begin inline asm
	st.volatile.global.u32 [%rd512], %r470;
	// end inline asm
	// begin inline asm
	ld.volatile.global.u32 %r471, [%rd512];
	// end inline asm
	add.s32 	%r472, %r471, 1;
	// begin inline asm
	st.volatile.global.u32 [%rd512], %r472;
	// end inline asm
	// begin inline asm
	ld.volatile.global.u32 %r473, [%rd512];
	// end inline asm
	add.s32 	%r474, %r473, 1;
	// begin inline asm
	st.volatile.global.u32 [%rd512], %r474;
	// end inline asm
	// begin inline asm
	ld.volatile.global.u32 %r475, [%rd512];
	// end inline asm
	add.s32 	%r476, %r475, 1;
	// begin inline asm
	st.volatile.global.u32 [%rd512], %r476;
	// end inline asm
	// begin inline asm
	ld.volatile.global.u32 %r477, [%rd512];
	// end inline asm
	add.s32 	%r478, %r477, 1;
	// begin inline asm
	st.volatile.global.u32 [%rd512], %r478;
	// end inline asm
	// begin inline asm
	ld.volatile.global.u32 %r479, [%rd512];
	// end inline asm
	add.s32 	%r480, %r479, 1;
	// begin inline asm
	st.volatile.global.u32 [%rd512], %r480;
	// end inline asm
	// begin inline asm
	ld.volatile.global.u32 %r481, [%rd512];
	// end inline asm
	add.s32 	%r482, %r481, 1;
	// begin inline asm
	st.volatile.global.u32 [%rd512], %r482;
	// end inline asm
	// begin inline asm
	ld.volatile.global.u32 %r483, [%rd512];
	// end inline asm
	add.s32 	%r484, %r483, 1;
	// begin inline asm
	st.volatile.global.u32 [%rd512], %r484;
	// end inline asm
	// begin inline asm
	ld.volatile.global.u32 %r485, [%rd512];
	// end inline asm
	add.s32 	%r486, %r485, 1;
	// begin inline asm
	st.volatile.global.u32 [%rd512], %r486;
	// end inline asm
	// begin inline asm
	ld.volatile.global.u32 %r487, [%rd512];
	// end inline asm
	add.s32 	%r488, %r487, 1;
	// begin inline asm
	st.volatile.global.u32 [%rd512], %r488;
	// end inline asm
	// begin inline asm
	ld.volatile.global.u32 %r489, [%rd512];
	// end inline asm
	add.s32 	%r490, %r489, 1;
	// begin inline asm
	st.volatile.global.u32 [%rd512], %r490;
	// end inline asm
	// begin inline asm
	ld.volatile.global.u32 %r491, [%rd512];
	// end inline asm
	add.s32 	%r492, %r491, 1;
	// begin inline asm
	st.volatile.global.u32 [%rd512], %r492;
	// end inline asm
	// begin inline asm
	ld.volatile.global.u32 %r493, [%rd512];
	// end inline asm
	add.s32 	%r494, %r493, 1;
	// begin inline asm
	st.volatile.global.u32 [%rd512], %r494;
	// end inline asm
	// begin inline asm
	ld.volatile.global.u32 %r495, [%rd512];
	// end inline asm
	add.s32 	%r496, %r495, 1;
	// begin inline asm
	st.volatile.global.u32 [%rd512], %r496;
	// end inline asm
	// begin inline asm
	ld.volatile.global.u32 %r497, [%rd512];
	// end inline asm
	add.s32 	%r498, %r497, 1;
	// begin inline asm
	st.volatile.global.u32 [%rd512], %r498;
	// end inline asm
	// begin inline asm
	ld.volatile.global.u32 %r499, [%rd512];
	// end inline asm
	add.s32 	%r500, %r499, 1;
	// begin inline asm
	st.volatile.global.u32 [%rd512], %r500;
	// end inline asm
	// begin inline asm
	ld.volatile.global.u32 %r501, [%rd512];
	// end inline asm
	add.s32 	%r502, %r501, 1;
	// begin inline asm
	st.volatile.global.u32 [%rd512], %r502;
	// end inline asm
	// begin inline asm
	ld.volatile.global.u32 %r503, [%rd512];
	// end inline asm
	add.s32 	%r504, %r503, 1;
	// begin inline asm
	st.volatile.global.u32 [%rd512], %r504;
	// end inline asm
	// begin inline asm
	ld.volatile.global.u32 %r505, [%rd512];
	// end inline asm
	add.s32 	%r506, %r505, 1;
	// begin inline asm
	st.volatile.global.u32 [%rd512], %r506;
	// end inline asm
	// begin inline asm
	ld.volatile.global.u32 %r507, [%rd512];
	// end inline asm
	add.s32 	%r508, %r507, 1;
	// begin inline asm
	st.volatile.global.u32 [%rd512], %r508;
	// end inline asm
	// begin inline asm
	ld.volatile.global.u32 %r509, [%rd512];
	// end inline asm
	add.s32 	%r510, %r509, 1;
	// begin inline asm
	st.volatile.global.u32 [%rd512], %r510;
	// end inline asm
	// begin inline asm
	ld.volatile.global.u32 %r511, [%rd512];
	// end inline asm
	add.s32 	%r512, %r511, 1;
	// begin inline asm
	st.volatile.global.u32 [%rd512], %r512;
	// end inline asm
	ret;

}
	// .globl	_Z4testIL_Z13load_volatilePKjEL_Z17store_atomic_exchPjjELi256E14strided_accessILj1024ELj1EE9all_lanesEvv
.visible .entry _Z4testIL_Z13load_volatilePKjEL_Z17store_atomic_exchPjjELi256E14strided_accessILj1024ELj1EE9all_lanesEvv()
{
	.reg .b32 	%r<774>;
	.reg .b64 	%rd<517>;

	mov.u32 	%r769, %ctaid.x;
	mov.u32 	%r770, %ntid.x;
	mov.u32 	%r771, %tid.x;
	mad.lo.s32 	%r772, %r769, %r770, %r771;
	shl.b32 	%r773, %r772, 2;
	cvt.u64.u32 	%rd513, %r773;
	and.b64  	%rd514, %rd513, 4092;
	mov.u64 	%rd515, buffer;
	cvta.global.u64 	%rd516, %rd515;
	add.s64 	%rd512, %rd516, %rd514;
	// begin inline asm
	ld.volatile.global.u32 %r1, [%rd512];
	// end inline asm
	add.s32 	%r3, %r1, 1;
	// begin inline asm
	atom.global.exch.b32 %r2, [%rd512], %r3;
	// end inline asm
	// begin inline asm
	ld.volatile.global.u32 %r4, [%rd512];
	// end inline asm
	add.s32 	%r6, %r4, 1;
	// begin inline asm
	atom.global.exch.b32 %r5, [%rd512], %r6;
	// end inline asm
	// begin inline asm
	ld.volatile.global.u32 %r7, [%rd512];
	// end inline asm
	add.s32 	%r9, %r7, 1;
	// begin inline asm
	atom.global.exch.b32 %r8, [%rd512], %r9;
	// end inline asm
	// begin inline asm
	ld.volatile.global.u32 %r10, [%rd512];
	// end inline asm
	add.s32 	%r12, %r10, 1;
	// begin inline asm
	atom.global.exch.b32 %r11, [%rd512], %r12;
	// end inline asm
	// begin inline asm
	ld.volatile.global.u32 %r13, [%rd512];
	// end inline asm
	add.s32 	%r15, %r13, 1;
	// begin inline asm
	atom.global.exch.b32 %r14, [%rd512], %r15;
	// end inline asm
	// begin inline asm
	ld.volatile.global.u32 %r16, [%rd512];
	// end inline asm
	add.s32 	%r18, %r16, 1;
	// begin inline asm
	atom.global.exch.b32 %r17, [%rd512], %r18;
	// end inline asm
	// begin inline asm
	ld.volatile.global.u32 %r19, [%rd512];
	// end inline asm
	add.s32 	%r21, %r19, 1;
	// begin inline asm
	atom.global.exch.b32 %r20, [%rd512], %r21;
	// end inline asm
	// begin inline asm
	ld.volatile.global.u32 %r22, [%rd512];
	// end inline asm
	add.s32 	%r24, %r22, 1;
	// begin inline asm
	atom.global.exch.b32 %r23, [%rd512], %r24;
	// end inline asm
	// begin inline asm
	ld.volatile.global.u32 %r25, [%rd512];
	// end inline asm
	add.s32 	%r27, %r25, 1;
	// begin inline asm
	atom.global.exch.b32 %r26, [%rd512], %r27;
	// end inline asm
	// begin inline asm
	ld.volatile.global.u32 %r28, [%rd512];
	// end inline asm
	add.s32 	%r30, %r28, 1;
	// begin inline asm
	atom.global.exch.b32 %r29, [%rd512], %r30;
	// end inline asm
	// begin inline asm
	ld.volatile.global.u32 %r31, [%rd512];
	// end inline asm
	add.s32 	%r33, %r31, 1;
	// begin inline asm
	atom.global.exch.b32 %r32, [%rd512], %r33;
	// end inline asm
	// begin inline asm
	ld.volatile.global.u32 %r34, [%rd512];
	// end inline asm
	add.s32 	%r36, %r34, 1;
	// begin inline asm
	atom.global.exch.b32 %r35, [%rd512], %r36;
	// end inline asm
	// begin inline asm
	ld.volatile.global.u32 %r37, [%rd512];
	// end inline asm
	add.s32 	%r39, %r37, 1;
	// begin inline asm
	atom.global.exch.b32 %r38, [%rd512], %r39;
	// end inline asm
	// begin inline asm
	ld.volatile.global.u32 %r40, [%rd512];
	// end inline asm
	add.s32 	%r42, %r40, 1;
	// begin inline asm
	atom.global.exch.b32 %r41, [%rd512], %r42;
	// end inline asm
	// begin inline asm
	ld.volatile.global.u32 %r43, [%rd512];
	// end inline asm
	add.s32 	%r45, %r43, 1;
	// begin inline asm
	atom.global.exch.b32 %r44, [%rd512], %r45;
	// end inline asm
	// begin inline asm
	ld.volatile.global.u32 %r46, [%rd512];
	// end inline asm
	add.s32 	%r48, %r46, 1;
	// begin inline asm
	atom.global.exch.b32 %r47, [%rd512], %r48;
	// end inline asm
	// begin inline asm
	ld.volatile.global.u32 %r49, [%rd512];
	// end inline asm
	add.s32 	%r51, %r49, 1;
	// begin inline asm
	atom.global.exch.b32 %r50, [%rd512], %r51;
	// end inline asm
	// begin inline asm
	ld.volatile.global.u32 %r52, [%rd512];
	// end inline asm
	add.s32 	%r54, %r52, 1;
	// begin inline asm
	atom.global.exch.b32 %r53, [%rd512], %r54;
	// end inline asm
	// begin inline asm
	ld.volatile.global.u32 %r55, [%rd512];
	// end inline asm
	add.s32 	%r57, %r55, 1;
	// begin inline asm
	atom.global.exch.b32 %r56, [%rd512], %r57;
	// end inline asm
	// begin inline asm
	ld.volatile.global.u32 %r58, [%rd512];
	// end inline asm
	add.s32 	%r60, %r58, 1;
	// begin inline asm
	atom.global.exch.b32 %r59, [%rd512], %r60;
	// end inline asm
	// begin inline asm
	ld.volatile.global.u32 %r61, [%rd512];
	// end inline asm
	add.s32 	%r63, %r61, 1;
	// begin inline asm
	atom.global.exch.b32 %r62, [%rd512], %r63;
	// end inline asm
	// begin inline asm
	ld.volatile.global.u32 %r64, [%rd512];
	// end inline asm
	add.s32 	%r66, %r64, 1;
	// begin inline asm
	atom.global.exch.b32 %r65, [%rd512], %r66;
	// end inline asm
	// begin inline asm
	ld.volatile.global.u32 %r67, [%rd512];
	// end inline asm
	add.s32 	%r69, %r67, 1;
	// begin inline asm
	atom.global.exch.b32 %r68, [%rd512], %r69;
	// end inline asm
	// begin inline asm
	ld.volatile.global.u32 %r70, [%rd512];
	// end inline asm
	add.s32 	%r72, %r70, 1;
	// begin inline asm
	atom.global.exch.b32 %r71, [%rd512], %r72;
	// end inline asm
	// begin inline asm
	ld.volatile.global.u32 %r73, [%rd512];
	// end inline asm
	add.s32 	%r75, %r73, 1;
	// begin inline asm
	atom.global.exch.b32 %r74, [%rd512], %r75;
	// end inline asm
	// begin inline asm
	ld.volatile.global.u32 %r76, [%rd512];
	// end inline asm
	add.s32 	%r78, %r76, 1;
	// begin inline asm
	atom.global.exch.b32 %r77, [%rd512], %r78;
	// end inline asm
	// begin inline asm
	ld.volatile.global.u32 %r79, [%rd512];
	// end inline asm
	add.s32 	%r81, %r79, 1;
	// begin inline asm
	atom.global.exch.b32 %r80, [%rd512], %r81;
	// end inline asm
	// begin inline asm
	ld.volatile.global.u32 %r82, [%rd512];
	// end inline asm
	add.s32 	%r84, %r82, 1;
	// begin inline asm
	atom.global.exch.b32 %r83, [%rd512], %r84;
	// end inline asm
	// begin inline asm
	ld.volatile.global.u32 %r85, [%rd512];
	// end inline asm
	add.s32 	%r87, %r85, 1;
	// begin inline asm
	atom.global.exch.b32 %r86, [%rd512], %r87;
	// end inline asm
	// begin inline asm
	ld.volatile.global.u32 %r88, [%rd512];
	// end inline asm
	add.s32 	%r90, %r88, 1;
	// begin inline asm
	atom.global.exch.b32 %r89, [%rd512], %r90;
	// end inline asm
	// begin inline asm
	ld.volatile.global.u32 %r91, [%rd512];
	// end inline asm
	add.s32 	%r93, %r91, 1;
	// begin inline asm
	atom.global.exch.b32 %r92, [%rd512], %r93;
	// end inline asm
	// begin inline asm
	ld.volatile.global.u32 %r94, [%rd512];
	// end inline asm
	add.s32 	%r96, %r94, 1;
	// begin inline asm
	atom.global.exch.b32 %r95, [%rd512], %r96;
	// end inline asm
	// begin inline asm
	ld.volatile.global.u32 %r97, [%rd512];
	// end inline asm
	add.s32 	%r99, %r97, 1;
	// begin inline asm
	atom.global.exch.b32 %r98, [%rd512], %r99;
	// end inline asm
	// begin inline asm
	ld.volatile.global.u32 %r100, [%rd512];
	// end inline asm
	add.s32 	%r102, %r100, 1;
	// begin inline asm
	atom.global.exch.b32 %r101, [%rd512], %r102;
	// end inline asm
	// begin inline asm
	ld.volatile.global.u32 %r103, [%rd512];
	// end inline asm
	add.s32 	%r105, %r103, 1;
	// begin inline asm
	atom.global.exch.b32 %r104, [%rd512], %r105;
	// end inline asm
	// begin inline asm
	ld.volatile.global.u32 %r106, [%rd512];
	// end inline asm
	add.s32 	%r108, %r106, 1;
	// begin inline asm
	atom.global.exch.b32 %r107, [%rd512], %r108;
	// end inline asm
	// begin inline asm
	ld.volatile.global.u32 %r109, [%rd512];
	// end inline asm
	add.s32 	%r111, %r109, 1;
	// begin inline asm
	atom.global.exch.b32 %r110, [%rd512], %r111;
	// end inline asm
	// begin inline asm
	ld.volatile.global.u32 %r112, [%rd512];
	// end inline asm
	add.s32 	%r114, %r112, 1;
	// begin inline asm
	atom.global.exch.b32 %r113, [%rd512], %r114;
	// end inline asm
	// begin inline asm
	ld.volatile.global.u32 %r115, [%rd512];
	// end inline asm
	add.s32 	%r117, %r115, 1;
	// begin inline asm
	atom.global.exch.b32 %r116, [%rd512], %r117;
	// end inline asm
	// begin inline asm
	ld.volatile.global.u32 %r118, [%rd512];
	// end inline asm
	add.s32 	%r120, %r118, 1;
	// begin inline asm
	atom.global.exch.b32 %r119, [%rd512], %r120;
	// end inline asm
	// begin inline asm
	ld.volatile.global.u32 %r121, [%rd512];
	// end inline asm
	add.s32 	%r123, %r121, 1;
	// begin inline asm
	atom.global.exch.b32 %r122, [%rd512], %r123;
	// end inline asm
	// begin inline asm
	ld.volatile.global.u32 %r124, [%rd512];
	// end inline asm
	add.s32 	%r126, %r124, 1;
	// begin inline asm
	atom.global.exch.b32 %r125, [%rd512], %r126;
	// end inline asm
	// begin inline asm
	ld.volatile.global.u32 %r127, [%rd512];
	// end inline asm
	add.s32 	%r129, %r127, 1;
	// begin inline asm
	atom.global.exch.b32 %r128, [%rd512], %r129;
	// end inline asm
	// begin inline asm
	ld.volatile.global.u32 %r130, [%rd512];
	// end inline asm
	add.s32 	%r132, %r130, 1;
	// begin inline asm
	atom.global.exch.b32 %r131, [%rd512], %r132;
	// end inline asm
	// begin inline asm
	ld.volatile.global.u32 %r133, [%rd512];
	// end inline asm
	add.s32 	%r135, %r133, 1;
	// begin inline asm
	atom.global.exch.b32 %r134, [%rd512], %r135;
	// end inline asm
	// begin inline asm
	ld.volatile.global.u32 %r136, [%rd512];
	// end inline asm
	add.s32 	%r138, %r136, 1;
	// begin inline asm
	atom.global.exch.b32 %r137, [%rd512], %r138;
	// end inline asm
	// begin inline asm
	ld.volatile.global.u32 %r139, [%rd512];
	// end inline asm
	add.s32 	%r141, %r139, 1;
	// begin inline asm
	atom.global.exch.b32 %r140, [%rd512], %r141;
	// end inline asm
	// begin inline asm
	ld.volatile.global.u32 %r142, [%rd512];
	// end inline asm
	add.s32 	%r144, %r142, 1;
	// begin inline asm
	atom.global.exch.b32 %r143, [%rd512], %r144;
	// end inline asm
	// begin inline asm
	ld.volatile.global.u32 %r145, [%rd512];
	// end inline asm
	add.s32 	%r147, %r145, 1;
	// begin inline asm
	atom.global.exch.b32 %r146, [%rd512], %r147;
	// end inline asm
	// begin inline asm
	ld.volatile.global.u32 %r148, [%rd512];
	// end inline asm
	add.s32 	%r150, %r148, 1;
	// begin inline asm
	atom.global.exch.b32 %r149, [%rd512], %r150;
	// end inline asm
	// begin inline asm
	ld.volatile.global.u32 %r151, [%rd512];
	// end inline asm
	add.s32 	%r153, %r151, 1;
	// begin inline asm
	atom.global.exch.b32 %r152, [%rd512], %r153;
	// end inline asm
	// begin inline asm
	ld.volatile.global.u32 %r154, [%rd512];
	// end inline asm
	add.s32 	%r156, %r154, 1;
	// begin inline asm
	atom.global.exch.b32 %r155, [%rd512], %r156;
	// end inline asm
	// begin inline asm
	ld.volatile.global.u32 %r157, [%rd512];
	// end inline asm
	add.s32 	%r159, %r157, 1;
	// begin inline asm
	atom.global.exch.b32 %r158, [%rd512], %r159;
	// end inline asm
	// begin inline asm
	ld.volatile.global.u32 %r160, [%rd512];
	// end inline asm
	add.s32 	%r162, %r160, 1;
	// begin inline asm
	atom.global.exch.b32 %r161, [%rd512], %r162;
	// end inline asm
	// begin inline asm
	ld.volatile.global.u32 %r163, [%rd512];
	// end inline asm
	add.s32 	%r165, %r163, 1;
	// begin inline asm
	atom.global.exch.b32 %r164, [%rd512], %r165;
	// end inline asm
	// begin inline asm
	ld.volatile.global.u32 %r166, [%rd512];
	// end inline asm
	add.s32 	%r168, %r166, 1;
	// begin inline asm
	atom.global.exch.b32 %r167, [%rd512], %r168;
	// end inline asm
	// begin inline asm
	ld.volatile.global.u32 %r169, [%rd512];
	// end inline asm
	add.s32 	%r171, %r169, 1;
	// begin inline asm
	atom.global.exch.b32 %r170, [%rd512], %r171;
	// end inline asm
	// begin inline asm
	ld.volatile.global.u32 %r172, [%rd512];
	// end inline asm
	add.s32 	%r174, %r172, 1;
	// begin inline asm
	atom.global.exch.b32 %r173, [%rd512], %r174;
	// end inline asm
	// begin inline asm
	ld.volatile.global.u32 %r175, [%rd512];
	// end inline asm
	add.s32 	%r177, %r175, 1;
	// begin inline asm
	atom.global.exch.b32 %r176, [%rd512], %r177;
	// end inline asm
	// begin inline asm
	ld.volatile.global.u32 %r178, [%rd512];
	// end inline asm
	add.s32 	%r180, %r178, 1;
	// begin inline asm
	atom.global.exch.b32 %r179, [%rd512], %r180;
	// end inline asm
	// begin inline asm
	ld.volatile.global.u32 %r181, [%rd512];
	// end inline asm
	add.s32 	%r183, %r181, 1;
	// begin inline asm
	atom.global.exch.b32 %r182, [%rd512], %r183;
	// end inline asm
	// begin inline asm
	ld.volatile.global.u32 %r184, [%rd512];
	// end inline asm
	add.s32 	%r186, %r184, 1;
	// begin inline asm
	atom.global.exch.b32 %r185, [%rd512], %r186;
	// end inline asm
	// begin inline asm
	ld.volatile.global.u32 %r187, [%rd512];
	// end inline asm
	add.s32 	%r189, %r187, 1;
	// begin inline asm
	atom.global.exch.b32 %r188, [%rd512], %r189;
	// end inline asm
	// begin inline asm
	ld.volatile.global.u32 %r190, [%rd512];
	// end inline asm
	add.s32 	%r192, %r190, 1;
	// begin inline asm
	atom.global.exch.b32 %r191, [%rd512], %r192;
	// end inline asm
	// begin inline asm
	ld.volatile.global.u32 %r193, [%rd512];
	// end inline asm
	add.s32 	%r195, %r193, 1;
	// begin inline asm
	atom.global.exch.b32 %r194, [%rd512], %r195;
	// end inline asm
	// begin inline asm
	ld.volatile.global.u32 %r196, [%rd512];
	// end inline asm
	add.s32 	%r198, %r196, 1;
	// begin inline asm
	atom.global.exch.b32 %r197, [%rd512], %r198;
	// end inline asm
	// begin inline asm
	ld.volatile.global.u32 %r199, [%rd512];
	// end inline asm
	add.s32 	%r201, %r199, 1;
	// begin inline asm
	atom.global.exch.b32 %r200, [%rd512], %r201;
	// end inline asm
	// begin inline asm
	ld.volatile.global.u32 %r202, [%rd512];
	// end inline asm
	add.s32 	%r204, %r202, 1;
	// begin inline asm
	atom.global.exch.b32 %r203, [%rd512], %r204;
	// end inline asm
	// begin inline asm
	ld.volatile.global.u32 %r205, [%rd512];
	// end inline asm
	add.s32 	%r207, %r205, 1;
	// begin inline asm
	atom.global.exch.b32 %r206, [%rd512], %r207;
	// end inline asm
	// begin inline asm
	ld.volatile.global.u32 %r208, [%rd512];
	// end inline asm
	add.s32 	%r210, %r208, 1;
	// begin inline asm
	atom.global.exch.b32 %r209, [%rd512], %r210;
	// end inline asm
	// begin inline asm
	ld.volatile.global.u32 %r211, [%rd512];
	// end inline asm
	add.s32 	%r213, %r211, 1;
	// begin inline asm
	atom.global.exch.b32 %r212, [%rd512], %r213;
	// end inline asm
	// begin inline asm
	ld.volatile.global.u32 %r214, [%rd512];
	// end inline asm
	add.s32 	%r216, %r214, 1;
	// begin inline asm
	atom.global.exch.b32 %r215, [%rd512], %r216;
	// end inline asm
	// begin inline asm
	ld.volatile.global.u32 %r217, [%rd512];
	// end inline asm
	add.s32 	%r219, %r217, 1;
	// begin inline asm
	atom.global.exch.b32 %r218, [%rd512], %r219;
	// end inline asm
	// begin inline asm
	ld.volatile.global.u32 %r220, [%rd512];
	// end inline asm
	add.s32 	%r222, %r220, 1;
	// begin inline asm
	atom.global.exch.b32 %r221, [%rd512], %r222;
	// end inline asm
	// begin inline asm
	ld.volatile.global.u32 %r223, [%rd512];
	// end inline asm
	add.s32 	%r225, %r223, 1;
	// begin inline asm
	atom.global.exch.b32 %r224, [%rd512], %r225;
	// end inline asm
	// begin inline asm
	ld.volatile.global.u32 %r226, [%rd512];
	// end inline asm
	add.s32 	%r228, %r226, 1;
	// begin inline asm
	atom.global.exch.b32 %r227, [%rd512], %r228;
	// end inline asm
	// begin inline asm
	ld.volatile.global.u32 %r229, [%rd512];
	// end inline asm
	add.s32 	%r231, %r229, 1;
	// begin inline asm
	atom.global.exch.b32 %r230, [%rd512], %r231;
	// end inline asm
	// begin inline asm
	ld.volatile.global.u32 %r232, [%rd512];
	// end inline asm
	add.s32 	%r234, %r232, 1;
	// begin inline asm
	atom.global.exch.b32 %r233, [%rd512], %r234;
	// end inline asm
	// begin inline asm
	ld.volatile.global.u32 %r235, [%rd512];
	// end inline asm
	add.s32 	%r237, %r235, 1;
	// begin inline asm
	atom.global.exch.b32 %r236, [%rd512], %r237;
	// end inline asm
	// begin inline asm
	ld.volatile.global.u32 %r238, [%rd512];
	// end inline asm
	add.s32 	%r240, %r238, 1;
	// begin inline asm
	atom.global.exch.b32 %r239, [%rd512], %r240;
	// end inline asm
	// begin inline asm
	ld.volatile.global.u32 %r241, [%rd512];
	// end inline asm
	add.s32 	%r243, %r241, 1;
	// begin inline asm
	atom.global.exch.b32 %r242, [%rd512], %r243;
	// end inline asm
	// begin inline asm
	ld.volatile.global.u32 %r244, [%rd512];
	// end inline asm
	add.s32 	%r246, %r244, 1;
	// begin inline asm
	atom.global.exch.b32 %r245, [%rd512], %r246;
	// end inline asm
	// begin inline asm
	ld.volatile.global.u32 %r247, [%rd512];
	// end inline asm
	add.s32 	%r249, %r247, 1;
	// begin inline asm
	atom.global.exch.b32 %r248, [%rd512], %r249;
	// end inline asm
	// begin inline asm
	ld.volatile.global.u32 %r250, [%rd512];
	// end inline asm
	add.s32 	%r252, %r250, 1;
	// begin inline asm
	atom.global.exch.b32 %r251, [%rd512], %r252;
	// end inline asm
	// begin inline asm
	ld.volatile.global.u32 %r253, [%rd512];
	// end inline asm
	add.s32 	%r255, %r253, 1;
	// begin inline asm
	atom.global.exch.b32 %r254, [%rd512], %r255;
	// end inline asm
	// begin inline asm
	ld.volatile.global.u32 %r256, [%rd512];
	// end inline asm
	add.s32 	%r258, %r256, 1;
	// begin inline asm
	atom.global.exch.b32 %r257, [%rd512], %r258;
	// end inline asm
	// begin inline asm
	ld.volatile.global.u32 %r259, [%rd512];
	// end inline asm
	add.s32 	%r261, %r259, 1;
	// begin inline asm
	atom.global.exch.b32 %r260, [%rd512], %r261;
	// end inline asm
	// begin inline asm
	ld.volatile.global.u32 %r262, [%rd512];
	// end inline asm
	add.s32 	%r264, %r262, 1;
	// begin inline asm
	atom.global.exch.b32 %r263, [%rd512], %r264;
	// end inline asm
	// begin inline asm
	ld.volatile.global.u32 %r265, [%rd512];
	// end inline asm
	add.s32 	%r267, %r265, 1;
	// begin inline asm
	atom.global.exch.b32 %r266, [%rd512], %r267;
	// end inline asm
	// begin inline asm
	ld.volatile.global.u32 %r268, [%rd512];
	// end inline asm
	add.s32 	%r270, %r268, 1;
	// begin inline asm
	atom.global.exch.b32 %r269, [%rd512], %r270;
	// end inline asm
	// begin inline asm
	ld.volatile.global.u32 %r271, [%rd512];
	// end inline asm
	add.s32 	%r273, %r271, 1;
	// begin inline asm
	atom.global.exch.b32 %r272, [%rd512], %r273;
	// end inline asm
	// begin inline asm
	ld.volatile.global.u32 %r274, [%rd512];
	// end inline asm
	add.s32 	%r276, %r274, 1;
	// begin inline asm
	atom.global.exch.b32 %r275, [%rd512], %r276;
	// end inline asm
	// begin inline asm
	ld.volatile.global.u32 %r277, [%rd512];
	// end inline asm
	add.s32 	%r279, %r277, 1;
	// begin inline asm
	atom.global.exch.b32 %r278, [%rd512], %r279;
	// end inline asm
	// begin inline asm
	ld.volatile.global.u32 %r280, [%rd512];
	// end inline asm
	add.s32 	%r282, %r280, 1;
	// begin inline asm
	atom.global.exch.b32 %r281, [%rd512], %r282;
	// end inline asm
	// begin inline asm
	ld.volatile.global.u32 %r283, [%rd512];
	// end inline asm
	add.s32 	%r285, %r283, 1;
	// begin inline asm
	atom.global.exch.b32 %r284, [%rd512], %r285;
	// end inline asm
	// begin inline asm
	ld.volatile.global.u32 %r286, [%rd512];
	// end inline asm
	add.s32 	%r288, %r286, 1;
	// begin inline asm
	atom.global.exch.b32 %r287, [%rd512], %r288;
	// end inline asm
	// begin inline asm
	ld.volatile.global.u32 %r289, [%rd512];
	// end inline asm
	add.s32 	%r291, %r289, 1;
	// begin inline asm
	atom.global.exch.b32 %r290, [%rd512], %r291;
	// end inline asm
	// begin inline asm
	ld.volatile.global.u32 %r292, [%rd512];
	// end inline asm
	add.s32 	%r294, %r292, 1;
	// begin inline asm
	atom.global.exch.b32 %r293, [%rd512], %r294;
	// end inline asm
	// begin inline asm
	ld.volatile.global.u32 %r295, [%rd512];
	// end inline asm
	add.s32 	%r297, %r295, 1;
	// begin inline asm
	atom.global.exch.b32 %r296, [%rd512], %r297;
	// end inline asm
	// begin inline asm
	ld.volatile.global.u32 %r298, [%rd512];
	// end inline asm
	add.s32 	%r300, %r298, 1;
	// begin inline asm
	atom.global.exch.b32 %r299, [%rd512], %r300;
	// end inline asm
	// begin inline asm
	ld.volatile.global.u32 %r301, [%rd512];
	// end inline asm
	add.s32 	%r303, %r301, 1;
	// begin inline asm
	atom.global.exch.b32 %r302, [%rd512], %r303;
	// end inline asm
	// begin inline asm
	ld.volatile.global.u32 %r304, [%rd512];
	// end inline asm
	add.s32 	%r306, %r304, 1;
	// begin inline asm
	atom.global.exch.b32 %r305, [%rd512], %r306;
	// end inline asm
	// begin inline asm
	ld.volatile.global.u32 %r307, [%rd512];
	// end inline asm
	add.s32 	%r309, %r307, 1;
	// begin inline asm
	atom.global.exch.b32 %r308, [%rd512], %r309;
	// end inline asm
	// begin inline asm
	ld.volatile.global.u32 %r310, [%rd512];
	// end inline asm
	add.s32 	%r312, %r310, 1;
	// begin inline asm
	atom.global.exch.b32 %r311, [%rd512], %r312;
	// end inline asm
	// begin inline asm
	ld.volatile.global.u32 %r313, [%rd512];
	// end inline asm
	add.s32 	%r315, %r313, 1;
	// begin inline asm
	atom.global.exch.b32 %r314, [%rd512], %r315;
	// end inline asm
	// begin inline asm
	ld.volatile.global.u32 %r316, [%rd512];
	// end inline asm
	add.s32 	%r318, %r316, 1;
	// begin inline asm
	atom.global.exch.b32 %r317, [%rd512], %r318;
	// end inline asm
	// begin inline asm
	ld.volatile.global.u32 %r319, [%rd512];
	// end inline asm
	add.s32 	%r321, %r319, 1;
	// begin inline asm
	atom.global.exch.b32 %r320, [%rd512], %r321;
	// end inline asm
	// begin inline asm
	ld.volatile.global.u32 %r322, [%rd512];
	// end inline asm
	add.s32 	%r324, %r322, 1;
	// begin inline asm
	atom.global.exch.b32 %r323, [%rd512], %r324;
	// end inline asm
	// begin inline asm
	ld.volatile.global.u32 %r325, [%rd512];
	// end inline asm
	add.s32 	%r327, %r325, 1;
	// begin inline asm
	atom.global.exch.b32 %r326, [%rd512], %r327;
	// end inline asm
	// begin inline asm
	ld.volatile.global.u32 %r328, [%rd512];
	// end inline asm
	add.s32 	%r330, %r328, 1;
	// begin inline asm
	atom.global.exch.b32 %r329, [%rd512], %r330;
	// end inline asm
	// begin inline asm
	ld.volatile.global.u32 %r331, [%rd512];
	// end inline asm
	add.s32 	%r333, %r331, 1;
	// begin inline asm
	atom.global.exch.b32 %r332, [%rd512], %r333;
	// end inline asm
	// begin inline asm
	ld.volatile.global.u32 %r334, [%rd512];
	// end inline asm
	add.s32 	%r336, %r334, 1;
	// begin inline asm
	atom.global.exch.b32 %r335, [%rd512], %r336;
	// end inline asm
	// begin inline asm
	ld.volatile.global.u32 %r337, [%rd512];
	// end inline asm
	add.s32 	%r339, %r337, 1;
	// begin inline asm
	atom.global.exch.b32 %r338, [%rd512], %r339;
	// end inline asm
	// begin inline asm
	ld.volatile.global.u32 %r340, [%rd512];
	// end inline asm
	add.s32 	%r342, %r340, 1;
	// begin inline asm
	atom.global.exch.b32 %r341, [%rd512], %r342;
	// end inline asm
	// begin inline asm
	ld.volatile.global.u32 %r343, [%rd512];
	// end inline asm
	add.s32 	%r345, %r343, 1;
	// begin inline asm
	atom.global.exch.b32 %r344, [%rd512], %r345;
	// end inline asm
	// begin inline asm
	ld.volatile.global.u32 %r346, [%rd512];
	// end inline asm
	add.s32 	%r348, %r346, 1;
	// begin inline asm
	atom.global.exch.b32 %r347, [%rd512], %r348;
	// end inline asm
	// begin inline asm
	ld.volatile.global.u32 %r349, [%rd512];
	// end inline asm
	add.s32 	%r351, %r349, 1;
	// begin inline asm
	atom.global.exch.b32 %r350, [%rd512], %r351;
	// end inline asm
	// begin inline asm
	ld.volatile.global.u32 %r352, [%rd512];
	// end inline asm
	add.s32 	%r354, %r352, 1;
	// begin inline asm
	atom.global.exch.b32 %r353, [%rd512], %r354;
	// end inline asm
	// begin inline asm
	ld.volatile.global.u32 %r355, [%rd512];
	// end inline asm
	add.s32 	%r357, %r355, 1;
	// begin inline asm
	atom.global.exch.b32 %r356, [%rd512], %r357;
	// end inline asm
	// begin inline asm
	ld.volatile.global.u32 %r358, [%rd512];
	// end inline asm
	add.s32 	%r360, %r358, 1;
	// begin inline asm
	atom.global.exch.b32 %r359, [%rd512], %r360;
	// end inline asm
	// begin inline asm
	ld.volatile.global.u32 %r361, [%rd512];
	// end inline asm
	add.s32 	%r363, %r361, 1;
	// begin inline asm
	atom.global.exch.b32 %r362, [%rd512], %r363;
	// end inline asm
	// begin inline asm
	ld.volatile.global.u32 %r364, [%rd512];
	// end inline asm
	add.s32 	%r366, %r364, 1;
	// begin inline asm
	atom.global.exch.b32 %r365, [%rd512], %r366;
	// end inline asm
	// begin inline asm
	ld.volatile.global.u32 %r367, [%rd512];
	// end inline asm
	add.s32 	%r369, %r367, 1;
	// begin inline asm
	atom.global.exch.b32 %r368, [%rd512], %r369;
	// end inline asm
	// begin inline asm
	ld.volatile.global.u32 %r370, [%rd512];
	// end inline asm
	add.s32 	%r372, %r370, 1;
	// begin inline asm
	atom.global.exch.b32 %r371, [%rd512], %r372;
	// end inline asm
	// begin inline asm
	ld.volatile.global.u32 %r373, [%rd512];
	// end inline asm
	add.s32 	%r375, %r373, 1;
	// begin inline asm
	atom.global.exch.b32 %r374, [%rd512], %r375;
	// end inline asm
	// begin inline asm
	ld.volatile.global.u32 %r376, [%rd512];
	// end inline asm
	add.s32 	%r378, %r376, 1;
	// begin inline asm
	atom.global.exch.b32 %r377, [%rd512], %r378;
	// end inline asm
	// begin inline asm
	ld.volatile.global.u32 %r379, [%rd512];
	// end inline asm
	add.s32 	%r381, %r379, 1;
	// begin inline asm
	atom.global.exch.b32 %r380, [%rd512], %r381;
	// end inline asm
	// begin inline asm
	ld.volatile.global.u32 %r382, [%rd512];
	// end inline asm
	add.s32 	%r384, %r382, 1;
	// begin inline asm
	atom.global.exch.b32 %r383, [%rd512], %r384;
	// end inline asm
	// begin inline asm
	ld.volatile.global.u32 %r385, [%rd512];
	// end inline asm
	add.s32 	%r387, %r385, 1;
	// begin inline asm
	atom.global.exch.b32 %r386, [%rd512], %r387;
	// end inline asm
	// begin inline asm
	ld.volatile.global.u32 %r388, [%rd512];
	// end inline asm
	add.s32 	%r390, %r388, 1;
	// begin inline asm
	atom.global.exch.b32 %r389, [%rd512], %r390;
	// end inline asm
	// begin inline asm
	ld.volatile.global.u32 %r391, [%rd512];
	// end inline asm
	add.s32 	%r393, %r391, 1;
	// begin inline asm
	atom.global.exch.b32 %r392, [%rd512], %r393;
	// end inline asm
	// begin inline asm
	ld.volatile.global.u32 %r394, [%rd512];
	// end inline asm
	add.s32 	%r396, %r394, 1;
	// begin inline asm
	atom.global.exch.b32 %r395, [%rd512], %r396;
	// end inline asm
	// begin inline asm
	ld.volatile.global.u32 %r397, [%rd512];
	// end inline asm
	add.s32 	%r399, %r397, 1;
	// begin inline asm
	atom.global.exch.b32 %r398, [%rd512], %r399;
	// end inline asm
	// begin inline asm
	ld.volatile.global.u32 %r400, [%rd512];
	// end inline asm
	add.s32 	%r402, %r400, 1;
	// begin inline asm
	atom.global.exch.b32 %r401, [%rd512], %r402;
	// end inline asm
	// begin inline asm
	ld.volatile.global.u32 %r403, [%rd512];
	// end inline asm
	add.s32 	%r405, %r403, 1;
	// begin inline asm
	atom.global.exch.b32 %r404, [%rd512], %r405;
	// end inline asm
	// begin inline asm
	ld.volatile.global.u32 %r406, [%rd512];
	// end inline asm
	add.s32 	%r408, %r406, 1;
	// begin inline asm
	atom.global.exch.b32 %r407, [%rd512], %r408;
	// end inline asm
	// begin inline asm
	ld.volatile.global.u32 %r409, [%rd512];
	// end inline asm
	add.s32 	%r411, %r409, 1;
	// begin inline asm
	atom.global.exch.b32 %r410, [%rd512], %r411;
	// end inline asm
	// begin inline asm
	ld.volatile.global.u32 %r412, [%rd512];
	// end inline asm
	add.s32 	%r414, %r412, 1;
	// begin inline asm
	atom.global.exch.b32 %r413, [%rd512], %r414;
	// end inline asm
	// begin inline asm
	ld.volatile.global.u32 %r415, [%rd512];
	// end inline asm
	add.s32 	%r417, %r415, 1;
	// begin inline asm
	atom.global.exch.b32 %r416, [%rd512], %r417;
	// end inline asm
	// begin inline asm
	ld.volatile.global.u32 %r418, [%rd512];
	// end inline asm
	add.s32 	%r420, %r418, 1;
	// begin inline asm
	atom.global.exch.b32 %r419, [%rd512], %r420;
	// end inline asm
	// begin inline asm
	ld.volatile.global.u32 %r421, [%rd512];
	// end inline asm
	add.s32 	%r423, %r421, 1;
	// begin inline asm
	atom.global.exch.b32 %r422, [%rd512], %r423;
	// end inline asm
	// begin inline asm
	ld.volatile.global.u32 %r424, [%rd512];
	// end inline asm
	add.s32 	%r426, %r424, 1;
	// begin inline asm
	atom.global.exch.b32 %r425, [%rd512], %r426;
	// end inline asm
	// begin inline asm
	ld.volatile.global.u32 %r427, [%rd512];
	// end inline asm
	add.s32 	%r429, %r427, 1;
	// begin inline asm
	atom.global.exch.b32 %r428, [%rd512], %r429;
	// end inline asm
	// begin inline asm
	ld.volatile.global.u32 %r430, [%rd512];
	// end inline asm
	add.s32 	%r432, %r430, 1;
	// begin inline asm
	atom.global.exch.b32 %r431, [%rd512], %r432;
	// end inline asm
	// begin inline asm
	ld.volatile.global.u32 %r433, [%rd512];
	// end inline asm
	add.s32 	%r435, %r433, 1;
	// begin inline asm
	atom.global.exch.b32 %r434, [%rd512], %r435;
	// end inline asm
	// begin inline asm
	ld.volatile.global.u32 %r436, [%rd512];
	// end inline asm
	add.s32 	%r438, %r436, 1;
	// begin inline asm
	atom.global.exch.b32 %r437, [%rd512], %r438;
	// end inline asm
	// begin inline asm
	ld.volatile.global.u32 %r439, [%rd512];
	// end inline asm
	add.s32 	%r441, %r439, 1;
	// begin inline asm
	atom.global.exch.b32 %r440, [%rd512], %r441;
	// end inline asm
	// begin inline asm
	ld.volatile.global.u32 %r442, [%rd512];
	// end inline asm
	add.s32 	%r444, %r442, 1;
	// begin inline asm
	atom.global.exch.b32 %r443, [%rd512], %r444;
	// end inline asm
	// begin inline asm
	ld.volatile.global.u32 %r445, [%rd512];
	// end inline asm
	add.s32 	%r447, %r445, 1;
	// begin inline asm
	atom.global.exch.b32 %r446, [%rd512], %r447;
	// end inline asm
	// begin inline asm
	ld.volatile.global.u32 %r448, [%rd512];
	// end inline asm
	add.s32 	%r450, %r448, 1;
	// begin inline asm
	atom.global.exch.b32 %r449, [%rd512], %r450;
	// end inline asm
	// begin inline asm
	ld.volatile.global.u32 %r451, [%rd512];
	// end inline asm
	add.s32 	%r453, %r451, 1;
	// begin inline asm
	atom.global.exch.b32 %r452, [%rd512], %r453;
	// end inline asm
	// begin inline asm
	ld.volatile.global.u32 %r454, [%rd512];
	// end inline asm
	add.s32 	%r456, %r454, 1;
	// begin inline asm
	atom.global.exch.b32 %r455, [%rd512], %r456;
	// end inline asm
	// begin inline asm
	ld.volatile.global.u32 %r457, [%rd512];
	// end inline asm
	add.s32 	%r459, %r457, 1;
	// begin inline asm
	atom.global.exch.b32 %r458, [%rd512], %r459;
	// end inline asm
	// begin inline asm
	ld.volatile.global.u32 %r460, [%rd512];
	// end inline asm
	add.s32 	%r462, %r460, 1;
	// begin inline asm
	atom.global.exch.b32 %r461, [%rd512], %r462;
	// end inline asm
	// begin inline asm
	ld.volatile.global.u32 %r463, [%rd512];
	// end inline asm
	add.s32 	%r465, %r463, 1;
	// begin inline asm
	atom.global.exch.b32 %r464, [%rd512], %r465;
	// end inline asm
	// begin inline asm
	ld.volatile.global.u32 %r466, [%rd512];
	// end inline asm
	add.s32 	%r468, %r466, 1;
	// begin inline asm
	atom.global.exch.b32 %r467, [%rd512], %r468;
	// end inline asm
	// begin inline asm
	ld.volatile.global.u32 %r469, [%rd512];
	// end inline asm
	add.s32 	%r471, %r469, 1;
	// begin inline asm
	atom.global.exch.b32 %r470, [%rd512], %r471;
	// end inline asm
	// begin inline asm
	ld.volatile.global.u32 %r472, [%rd512];
	// end inline asm
	add.s32 	%r474, %r472, 1;
	// begin inline asm
	atom.global.exch.b32 %r473, [%rd512], %r474;
	// end inline asm
	// begin inline asm
	ld.volatile.global.u32 %r475, [%rd512];
	// end inline asm
	add.s32 	%r477, %r475, 1;
	// begin inline asm
	atom.global.exch.b32 %r476, [%rd512], %r477;
	// end inline asm
	// begin inline asm
	ld.volatile.global.u32 %r478, [%rd512];
	// end inline asm
	add.s32 	%r480, %r478, 1;
	// begin inline asm
	atom.global.exch.b32 %r479, [%rd512], %r480;
	// end inline asm
	// begin inline asm
	ld.volatile.global.u32 %r481, [%rd512];
	// end inline asm
	add.s32 	%r483, %r481, 1;
	// begin inline asm
	atom.global.exch.b32 %r482, [%rd512], %r483;
	// end inline asm
	// begin inline asm
	ld.volatile.global.u32 %r484, [%rd512];
	// end inline asm
	add.s32 	%r486, %r484, 1;
	// begin inline asm
	atom.global.exch.b32 %r485, [%rd512], %r486;
	// end inline asm
	// begin inline asm
	ld.volatile.global.u32 %r487, [%rd512];
	// end inline asm
	add.s32 	%r489, %r487, 1;
	// begin inline asm
	atom.global.exch.b32 %r488, [%rd512], %r489;
	// end inline asm
	// begin inline asm
	ld.volatile.global.u32 %r490, [%rd512];
	// end inline asm
	add.s32 	%r492, %r490, 1;
	// begin inline asm
	atom.global.exch.b32 %r491, [%rd512], %r492;
	// end inline asm
	// begin inline asm
	ld.volatile.global.u32 %r493, [%rd512];
	// end inline asm
	add.s32 	%r495, %r493, 1;
	// begin inline asm
	atom.global.exch.b32 %r494, [%rd512], %r495;
	// end inline asm
	// begin inline asm
	ld.volatile.global.u32 %r496, [%rd512];
	// end inline asm
	add.s32 	%r498, %r496, 1;
	// begin inline asm
	atom.global.exch.b32 %r497, [%rd512], %r498;
	// end inline asm
	// begin inline asm
	ld.volatile.global.u32 %r499, [%rd512];
	// end inline asm
	add.s32 	%r501, %r499, 1;
	// begin inline asm
	atom.global.exch.b32 %r500, [%rd512], %r501;
	// end inline asm
	// begin inline asm
	ld.volatile.global.u32 %r502, [%rd512];
	// end inline asm
	add.s32 	%r504, %r502, 1;
	// begin inline asm
	atom.global.exch.b32 %r503, [%rd512], %r504;
	// end inline asm
	// begin inline asm
	ld.volatile.global.u32 %r505, [%rd512];
	// end inline asm
	add.s32 	%r507, %r505, 1;
	// begin inline asm
	atom.global.exch.b32 %r506, [%rd512], %r507;
	// end inline asm
	// begin inline asm
	ld.volatile.global.u32 %r508, [%rd512];
	// end inline asm
	add.s32 	%r510, %r508, 1;
	// begin inline asm
	atom.global.exch.b32 %r509, [%rd512], %r510;
	// end inline asm
	// begin inline asm
	ld.volatile.global.u32 %r511, [%rd512];
	// end inline asm
	add.s32 	%r513, %r511, 1;
	// begin inline asm
	atom.global.exch.b32 %r512, [%rd512], %r513;
	// end inline asm
	// begin inline asm
	ld.volatile.global.u32 %r514, [%rd512];
	// end inline asm
	add.s32 	%r516, %r514, 1;
	// begin inline asm
	atom.global.exch.b32 %r515, [%rd512], %r516;
	// end inline asm
	// begin inline asm
	ld.volatile.global.u32 %r517, [%rd512];
	// end inline asm
	add.s32 	%r519, %r517, 1;
	// begin inline asm
	atom.global.exch.b32 %r518, [%rd512], %r519;
	// end inline asm
	// begin inline asm
	ld.volatile.global.u32 %r520, [%rd512];
	// end inline asm
	add.s32 	%r522, %r520, 1;
	// begin inline asm
	atom.global.exch.b32 %r521, [%rd512], %r522;
	// end inline asm
	// begin inline asm
	ld.volatile.global.u32 %r523, [%rd512];
	// end inline asm
	add.s32 	%r525, %r523, 1;
	// begin inline asm
	atom.global.exch.b32 %r524, [%rd512], %r525;
	// end inline asm
	// begin inline asm
	ld.volatile.global.u32 %r526, [%rd512];
	// end inline asm
	add.s32 	%r528, %r526, 1;
	// begin inline asm
	atom.global.exch.b32 %r527, [%rd512], %r528;
	// end inline asm
	// begin inline asm
	ld.volatile.global.u32 %r529, [%rd512];
	// end inline asm
	add.s32 	%r531, %r529, 1;
	// begin inline asm
	atom.global.exch.b32 %r530, [%rd512], %r531;
	// end inline asm
	// begin inline asm
	ld.volatile.global.u32 %r532, [%rd512];
	// end inline asm
	add.s32 	%r534, %r532, 1;
	// begin inline asm
	atom.global.exch.b32 %r533, [%rd512], %r534;
	// end inline asm
	// begin inline asm
	ld.volatile.global.u32 %r535, [%rd512];
	// end inline asm
	add.s32 	%r537, %r535, 1;
	// begin inline asm
	atom.global.exch.b32 %r536, [%rd512], %r537;
	// end inline asm
	// begin inline asm
	ld.volatile.global.u32 %r538, [%rd512];
	// end inline asm
	add.s32 	%r540, %r538, 1;
	// begin inline asm
	atom.global.exch.b32 %r539, [%rd512], %r540;
	// end inline asm
	// begin inline asm
	ld.volatile.global.u32 %r541, [%rd512];
	// end inline asm
	add.s32 	%r543, %r541, 1;
	// begin inline asm
	atom.global.exch.b32 %r542, [%rd512], %r543;
	// end inline asm
	// begin inline asm
	ld.volatile.global.u32 %r544, [%rd512];
	// end inline asm
	add.s32 	%r546, %r544, 1;
	// begin inline asm
	atom.global.exch.b32 %r545, [%rd512], %r546;
	// end inline asm
	// begin inline asm
	ld.volatile.global.u32 %r547, [%rd512];
	// end inline asm
	add.s32 	%r549, %r547, 1;
	// begin inline asm
	atom.global.exch.b32 %r548, [%rd512], %r549;
	// end inline asm
	// begin inline asm
	ld.volatile.global.u32 %r550, [%rd512];
	// end inline asm
	add.s32 	%r552, %r550, 1;
	// begin inline asm
	atom.global.exch.b32 %r551, [%rd512], %r552;
	// end inline asm
	// begin inline asm
	ld.volatile.global.u32 %r553, [%rd512];
	// end inline asm
	add.s32 	%r555, %r553, 1;
	// begin inline asm
	atom.global.exch.b32 %r554, [%rd512], %r555;
	// end inline asm
	// begin inline asm
	ld.volatile.global.u32 %r556, [%rd512];
	// end inline asm
	add.s32 	%r558, %r556, 1;
	// begin inline asm
	atom.global.exch.b32 %r557, [%rd512], %r558;
	// end inline asm
	// begin inline asm
	ld.volatile.global.u32 %r559, [%rd512];
	// end inline asm
	add.s32 	%r561, %r559, 1;
	// begin inline asm
	atom.global.exch.b32 %r560, [%rd512], %r561;
	// end inline asm
	// begin inline asm
	ld.volatile.global.u32 %r562, [%rd512];
	// end inline asm
	add.s32 	%r564, %r562, 1;
	// begin inline asm
	atom.global.exch.b32 %r563, [%rd512], %r564;
	// end inline asm
	// begin inline asm
	ld.volatile.global.u32 %r565, [%rd512];
	// end inline asm
	add.s32 	%r567, %r565, 1;
	// begin inline asm
	atom.global.exch.b32 %r566, [%rd512], %r567;
	// end inline asm
	// begin inline asm
	ld.volatile.global.u32 %r568, [%rd512];
	// end inline asm
	add.s32 	%r570, %r568, 1;
	// begin inline asm
	atom.global.exch.b32 %r569, [%rd512], %r570;
	// end inline asm
	// begin inline asm
	ld.volatile.global.u32 %r571, [%rd512];
	// end inline asm
	add.s32 	%r573, %r571, 1;
	// begin inline asm
	atom.global.exch.b32 %r572, [%rd512], %r573;
	// end inline asm
	// begin inline asm
	ld.volatile.global.u32 %r574, [%rd512];
	// end inline asm
	add.s32 	%r576, %r574, 1;
	// begin inline asm
	atom.global.exch.b32 %r575, [%rd512], %r576;
	// end inline asm
	// begin inline asm
	ld.volatile.global.u32 %r577, [%rd512];
	// end inline asm
	add.s32 	%r579, %r577, 1;
	// begin inline asm
	atom.global.exch.b32 %r578, [%rd512], %r579;
	// end inline asm
	// begin inline asm
	ld.volatile.global.u32 %r580, [%rd512];
	// end inline asm
	add.s32 	%r582, %r580, 1;
	// begin inline asm
	atom.global.exch.b32 %r581, [%rd512], %r582;
	// end inline asm
	// begin inline asm
	ld.volatile.global.u32 %r583, [%rd512];
	// end inline asm
	add.s32 	%r585, %r583, 1;
	// begin inline asm
	atom.global.exch.b32 %r584, [%rd512], %r585;
	// end inline asm
	// begin inline asm
	ld.volatile.global.u32 %r586, [%rd512];
	// end inline asm
	add.s32 	%r588, %r586, 1;
	// begin inline asm
	atom.global.exch.b32 %r587, [%rd512], %r588;
	// end inline asm
	// begin inline asm
	ld.volatile.global.u32 %r589, [%rd512];
	// end inline asm
	add.s32 	%r591, %r589, 1;
	// begin inline asm
	atom.global.exch.b32 %r590, [%rd512], %r591;
	// end inline asm
	// begin inline asm
	ld.volatile.global.u32 %r592, [%rd512];
	// end inline asm
	add.s32 	%r594, %r592, 1;
	// begin inline asm
	atom.global.exch.b32 %r593, [%rd512], %r594;
	// end inline asm
	// begin inline asm
	ld.volatile.global.u32 %r595, [%rd512];
	// end inline asm
	add.s32 	%r597, %r595, 1;
	// begin inline asm
	atom.global.exch.b32 %r596, [%rd512], %r597;
	// end inline asm
	// begin inline asm
	ld.volatile.global.u32 %r598, [%rd512];
	// end inline asm
	add.s32 	%r600, %r598, 1;
	// begin inline asm
	atom.global.exch.b32 %r599, [%rd512], %r600;
	// end inline asm
	// begin inline asm
	ld.volatile.global.u32 %r601, [%rd512];
	// end inline asm
	add.s32 	%r603, %r601, 1;
	// begin inline asm
	atom.global.exch.b32 %r602, [%rd512], %r603;
	// end inline asm
	// begin inline asm
	ld.volatile.global.u32 %r604, [%rd512];
	// end inline asm
	add.s32 	%r606, %r604, 1;
	// begin inline asm
	atom.global.exch.b32 %r605, [%rd512], %r606;
	// end inline asm
	// begin inline asm
	ld.volatile.global.u32 %r607, [%rd512];
	// end inline asm
	add.s32 	%r609, %r607, 1;
	// begin inline asm
	atom.global.exch.b32 %r608, [%rd512], %r609;
	// end inline asm
	// begin inline asm
	ld.volatile.global.u32 %r610, [%rd512];
	// end inline asm
	add.s32 	%r612, %r610, 1;
	// begin inline asm
	atom.global.exch.b32 %r611, [%rd512], %r612;
	// end inline asm
	// begin inline asm
	ld.volatile.global.u32 %r613, [%rd512];
	// end inline asm
	add.s32 	%r615, %r613, 1;
	// begin inline asm
	atom.global.exch.b32 %r614, [%rd512], %r615;
	// end inline asm
	// begin inline asm
	ld.volatile.global.u32 %r616, [%rd512];
	// end inline asm
	add.s32 	%r618, %r616, 1;
	// begin inline asm
	atom.global.exch.b32 %r617, [%rd512], %r618;
	// end inline asm
	// begin inline asm
	ld.volatile.global.u32 %r619, [%rd512];
	// end inline asm
	add.s32 	%r621, %r619, 1;
	// begin inline asm
	atom.global.exch.b32 %r620, [%rd512], %r621;
	// end inline asm
	// begin inline asm
	ld.volatile.global.u32 %r622, [%rd512];
	// end inline asm
	add.s32 	%r624, %r622, 1;
	// begin inline asm
	atom.global.exch.b32 %r623, [%rd512], %r624;
	// end inline asm
	// begin inline asm
	ld.volatile.global.u32 %r625, [%rd512];
	// end inline asm
	add.s32 	%r627, %r625, 1;
	// begin inline asm
	atom.global.exch.b32 %r626, [%rd512], %r627;
	// end inline asm
	// begin inline asm
	ld.volatile.global.u32 %r628, [%rd512];
	// end inline asm
	add.s32 	%r630, %r628, 1;
	// begin inline asm
	atom.global.exch.b32 %r629, [%rd512], %r630;
	// end inline asm
	// begin inline asm
	ld.volatile.global.u32 %r631, [%rd512];
	// end inline asm
	add.s32 	%r633, %r631, 1;
	// begin inline asm
	atom.global.exch.b32 %r632, [%rd512], %r633;
	// end inline asm
	// begin inline asm
	ld.volatile.global.u32 %r634, [%rd512];
	// end inline asm
	add.s32 	%r636, %r634, 1;
	// begin inline asm
	atom.global.exch.b32 %r635, [%rd512], %r636;
	// end inline asm
	// begin inline asm
	ld.volatile.global.u32 %r637, [%rd512];
	// end inline asm
	add.s32 	%r639, %r637, 1;
	// begin inline asm
	atom.global.exch.b32 %r638, [%rd512], %r639;
	// end inline asm
	// begin inline asm
	ld.volatile.global.u32 %r640, [%rd512];
	// end inline asm
	add.s32 	%r642, %r640, 1;
	// begin inline asm
	atom.global.exch.b32 %r641, [%rd512], %r642;
	// end inline asm
	// begin inline asm
	ld.volatile.global.u32 %r643, [%rd512];
	// end inline asm
	add.s32 	%r645, %r643, 1;
	// begin inline asm
	atom.global.exch.b32 %r644, [%rd512], %r645;
	// end inline asm
	// begin inline asm
	ld.volatile.global.u32 %r646, [%rd512];
	// end inline asm
	add.s32 	%r648, %r646, 1;
	// begin inline asm
	atom.global.exch.b32 %r647, [%rd512], %r648;
	// end inline asm
	// begin inline asm
	ld.volatile.global.u32 %r649, [%rd512];
	// end inline asm
	add.s32 	%r651, %r649, 1;
	// begin inline asm
	atom.global.exch.b32 %r650, [%rd512], %r651;
	// end inline asm
	// begin inline asm
	ld.volatile.global.u32 %r652, [%rd512];
	// end inline asm
	add.s32 	%r654, %r652, 1;
	// begin inline asm
	atom.global.exch.b32 %r653, [%rd512], %r654;
	// end inline asm
	// begin inline asm
	ld.volatile.global.u32 %r655, [%rd512];
	// end inline asm
	add.s32 	%r657, %r655, 1;
	// begin inline asm
	atom.global.exch.b32 %r656, [%rd512], %r657;
	// end inline asm
	// begin inline asm
	ld.volatile.global.u32 %r658, [%rd512];
	// end inline asm
	add.s32 	%r660, %r658, 1;
	// begin inline asm
	atom.global.exch.b32 %r659, [%rd512], %r660;
	// end inline asm
	// begin inline asm
	ld.volatile.global.u32 %r661, [%rd512];
	// end inline asm
	add.s32 	%r663, %r661, 1;
	// begin inline asm
	atom.global.exch.b32 %r662, [%rd512], %r663;
	// end inline asm
	// begin inline asm
	ld.volatile.global.u32 %r664, [%rd512];
	// end inline asm
	add.s32 	%r666, %r664, 1;
	// begin inline asm
	atom.global.exch.b32 %r665, [%rd512], %r666;
	// end inline asm
	// begin inline asm
	ld.volatile.global.u32 %r667, [%rd512];
	// end inline asm
	add.s32 	%r669, %r667, 1;
	// begin inline asm
	atom.global.exch.b32 %r668, [%rd512], %r669;
	// end inline asm
	// begin inline asm
	ld.volatile.global.u32 %r670, [%rd512];
	// end inline asm
	add.s32 	%r672, %r670, 1;
	// begin inline asm
	atom.global.exch.b32 %r671, [%rd512], %r672;
	// end inline asm
	// begin inline asm
	ld.volatile.global.u32 %r673, [%rd512];
	// end inline asm
	add.s32 	%r675, %r673, 1;
	// begin inline asm
	atom.global.exch.b32 %r674, [%rd512], %r675;
	// end inline asm
	// begin inline asm
	ld.volatile.global.u32 %r676, [%rd512];
	// end inline asm
	add.s32 	%r678, %r676, 1;
	// begin inline asm
	atom.global.exch.b32 %r677, [%rd512], %r678;
	// end inline asm
	// begin inline asm
	ld.volatile.global.u32 %r679, [%rd512];
	// end inline asm
	add.s32 	%r681, %r679, 1;
	// begin inline asm
	atom.global.exch.b32 %r680, [%rd512], %r681;
	// end inline asm
	// begin inline asm
	ld.volatile.global.u32 %r682, [%rd512];
	// end inline asm
	add.s32 	%r684, %r682, 1;
	// begin inline asm
	atom.global.exch.b32 %r683, [%rd512], %r684;
	// end inline asm
	// begin inline asm
	ld.volatile.global.u32 %r685, [%rd512];
	// end inline asm
	add.s32 	%r687, %r685, 1;
	// begin inline asm
	atom.global.exch.b32 %r686, [%rd512], %r687;
	// end inline asm
	// begin inline asm
	ld.volatile.global.u32 %r688, [%rd512];
	// end inline asm
	add.s32 	%r690, %r688, 1;
	// begin inline asm
	atom.global.exch.b32 %r689, [%rd512], %r690;
	// end inline asm
	// begin inline asm
	ld.volatile.global.u32 %r691, [%rd512];
	// end inline asm
	add.s32 	%r693, %r691, 1;
	// begin inline asm
	atom.global.exch.b32 %r692, [%rd512], %r693;
	// end inline asm
	// begin inline asm
	ld.volatile.global.u32 %r694, [%rd512];
	// end inline asm
	add.s32 	%r696, %r694, 1;
	// begin inline asm
	atom.global.exch.b32 %r695, [%rd512], %r696;
	// end inline asm
	// begin inline asm
	ld.volatile.global.u32 %r697, [%rd512];
	// end inline asm
	add.s32 	%r699, %r697, 1;
	// begin inline asm
	atom.global.exch.b32 %r698, [%rd512], %r699;
	// end inline asm
	// begin inline asm
	ld.volatile.global.u32 %r700, [%rd512];
	// end inline asm
	add.s32 	%r702, %r700, 1;
	// begin inline asm
	atom.global.exch.b32 %r701, [%rd512], %r702;
	// end inline asm
	// begin inline asm
	ld.volatile.global.u32 %r703, [%rd512];
	// end inline asm
	add.s32 	%r705, %r703, 1;
	// begin inline asm
	atom.global.exch.b32 %r704, [%rd512], %r705;
	// end inline asm
	// begin inline asm
	ld.volatile.global.u32 %r706, [%rd512];
	// end inline asm
	add.s32 	%r708, %r706, 1;
	// begin inline asm
	atom.global.exch.b32 %r707, [%rd512], %r708;
	// end inline asm
	// begin inline asm
	ld.volatile.global.u32 %r709, [%rd512];
	// end inline asm
	add.s32 	%r711, %r709, 1;
	// begin inline asm
	atom.global.exch.b32 %r710, [%rd512], %r711;
	// end inline asm
	// begin inline asm
	ld.volatile.global.u32 %r712, [%rd512];
	// end inline asm
	add.s32 	%r714, %r712, 1;
	// begin inline asm
	atom.global.exch.b32 %r713, [%rd512], %r714;
	// end inline asm
	// begin inline asm
	ld.volatile.global.u32 %r715, [%rd512];
	// end inline asm
	add.s32 	%r717, %r715, 1;
	// begin inline asm
	atom.global.exch.b32 %r716, [%rd512], %r717;
	// end inline asm
	// begin inline asm
	ld.volatile.global.u32 %r718, [%rd512];
	// end inline asm
	add.s32 	%r720, %r718, 1;
	// begin inline asm
	atom.global.exch.b32 %r719, [%rd512], %r720;
	// end inline asm
	// begin inline asm
	ld.volatile.global.u32 %r721, [%rd512];
	// end inline asm
	add.s32 	%r723, %r721, 1;
	// begin inline asm
	atom.global.exch.b32 %r722, [%rd512], %r723;
	// end inline asm
	// begin inline asm
	ld.volatile.global.u32 %r724, [%rd512];
	// end inline asm
	add.s32 	%r726, %r724, 1;
	// begin inline asm
	atom.global.exch.b32 %r725, [%rd512], %r726;
	// end inline asm
	// begin inline asm
	ld.volatile.global.u32 %r727, [%rd512];
	// end inline asm
	add.s32 	%r729, %r727, 1;
	// begin inline asm
	atom.global.exch.b32 %r728, [%rd512], %r729;
	// end inline asm
	// begin inline asm
	ld.volatile.global.u32 %r730, [%rd512];
	// end inline asm
	add.s32 	%r732, %r730, 1;
	// begin inline asm
	atom.global.exch.b32 %r731, [%rd512], %r732;
	// end inline asm
	// begin inline asm
	ld.volatile.global.u32 %r733, [%rd512];
	// end inline asm
	add.s32 	%r735, %r733, 1;
	// begin inline asm
	atom.global.exch.b32 %r734, [%rd512], %r735;
	// end inline asm
	// begin inline asm
	ld.volatile.global.u32 %r736, [%rd512];
	// end inline asm
	add.s32 	%r738, %r736, 1;
	// begin inline asm
	atom.global.exch.b32 %r737, [%rd512], %r738;
	// end inline asm
	// begin inline asm
	ld.volatile.global.u32 %r739, [%rd512];
	// end inline asm
	add.s32 	%r741, %r739, 1;
	// begin inline asm
	atom.global.exch.b32 %r740, [%rd512], %r741;
	// end inline asm
	// begin inline asm
	ld.volatile.global.u32 %r742, [%rd512];
	// end inline asm
	add.s32 	%r744, %r742, 1;
	// begin inline asm
	atom.global.exch.b32 %r743, [%rd512], %r744;
	// end inline asm
	// begin inline asm
	ld.volatile.global.u32 %r745, [%rd512];
	// end inline asm
	add.s32 	%r747, %r745, 1;
	// begin inline asm
	atom.global.exch.b32 %r746, [%rd512], %r747;
	// end inline asm
	// begin inline asm
	ld.volatile.global.u32 %r748, [%rd512];
	// end inline asm
	add.s32 	%r750, %r748, 1;
	// begin inline asm
	atom.global.exch.b32 %r749, [%rd512], %r750;
	// end inline asm
	// begin inline asm
	ld.volatile.global.u32 %r751, [%rd512];
	// end inline asm
	add.s32 	%r753, %r751, 1;
	// begin inline asm
	atom.global.exch.b32 %r752, [%rd512], %r753;
	// end inline asm
	// begin inline asm
	ld.volatile.global.u32 %r754, [%rd512];
	// end inline asm
	add.s32 	%r756, %r754, 1;
	// begin inline asm
	atom.global.exch.b32 %r755, [%rd512], %r756;
	// end inline asm
	// begin inline asm
	ld.volatile.global.u32 %r757, [%rd512];
	// end inline asm
	add.s32 	%r759, %r757, 1;
	// begin inline asm
	atom.global.exch.b32 %r758, [%rd512], %r759;
	// end inline asm
	// begin inline asm
	ld.volatile.global.u32 %r760, [%rd512];
	// end inline asm
	add.s32 	%r762, %r760, 1;
	// begin inline asm
	atom.global.exch.b32 %r761, [%rd512], %r762;
	// end inline asm
	// begin inline asm
	ld.volatile.global.u32 %r763, [%rd512];
	// end inline asm
	add.s32 	%r765, %r763, 1;
	// begin inline asm
	atom.global.exch.b32 %r764, [%rd512], %r765;
	// end inline asm
	// begin inline asm
	ld.volatile.global.u32 %r766, [%rd512];
	// end inline asm
	add.s32 	%r768, %r766, 1;
	// begin inline asm
	atom.global.exch.b32 %r767, [%rd512], %r768;
	// end inline asm
	ret;

}
	// .globl	_Z4testIL_Z15load_atomic_addPKjEL_Z14store_volatilePjjELi256E14strided_accessILj1024ELj1EE9all_lanesEvv
.visible .entry _Z4testIL_Z15load_atomic_addPKjEL_Z14store_volatilePjjELi256E14strided_accessILj1024ELj1EE9all_lanesEvv()
{
	.reg .b32 	%r<518>;
	.reg .b64 	%rd<517>;

	mov.u32 	%r513, %ctaid.x;
	mov.u32 	%r514, %ntid.x;
	mov.u32 	%r515, %tid.x;
	mad.lo.s32 	%r516, %r513, %r514, %r515;
	shl.b32 	%r517, %r516, 2;
	cvt.u64.u32 	%rd513, %r517;
	and.b64  	%rd514, %rd513, 4092;
	mov.u64 	%rd515, buffer;
	cvta.global.u64 	%rd516, %rd515;
	add.s64 	%rd512, %rd516, %rd514;
	// begin inline asm
	atom.global.add.u32 %r1, [%rd512], 0;
	// end inline asm
	add.s32 	%r2, %r1, 1;
	// begin inline asm
	st.volatile.global.u32 [%rd512], %r2;
	// end inline asm
	// begin inline asm
	atom.global.add.u32 %r3, [%rd512], 0;
	// end inline asm
	add.s32 	%r4, %r3, 1;
	// begin inline asm
	st.volatile.global.u32 [%rd512], %r4;
	// end inline asm
	// begin inline asm
	atom.global.add.u32 %r5, [%rd512], 0;
	// end inline asm
	add.s32 	%r6, %r5, 1;
	// begin inline asm
	st.volatile.global.u32 [%rd512], %r6;
	// end inline asm
	// begin inline asm
	atom.global.add.u32 %r7, [%rd512], 0;
	// end inline asm
	add.s32 	%r8, %r7, 1;
	// begin inline asm
	st.volatile.global.u32 [%rd512], %r8;
	// end inline asm
	// begin inline asm
	atom.global.add.u32 %r9, [%rd512], 0;
	// end inline asm
	add.s32 	%r10, %r9, 1;
	// begin inline asm
	st.volatile.global.u32 [%rd512], %r10;
	// end inline asm
	// begin inline asm
	atom.global.add.u32 %r11, [%rd512], 0;
	// end inline asm
	add.s32 	%r12, %r11, 1;
	// begin inline asm
	st.volatile.global.u32 [%rd512], %r12;
	// end inline asm
	// begin inline asm
	atom.global.add.u32 %r13, [%rd512], 0;
	// end inline asm
	add.s32 	%r14, %r13, 1;
	// begin inline asm
	st.volatile.global.u32 [%rd512], %r14;
	// end inline asm
	// begin inline asm
	atom.global.add.u32 %r15, [%rd512], 0;
	// end inline asm
	add.s32 	%r16, %r15, 1;
	// begin inline asm
	st.volatile.global.u32 [%rd512], %r16;
	// end inline asm
	// begin inline asm
	atom.global.add.u32 %r17, [%rd512], 0;
	// end inline asm
	add.s32 	%r18, %r17, 1;
	// begin inline asm
	st.volatile.global.u32 [%rd512], %r18;
	// end inline asm
	// begin inline asm
	atom.global.add.u32 %r19, [%rd512], 0;
	// end inline asm
	add.s32 	%r20, %r19, 1;
	// begin inline asm
	st.volatile.global.u32 [%rd512], %r20;
	// end inline asm
	// begin inline asm
	atom.global.add.u32 %r21, [%rd512], 0;
	// end inline asm
	add.s32 	%r22, %r21, 1;
	// begin inline asm
	st.volatile.global.u32 [%rd512], %r22;
	// end inline asm
	// begin inline asm
	atom.global.add.u32 %r23, [%rd512], 0;
	// end inline asm
	add.s32 	%r24, %r23, 1;
	// begin inline asm
	st.volatile.global.u32 [%rd512], %r24;
	// end inline asm
	// begin inline asm
	atom.global.add.u32 %r25, [%rd512], 0;
	// end inline asm
	add.s32 	%r26, %r25, 1;
	// begin inline asm
	st.volatile.global.u32 [%rd512], %r26;
	// end inline asm
	// begin inline asm
	atom.global.add.u32 %r27, [%rd512], 0;
	// end inline asm
	add.s32 	%r28, %r27, 1;
	// begin inline asm
	st.volatile.global.u32 [%rd512], %r28;
	// end inline asm
	// begin inline asm
	atom.global.add.u32 %r29, [%rd512], 0;
	// end inline asm
	add.s32 	%r30, %r29, 1;
	// begin inline asm
	st.volatile.global.u32 [%rd512], %r30;
	// end inline asm
	// begin inline asm
	atom.global.add.u32 %r31, [%rd512], 0;
	// end inline asm
	add.s32 	%r32, %r31, 1;
	// begin inline asm
	st.volatile.global.u32 [%rd512], %r32;
	// end inline asm
	// begin inline asm
	atom.global.add.u32 %r33, [%rd512], 0;
	// end inline asm
	add.s32 	%r34, %r33, 1;
	// begin inline asm
	st.volatile.global.u32 [%rd512], %r34;
	// end inline asm
	// begin inline asm
	atom.global.add.u32 %r35, [%rd512], 0;
	// end inline asm
	add.s32 	%r36, %r35, 1;
	// begin inline asm
	st.volatile.global.u32 [%rd512], %r36;
	// end inline asm
	// begin inline asm
	atom.global.add.u32 %r37, [%rd512], 0;
	// end inline asm
	add.s32 	%r38, %r37, 1;
	// begin inline asm
	st.volatile.global.u32 [%rd512], %r38;
	// end inline asm
	// begin inline asm
	atom.global.add.u32 %r39, [%rd512], 0;
	// end inline asm
	add.s32 	%r40, %r39, 1;
	// begin inline asm
	st.volatile.global.u32 [%rd512], %r40;
	// end inline asm
	// begin inline asm
	atom.global.add.u32 %r41, [%rd512], 0;
	// end inline asm
	add.s32 	%r42, %r41, 1;
	// begin inline asm
	st.volatile.global.u32 [%rd512], %r42;
	// end inline asm
	// begin inline asm
	atom.global.add.u32 %r43, [%rd512], 0;
	// end inline asm
	add.s32 	%r44, %r43, 1;
	// begin inline asm
	st.volatile.global.u32 [%rd512], %r44;
	// end inline asm
	// begin inline asm
	atom.global.add.u32 %r45, [%rd512], 0;
	// end inline asm
	add.s32 	%r46, %r45, 1;
	// begin inline asm
	st.volatile.global.u32 [%rd512], %r46;
	// end inline asm
	// begin inline asm
	atom.global.add.u32 %r47, [%rd512], 0;
	// end inline asm
	add.s32 	%r48, %r47, 1;
	// begin inline asm
	st.volatile.global.u32 [%rd512], %r48;
	// end inline asm
	// begin inline asm
	atom.global.add.u32 %r49, [%rd512], 0;
	// end inline asm
	add.s32 	%r50, %r49, 1;
	// begin inline asm
	st.volatile.global.u32 [%rd512], %r50;
	// end inline asm
	// begin inline asm
	atom.global.add.u32 %r51, [%rd512], 0;
	// end inline asm
	add.s32 	%r52, %r51, 1;
	// begin inline asm
	st.volatile.global.u32 [%rd512], %r52;
	// end inline asm
	// begin inline asm
	atom.global.add.u32 %r53, [%rd512], 0;
	// end inline asm
	add.s32 	%r54, %r53, 1;
	// begin inline asm
	st.volatile.global.u32 [%rd512], %r54;
	// end inline asm
	// begin inline asm
	atom.global.add.u32 %r55, [%rd512], 0;
	// end inline asm
	add.s32 	%r56, %r55, 1;
	// begin inline asm
	st.volatile.global.u32 [%rd512], %r56;
	// end inline asm
	// begin inline asm
	atom.global.add.u32 %r57, [%rd512], 0;
	// end inline asm
	add.s32 	%r58, %r57, 1;
	// begin inline asm
	st.volatile.global.u32 [%rd512], %r58;
	// end inline asm
	// begin inline asm
	atom.global.add.u32 %r59, [%rd512], 0;
	// end inline asm
	add.s32 	%r60, %r59, 1;
	// begin inline asm
	st.volatile.global.u32 [%rd512], %r60;
	// end inline asm
	// begin inline asm
	atom.global.add.u32 %r61, [%rd512], 0;
	// end inline asm
	add.s32 	%r62, %r61, 1;
	// begin inline asm
	st.volatile.global.u32 [%rd512], %r62;
	// end inline asm
	// begin inline asm
	atom.global.add.u32 %r63, [%rd512], 0;
	// end inline asm
	add.s32 	%r64, %r63, 1;
	// begin inline asm
	st.volatile.global.u32 [%rd512], %r64;
	// end inline asm
	// begin inline asm
	atom.global.add.u32 %r65, [%rd512], 0;
	// end inline asm
	add.s32 	%r66, %r65, 1;
	// begin inline asm
	st.volatile.global.u32 [%rd512], %r66;
	// end inline asm
	// begin inline asm
	atom.global.add.u32 %r67, [%rd512], 0;
	// end inline asm
	add.s32 	%r68, %r67, 1;
	// begin inline asm
	st.volatile.global.u32 [%rd512], %r68;
	// end inline asm
	// begin inline asm
	atom.global.add.u32 %r69, [%rd512], 0;
	// end inline asm
	add.s32 	%r70, %r69, 1;
	// begin inline asm
	st.volatile.global.u32 [%rd512], %r70;
	// end inline asm
	// begin inline asm
	atom.global.add.u32 %r71, [%rd512], 0;
	// end inline asm
	add.s32 	%r72, %r71, 1;
	// begin inline asm
	st.volatile.global.u32 [%rd512], %r72;
	// end inline asm
	// begin inline asm
	atom.global.add.u32 %r73, [%rd512], 0;
	// end inline asm
	add.s32 	%r74, %r73, 1;
	// begin inline asm
	st.volatile.global.u32 [%rd512], %r74;
	// end inline asm
	// begin inline asm
	atom.global.add.u32 %r75, [%rd512], 0;
	// end inline asm
	add.s32 	%r76, %r75, 1;
	// begin inline asm
	st.volatile.global.u32 [%rd512], %r76;
	// end inline asm
	// begin inline asm
	atom.global.add.u32 %r77, [%rd512], 0;
	// end inline asm
	add.s32 	%r78, %r77, 1;
	// begin inline asm
	st.volatile.global.u32 [%rd512], %r78;
	// end inline asm
	// begin inline asm
	atom.global.add.u32 %r79, [%rd512], 0;
	// end inline asm
	add.s32 	%r80, %r79, 1;
	// begin inline asm
	st.volatile.global.u32 [%rd512], %r80;
	// end inline asm
	// begin inline asm
	atom.global.add.u32 %r81, [%rd512], 0;
	// end inline asm
	add.s32 	%r82, %r81, 1;
	// begin inline asm
	st.volatile.global.u32 [%rd512], %r82;
	// end inline asm
	// begin inline asm
	atom.global.add.u32 %r83, [%rd512], 0;
	// end inline asm
	add.s32 	%r84, %r83, 1;
	// begin inline asm
	st.volatile.global.u32 [%rd512], %r84;
	// end inline asm
	// begin inline asm
	atom.global.add.u32 %r85, [%rd512], 0;
	// end inline asm
	add.s32 	%r86, %r85, 1;
	// begin inline asm
	st.volatile.global.u32 [%rd512], %r86;
	// end inline asm
	// begin inline asm
	atom.global.add.u32 %r87, [%rd512], 0;
	// end inline asm
	add.s32 	%r88, %r87, 1;
	// begin inline asm
	st.volatile.global.u32 [%rd512], %r88;
	// end inline asm
	// begin inline asm
	atom.global.add.u32 %r89, [%rd512], 0;
	// end inline asm
	add.s32 	%r90, %r89, 1;
	// begin inline asm
	st.volatile.global.u32 [%rd512], %r90;
	// end inline asm
	// begin inline asm
	atom.global.add.u32 %r91, [%rd512], 0;
	// end inline asm
	add.s32 	%r92, %r91, 1;
	// begin inline asm
	st.volatile.global.u32 [%rd512], %r92;
	// end inline asm
	// begin inline asm
	atom.global.add.u32 %r93, [%rd512], 0;
	// end inline asm
	add.s32 	%r94, %r93, 1;
	// begin inline asm
	st.volatile.global.u32 [%rd512], %r94;
	// end inline asm
	// begin inline asm
	atom.global.add.u32 %r95, [%rd512], 0;
	// end inline asm
	add.s32 	%r96, %r95, 1;
	// begin inline asm
	st.volatile.global.u32 [%rd512], %r96;
	// end inline asm
	// begin inline asm
	atom.global.add.u32 %r97, [%rd512], 0;
	// end inline asm
	add.s32 	%r98, %r97, 1;
	// begin inline asm
	st.volatile.global.u32 [%rd512], %r98;
	// end inline asm
	// begin inline asm
	atom.global.add.u32 %r99, [%rd512], 0;
	// end inline asm
	add.s32 	%r100, %r99, 1;
	// begin inline asm
	st.volatile.global.u32 [%rd512], %r100;
	// end inline asm
	// begin inline asm
	atom.global.add.u32 %r101, [%rd512], 0;
	// end inline asm
	add.s32 	%r102, %r101, 1;
	// begin inline asm
	st.volatile.global.u32 [%rd512], %r102;
	// end inline asm
	// begin inline asm
	atom.global.add.u32 %r103, [%rd512], 0;
	// end inline asm
	add.s32 	%r104, %r103, 1;
	// begin inline asm
	st.volatile.global.u32 [%rd512], %r104;
	// end inline asm
	// begin inline asm
	atom.global.add.u32 %r105, [%rd512], 0;
	// end inline asm
	add.s32 	%r106, %r105, 1;
	// begin inline asm
	st.volatile.global.u32 [%rd512], %r106;
	// end inline asm
	// begin inline asm
	atom.global.add.u32 %r107, [%rd512], 0;
	// end inline asm
	add.s32 	%r108, %r107, 1;
	// begin inline asm
	st.volatile.global.u32 [%rd512], %r108;
	// end inline asm
	// begin inline asm
	atom.global.add.u32 %r109, [%rd512], 0;
	// end inline asm
	add.s32 	%r110, %r109, 1;
	// begin inline asm
	st.volatile.global.u32 [%rd512], %r110;
	// end inline asm
	// begin inline asm
	atom.global.add.u32 %r111, [%rd512], 0;
	// end inline asm
	add.s32 	%r112, %r111, 1;
	// begin inline asm
	st.volatile.global.u32 [%rd512], %r112;
	// end inline asm
	// begin inline asm
	atom.global.add.u32 %r113, [%rd512], 0;
	// end inline asm
	add.s32 	%r114, %r113, 1;
	// begin inline asm
	st.volatile.global.u32 [%rd512], %r114;
	// end inline asm
	// begin inline asm
	atom.global.add.u32 %r115, [%rd512], 0;
	// end inline asm
	add.s32 	%r116, %r115, 1;
	// begin inline asm
	st.volatile.global.u32 [%rd512], %r116;
	// end inline asm
	// begin inline asm
	atom.global.add.u32 %r117, [%rd512], 0;
	// end inline asm
	add.s32 	%r118, %r117, 1;
	// begin inline asm
	st.volatile.global.u32 [%rd512], %r118;
	// end inline asm
	// begin inline asm
	atom.global.add.u32 %r119, [%rd512], 0;
	// end inline asm
	add.s32 	%r120, %r119, 1;
	// begin inline asm
	st.volatile.global.u32 [%rd512], %r120;
	// end inline asm
	// begin inline asm
	atom.global.add.u32 %r121, [%rd512], 0;
	// end inline asm
	add.s32 	%r122, %r121, 1;
	// begin inline asm
	st.volatile.global.u32 [%rd512], %r122;
	// end inline asm
	// begin inline asm
	atom.global.add.u32 %r123, [%rd512], 0;
	// end inline asm
	add.s32 	%r124, %r123, 1;
	// begin inline asm
	st.volatile.global.u32 [%rd512], %r124;
	// end inline asm
	// begin inline asm
	atom.global.add.u32 %r125, [%rd512], 0;
	// end inline asm
	add.s32 	%r126, %r125, 1;
	// begin inline asm
	st.volatile.global.u32 [%rd512], %r126;
	// end inline asm
	// begin inline asm
	atom.global.add.u32 %r127, [%rd512], 0;
	// end inline asm
	add.s32 	%r128, %r127, 1;
	// begin inline asm
	st.volatile.global.u32 [%rd512], %r128;
	// end inline asm
	// begin inline asm
	atom.global.add.u32 %r129, [%rd512], 0;
	// end inline asm
	add.s32 	%r130, %r129, 1;
	// begin inline asm
	st.volatile.global.u32 [%rd512], %r130;
	// end inline asm
	// begin inline asm
	atom.global.add.u32 %r131, [%rd512], 0;
	// end inline asm
	add.s32 	%r132, %r131, 1;
	// begin inline asm
	st.volatile.global.u32 [%rd512], %r132;
	// end inline asm
	// begin inline asm
	atom.global.add.u32 %r133, [%rd512], 0;
	// end inline asm
	add.s32 	%r134, %r133, 1;
	// begin inline asm
	st.volatile.global.u32 [%rd512], %r134;
	// end inline asm
	// begin inline asm
	atom.global.add.u32 %r135, [%rd512], 0;
	// end inline asm
	add.s32 	%r136, %r135, 1;
	// begin inline asm
	st.volatile.global.u32 [%rd512], %r136;
	// end inline asm
	// begin inline asm
	atom.global.add.u32 %r137, [%rd512], 0;
	// end inline asm
	add.s32 	%r138, %r137, 1;
	// begin inline asm
	st.volatile.global.u32 [%rd512], %r138;
	// end inline asm
	// begin inline asm
	atom.global.add.u32 %r139, [%rd512], 0;
	// end inline asm
	add.s32 	%r140, %r139, 1;
	// begin inline asm
	st.volatile.global.u32 [%rd512], %r140;
	// end inline asm
	// begin inline asm
	atom.global.add.u32 %r141, [%rd512], 0;
	// end inline asm
	add.s32 	%r142, %r141, 1;
	// begin inline asm
	st.volatile.global.u32 [%rd512], %r142;
	// end inline asm
	// begin inline asm
	atom.global.add.u32 %r143, [%rd512], 0;
	// end inline asm
	add.s32 	%r144, %r143, 1;
	// begin inline asm
	st.volatile.global.u32 [%rd512], %r144;
	// end inline asm
	// begin inline asm
	atom.global.add.u32 %r145, [%rd512], 0;
	// end inline asm
	add.s32 	%r146, %r145, 1;
	// begin inline asm
	st.volatile.global.u32 [%rd512], %r146;
	// end inline asm
	// begin inline asm
	atom.global.add.u32 %r147, [%rd512], 0;
	// end inline asm
	add.s32 	%r148, %r147, 1;
	// begin inline asm
	st.volatile.global.u32 [%rd512], %r148;
	// end inline asm
	// begin inline asm
	atom.global.add.u32 %r149, [%rd512], 0;
	// end inline asm
	add.s32 	%r150, %r149, 1;
	// begin inline asm
	st.volatile.global.u32 [%rd512], %r150;
	// end inline asm
	// begin inline asm
	atom.global.add.u32 %r151, [%rd512], 0;
	// end inline asm
	add.s32 	%r152, %r151, 1;
	// begin inline asm
	st.volatile.global.u32 [%rd512], %r152;
	// end inline asm
	// begin inline asm
	atom.global.add.u32 %r153, [%rd512], 0;
	// end inline asm
	add.s32 	%r154, %r153, 1;
	// begin inline asm
	st.volatile.global.u32 [%rd512], %r154;
	// end inline asm
	// begin inline asm
	atom.global.add.u32 %r155, [%rd512], 0;
	// end inline asm
	add.s32 	%r156, %r155, 1;
	// begin inline asm
	st.volatile.global.u32 [%rd512], %r156;
	// end inline asm
	// begin inline asm
	atom.global.add.u32 %r157, [%rd512], 0;
	// end inline asm
	add.s32 	%r158, %r157, 1;
	// begin inline asm
	st.volatile.global.u32 [%rd512], %r158;
	// end inline asm
	// begin inline asm
	atom.global.add.u32 %r159, [%rd512], 0;
	// end inline asm
	add.s32 	%r160, %r159, 1;
	// begin inline asm
	st.volatile.global.u32 [%rd512], %r160;
	// end inline asm
	// begin inline asm
	atom.global.add.u32 %r161, [%rd512], 0;
	// end inline asm
	add.s32 	%r162, %r161, 1;
	// begin inline asm
	st.volatile.global.u32 [%rd512], %r162;
	// end inline asm
	// begin inline asm
	atom.global.add.u32 %r163, [%rd512], 0;
	// end inline asm
	add.s32 	%r164, %r163, 1;
	// begin inline asm
	st.volatile.global.u32 [%rd512], %r164;
	// end inline asm
	// begin inline asm
	atom.global.add.u32 %r165, [%rd512], 0;
	// end inline asm
	add.s32 	%r166, %r165, 1;
	// begin inline asm
	st.volatile.global.u32 [%rd512], %r166;
	// end inline asm
	// begin inline asm
	atom.global.add.u32 %r167, [%rd512], 0;
	// end inline asm
	add.s32 	%r168, %r167, 1;
	// begin inline asm
	st.volatile.global.u32 [%rd512], %r168;
	// end inline asm
	// begin inline asm
	atom.global.add.u32 %r169, [%rd512], 0;
	// end inline asm
	add.s32 	%r170, %r169, 1;
	// begin inline asm
	st.volatile.global.u32 [%rd512], %r170;
	// end inline asm
	// begin inline asm
	atom.global.add.u32 %r171, [%rd512], 0;
	// end inline asm
	add.s32 	%r172, %r171, 1;
	// begin inline asm
	st.volatile.global.u32 [%rd512], %r172;
	// end inline asm
	// begin inline asm
	atom.global.add.u32 %r173, [%rd512], 0;
	// end inline asm
	add.s32 	%r174, %r173, 1;
	// begin inline asm
	st.volatile.global.u32 [%rd512], %r174;
	// end inline asm
	// begin inline asm
	atom.global.add.u32 %r175, [%rd512], 0;
	// end inline asm
	add.s32 	%r176, %r175, 1;
	// begin inline asm
	st.volatile.global.u32 [%rd512], %r176;
	// end inline asm
	// begin inline asm
	atom.global.add.u32 %r177, [%rd512], 0;
	// end inline asm
	add.s32 	%r178, %r177, 1;
	// begin inline asm
	st.volatile.global.u32 [%rd512], %r178;
	// end inline asm
	// begin inline asm
	atom.global.add.u32 %r179, [%rd512], 0;
	// end inline asm
	add.s32 	%r180, %r179, 1;
	// begin inline asm
	st.volatile.global.u32 [%rd512], %r180;
	// end inline asm
	// begin inline asm
	atom.global.add.u32 %r181, [%rd512], 0;
	// end inline asm
	add.s32 	%r182, %r181, 1;
	// begin inline asm
	st.volatile.global.u32 [%rd512], %r182;
	// end inline asm
	// begin inline asm
	atom.global.add.u32 %r183, [%rd512], 0;
	// end inline asm
	add.s32 	%r184, %r183, 1;
	// begin inline asm
	st.volatile.global.u32 [%rd512], %r184;
	// end inline asm
	// begin inline asm
	atom.global.add.u32 %r185, [%rd512], 0;
	// end inline asm
	add.s32 	%r186, %r185, 1;
	// begin inline asm
	st.volatile.global.u32 [%rd512], %r186;
	// end inline asm
	// begin inline asm
	atom.global.add.u32 %r187, [%rd512], 0;
	// end inline asm
	add.s32 	%r188, %r187, 1;
	// begin inline asm
	st.volatile.global.u32 [%rd512], %r188;
	// end inline asm
	// begin inline asm
	atom.global.add.u32 %r189, [%rd512], 0;
	// end inline asm
	add.s32 	%r190, %r189, 1;
	// begin inline asm
	st.volatile.global.u32 [%rd512], %r190;
	// end inline asm
	// begin inline asm
	atom.global.add.u32 %r191, [%rd512], 0;
	// end inline asm
	add.s32 	%r192, %r191, 1;
	// begin inline asm
	st.volatile.global.u32 [%rd512], %r192;
	// end inline asm
	// begin inline asm
	atom.global.add.u32 %r193, [%rd512], 0;
	// end inline asm
	add.s32 	%r194, %r193, 1;
	// begin inline asm
	st.volatile.global.u32 [%rd512], %r194;
	// end inline asm
	// begin inline asm
	atom.global.add.u32 %r195, [%rd512], 0;
	// end inline asm
	add.s32 	%r196, %r195, 1;
	// begin inline asm
	st.volatile.global.u32 [%rd512], %r196;
	// end inline asm
	// begin inline asm
	atom.global.add.u32 %r197, [%rd512], 0;
	// end inline asm
	add.s32 	%r198, %r197, 1;
	// begin inline asm
	st.volatile.global.u32 [%rd512], %r198;
	// end inline asm
	// begin inline asm
	atom.global.add.u32 %r199, [%rd512], 0;
	// end inline asm
	add.s32 	%r200, %r199, 1;
	// begin inline asm
	st.volatile.global.u32 [%rd512], %r200;
	// end inline asm
	// begin inline asm
	atom.global.add.u32 %r201, [%rd512], 0;
	// end inline asm
	add.s32 	%r202, %r201, 1;
	// begin inline asm
	st.volatile.global.u32 [%rd512], %r202;
	// end inline asm
	// begin inline asm
	atom.global.add.u32 %r203, [%rd512], 0;
	// end inline asm
	add.s32 	%r204, %r203, 1;
	// begin inline asm
	st.volatile.global.u32 [%rd512], %r204;
	// end inline asm
	// begin inline asm
	atom.global.add.u32 %r205, [%rd512], 0;
	// end inline asm
	add.s32 	%r206, %r205, 1;
	// begin inline asm
	st.volatile.global.u32 [%rd512], %r206;
	// end inline asm
	// begin inline asm
	atom.global.add.u32 %r207, [%rd512], 0;
	// end inline asm
	add.s32 	%r208, %r207, 1;
	// begin inline asm
	st.volatile.global.u32 [%rd512], %r208;
	// end inline asm
	// begin inline asm
	atom.global.add.u32 %r209, [%rd512], 0;
	// end inline asm
	add.s32 	%r210, %r209, 1;
	// begin inline asm
	st.volatile.global.u32 [%rd512], %r210;
	// end inline asm
	// begin inline asm
	atom.global.add.u32 %r211, [%rd512], 0;
	// end inline asm
	add.s32 	%r212, %r211, 1;
	// begin inline asm
	st.volatile.global.u32 [%rd512], %r212;
	// end inline asm
	// begin inline asm
	atom.global.add.u32 %r213, [%rd512], 0;
	// end inline asm
	add.s32 	%r214, %r213, 1;
	// begin inline asm
	st.volatile.global.u32 [%rd512], %r214;
	// end inline asm
	// begin inline asm
	atom.global.add.u32 %r215, [%rd512], 0;
	// end inline asm
	add.s32 	%r216, %r215, 1;
	// begin inline asm
	st.volatile.global.u32 [%rd512], %r216;
	// end inline asm
	// begin inline asm
	atom.global.add.u32 %r217, [%rd512], 0;
	// end inline asm
	add.s32 	%r218, %r217, 1;
	// begin inline asm
	st.volatile.global.u32 [%rd512], %r218;
	// end inline asm
	// begin inline asm
	atom.global.add.u32 %r219, [%rd512], 0;
	// end inline asm
	add.s32 	%r220, %r219, 1;
	// begin inline asm
	st.volatile.global.u32 [%rd512], %r220;
	// end inline asm
	// begin inline asm
	atom.global.add.u32 %r221, [%rd512], 0;
	// end inline asm
	add.s32 	%r222, %r221, 1;
	// begin inline asm
	st.volatile.global.u32 [%rd512], %r222;
	// end inline asm
	// begin inline asm
	atom.global.add.u32 %r223, [%rd512], 0;
	// end inline asm
	add.s32 	%r224, %r223, 1;
	// begin inline asm
	st.volatile.global.u32 [%rd512], %r224;
	// end inline asm
	// begin inline asm
	atom.global.add.u32 %r225, [%rd512], 0;
	// end inline asm
	add.s32 	%r226, %r225, 1;
	// begin inline asm
	st.volatile.global.u32 [%rd512], %r226;
	// end inline asm
	// begin inline asm
	atom.global.add.u32 %r227, [%rd512], 0;
	// end inline asm
	add.s32 	%r228, %r227, 1;
	// begin inline asm
	st.volatile.global.u32 [%rd512], %r228;
	// end inline asm
	// begin inline asm
	atom.global.add.u32 %r229, [%rd512], 0;
	// end inline asm
	add.s32 	%r230, %r229, 1;
	// begin inline asm
	st.volatile.global.u32 [%rd512], %r230;
	// end inline asm
	// begin inline asm
	atom.global.add.u32 %r231, [%rd512], 0;
	// end inline asm
	add.s32 	%r232, %r231, 1;
	// begin inline asm
	st.volatile.global.u32 [%rd512], %r232;
	// end inline asm
	// begin inline asm
	atom.global.add.u32 %r233, [%rd512], 0;
	// end inline asm
	add.s32 	%r234, %r233, 1;
	// begin inline asm
	st.volatile.global.u32 [%rd512], %r234;
	// end inline asm
	// begin inline asm
	atom.global.add.u32 %r235, [%rd512], 0;
	// end inline asm
	add.s32 	%r236, %r235, 1;
	// begin inline asm
	st.volatile.global.u32 [%rd512], %r236;
	// end inline asm
	// begin inline asm
	atom.global.add.u32 %r237, [%rd512], 0;
	// end inline asm
	add.s32 	%r238, %r237, 1;
	// begin inline asm
	st.volatile.global.u32 [%rd512], %r238;
	// end inline asm
	// begin inline asm
	atom.global.add.u32 %r239, [%rd512], 0;
	// end inline asm
	add.s32 	%r240, %r239, 1;
	// begin inline asm
	st.volatile.global.u32 [%rd512], %r240;
	// end inline asm
	// begin inline asm
	atom.global.add.u32 %r241, [%rd512], 0;
	// end inline asm
	add.s32 	%r242, %r241, 1;
	// begin inline asm
	st.volatile.global.u32 [%rd512], %r242;
	// end inline asm
	// begin inline asm
	atom.global.add.u32 %r243, [%rd512], 0;
	// end inline asm
	add.s32 	%r244, %r243, 1;
	// begin inline asm
	st.volatile.global.u32 [%rd512], %r244;
	// end inline asm
	// begin inline asm
	atom.global.add.u32 %r245, [%rd512], 0;
	// end inline asm
	add.s32 	%r246, %r245, 1;
	// begin inline asm
	st.volatile.global.u32 [%rd512], %r246;
	// end inline asm
	// begin inline asm
	atom.global.add.u32 %r247, [%rd512], 0;
	// end inline asm
	add.s32 	%r248, %r247, 1;
	// begin inline asm
	st.volatile.global.u32 [%rd512], %r248;
	// end inline asm
	// begin inline asm
	atom.global.add.u32 %r249, [%rd512], 0;
	// end inline asm
	add.s32 	%r250, %r249, 1;
	// begin inline asm
	st.volatile.global.u32 [%rd512], %r250;
	// end inline asm
	// begin inline asm
	atom.global.add.u32 %r251, [%rd512], 0;
	// end inline asm
	add.s32 	%r252, %r251, 1;
	// begin inline asm
	st.volatile.global.u32 [%rd512], %r252;
	// end inline asm
	// begin inline asm
	atom.global.add.u32 %r253, [%rd512], 0;
	// end inline asm
	add.s32 	%r254, %r253, 1;
	// begin inline asm
	st.volatile.global.u32 [%rd512], %r254;
	// end inline asm
	// begin inline asm
	atom.global.add.u32 %r255, [%rd512], 0;
	// end inline asm
	add.s32 	%r256, %r255, 1;
	// begin inline asm
	st.volatile.global.u32 [%rd512], %r256;
	// end inline asm
	// begin inline asm
	atom.global.add.u32 %r257, [%rd512], 0;
	// end inline asm
	add.s32 	%r258, %r257, 1;
	// begin inline asm
	st.volatile.global.u32 [%rd512], %r258;
	// end inline asm
	// begin inline asm
	atom.global.add.u32 %r259, [%rd512], 0;
	// end inline asm
	add.s32 	%r260, %r259, 1;
	// begin inline asm
	st.volatile.global.u32 [%rd512], %r260;
	// end inline asm
	// begin inline asm
	atom.global.add.u32 %r261, [%rd512], 0;
	// end inline asm
	add.s32 	%r262, %r261, 1;
	// begin inline asm
	st.volatile.global.u32 [%rd512], %r262;
	// end inline asm
	// begin inline asm
	atom.global.add.u32 %r263, [%rd512], 0;
	// end inline asm
	add.s32 	%r264, %r263, 1;
	// begin inline asm
	st.volatile.global.u32 [%rd512], %r264;
	// end inline asm
	// begin inline asm
	atom.global.add.u32 %r265, [%rd512], 0;
	// end inline asm
	add.s32 	%r266, %r265, 1;
	// begin inline asm
	st.volatile.global.u32 [%rd512], %r266;
	// end inline asm
	// begin inline asm
	atom.global.add.u32 %r267, [%rd512], 0;
	// end inline asm
	add.s32 	%r268, %r267, 1;
	// begin inline asm
	st.volatile.global.u32 [%rd512], %r268;
	// end inline asm
	// begin inline asm
	atom.global.add.u32 %r269, [%rd512], 0;
	// end inline asm
	add.s32 	%r270, %r269, 1;
	// begin inline asm
	st.volatile.global.u32 [%rd512], %r270;
	// end inline asm
	// begin inline asm
	atom.global.add.u32 %r271, [%rd512], 0;
	// end inline asm
	add.s32 	%r272, %r271, 1;
	// begin inline asm
	st.volatile.global.u32 [%rd512], %r272;
	// end inline asm
	// begin inline asm
	atom.global.add.u32 %r273, [%rd512], 0;
	// end inline asm
	add.s32 	%r274, %r273, 1;
	// begin inline asm
	st.volatile.global.u32 [%rd512], %r274;
	// end inline asm
	// begin inline asm
	atom.global.add.u32 %r275, [%rd512], 0;
	// end inline asm
	add.s32 	%r276, %r275, 1;
	// begin inline asm
	st.volatile.global.u32 [%rd512], %r276;
	// end inline asm
	// begin inline asm
	atom.global.add.u32 %r277, [%rd512], 0;
	// end inline asm
	add.s32 	%r278, %r277, 1;
	// begin inline asm
	st.volatile.global.u32 [%rd512], %r278;
	// end inline asm
	// begin inline asm
	atom.global.add.u32 %r279, [%rd512], 0;
	// end inline asm
	add.s32 	%r280, %r279, 1;
	// begin inline asm
	st.volatile.global.u32 [%rd512], %r280;
	// end inline asm
	// begin inline asm
	atom.global.add.u32 %r281, [%rd512], 0;
	// end inline asm
	add.s32 	%r282, %r281, 1;
	// begin inline asm
	st.volatile.global.u32 [%rd512], %r282;
	// end inline asm
	// begin inline asm
	atom.global.add.u32 %r283, [%rd512], 0;
	// end inline asm
	add.s32 	%r284, %r283, 1;
	// begin inline asm
	st.volatile.global.u32 [%rd512], %r284;
	// end inline asm
	// begin inline asm
	atom.global.add.u32 %r285, [%rd512], 0;
	// end inline asm
	add.s32 	%r286, %r285, 1;
	// begin inline asm
	st.volatile.global.u32 [%rd512], %r286;
	// end inline asm
	// begin inline asm
	atom.global.add.u32 %r287, [%rd512], 0;
	// end inline asm
	add.s32 	%r288, %r287, 1;
	// begin inline asm
	st.volatile.global.u32 [%rd512], %r288;
	// end inline asm
	// begin inline asm
	atom.global.add.u32 %r289, [%rd512], 0;
	// end inline asm
	add.s32 	%r290, %r289, 1;
	// begin inline asm
	st.volatile.global.u32 [%rd512], %r290;
	// end inline asm
	// begin inline asm
	atom.global.add.u32 %r291, [%rd512], 0;
	// end inline asm
	add.s32 	%r292, %r291, 1;
	// begin inline asm
	st.volatile.global.u32 [%rd512], %r292;
	// end inline asm
	// begin inline asm
	atom.global.add.u32 %r293, [%rd512], 0;
	// end inline asm
	add.s32 	%r294, %r293, 1;
	// begin inline asm
	st.volatile.global.u32 [%rd512], %r294;
	// end inline asm
	// begin inline asm
	atom.global.add.u32 %r295, [%rd512], 0;
	// end inline asm
	add.s32 	%r296, %r295, 1;
	// begin inline asm
	st.volatile.global.u32 [%rd512], %r296;
	// end inline asm
	// begin inline asm
	atom.global.add.u32 %r297, [%rd512], 0;
	// end inline asm
	add.s32 	%r298, %r297, 1;
	// begin inline asm
	st.volatile.global.u32 [%rd512], %r298;
	// end inline asm
	// begin inline asm
	atom.global.add.u32 %r299, [%rd512], 0;
	// end inline asm
	add.s32 	%r300, %r299, 1;
	// begin inline asm
	st.volatile.global.u32 [%rd512], %r300;
	// end inline asm
	// begin inline asm
	atom.global.add.u32 %r301, [%rd512], 0;
	// end inline asm
	add.s32 	%r302, %r301, 1;
	// begin inline asm
	st.volatile.global.u32 [%rd512], %r302;
	// end inline asm
	// begin inline asm
	atom.global.add.u32 %r303, [%rd512], 0;
	// end inline asm
	add.s32 	%r304, %r303, 1;
	// begin inline asm
	st.volatile.global.u32 [%rd512], %r304;
	// end inline asm
	// begin inline asm
	atom.global.add.u32 %r305, [%rd512], 0;
	// end inline asm
	add.s32 	%r306, %r305, 1;
	// begin inline asm
	st.volatile.global.u32 [%rd512], %r306;
	// end inline asm
	// begin inline asm
	atom.global.add.u32 %r307, [%rd512], 0;
	// end inline asm
	add.s32 	%r308, %r307, 1;
	// begin inline asm
	st.volatile.global.u32 [%rd512], %r308;
	// end inline asm
	// begin inline asm
	atom.global.add.u32 %r309, [%rd512], 0;
	// end inline asm
	add.s32 	%r310, %r309, 1;
	// begin inline asm
	st.volatile.global.u32 [%rd512], %r310;
	// end inline asm
	// begin inline asm
	atom.global.add.u32 %r311, [%rd512], 0;
	// end inline asm
	add.s32 	%r312, %r311, 1;
	// begin inline asm
	st.volatile.global.u32 [%rd512], %r312;
	// end inline asm
	// begin inline asm
	atom.global.add.u32 %r313, [%rd512], 0;
	// end inline asm
	add.s32 	%r314, %r313, 1;
	// begin inline asm
	st.volatile.global.u32 [%rd512], %r314;
	// end inline asm
	// begin inline asm
	atom.global.add.u32 %r315, [%rd512], 0;
	// end inline asm
	add.s32 	%r316, %r315, 1;
	// begin inline asm
	st.volatile.global.u32 [%rd512], %r316;
	// end inline asm
	// begin inline asm
	atom.global.add.u32 %r317, [%rd512], 0;
	// end inline asm
	add.s32 	%r318, %r317, 1;
	// begin inline asm
	st.volatile.global.u32 [%rd512], %r318;
	// end inline asm
	// begin inline asm
	atom.global.add.u32 %r319, [%rd512], 0;
	// end inline asm
	add.s32 	%r320, %r319, 1;
	// begin inline asm
	st.volatile.global.u32 [%rd512], %r320;
	// end inline asm
	// begin inline asm
	atom.global.add.u32 %r321, [%rd512], 0;
	// end inline asm
	add.s32 	%r322, %r321, 1;
	// begin inline asm
	st.volatile.global.u32 [%rd512], %r322;
	// end inline asm
	// begin inline asm
	atom.global.add.u32 %r323, [%rd512], 0;
	// end inline asm
	add.s32 	%r324, %r323, 1;
	// begin inline asm
	st.volatile.global.u32 [%rd512], %r324;
	// end inline asm
	// begin inline asm
	atom.global.add.u32 %r325, [%rd512], 0;
	// end inline asm
	add.s32 	%r326, %r325, 1;
	// begin inline asm
	st.volatile.global.u32 [%rd512], %r326;
	// end inline asm
	// begin inline asm
	atom.global.add.u32 %r327, [%rd512], 0;
	// end inline asm
	add.s32 	%r328, %r327, 1;
	// begin inline asm
	st.volatile.global.u32 [%rd512], %r328;
	// end inline asm
	// begin inline asm
	atom.global.add.u32 %r329, [%rd512], 0;
	// end inline asm
	add.s32 	%r330, %r329, 1;
	// begin inline asm
	st.volatile.global.u32 [%rd512], %r330;
	// end inline asm
	// begin inline asm
	atom.global.add.u32 %r331, [%rd512], 0;
	// end inline asm
	add.s32 	%r332, %r331, 1;
	// begin inline asm
	st.volatile.global.u32 [%rd512], %r332;
	// end inline asm
	// begin inline asm
	atom.global.add.u32 %r333, [%rd512], 0;
	// end inline asm
	add.s32 	%r334, %r333, 1;
	// begin inline asm
	st.volatile.global.u32 [%rd512], %r334;
	// end inline asm
	// begin inline asm
	atom.global.add.u32 %r335, [%rd512], 0;
	// end inline asm
	add.s32 	%r336, %r335, 1;
	// begin inline asm
	st.volatile.global.u32 [%rd512], %r336;
	// end inline asm
	// begin inline asm
	atom.global.add.u32 %r337, [%rd512], 0;
	// end inline asm
	add.s32 	%r338, %r337, 1;
	// begin inline asm
	st.volatile.global.u32 [%rd512], %r338;
	// end inline asm
	// begin inline asm
	atom.global.add.u32 %r339, [%rd512], 0;
	// end inline asm
	add.s32 	%r340, %r339, 1;
	// begin inline asm
	st.volatile.global.u32 [%rd512], %r340;
	// end inline asm
	// begin inline asm
	atom.global.add.u32 %r341, [%rd512], 0;
	// end inline asm
	add.s32 	%r342, %r341, 1;
	// begin inline asm
	st.volatile.global.u32 [%rd512], %r342;
	// end inline asm
	// begin inline asm
	atom.global.add.u32 %r343, [%rd512], 0;
	// end inline asm
	add.s32 	%r344, %r343, 1;
	// begin inline asm
	st.volatile.global.u32 [%rd512], %r344;
	// end inline asm
	// begin inline asm
	atom.global.add.u32 %r345, [%rd512], 0;
	// end inline asm
	add.s32 	%r346, %r345, 1;
	// begin inline asm
	st.volatile.global.u32 [%rd512], %r346;
	// end inline asm
	// begin inline asm
	atom.global.add.u32 %r347, [%rd512], 0;
	// end inline asm
	add.s32 	%r348, %r347, 1;
	// begin inline asm
	st.volatile.global.u32 [%rd512], %r348;
	// end inline asm
	// begin inline asm
	atom.global.add.u32 %r349, [%rd512], 0;
	// end inline asm
	add.s32 	%r350, %r349, 1;
	// begin inline asm
	st.volatile.global.u32 [%rd512], %r350;
	// end inline asm
	// begin inline asm
	atom.global.add.u32 %r351, [%rd512], 0;
	// end inline asm
	add.s32 	%r352, %r351, 1;
	// begin inline asm
	st.volatile.global.u32 [%rd512], %r352;
	// end inline asm
	// begin inline asm
	atom.global.add.u32 %r353, [%rd512], 0;
	// end inline asm
	add.s32 	%r354, %r353, 1;
	// begin inline asm
	st.volatile.global.u32 [%rd512], %r354;
	// end inline asm
	// begin inline asm
	atom.global.add.u32 %r355, [%rd512], 0;
	// end inline asm
	add.s32 	%r356, %r355, 1;
	// begin inline asm
	st.volatile.global.u32 [%rd512], %r356;
	// end inline asm
	// begin inline asm
	atom.global.add.u32 %r357, [%rd512], 0;
	// end inline asm
	add.s32 	%r358, %r357, 1;
	// begin inline asm
	st.volatile.global.u32 [%rd512], %r358;
	// end inline asm
	// begin inline asm
	atom.global.add.u32 %r359, [%rd512], 0;
	// end inline asm
	add.s32 	%r360, %r359, 1;
	// begin inline asm
	st.volatile.global.u32 [%rd512], %r360;
	// end inline asm
	// begin inline asm
	atom.global.add.u32 %r361, [%rd512], 0;
	// end inline asm
	add.s32 	%r362, %r361, 1;
	// begin inline asm
	st.volatile.global.u32 [%rd512], %r362;
	// end inline asm
	// begin inline asm
	atom.global.add.u32 %r363, [%rd512], 0;
	// end inline asm
	add.s32 	%r364, %r363, 1;
	// begin inline asm
	st.volatile.global.u32 [%rd512], %r364;
	// end inline asm
	// begin inline asm
	atom.global.add.u32 %r365, [%rd512], 0;
	// end inline asm
	add.s32 	%r366, %r365, 1;
	// begin inline asm
	st.volatile.global.u32 [%rd512], %r366;
	// end inline asm
	// begin inline asm
	atom.global.add.u32 %r367, [%rd512], 0;
	// end inline asm
	add.s32 	%r368, %r367, 1;
	// begin inline asm
	st.volatile.global.u32 [%rd512], %r368;
	// end inline asm
	// begin inline asm
	atom.global.add.u32 %r369, [%rd512], 0;
	// end inline asm
	add.s32 	%r370, %r369, 1;
	// begin inline asm
	st.volatile.global.u32 [%rd512], %r370;
	// end inline asm
	// begin inline asm
	atom.global.add.u32 %r371, [%rd512], 0;
	// end inline asm
	add.s32 	%r372, %r371, 1;
	// begin inline asm
	st.volatile.global.u32 [%rd512], %r372;
	// end inline asm
	// begin inline asm
	atom.global.add.u32 %r373, [%rd512], 0;
	// end inline asm
	add.s32 	%r374, %r373, 1;
	// begin inline asm
	st.volatile.global.u32 [%rd512], %r374;
	// end inline asm
	// begin inline asm
	atom.global.add.u32 %r375, [%rd512], 0;
	// end inline asm
	add.s32 	%r376, %r375, 1;
	// begin inline asm
	st.volatile.global.u32 [%rd512], %r376;
	// end inline asm
	// begin inline asm
	atom.global.add.u32 %r377, [%rd512], 0;
	// end inline asm
	add.s32 	%r378, %r377, 1;
	// begin inline asm
	st.volatile.global.u32 [%rd512], %r378;
	// end inline asm
	// begin inline asm
	atom.global.add.u32 %r379, [%rd512], 0;
	// end inline asm
	add.s32 	%r380, %r379, 1;
	// begin inline asm
	st.volatile.global.u32 [%rd512], %r380;
	// end inline asm
	// begin inline asm
	atom.global.add.u32 %r381, [%rd512], 0;
	// end inline asm
	add.s32 	%r382, %r381, 1;
	// begin inline asm
	st.volatile.global.u32 [%rd512], %r382;
	// end inline asm
	// begin inline asm
	atom.global.add.u32 %r383, [%rd512], 0;
	// end inline asm
	add.s32 	%r384, %r383, 1;
	// begin inline asm
	st.volatile.global.u32 [%rd512], %r384;
	// end inline asm
	// begin inline asm
	atom.global.add.u32 %r385, [%rd512], 0;
	// end inline asm
	add.s32 	%r386, %r385, 1;
	// begin inline asm
	st.volatile.global.u32 [%rd512], %r386;
	// end inline asm
	// begin inline asm
	atom.global.add.u32 %r387, [%rd512], 0;
	// end inline asm
	add.s32 	%r388, %r387, 1;
	// begin inline asm
	st.volatile.global.u32 [%rd512], %r388;
	// end inline asm
	// begin inline asm
	atom.global.add.u32 %r389, [%rd512], 0;
	// end inline asm
	add.s32 	%r390, %r389, 1;
	// begin inline asm
	st.volatile.global.u32 [%rd512], %r390;
	// end inline asm
	// begin inline asm
	atom.global.add.u32 %r391, [%rd512], 0;
	// end inline asm
	add.s32 	%r392, %r391, 1;
	// begin inline asm
	st.volatile.global.u32 [%rd512], %r392;
	// end inline asm
	// begin inline asm
	atom.global.add.u32 %r393, [%rd512], 0;
	// end inline asm
	add.s32 	%r394, %r393, 1;
	// begin inline asm
	st.volatile.global.u32 [%rd512], %r394;
	// end inline asm
	// begin inline asm
	atom.global.add.u32 %r395, [%rd512], 0;
	// end inline asm
	add.s32 	%r396, %r395, 1;
	// begin inline asm
	st.volatile.global.u32 [%rd512], %r396;
	// end inline asm
	// begin inline asm
	atom.global.add.u32 %r397, [%rd512], 0;
	// end inline asm
	add.s32 	%r398, %r397, 1;
	// begin inline asm
	st.volatile.global.u32 [%rd512], %r398;
	// end inline asm
	// begin inline asm
	atom.global.add.u32 %r399, [%rd512], 0;
	// end inline asm
	add.s32 	%r400, %r399, 1;
	// begin inline asm
	st.volatile.global.u32 [%rd512], %r400;
	// end inline asm
	// begin inline asm
	atom.global.add.u32 %r401, [%rd512], 0;
	// end inline asm
	add.s32 	%r402, %r401, 1;
	// begin inline asm
	st.volatile.global.u32 [%rd512], %r402;
	// end inline asm
	// begin inline asm
	atom.global.add.u32 %r403, [%rd512], 0;
	// end inline asm
	add.s32 	%r404, %r403, 1;
	// begin inline asm
	st.volatile.global.u32 [%rd512], %r404;
	// end inline asm
	// begin inline asm
	atom.global.add.u32 %r405, [%rd512], 0;
	// end inline asm
	add.s32 	%r406, %r405, 1;
	// begin inline asm
	st.volatile.global.u32 [%rd512], %r406;
	// end inline asm
	// begin inline asm
	atom.global.add.u32 %r407, [%rd512], 0;
	// end inline asm
	add.s32 	%r408, %r407, 1;
	// begin inline asm
	st.volatile.global.u32 [%rd512], %r408;
	// end inline asm
	// begin inline asm
	atom.global.add.u32 %r409, [%rd512], 0;
	// end inline asm
	add.s32 	%r410, %r409, 1;
	// begin inline asm
	st.volatile.global.u32 [%rd512], %r410;
	// end inline asm
	// begin inline asm
	atom.global.add.u32 %r411, [%rd512], 0;
	// end inline asm
	add.s32 	%r412, %r411, 1;
	// begin inline asm
	st.volatile.global.u32 [%rd512], %r412;
	// end inline asm
	// begin inline asm
	atom.global.add.u32 %r413, [%rd512], 0;
	// end inline asm
	add.s32 	%r414, %r413, 1;
	// begin inline asm
	st.volatile.global.u32 [%rd512], %r414;
	// end inline asm
	// begin inline asm
	atom.global.add.u32 %r415, [%rd512], 0;
	// end inline asm
	add.s32 	%r416, %r415, 1;
	// begin inline asm
	st.volatile.global.u32 [%rd512], %r416;
	// end inline asm
	// begin inline asm
	atom.global.add.u32 %r417, [%rd512], 0;
	// end inline asm
	add.s32 	%r418, %r417, 1;
	// begin inline asm
	st.volatile.global.u32 [%rd512], %r418;
	// end inline asm
	// begin inline asm
	atom.global.add.u32 %r419, [%rd512], 0;
	// end inline asm
	add.s32 	%r420, %r419, 1;
	// begin inline asm
	st.volatile.global.u32 [%rd512], %r420;
	// end inline asm
	// begin inline asm
	atom.global.add.u32 %r421, [%rd512], 0;
	// end inline asm
	add.s32 	%r422, %r421, 1;
	// begin inline asm
	st.volatile.global.u32 [%rd512], %r422;
	// end inline asm
	// begin inline asm
	atom.global.add.u32 %r423, [%rd512], 0;
	// end inline asm
	add.s32 	%r424, %r423, 1;
	// begin inline asm
	st.volatile.global.u32 [%rd512], %r424;
	// end inline asm
	// begin inline asm
	atom.global.add.u32 %r425, [%rd512], 0;
	// end inline asm
	add.s32 	%r426, %r425, 1;
	// begin inline asm
	st.volatile.global.u32 [%rd512], %r426;
	// end inline asm
	// begin inline asm
	atom.global.add.u32 %r427, [%rd512], 0;
	// end inline asm
	add.s32 	%r428, %r427, 1;
	// begin inline asm
	st.volatile.global.u32 [%rd512], %r428;
	// end inline asm
	// begin inline asm
	atom.global.add.u32 %r429, [%rd512], 0;
	// end inline asm
	add.s32 	%r430, %r429, 1;
	// begin inline asm
	st.volatile.global.u32 [%rd512], %r430;
	// end inline asm
	// begin inline asm
	atom.global.add.u32 %r431, [%rd512], 0;
	// end inline asm
	add.s32 	%r432, %r431, 1;
	// begin inline asm
	st.volatile.global.u32 [%rd512], %r432;
	// end inline asm
	// begin inline asm
	atom.global.add.u32 %r433, [%rd512], 0;
	// end inline asm
	add.s32 	%r434, %r433, 1;
	// begin inline asm
	st.volatile.global.u32 [%rd512], %r434;
	// end inline asm
	// begin inline asm
	atom.global.add.u32 %r435, [%rd512], 0;
	// end inline asm
	add.s32 	%r436, %r435, 1;
	// begin inline asm
	st.volatile.global.u32 [%rd512], %r436;
	// end inline asm
	// begin inline asm
	atom.global.add.u32 %r437, [%rd512], 0;
	// end inline asm
	add.s32 	%r438, %r437, 1;
	// begin inline asm
	st.volatile.global.u32 [%rd512], %r438;
	// end inline asm
	// begin inline asm
	atom.global.add.u32 %r439, [%rd512], 0;
	// end inline asm
	add.s32 	%r440, %r439, 1;
	// begin inline asm
	st.volatile.global.u32 [%rd512], %r440;
	// end inline asm
	// begin inline asm
	atom.global.add.u32 %r441, [%rd512], 0;
	// end inline asm
	add.s32 	%r442, %r441, 1;
	// begin inline asm
	st.volatile.global.u32 [%rd512], %r442;
	// end inline asm
	// begin inline asm
	atom.global.add.u32 %r443, [%rd512], 0;
	// end inline asm
	add.s32 	%r444, %r443, 1;
	// begin inline asm
	st.volatile.global.u32 [%rd512], %r444;
	// end inline asm
	// begin inline asm
	atom.global.add.u32 %r445, [%rd512], 0;
	// end inline asm
	add.s32 	%r446, %r445, 1;
	// begin inline asm
	st.volatile.global.u32 [%rd512], %r446;
	// end inline asm
	// begin inline asm
	atom.global.add.u32 %r447, [%rd512], 0;
	// end inline asm
	add.s32 	%r448, %r447, 1;
	// begin inline asm
	st.volatile.global.u32 [%rd512], %r448;
	// end inline asm
	// begin inline asm
	atom.global.add.u32 %r449, [%rd512], 0;
	// end inline asm
	add.s32 	%r450, %r449, 1;
	// begin inline asm
	st.volatile.global.u32 [%rd512], %r450;
	// end inline asm
	// begin inline asm
	atom.global.add.u32 %r451, [%rd512], 0;
	// end inline asm
	add.s32 	%r452, %r451, 1;
	// begin inline asm
	st.volatile.global.u32 [%rd512], %r452;
	// end inline asm
	// begin inline asm
	atom.global.add.u32 %r453, [%rd512], 0;
	// end inline asm
	add.s32 	%r454, %r453, 1;
	// begin inline asm
	st.volatile.global.u32 [%rd512], %r454;
	// end inline asm
	// begin inline asm
	atom.global.add.u32 %r455, [%rd512], 0;
	// end inline asm
	add.s32 	%r456, %r455, 1;
	// begin inline asm
	st.volatile.global.u32 [%rd512], %r456;
	// end inline asm
	// begin inline asm
	atom.global.add.u32 %r457, [%rd512], 0;
	// end inline asm
	add.s32 	%r458, %r457, 1;
	// begin inline asm
	st.volatile.global.u32 [%rd512], %r458;
	// end inline asm
	// begin inline asm
	atom.global.add.u32 %r459, [%rd512], 0;
	// end inline asm
	add.s32 	%r460, %r459, 1;
	// begin inline asm
	st.volatile.global.u32 [%rd512], %r460;
	// end inline asm
	// begin inline asm
	atom.global.add.u32 %r461, [%rd512], 0;
	// end inline asm
	add.s32 	%r462, %r461, 1;
	// begin inline asm
	st.volatile.global.u32 [%rd512], %r462;
	// end inline asm
	// begin inline asm
	atom.global.add.u32 %r463, [%rd512], 0;
	// end inline asm
	add.s32 	%r464, %r463, 1;
	// begin inline asm
	st.volatile.global.u32 [%rd512], %r464;
	// end inline asm
	// begin inline asm
	atom.global.add.u32 %r465, [%rd512], 0;
	// end inline asm
	add.s32 	%r466, %r465, 1;
	// begin inline asm
	st.volatile.global.u32 [%rd512], %r466;
	// end inline asm
	// begin inline asm
	atom.global.add.u32 %r467, [%rd512], 0;
	// end inline asm
	add.s32 	%r468, %r467, 1;
	// begin inline asm
	st.volatile.global.u32 [%rd512], %r468;
	// end inline asm
	// begin inline asm
	atom.global.add.u32 %r469, [%rd512], 0;
	// end inline asm
	add.s32 	%r470, %r469, 1;
	// begin inline asm
	st.volatile.global.u32 [%rd512], %r470;
	// end inline asm
	// begin inline asm
	atom.global.add.u32 %r471, [%rd512], 0;
	// end inline asm
	add.s32 	%r472, %r471, 1;
	// begin inline asm
	st.volatile.global.u32 [%rd512], %r472;
	// end inline asm
	// begin inline asm
	atom.global.add.u32 %r473, [%rd512], 0;
	// end inline asm
	add.s32 	%r474, %r473, 1;
	// begin inline asm
	st.volatile.global.u32 [%rd512], %r474;
	// end inline asm
	// begin inline asm
	atom.global.add.u32 %r475, [%rd512], 0;
	// end inline asm
	add.s32 	%r476, %r475, 1;
	// begin inline asm
	st.volatile.global.u32 [%rd512], %r476;
	// end inline asm
	// begin inline asm
	atom.global.add.u32 %r477, [%rd512], 0;
	// end inline asm
	add.s32 	%r478, %r477, 1;
	// begin inline asm
	st.volatile.global.u32 [%rd512], %r478;
	// end inline asm
	// begin inline asm
	atom.global.add.u32 %r479, [%rd512], 0;
	// end inline asm
	add.s32 	%r480, %r479, 1;
	// begin inline asm
	st.volatile.global.u32 [%rd512], %r480;
	// end inline asm
	// begin inline asm
	atom.global.add.u32 %r481, [%rd512], 0;
	// end inline asm
	add.s32 	%r482, %r481, 1;
	// begin inline asm
	st.volatile.global.u32 [%rd512], %r482;
	// end inline asm
	// begin inline asm
	atom.global.add.u32 %r483, [%rd512], 0;
	// end inline asm
	add.s32 	%r484, %r483, 1;
	// begin inline asm
	st.volatile.global.u32 [%rd512], %r484;
	// end inline asm
	// begin inline asm
	atom.global.add.u32 %r485, [%rd512], 0;
	// end inline asm
	add.s32 	%r486, %r485, 1;
	// begin inline asm
	st.volatile.global.u32 [%rd512], %r486;
	// end inline asm
	// begin inline asm
	atom.global.add.u32 %r487, [%rd512], 0;
	// end inline asm
	add.s32 	%r488, %r487, 1;
	// begin inline asm
	st.volatile.global.u32 [%rd512], %r488;
	// end inline asm
	// begin inline asm
	atom.global.add.u32 %r489, [%rd512], 0;
	// end inline asm
	add.s32 	%r490, %r489, 1;
	// begin inline asm
	st.volatile.global.u32 [%rd512], %r490;
	// end inline asm
	// begin inline asm
	atom.global.add.u32 %r491, [%rd512], 0;
	// end inline asm
	add.s32 	%r492, %r491, 1;
	// begin inline asm
	st.volatile.global.u32 [%rd512], %r492;
	// end inline asm
	// begin inline asm
	atom.global.add.u32 %r493, [%rd512], 0;
	// end inline asm
	add.s32 	%r494, %r493, 1;
	// begin inline asm
	st.volatile.global.u32 [%rd512], %r494;
	// end inline asm
	// begin inline asm
	atom.global.add.u32 %r495, [%rd512], 0;
	// end inline asm
	add.s32 	%r496, %r495, 1;
	// begin inline asm
	st.volatile.global.u32 [%rd512], %r496;
	// end inline asm
	// begin inline asm
	atom.global.add.u32 %r497, [%rd512], 0;
	// end inline asm
	add.s32 	%r498, %r497, 1;
	// begin inline asm
	st.volatile.global.u32 [%rd512], %r498;
	// end inline asm
	// begin inline asm
	atom.global.add.u32 %r499, [%rd512], 0;
	// end inline asm
	add.s32 	%r500, %r499, 1;
	// begin inline asm
	st.volatile.global.u32 [%rd512], %r500;
	// end inline asm
	// begin inline asm
	atom.global.add.u32 %r501, [%rd512], 0;
	// end inline asm
	add.s32 	%r502, %r501, 1;
	// begin inline asm
	st.volatile.global.u32 [%rd512], %r502;
	// end inline asm
	// begin inline asm
	atom.global.add.u32 %r503, [%rd512], 0;
	// end inline asm
	add.s32 	%r504, %r503, 1;
	// begin inline asm
	st.volatile.global.u32 [%rd512], %r504;
	// end inline asm
	// begin inline asm
	atom.global.add.u32 %r505, [%rd512], 0;
	// end inline asm
	add.s32 	%r506, %r505, 1;
	// begin inline asm
	st.volatile.global.u32 [%rd512], %r506;
	// end inline asm
	// begin inline asm
	atom.global.add.u32 %r507, [%rd512], 0;
	// end inline asm
	add.s32 	%r508, %r507, 1;
	// begin inline asm
	st.volatile.global.u32 [%rd512], %r508;
	// end inline asm
	// begin inline asm
	atom.global.add.u32 %r509, [%rd512], 0;
	// end inline asm
	add.s32 	%r510, %r509, 1;
	// begin inline asm
	st.volatile.global.u32 [%rd512], %r510;
	// end inline asm
	// begin inline asm
	atom.global.add.u32 %r511, [%rd512], 0;
	// end inline asm
	add.s32 	%r512, %r511, 1;
	// begin inline asm
	st.volatile.global.u32 [%rd512], %r512;
	// end inline asm
	ret;

}
	// .globl	_Z4testIL_Z15load_atomic_addPKjEL_Z17store_atomic_exchPjjELi256E14strided_accessILj1024ELj1EE9all_lanesEvv
.visible .entry _Z4testIL_Z15load_atomic_addPKjEL_Z17store_atomic_exchPjjELi256E14strided_accessILj1024ELj1EE9all_lanesEvv()
{
	.reg .b32 	%r<774>;
	.reg .b64 	%rd<517>;

	mov.u32 	%r769, %ctaid.x;
	mov.u32 	%r770, %ntid.x;
	mov.u32 	%r771, %tid.x;
	mad.lo.s32 	%r772, %r769, %r770, %r771;
	shl.b32 	%r773, %r772, 2;
	cvt.u64.u32 	%rd513, %r773;
	and.b64  	%rd514, %rd513, 4092;
	mov.u64 	%rd515, buffer;
	cvta.global.u64 	%rd516, %rd515;
	add.s64 	%rd512, %rd516, %rd514;
	// begin inline asm
	atom.global.add.u32 %r1, [%rd512], 0;
	// end inline asm
	add.s32 	%r3, %r1, 1;
	// begin inline asm
	atom.global.exch.b32 %r2, [%rd512], %r3;
	// end inline asm
	// begin inline asm
	atom.global.add.u32 %r4, [%rd512], 0;
	// end inline asm
	add.s32 	%r6, %r4, 1;
	// begin inline asm
	atom.global.exch.b32 %r5, [%rd512], %r6;
	// end inline asm
	// begin inline asm
	atom.global.add.u32 %r7, [%rd512], 0;
	// end inline asm
	add.s32 	%r9, %r7, 1;
	// begin inline asm
	atom.global.exch.b32 %r8, [%rd512], %r9;
	// end inline asm
	// begin inline asm
	atom.global.add.u32 %r10, [%rd512], 0;
	// end inline asm
	add.s32 	%r12, %r10, 1;
	// begin inline asm
	atom.global.exch.b32 %r11, [%rd512], %r12;
	// end inline asm
	// begin inline asm
	atom.global.add.u32 %r13, [%rd512], 0;
	// end inline asm
	add.s32 	%r15, %r13, 1;
	// begin inline asm
	atom.global.exch.b32 %r14, [%rd512], %r15;
	// end inline asm
	// begin inline asm
	atom.global.add.u32 %r16, [%rd512], 0;
	// end inline asm
	add.s32 	%r18, %r16, 1;
	// begin inline asm
	atom.global.exch.b32 %r17, [%rd512], %r18;
	// end inline asm
	// begin inline asm
	atom.global.add.u32 %r19, [%rd512], 0;
	// end inline asm
	add.s32 	%r21, %r19, 1;
	// begin inline asm
	atom.global.exch.b32 %r20, [%rd512], %r21;
	// end inline asm
	// begin inline asm
	atom.global.add.u32 %r22, [%rd512], 0;
	// end inline asm
	add.s32 	%r24, %r22, 1;
	// begin inline asm
	atom.global.exch.b32 %r23, [%rd512], %r24;
	// end inline asm
	// begin inline asm
	atom.global.add.u32 %r25, [%rd512], 0;
	// end inline asm
	add.s32 	%r27, %r25, 1;
	// begin inline asm
	atom.global.exch.b32 %r26, [%rd512], %r27;
	// end inline asm
	// begin inline asm
	atom.global.add.u32 %r28, [%rd512], 0;
	// end inline asm
	add.s32 	%r30, %r28, 1;
	// begin inline asm
	atom.global.exch.b32 %r29, [%rd512], %r30;
	// end inline asm
	// begin inline asm
	atom.global.add.u32 %r31, [%rd512], 0;
	// end inline asm
	add.s32 	%r33, %r31, 1;
	// begin inline asm
	atom.global.exch.b32 %r32, [%rd512], %r33;
	// end inline asm
	// begin inline asm
	atom.global.add.u32 %r34, [%rd512], 0;
	// end inline asm
	add.s32 	%r36, %r34, 1;
	// begin inline asm
	atom.global.exch.b32 %r35, [%rd512], %r36;
	// end inline asm
	// begin inline asm
	atom.global.add.u32 %r37, [%rd512], 0;
	// end inline asm
	add.s32 	%r39, %r37, 1;
	// begin inline asm
	atom.global.exch.b32 %r38, [%rd512], %r39;
	// end inline asm
	// begin inline asm
	atom.global.add.u32 %r40, [%rd512], 0;
	// end inline asm
	add.s32 	%r42, %r40, 1;
	// begin inline asm
	atom.global.exch.b32 %r41, [%rd512], %r42;
	// end inline asm
	// begin inline asm
	atom.global.add.u32 %r43, [%rd512], 0;
	// end inline asm
	add.s32 	%r45, %r43, 1;
	// begin inline asm
	atom.global.exch.b32 %r44, [%rd512], %r45;
	// end inline asm
	// begin inline asm
	atom.global.add.u32 %r46, [%rd512], 0;
	// end inline asm
	add.s32 	%r48, %r46, 1;
	// begin inline asm
	atom.global.exch.b32 %r47, [%rd512], %r48;
	// end inline asm
	// begin inline asm
	atom.global.add.u32 %r49, [%rd512], 0;
	// end inline asm
	add.s32 	%r51, %r49, 1;
	// begin inline asm
	atom.global.exch.b32 %r50, [%rd512], %r51;
	// end inline asm
	// begin inline asm
	atom.global.add.u32 %r52, [%rd512], 0;
	// end inline asm
	add.s32 	%r54, %r52, 1;
	// begin inline asm
	atom.global.exch.b32 %r53, [%rd512], %r54;
	// end inline asm
	// begin inline asm
	atom.global.add.u32 %r55, [%rd512], 0;
	// end inline asm
	add.s32 	%r57, %r55, 1;
	// begin inline asm
	atom.global.exch.b32 %r56, [%rd512], %r57;
	// end inline asm
	// begin inline asm
	atom.global.add.u32 %r58, [%rd512], 0;
	// end inline asm
	add.s32 	%r60, %r58, 1;
	// begin inline asm
	atom.global.exch.b32 %r59, [%rd512], %r60;
	// end inline asm
	// begin inline asm
	atom.global.add.u32 %r61, [%rd512], 0;
	// end inline asm
	add.s32 	%r63, %r61, 1;
	// begin inline asm
	atom.global.exch.b32 %r62, [%rd512], %r63;
	// end inline asm
	// begin inline asm
	atom.global.add.u32 %r64, [%rd512], 0;
	// end inline asm
	add.s32 	%r66, %r64, 1;
	// begin inline asm
	atom.global.exch.b32 %r65, [%rd512], %r66;
	// end inline asm
	// begin inline asm
	atom.global.add.u32 %r67, [%rd512], 0;
	// end inline asm
	add.s32 	%r69, %r67, 1;
	// begin inline asm
	atom.global.exch.b32 %r68, [%rd512], %r69;
	// end inline asm
	// begin inline asm
	atom.global.add.u32 %r70, [%rd512], 0;
	// end inline asm
	add.s32 	%r72, %r70, 1;
	// begin inline asm
	atom.global.exch.b32 %r71, [%rd512], %r72;
	// end inline asm
	// begin inline asm
	atom.global.add.u32 %r73, [%rd512], 0;
	// end inline asm
	add.s32 	%r75, %r73, 1;
	// begin inline asm
	atom.global.exch.b32 %r74, [%rd512], %r75;
	// end inline asm
	// begin inline asm
	atom.global.add.u32 %r76, [%rd512], 0;
	// end inline asm
	add.s32 	%r78, %r76, 1;
	// begin inline asm
	atom.global.exch.b32 %r77, [%rd512], %r78;
	// end inline asm
	// begin inline asm
	atom.global.add.u32 %r79, [%rd512], 0;
	// end inline asm
	add.s32 	%r81, %r79, 1;
	// begin inline asm
	atom.global.exch.b32 %r80, [%rd512], %r81;
	// end inline asm
	// begin inline asm
	atom.global.add.u32 %r82, [%rd512], 0;
	// end inline asm
	add.s32 	%r84, %r82, 1;
	// begin inline asm
	atom.global.exch.b32 %r83, [%rd512], %r84;
	// end inline asm
	// begin inline asm
	atom.global.add.u32 %r85, [%rd512], 0;
	// end inline asm
	add.s32 	%r87, %r85, 1;
	// begin inline asm
	atom.global.exch.b32 %r86, [%rd512], %r87;
	// end inline asm
	// begin inline asm
	atom.global.add.u32 %r88, [%rd512], 0;
	// end inline asm
	add.s32 	%r90, %r88, 1;
	// begin inline asm
	atom.global.exch.b32 %r89, [%rd512], %r90;
	// end inline asm
	// begin inline asm
	atom.global.add.u32 %r91, [%rd512], 0;
	// end inline asm
	add.s32 	%r93, %r91, 1;
	// begin inline asm
	atom.global.exch.b32 %r92, [%rd512], %r93;
	// end inline asm
	// begin inline asm
	atom.global.add.u32 %r94, [%rd512], 0;
	// end inline asm
	add.s32 	%r96, %r94, 1;
	// begin inline asm
	atom.global.exch.b32 %r95, [%rd512], %r96;
	// end inline asm
	// begin inline asm
	atom.global.add.u32 %r97, [%rd512], 0;
	// end inline asm
	add.s32 	%r99, %r97, 1;
	// begin inline asm
	atom.global.exch.b32 %r98, [%rd512], %r99;
	// end inline asm
	// begin inline asm
	atom.global.add.u32 %r100, [%rd512], 0;
	// end inline asm
	add.s32 	%r102, %r100, 1;
	// begin inline asm
	atom.global.exch.b32 %r101, [%rd512], %r102;
	// end inline asm
	// begin inline asm
	atom.global.add.u32 %r103, [%rd512], 0;
	// end inline asm
	add.s32 	%r105, %r103, 1;
	// begin inline asm
	atom.global.exch.b32 %r104, [%rd512], %r105;
	// end inline asm
	// begin inline asm
	atom.global.add.u32 %r106, [%rd512], 0;
	// end inline asm
	add.s32 	%r108, %r106, 1;
	// begin inline asm
	atom.global.exch.b32 %r107, [%rd512], %r108;
	// end inline asm
	// begin inline asm
	atom.global.add.u32 %r109, [%rd512], 0;
	// end inline asm
	add.s32 	%r111, %r109, 1;
	// begin inline asm
	atom.global.exch.b32 %r110, [%rd512], %r111;
	// end inline asm
	// begin inline asm
	atom.global.add.u32 %r112, [%rd512], 0;
	// end inline asm
	add.s32 	%r114, %r112, 1;
	// begin inline asm
	atom.global.exch.b32 %r113, [%rd512], %r114;
	// end inline asm
	// begin inline asm
	atom.global.add.u32 %r115, [%rd512], 0;
	// end inline asm
	add.s32 	%r117, %r115, 1;
	// begin inline asm
	atom.global.exch.b32 %r116, [%rd512], %r117;
	// end inline asm
	// begin inline asm
	atom.global.add.u32 %r118, [%rd512], 0;
	// end inline asm
	add.s32 	%r120, %r118, 1;
	// begin inline asm
	atom.global.exch.b32 %r119, [%rd512], %r120;
	// end inline asm
	// begin inline asm
	atom.global.add.u32 %r121, [%rd512], 0;
	// end inline asm
	add.s32 	%r123, %r121, 1;
	// begin inline asm
	atom.global.exch.b32 %r122, [%rd512], %r123;
	// end inline asm
	// begin inline asm
	atom.global.add.u32 %r124, [%rd512], 0;
	// end inline asm
	add.s32 	%r126, %r124, 1;
	// begin inline asm
	atom.global.exch.b32 %r125, [%rd512], %r126;
	// end inline asm
	// begin inline asm
	atom.global.add.u32 %r127, [%rd512], 0;
	// end inline asm
	add.s32 	%r129, %r127, 1;
	// begin inline asm
	atom.global.exch.b32 %r128, [%rd512], %r129;
	// end inline asm
	// begin inline asm
	atom.global.add.u32 %r130, [%rd512], 0;
	// end inline asm
	add.s32 	%r132, %r130, 1;
	// begin inline asm
	atom.global.exch.b32 %r131, [%rd512], %r132;
	// end inline asm
	// begin inline asm
	atom.global.add.u32 %r133, [%rd512], 0;
	// end inline asm
	add.s32 	%r135, %r133, 1;
	// begin inline asm
	atom.global.exch.b32 %r134, [%rd512], %r135;
	// end inline asm
	// begin inline asm
	atom.global.add.u32 %r136, [%rd512], 0;
	// end inline asm
	add.s32 	%r138, %r136, 1;
	// begin inline asm
	atom.global.exch.b32 %r137, [%rd512], %r138;
	// end inline asm
	// begin inline asm
	atom.global.add.u32 %r139, [%rd512], 0;
	// end inline asm
	add.s32 	%r141, %r139, 1;
	// begin inline asm
	atom.global.exch.b32 %r140, [%rd512], %r141;
	// end inline asm
	// begin inline asm
	atom.global.add.u32 %r142, [%rd512], 0;
	// end inline asm
	add.s32 	%r144, %r142, 1;
	// begin inline asm
	atom.global.exch.b32 %r143, [%rd512], %r144;
	// end inline asm
	// begin inline asm
	atom.global.add.u32 %r145, [%rd512], 0;
	// end inline asm
	add.s32 	%r147, %r145, 1;
	// begin inline asm
	atom.global.exch.b32 %r146, [%rd512], %r147;
	// end inline asm
	// begin inline asm
	atom.global.add.u32 %r148, [%rd512], 0;
	// end inline asm
	add.s32 	%r150, %r148, 1;
	// begin inline asm
	atom.global.exch.b32 %r149, [%rd512], %r150;
	// end inline asm
	// begin inline asm
	atom.global.add.u32 %r151, [%rd512], 0;
	// end inline asm
	add.s32 	%r153, %r151, 1;
	// begin inline asm
	atom.global.exch.b32 %r152, [%rd512], %r153;
	// end inline asm
	// begin inline asm
	atom.global.add.u32 %r154, [%rd512], 0;
	// end inline asm
	add.s32 	%r156, %r154, 1;
	// begin inline asm
	atom.global.exch.b32 %r155, [%rd512], %r156;
	// end inline asm
	// begin inline asm
	atom.global.add.u32 %r157, [%rd512], 0;
	// end inline asm
	add.s32 	%r159, %r157, 1;
	// begin inline asm
	atom.global.exch.b32 %r158, [%rd512], %r159;
	// end inline asm
	// begin inline asm
	atom.global.add.u32 %r160, [%rd512], 0;
	// end inline asm
	add.s32 	%r162, %r160, 1;
	// begin inline asm
	atom.global.exch.b32 %r161, [%rd512], %r162;
	// end inline asm
	// begin inline asm
	atom.global.add.u32 %r163, [%rd512], 0;
	// end inline asm
	add.s32 	%r165, %r163, 1;
	// begin inline asm
	atom.global.exch.b32 %r164, [%rd512], %r165;
	// end inline asm
	// begin inline asm
	atom.global.add.u32 %r166, [%rd512], 0;
	// end inline asm
	add.s32 	%r168, %r166, 1;
	// begin inline asm
	atom.global.exch.b32 %r167, [%rd512], %r168;
	// end inline asm
	// begin inline asm
	atom.global.add.u32 %r169, [%rd512], 0;
	// end inline asm
	add.s32 	%r171, %r169, 1;
	// begin inline asm
	atom.global.exch.b32 %r170, [%rd512], %r171;
	// end inline asm
	// begin inline asm
	atom.global.add.u32 %r172, [%rd512], 0;
	// end inline asm
	add.s32 	%r174, %r172, 1;
	// begin inline asm
	atom.global.exch.b32 %r173, [%rd512], %r174;
	// end inline asm
	// begin inline asm
	atom.global.add.u32 %r175, [%rd512], 0;
	// end inline asm
	add.s32 	%r177, %r175, 1;
	// begin inline asm
	atom.global.exch.b32 %r176, [%rd512], %r177;
	// end inline asm
	// begin inline asm
	atom.global.add.u32 %r178, [%rd512], 0;
	// end inline asm
	add.s32 	%r180, %r178, 1;
	// begin inline asm
	atom.global.exch.b32 %r179, [%rd512], %r180;
	// end inline asm
	// begin inline asm
	atom.global.add.u32 %r181, [%rd512], 0;
	// end inline asm
	add.s32 	%r183, %r181, 1;
	// begin inline asm
	atom.global.exch.b32 %r182, [%rd512], %r183;
	// end inline asm
	// begin inline asm
	atom.global.add.u32 %r184, [%rd512], 0;
	// end inline asm
	add.s32 	%r186, %r184, 1;
	// begin inline asm
	atom.global.exch.b32 %r185, [%rd512], %r186;
	// end inline asm
	// begin inline asm
	atom.global.add.u32 %r187, [%rd512], 0;
	// end inline asm
	add.s32 	%r189, %r187, 1;
	// begin inline asm
	atom.global.exch.b32 %r188, [%rd512], %r189;
	// end inline asm
	// begin inline asm
	atom.global.add.u32 %r190, [%rd512], 0;
	// end inline asm
	add.s32 	%r192, %r190, 1;
	// begin inline asm
	atom.global.exch.b32 %r191, [%rd512], %r192;
	// end inline asm
	// begin inline asm
	atom.global.add.u32 %r193, [%rd512], 0;
	// end inline asm
	add.s32 	%r195, %r193, 1;
	// begin inline asm
	atom.global.exch.b32 %r194, [%rd512], %r195;
	// end inline asm
	// begin inline asm
	atom.global.add.u32 %r196, [%rd512], 0;
	// end inline asm
	add.s32 	%r198, %r196, 1;
	// begin inline asm
	atom.global.exch.b32 %r197, [%rd512], %r198;
	// end inline asm
	// begin inline asm
	atom.global.add.u32 %r199, [%rd512], 0;
	// end inline asm
	add.s32 	%r201, %r199, 1;
	// begin inline asm
	atom.global.exch.b32 %r200, [%rd512], %r201;
	// end inline asm
	// begin inline asm
	atom.global.add.u32 %r202, [%rd512], 0;
	// end inline asm
	add.s32 	%r204, %r202, 1;
	// begin inline asm
	atom.global.exch.b32 %r203, [%rd512], %r204;
	// end inline asm
	// begin inline asm
	atom.global.add.u32 %r205, [%rd512], 0;
	// end inline asm
	add.s32 	%r207, %r205, 1;
	// begin inline asm
	atom.global.exch.b32 %r206, [%rd512], %r207;
	// end inline asm
	// begin inline asm
	atom.global.add.u32 %r208, [%rd512], 0;
	// end inline asm
	add.s32 	%r210, %r208, 1;
	// begin inline asm
	atom.global.exch.b32 %r209, [%rd512], %r210;
	// end inline asm
	// begin inline asm
	atom.global.add.u32 %r211, [%rd512], 0;
	// end inline asm
	add.s32 	%r213, %r211, 1;
	// begin inline asm
	atom.global.exch.b32 %r212, [%rd512], %r213;
	// end inline asm
	// begin inline asm
	atom.global.add.u32 %r214, [%rd512], 0;
	// end inline asm
	add.s32 	%r216, %r214, 1;
	// begin inline asm
	atom.global.exch.b32 %r215, [%rd512], %r216;
	// end inline asm
	// begin inline asm
	atom.global.add.u32 %r217, [%rd512], 0;
	// end inline asm
	add.s32 	%r219, %r217, 1;
	// begin inline asm
	atom.global.exch.b32 %r218, [%rd512], %r219;
	// end inline asm
	// begin inline asm
	atom.global.add.u32 %r220, [%rd512], 0;
	// end inline asm
	add.s32 	%r222, %r220, 1;
	// begin inline asm
	atom.global.exch.b32 %r221, [%rd512], %r222;
	// end inline asm
	// begin inline asm
	atom.global.add.u32 %r223, [%rd512], 0;
	// end inline asm
	add.s32 	%r225, %r223, 1;
	// begin inline asm
	atom.global.exch.b32 %r224, [%rd512], %r225;
	// end inline asm
	// begin inline asm
	atom.global.add.u32 %r226, [%rd512], 0;
	// end inline asm
	add.s32 	%r228, %r226, 1;
	// begin inline asm
	atom.global.exch.b32 %r227, [%rd512], %r228;
	// end inline asm
	// begin inline asm
	atom.global.add.u32 %r229, [%rd512], 0;
	// end inline asm
	add.s32 	%r231, %r229, 1;
	// begin inline asm
	atom.global.exch.b32 %r230, [%rd512], %r231;
	// end inline asm
	// begin inline asm
	atom.global.add.u32 %r232, [%rd512], 0;
	// end inline asm
	add.s32 	%r234, %r232, 1;
	// begin inline asm
	atom.global.exch.b32 %r233, [%rd512], %r234;
	// end inline asm
	// begin inline asm
	atom.global.add.u32 %r235, [%rd512], 0;
	// end inline asm
	add.s32 	%r237, %r235, 1;
	// begin inline asm
	atom.global.exch.b32 %r236, [%rd512], %r237;
	// end inline asm
	// begin inline asm
	atom.global.add.u32 %r238, [%rd512], 0;
	// end inline asm
	add.s32 	%r240, %r238, 1;
	// begin inline asm
	atom.global.exch.b32 %r239, [%rd512], %r240;
	// end inline asm
	// begin inline asm
	atom.global.add.u32 %r241, [%rd512], 0;
	// end inline asm
	add.s32 	%r243, %r241, 1;
	// begin inline asm
	atom.global.exch.b32 %r242, [%rd512], %r243;
	// end inline asm
	// begin inline asm
	atom.global.add.u32 %r244, [%rd512], 0;
	// end inline asm
	add.s32 	%r246, %r244, 1;
	// begin inline asm
	atom.global.exch.b32 %r245, [%rd512], %r246;
	// end inline asm
	// begin inline asm
	atom.global.add.u32 %r247, [%rd512], 0;
	// end inline asm
	add.s32 	%r249, %r247, 1;
	// begin inline asm
	atom.global.exch.b32 %r248, [%rd512], %r249;
	// end inline asm
	// begin inline asm
	atom.global.add.u32 %r250, [%rd512], 0;
	// end inline asm
	add.s32 	%r252, %r250, 1;
	// begin inline asm
	atom.global.exch.b32 %r251, [%rd512], %r252;
	// end inline asm
	// begin inline asm
	atom.global.add.u32 %r253, [%rd512], 0;
	// end inline asm
	add.s32 	%r255, %r253, 1;
	// begin inline asm
	atom.global.exch.b32 %r254, [%rd512], %r255;
	// end inline asm
	// begin inline asm
	atom.global.add.u32 %r256, [%rd512], 0;
	// end inline asm
	add.s32 	%r258, %r256, 1;
	// begin inline asm
	atom.global.exch.b32 %r257, [%rd512], %r258;
	// end inline asm
	// begin inline asm
	atom.global.add.u32 %r259, [%rd512], 0;
	// end inline asm
	add.s32 	%r261, %r259, 1;
	// begin inline asm
	atom.global.exch.b32 %r260, [%rd512], %r261;
	// end inline asm
	// begin inline asm
	atom.global.add.u32 %r262, [%rd512], 0;
	// end inline asm
	add.s32 	%r264, %r262, 1;
	// begin inline asm
	atom.global.exch.b32 %r263, [%rd512], %r264;
	// end inline asm
	// begin inline asm
	atom.global.add.u32 %r265, [%rd512], 0;
	// end inline asm
	add.s32 	%r267, %r265, 1;
	// begin inline asm
	atom.global.exch.b32 %r266, [%rd512], %r267;
	// end inline asm
	// begin inline asm
	atom.global.add.u32 %r268, [%rd512], 0;
	// end inline asm
	add.s32 	%r270, %r268, 1;
	// begin inline asm
	atom.global.exch.b32 %r269, [%rd512], %r270;
	// end inline asm
	// begin inline asm
	atom.global.add.u32 %r271, [%rd512], 0;
	// end inline asm
	add.s32 	%r273, %r271, 1;
	// begin inline asm
	atom.global.exch.b32 %r272, [%rd512], %r273;
	// end inline asm
	// begin inline asm
	atom.global.add.u32 %r274, [%rd512], 0;
	// end inline asm
	add.s32 	%r276, %r274, 1;
	// begin inline asm
	atom.global.exch.b32 %r275, [%rd512], %r276;
	// end inline asm
	// begin inline asm
	atom.global.add.u32 %r277, [%rd512], 0;
	// end inline asm
	add.s32 	%r279, %r277, 1;
	// begin inline asm
	atom.global.exch.b32 %r278, [%rd512], %r279;
	// end inline asm
	// begin inline asm
	atom.global.add.u32 %r280, [%rd512], 0;
	// end inline asm
	add.s32 	%r282, %r280, 1;
	// begin inline asm
	atom.global.exch.b32 %r281, [%rd512], %r282;
	// end inline asm
	// begin inline asm
	atom.global.add.u32 %r283, [%rd512], 0;
	// end inline asm
	add.s32 	%r285, %r283, 1;
	// begin inline asm
	atom.global.exch.b32 %r284, [%rd512], %r285;
	// end inline asm
	// begin inline asm
	atom.global.add.u32 %r286, [%rd512], 0;
	// end inline asm
	add.s32 	%r288, %r286, 1;
	// begin inline asm
	atom.global.exch.b32 %r287, [%rd512], %r288;
	// end inline asm
	// begin inline asm
	atom.global.add.u32 %r289, [%rd512], 0;
	// end inline asm
	add.s32 	%r291, %r289, 1;
	// begin inline asm
	atom.global.exch.b32 %r290, [%rd512], %r291;
	// end inline asm
	// begin inline asm
	atom.global.add.u32 %r292, [%rd512], 0;
	// end inline asm
	add.s32 	%r294, %r292, 1;
	// begin inline asm
	atom.global.exch.b32 %r293, [%rd512], %r294;
	// end inline asm
	// begin inline asm
	atom.global.add.u32 %r295, [%rd512], 0;
	// end inline asm
	add.s32 	%r297, %r295, 1;
	// begin inline asm
	atom.global.exch.b32 %r296, [%rd512], %r297;
	// end inline asm
	// begin inline asm
	atom.global.add.u32 %r298, [%rd512], 0;
	// end inline asm
	add.s32 	%r300, %r298, 1;
	// begin inline asm
	atom.global.exch.b32 %r299, [%rd512], %r300;
	// end inline asm
	// begin inline asm
	atom.global.add.u32 %r301, [%rd512], 0;
	// end inline asm
	add.s32 	%r303, %r301, 1;
	// begin inline asm
	atom.global.exch.b32 %r302, [%rd512], %r303;
	// end inline asm
	// begin inline asm
	atom.global.add.u32 %r304, [%rd512], 0;
	// end inline asm
	add.s32 	%r306, %r304, 1;
	// begin inline asm
	atom.global.exch.b32 %r305, [%rd512], %r306;
	// end inline asm
	// begin inline asm
	atom.global.add.u32 %r307, [%rd512], 0;
	// end inline asm
	add.s32 	%r309, %r307, 1;
	// begin inline asm
	atom.global.exch.b32 %r308, [%rd512], %r309;
	// end inline asm
	// begin inline asm
	atom.global.add.u32 %r310, [%rd512], 0;
	// end inline asm
	add.s32 	%r312, %r310, 1;
	// begin inline asm
	atom.global.exch.b32 %r311, [%rd512], %r312;
	// end inline asm
	// begin inline asm
	atom.global.add.u32 %r313, [%rd512], 0;
	// end inline asm
	add.s32 	%r315, %r313, 1;
	// begin inline asm
	atom.global.exch.b32 %r314, [%rd512], %r315;
	// end inline asm
	// begin inline asm
	atom.global.add.u32 %r316, [%rd512], 0;
	// end inline asm
	add.s32 	%r318, %r316, 1;
	// begin inline asm
	atom.global.exch.b32 %r317, [%rd512], %r318;
	// end inline asm
	// begin inline asm
	atom.global.add.u32 %r319, [%rd512], 0;
	// end inline asm
	add.s32 	%r321, %r319, 1;
	// begin inline asm
	atom.global.exch.b32 %r320, [%rd512], %r321;
	// end inline asm
	// begin inline asm
	atom.global.add.u32 %r322, [%rd512], 0;
	// end inline asm
	add.s32 	%r324, %r322, 1;
	// begin inline asm
	atom.global.exch.b32 %r323, [%rd512], %r324;
	// end inline asm
	// begin inline asm
	atom.global.add.u32 %r325, [%rd512], 0;
	// end inline asm
	add.s32 	%r327, %r325, 1;
	// begin inline asm
	atom.global.exch.b32 %r326, [%rd512], %r327;
	// end inline asm
	// begin inline asm
	atom.global.add.u32 %r328, [%rd512], 0;
	// end inline asm
	add.s32 	%r330, %r328, 1;
	// begin inline asm
	atom.global.exch.b32 %r329, [%rd512], %r330;
	// end inline asm
	// begin inline asm
	atom.global.add.u32 %r331, [%rd512], 0;
	// end inline asm
	add.s32 	%r333, %r331, 1;
	// begin inline asm
	atom.global.exch.b32 %r332, [%rd512], %r333;
	// end inline asm
	// begin inline asm
	atom.global.add.u32 %r334, [%rd512], 0;
	// end inline asm
	add.s32 	%r336, %r334, 1;
	// begin inline asm
	atom.global.exch.b32 %r335, [%rd512], %r336;
	// end inline asm
	// begin inline asm
	atom.global.add.u32 %r337, [%rd512], 0;
	// end inline asm
	add.s32 	%r339, %r337, 1;
	// begin inline asm
	atom.global.exch.b32 %r338, [%rd512], %r339;
	// end inline asm
	// begin inline asm
	atom.global.add.u32 %r340, [%rd512], 0;
	// end inline asm
	add.s32 	%r342, %r340, 1;
	// begin inline asm
	atom.global.exch.b32 %r341, [%rd512], %r342;
	// end inline asm
	// begin inline asm
	atom.global.add.u32 %r343, [%rd512], 0;
	// end inline asm
	add.s32 	%r345, %r343, 1;
	// begin inline asm
	atom.global.exch.b32 %r344, [%rd512], %r345;
	// end inline asm
	// begin inline asm
	atom.global.add.u32 %r346, [%rd512], 0;
	// end inline asm
	add.s32 	%r348, %r346, 1;
	// begin inline asm
	atom.global.exch.b32 %r347, [%rd512], %r348;
	// end inline asm
	// begin inline asm
	atom.global.add.u32 %r349, [%rd512], 0;
	// end inline asm
	add.s32 	%r351, %r349, 1;
	// begin inline asm
	atom.global.exch.b32 %r350, [%rd512], %r351;
	// end inline asm
	// begin inline asm
	atom.global.add.u32 %r352, [%rd512], 0;
	// end inline asm
	add.s32 	%r354, %r352, 1;
	// begin inline asm
	atom.global.exch.b32 %r353, [%rd512], %r354;
	// end inline asm
	// begin inline asm
	atom.global.add.u32 %r355, [%rd512], 0;
	// end inline asm
	add.s32 	%r357, %r355, 1;
	// begin inline asm
	atom.global.exch.b32 %r356, [%rd512], %r357;
	// end inline asm
	// begin inline asm
	atom.global.add.u32 %r358, [%rd512], 0;
	// end inline asm
	add.s32 	%r360, %r358, 1;
	// begin inline asm
	atom.global.exch.b32 %r359, [%rd512], %r360;
	// end inline asm
	// begin inline asm
	atom.global.add.u32 %r361, [%rd512], 0;
	// end inline asm
	add.s32 	%r363, %r361, 1;
	// begin inline asm
	atom.global.exch.b32 %r362, [%rd512], %r363;
	// end inline asm
	// begin inline asm
	atom.global.add.u32 %r364, [%rd512], 0;
	// end inline asm
	add.s32 	%r366, %r364, 1;
	// begin inline asm
	atom.global.exch.b32 %r365, [%rd512], %r366;
	// end inline asm
	// begin inline asm
	atom.global.add.u32 %r367, [%rd512], 0;
	// end inline asm
	add.s32 	%r369, %r367, 1;
	// begin inline asm
	atom.global.exch.b32 %r368, [%rd512], %r369;
	// end inline asm
	// begin inline asm
	atom.global.add.u32 %r370, [%rd512], 0;
	// end inline asm
	add.s32 	%r372, %r370, 1;
	// begin inline asm
	atom.global.exch.b32 %r371, [%rd512], %r372;
	// end inline asm
	// begin inline asm
	atom.global.add.u32 %r373, [%rd512], 0;
	// end inline asm
	add.s32 	%r375, %r373, 1;
	// begin inline asm
	atom.global.exch.b32 %r374, [%rd512], %r375;
	// end inline asm
	// begin inline asm
	atom.global.add.u32 %r376, [%rd512], 0;
	// end inline asm
	add.s32 	%r378, %r376, 1;
	// begin inline asm
	atom.global.exch.b32 %r377, [%rd512], %r378;
	// end inline asm
	// begin inline asm
	atom.global.add.u32 %r379, [%rd512], 0;
	// end inline asm
	add.s32 	%r381, %r379, 1;
	// begin inline asm
	atom.global.exch.b32 %r380, [%rd512], %r381;
	// end inline asm
	// begin inline asm
	atom.global.add.u32 %r382, [%rd512], 0;
	// end inline asm
	add.s32 	%r384, %r382, 1;
	// begin inline asm
	atom.global.exch.b32 %r383, [%rd512], %r384;
	// end inline asm
	// begin inline asm
	atom.global.add.u32 %r385, [%rd512], 0;
	// end inline asm
	add.s32 	%r387, %r385, 1;
	// begin inline asm
	atom.global.exch.b32 %r386, [%rd512], %r387;
	// end inline asm
	// begin inline asm
	atom.global.add.u32 %r388, [%rd512], 0;
	// end inline asm
	add.s32 	%r390, %r388, 1;
	// begin inline asm
	atom.global.exch.b32 %r389, [%rd512], %r390;
	// end inline asm
	// begin inline asm
	atom.global.add.u32 %r391, [%rd512], 0;
	// end inline asm
	add.s32 	%r393, %r391, 1;
	// begin inline asm
	atom.global.exch.b32 %r392, [%rd512], %r393;
	// end inline asm
	// begin inline asm
	atom.global.add.u32 %r394, [%rd512], 0;
	// end inline asm
	add.s32 	%r396, %r394, 1;
	// begin inline asm
	atom.global.exch.b32 %r395, [%rd512], %r396;
	// end inline asm
	// begin inline asm
	atom.global.add.u32 %r397, [%rd512], 0;
	// end inline asm
	add.s32 	%r399, %r397, 1;
	// begin inline asm
	atom.global.exch.b32 %r398, [%rd512], %r399;
	// end inline asm
	// begin inline asm
	atom.global.add.u32 %r400, [%rd512], 0;
	// end inline asm
	add.s32 	%r402, %r400, 1;
	// begin inline asm
	atom.global.exch.b32 %r401, [%rd512], %r402;
	// end inline asm
	// begin inline asm
	atom.global.add.u32 %r403, [%rd512], 0;
	// end inline asm
	add.s32 	%r405, %r403, 1;
	// begin inline asm
	atom.global.exch.b32 %r404, [%rd512], %r405;
	// end inline asm
	// begin inline asm
	atom.global.add.u32 %r406, [%rd512], 0;
	// end inline asm
	add.s32 	%r408, %r406, 1;
	// begin inline asm
	atom.global.exch.b32 %r407, [%rd512], %r408;
	// end inline asm
	// begin inline asm
	atom.global.add.u32 %r409, [%rd512], 0;
	// end inline asm
	add.s32 	%r411, %r409, 1;
	// begin inline asm
	atom.global.exch.b32 %r410, [%rd512], %r411;
	// end inline asm
	// begin inline asm
	atom.global.add.u32 %r412, [%rd512], 0;
	// end inline asm
	add.s32 	%r414, %r412, 1;
	// begin inline asm
	atom.global.exch.b32 %r413, [%rd512], %r414;
	// end inline asm
	// begin inline asm
	atom.global.add.u32 %r415, [%rd512], 0;
	// end inline asm
	add.s32 	%r417, %r415, 1;
	// begin inline asm
	atom.global.exch.b32 %r416, [%rd512], %r417;
	// end inline asm
	// begin inline asm
	atom.global.add.u32 %r418, [%rd512], 0;
	// end inline asm
	add.s32 	%r420, %r418, 1;
	// begin inline asm
	atom.global.exch.b32 %r419, [%rd512], %r420;
	// end inline asm
	// begin inline asm
	atom.global.add.u32 %r421, [%rd512], 0;
	// end inline asm
	add.s32 	%r423, %r421, 1;
	// begin inline asm
	atom.global.exch.b32 %r422, [%rd512], %r423;
	// end inline asm
	// begin inline asm
	atom.global.add.u32 %r424, [%rd512], 0;
	// end inline asm
	add.s32 	%r426, %r424, 1;
	// begin inline asm
	atom.global.exch.b32 %r425, [%rd512], %r426;
	// end inline asm
	// begin inline asm
	atom.global.add.u32 %r427, [%rd512], 0;
	// end inline asm
	add.s32 	%r429, %r427, 1;
	// begin inline asm
	atom.global.exch.b32 %r428, [%rd512], %r429;
	// end inline asm
	// begin inline asm
	atom.global.add.u32 %r430, [%rd512], 0;
	// end inline asm
	add.s32 	%r432, %r430, 1;
	// begin inline asm
	atom.global.exch.b32 %r431, [%rd512], %r432;
	// end inline asm
	// begin inline asm
	atom.global.add.u32 %r433, [%rd512], 0;
	// end inline asm
	add.s32 	%r435, %r433, 1;
	// begin inline asm
	atom.global.exch.b32 %r434, [%rd512], %r435;
	// end inline asm
	// begin inline asm
	atom.global.add.u32 %r436, [%rd512], 0;
	// end inline asm
	add.s32 	%r438, %r436, 1;
	// begin inline asm
	atom.global.exch.b32 %r437, [%rd512], %r438;
	// end inline asm
	// begin inline asm
	atom.global.add.u32 %r439, [%rd512], 0;
	// end inline asm
	add.s32 	%r441, %r439, 1;
	// begin inline asm
	atom.global.exch.b32 %r440, [%rd512], %r441;
	// end inline asm
	// begin inline asm
	atom.global.add.u32 %r442, [%rd512], 0;
	// end inline asm
	add.s32 	%r444, %r442, 1;
	// begin inline asm
	atom.global.exch.b32 %r443, [%rd512], %r444;
	// end inline asm
	// begin inline asm
	atom.global.add.u32 %r445, [%rd512], 0;
	// end inline asm
	add.s32 	%r447, %r445, 1;
	// begin inline asm
	atom.global.exch.b32 %r446, [%rd512], %r447;
	// end inline asm
	// begin inline asm
	atom.global.add.u32 %r448, [%rd512], 0;
	// end inline asm
	add.s32 	%r450, %r448, 1;
	// begin inline asm
	atom.global.exch.b32 %r449, [%rd512], %r450;
	// end inline asm
	// begin inline asm
	atom.global.add.u32 %r451, [%rd512], 0;
	// end inline asm
	add.s32 	%r453, %r451, 1;
	// begin inline asm
	atom.global.exch.b32 %r452, [%rd512], %r453;
	// end inline asm
	// begin inline asm
	atom.global.add.u32 %r454, [%rd512], 0;
	// end inline asm
	add.s32 	%r456, %r454, 1;
	// begin inline asm
	atom.global.exch.b32 %r455, [%rd512], %r456;
	// end inline asm
	// begin inline asm
	atom.global.add.u32 %r457, [%rd512], 0;
	// end inline asm
	add.s32 	%r459, %r457, 1;
	// begin inline asm
	atom.global.exch.b32 %r458, [%rd512], %r459;
	// end inline asm
	// begin inline asm
	atom.global.add.u32 %r460, [%rd512], 0;
	// end inline asm
	add.s32 	%r462, %r460, 1;
	// begin inline asm
	atom.global.exch.b32 %r461, [%rd512], %r462;
	// end inline asm
	// begin inline asm
	atom.global.add.u32 %r463, [%rd512], 0;
	// end inline asm
	add.s32 	%r465, %r463, 1;
	// begin inline asm
	atom.global.exch.b32 %r464, [%rd512], %r465;
	// end inline asm
	// begin inline asm
	atom.global.add.u32 %r466, [%rd512], 0;
	// end inline asm
	add.s32 	%r468, %r466, 1;
	// begin inline asm
	atom.global.exch.b32 %r467, [%rd512], %r468;
	// end inline asm
	// begin inline asm
	atom.global.add.u32 %r469, [%rd512], 0;
	// end inline asm
	add.s32 	%r471, %r469, 1;
	// begin inline asm
	atom.global.exch.b32 %r470, [%rd512], %r471;
	// end inline asm
	// begin inline asm
	atom.global.add.u32 %r472, [%rd512], 0;
	// end inline asm
	add.s32 	%r474, %r472, 1;
	// begin inline asm
	atom.global.exch.b32 %r473, [%rd512], %r474;
	// end inline asm
	// begin inline asm
	atom.global.add.u32 %r475, [%rd512], 0;
	// end inline asm
	add.s32 	%r477, %r475, 1;
	// begin inline asm
	atom.global.exch.b32 %r476, [%rd512], %r477;
	// end inline asm
	// begin inline asm
	atom.global.add.u32 %r478, [%rd512], 0;
	// end inline asm
	add.s32 	%r480, %r478, 1;
	// begin inline asm
	atom.global.exch.b32 %r479, [%rd512], %r480;
	// end inline asm
	// begin inline asm
	atom.global.add.u32 %r481, [%rd512], 0;
	// end inline asm
	add.s32 	%r483, %r481, 1;
	// begin inline asm
	atom.global.exch.b32 %r482, [%rd512], %r483;
	// end inline asm
	// begin inline asm
	atom.global.add.u32 %r484, [%rd512], 0;
	// end inline asm
	add.s32 	%r486, %r484, 1;
	// begin inline asm
	atom.global.exch.b32 %r485, [%rd512], %r486;
	// end inline asm
	// begin inline asm
	atom.global.add.u32 %r487, [%rd512], 0;
	// end inline asm
	add.s32 	%r489, %r487, 1;
	// begin inline asm
	atom.global.exch.b32 %r488, [%rd512], %r489;
	// end inline asm
	// begin inline asm
	atom.global.add.u32 %r490, [%rd512], 0;
	// end inline asm
	add.s32 	%r492, %r490, 1;
	// begin inline asm
	atom.global.exch.b32 %r491, [%rd512], %r492;
	// end inline asm
	// begin inline asm
	atom.global.add.u32 %r493, [%rd512], 0;
	// end inline asm
	add.s32 	%r495, %r493, 1;
	// begin inline asm
	atom.global.exch.b32 %r494, [%rd512], %r495;
	// end inline asm
	// begin inline asm
	atom.global.add.u32 %r496, [%rd512], 0;
	// end inline asm
	add.s32 	%r498, %r496, 1;
	// begin inline asm
	atom.global.exch.b32 %r497, [%rd512], %r498;
	// end inline asm
	// begin inline asm
	atom.global.add.u32 %r499, [%rd512], 0;
	// end inline asm
	add.s32 	%r501, %r499, 1;
	// begin inline asm
	atom.global.exch.b32 %r500, [%rd512], %r501;
	// end inline asm
	// begin inline asm
	atom.global.add.u32 %r502, [%rd512], 0;
	// end inline asm
	add.s32 	%r504, %r502, 1;
	// begin inline asm
	atom.global.exch.b32 %r503, [%rd512], %r504;
	// end inline asm
	// begin inline asm
	atom.global.add.u32 %r505, [%rd512], 0;
	// end inline asm
	add.s32 	%r507, %r505, 1;
	// begin inline asm
	atom.global.exch.b32 %r506, [%rd512], %r507;
	// end inline asm
	// begin inline asm
	atom.global.add.u32 %r508, [%rd512], 0;
	// end inline asm
	add.s32 	%r510, %r508, 1;
	// begin inline asm
	atom.global.exch.b32 %r509, [%rd512], %r510;
	// end inline asm
	// begin inline asm
	atom.global.add.u32 %r511, [%rd512], 0;
	// end inline asm
	add.s32 	%r513, %r511, 1;
	// begin inline asm
	atom.global.exch.b32 %r512, [%rd512], %r513;
	// end inline asm
	// begin inline asm
	atom.global.add.u32 %r514, [%rd512], 0;
	// end inline asm
	add.s32 	%r516, %r514, 1;
	// begin inline asm
	atom.global.exch.b32 %r515, [%rd512], %r516;
	// end inline asm
	// begin inline asm
	atom.global.add.u32 %r517, [%rd512], 0;
	// end inline asm
	add.s32 	%r519, %r517, 1;
	// begin inline asm
	atom.global.exch.b32 %r518, [%rd512], %r519;
	// end inline asm
	// begin inline asm
	atom.global.add.u32 %r520, [%rd512], 0;
	// end inline asm
	add.s32 	%r522, %r520, 1;
	// begin inline asm
	atom.global.exch.b32 %r521, [%rd512], %r522;
	// end inline asm
	// begin inline asm
	atom.global.add.u32 %r523, [%rd512], 0;
	// end inline asm
	add.s32 	%r525, %r523, 1;
	// begin inline asm
	atom.global.exch.b32 %r524, [%rd512], %r525;
	// end inline asm
	// begin inline asm
	atom.global.add.u32 %r526, [%rd512], 0;
	// end inline asm
	add.s32 	%r528, %r526, 1;
	// begin inline asm
	atom.global.exch.b32 %r527, [%rd512], %r528;
	// end inline asm
	// begin inline asm
	atom.global.add.u32 %r529, [%rd512], 0;
	// end inline asm
	add.s32 	%r531, %r529, 1;
	// begin inline asm
	atom.global.exch.b32 %r530, [%rd512], %r531;
	// end inline asm
	// begin inline asm
	atom.global.add.u32 %r532, [%rd512], 0;
	// end inline asm
	add.s32 	%r534, %r532, 1;
	// begin inline asm
	atom.global.exch.b32 %r533, [%rd512], %r534;
	// end inline asm
	// begin inline asm
	atom.global.add.u32 %r535, [%rd512], 0;
	// end inline asm
	add.s32 	%r537, %r535, 1;
	// begin inline asm
	atom.global.exch.b32 %r536, [%rd512], %r537;
	// end inline asm
	// begin inline asm
	atom.global.add.u32 %r538, [%rd512], 0;
	// end inline asm
	add.s32 	%r540, %r538, 1;
	// begin inline asm
	atom.global.exch.b32 %r539, [%rd512], %r540;
	// end inline asm
	// begin inline asm
	atom.global.add.u32 %r541, [%rd512], 0;
	// end inline asm
	add.s32 	%r543, %r541, 1;
	// begin inline asm
	atom.global.exch.b32 %r542, [%rd512], %r543;
	// end inline asm
	// begin inline asm
	atom.global.add.u32 %r544, [%rd512], 0;
	// end inline asm
	add.s32 	%r546, %r544, 1;
	// begin inline asm
	atom.global.exch.b32 %r545, [%rd512], %r546;
	// end inline asm
	// begin inline asm
	atom.global.add.u32 %r547, [%rd512], 0;
	// end inline asm
	add.s32 	%r549, %r547, 1;
	// begin inline asm
	atom.global.exch.b32 %r548, [%rd512], %r549;
	// end inline asm
	// begin inline asm
	atom.global.add.u32 %r550, [%rd512], 0;
	// end inline asm
	add.s32 	%r552, %r550, 1;
	// begin inline asm
	atom.global.exch.b32 %r551, [%rd512], %r552;
	// end inline asm
	// begin inline asm
	atom.global.add.u32 %r553, [%rd512], 0;
	// end inline asm
	add.s32 	%r555, %r553, 1;
	// begin inline asm
	atom.global.exch.b32 %r554, [%rd512], %r555;
	// end inline asm
	// begin inline asm
	atom.global.add.u32 %r556, [%rd512], 0;
	// end inline asm
	add.s32 	%r558, %r556, 1;
	// begin inline asm
	atom.global.exch.b32 %r557, [%rd512], %r558;
	// end inline asm
	// begin inline asm
	atom.global.add.u32 %r559, [%rd512], 0;
	// end inline asm
	add.s32 	%r561, %r559, 1;
	// begin inline asm
	atom.global.exch.b32 %r560, [%rd512], %r561;
	// end inline asm
	// begin inline asm
	atom.global.add.u32 %r562, [%rd512], 0;
	// end inline asm
	add.s32 	%r564, %r562, 1;
	// begin inline asm
	atom.global.exch.b32 %r563, [%rd512], %r564;
	// end inline asm
	// begin inline asm
	atom.global.add.u32 %r565, [%rd512], 0;
	// end inline asm
	add.s32 	%r567, %r565, 1;
	// begin inline asm
	atom.global.exch.b32 %r566, [%rd512], %r567;
	// end inline asm
	// begin inline asm
	atom.global.add.u32 %r568, [%rd512], 0;
	// end inline asm
	add.s32 	%r570, %r568, 1;
	// begin inline asm
	atom.global.exch.b32 %r569, [%rd512], %r570;
	// end inline asm
	// begin inline asm
	atom.global.add.u32 %r571, [%rd512], 0;
	// end inline asm
	add.s32 	%r573, %r571, 1;
	// begin inline asm
	atom.global.exch.b32 %r572, [%rd512], %r573;
	// end inline asm
	// begin inline asm
	atom.global.add.u32 %r574, [%rd512], 0;
	// end inline asm
	add.s32 	%r576, %r574, 1;
	// begin inline asm
	atom.global.exch.b32 %r575, [%rd512], %r576;
	// end inline asm
	// begin inline asm
	atom.global.add.u32 %r577, [%rd512], 0;
	// end inline asm
	add.s32 	%r579, %r577, 1;
	// begin inline asm
	atom.global.exch.b32 %r578, [%rd512], %r579;
	// end inline asm
	// begin inline asm
	atom.global.add.u32 %r580, [%rd512], 0;
	// end inline asm
	add.s32 	%r582, %r580, 1;
	// begin inline asm
	atom.global.exch.b32 %r581, [%rd512], %r582;
	// end inline asm
	// begin inline asm
	atom.global.add.u32 %r583, [%rd512], 0;
	// end inline asm
	add.s32 	%r585, %r583, 1;
	// begin inline asm
	atom.global.exch.b32 %r584, [%rd512], %r585;
	// end inline asm
	// begin inline asm
	atom.global.add.u32 %r586, [%rd512], 0;
	// end inline asm
	add.s32 	%r588, %r586, 1;
	// begin inline asm
	atom.global.exch.b32 %r587, [%rd512], %r588;
	// end inline asm
	// begin inline asm
	atom.global.add.u32 %r589, [%rd512], 0;
	// end inline asm
	add.s32 	%r591, %r589, 1;
	// begin inline asm
	atom.global.exch.b32 %r590, [%rd512], %r591;
	// end inline asm
	// begin inline asm
	atom.global.add.u32 %r592, [%rd512], 0;
	// end inline asm
	add.s32 	%r594, %r592, 1;
	// begin inline asm
	atom.global.exch.b32 %r593, [%rd512], %r594;
	// end inline asm
	// begin inline asm
	atom.global.add.u32 %r595, [%rd512], 0;
	// end inline asm
	add.s32 	%r597, %r595, 1;
	// begin inline asm
	atom.global.exch.b32 %r596, [%rd512], %r597;
	// end inline asm
	// begin inline asm
	atom.global.add.u32 %r598, [%rd512], 0;
	// end inline asm
	add.s32 	%r600, %r598, 1;
	// begin inline asm
	atom.global.exch.b32 %r599, [%rd512], %r600;
	// end inline asm
	// begin inline asm
	atom.global.add.u32 %r601, [%rd512], 0;
	// end inline asm
	add.s32 	%r603, %r601, 1;
	// begin inline asm
	atom.global.exch.b32 %r602, [%rd512], %r603;
	// end inline asm
	// begin inline asm
	atom.global.add.u32 %r604, [%rd512], 0;
	// end inline asm
	add.s32 	%r606, %r604, 1;
	// begin inline asm
	atom.global.exch.b32 %r605, [%rd512], %r606;
	// end inline asm
	// begin inline asm
	atom.global.add.u32 %r607, [%rd512], 0;
	// end inline asm
	add.s32 	%r609, %r607, 1;
	// begin inline asm
	atom.global.exch.b32 %r608, [%rd512], %r609;
	// end inline asm
	// begin inline asm
	atom.global.add.u32 %r610, [%rd512], 0;
	// end inline asm
	add.s32 	%r612, %r610, 1;
	// begin inline asm
	atom.global.exch.b32 %r611, [%rd512], %r612;
	// end inline asm
	// begin inline asm
	atom.global.add.u32 %r613, [%rd512], 0;
	// end inline asm
	add.s32 	%r615, %r613, 1;
	// begin inline asm
	atom.global.exch.b32 %r614, [%rd512], %r615;
	// end inline asm
	// begin inline asm
	atom.global.add.u32 %r616, [%rd512], 0;
	// end inline asm
	add.s32 	%r618, %r616, 1;
	// begin inline asm
	atom.global.exch.b32 %r617, [%rd512], %r618;
	// end inline asm
	// begin inline asm
	atom.global.add.u32 %r619, [%rd512], 0;
	// end inline asm
	add.s32 	%r621, %r619, 1;
	// begin inline asm
	atom.global.exch.b32 %r620, [%rd512], %r621;
	// end inline asm
	// begin inline asm
	atom.global.add.u32 %r622, [%rd512], 0;
	// end inline asm
	add.s32 	%r624, %r622, 1;
	// begin inline asm
	atom.global.exch.b32 %r623, [%rd512], %r624;
	// end inline asm
	// begin inline asm
	atom.global.add.u32 %r625, [%rd512], 0;
	// end inline asm
	add.s32 	%r627, %r625, 1;
	// begin inline asm
	atom.global.exch.b32 %r626, [%rd512], %r627;
	// end inline asm
	// begin inline asm
	atom.global.add.u32 %r628, [%rd512], 0;
	// end inline asm
	add.s32 	%r630, %r628, 1;
	// begin inline asm
	atom.global.exch.b32 %r629, [%rd512], %r630;
	// end inline asm
	// begin inline asm
	atom.global.add.u32 %r631, [%rd512], 0;
	// end inline asm
	add.s32 	%r633, %r631, 1;
	// begin inline asm
	atom.global.exch.b32 %r632, [%rd512], %r633;
	// end inline asm
	// begin inline asm
	atom.global.add.u32 %r634, [%rd512], 0;
	// end inline asm
	add.s32 	%r636, %r634, 1;
	// begin inline asm
	atom.global.exch.b32 %r635, [%rd512], %r636;
	// end inline asm
	// begin inline asm
	atom.global.add.u32 %r637, [%rd512], 0;
	// end inline asm
	add.s32 	%r639, %r637, 1;
	// begin inline asm
	atom.global.exch.b32 %r638, [%rd512], %r639;
	// end inline asm
	// begin inline asm
	atom.global.add.u32 %r640, [%rd512], 0;
	// end inline asm
	add.s32 	%r642, %r640, 1;
	// begin inline asm
	atom.global.exch.b32 %r641, [%rd512], %r642;
	// end inline asm
	// begin inline asm
	atom.global.add.u32 %r643, [%rd512], 0;
	// end inline asm
	add.s32 	%r645, %r643, 1;
	// begin inline asm
	atom.global.exch.b32 %r644, [%rd512], %r645;
	// end inline asm
	// begin inline asm
	atom.global.add.u32 %r646, [%rd512], 0;
	// end inline asm
	add.s32 	%r648, %r646, 1;
	// begin inline asm
	atom.global.exch.b32 %r647, [%rd512], %r648;
	// end inline asm
	// begin inline asm
	atom.global.add.u32 %r649, [%rd512], 0;
	// end inline asm
	add.s32 	%r651, %r649, 1;
	// begin inline asm
	atom.global.exch.b32 %r650, [%rd512], %r651;
	// end inline asm
	// begin inline asm
	atom.global.add.u32 %r652, [%rd512], 0;
	// end inline asm
	add.s32 	%r654, %r652, 1;
	// begin inline asm
	atom.global.exch.b32 %r653, [%rd512], %r654;
	// end inline asm
	// begin inline asm
	atom.global.add.u32 %r655, [%rd512], 0;
	// end inline asm
	add.s32 	%r657, %r655, 1;
	// begin inline asm
	atom.global.exch.b32 %r656, [%rd512], %r657;
	// end inline asm
	// begin inline asm
	atom.global.add.u32 %r658, [%rd512], 0;
	// end inline asm
	add.s32 	%r660, %r658, 1;
	// begin inline asm
	atom.global.exch.b32 %r659, [%rd512], %r660;
	// end inline asm
	// begin inline asm
	atom.global.add.u32 %r661, [%rd512], 0;
	// end inline asm
	add.s32 	%r663, %r661, 1;
	// begin inline asm
	atom.global.exch.b32 %r662, [%rd512], %r663;
	// end inline asm
	// begin inline asm
	atom.global.add.u32 %r664, [%rd512], 0;
	// end inline asm
	add.s32 	%r666, %r664, 1;
	// begin inline asm
	atom.global.exch.b32 %r665, [%rd512], %r666;
	// end inline asm
	// begin inline asm
	atom.global.add.u32 %r667, [%rd512], 0;
	// end inline asm
	add.s32 	%r669, %r667, 1;
	// begin inline asm
	atom.global.exch.b32 %r668, [%rd512], %r669;
	// end inline asm
	// begin inline asm
	atom.global.add.u32 %r670, [%rd512], 0;
	// end inline asm
	add.s32 	%r672, %r670, 1;
	// begin inline asm
	atom.global.exch.b32 %r671, [%rd512], %r672;
	// end inline asm
	// begin inline asm
	atom.global.add.u32 %r673, [%rd512], 0;
	// end inline asm
	add.s32 	%r675, %r673, 1;
	// begin inline asm
	atom.global.exch.b32 %r674, [%rd512], %r675;
	// end inline asm
	// begin inline asm
	atom.global.add.u32 %r676, [%rd512], 0;
	// end inline asm
	add.s32 	%r678, %r676, 1;
	// begin inline asm
	atom.global.exch.b32 %r677, [%rd512], %r678;
	// end inline asm
	// begin inline asm
	atom.global.add.u32 %r679, [%rd512], 0;
	// end inline asm
	add.s32 	%r681, %r679, 1;
	// begin inline asm
	atom.global.exch.b32 %r680, [%rd512], %r681;
	// end inline asm
	// begin inline asm
	atom.global.add.u32 %r682, [%rd512], 0;
	// end inline asm
	add.s32 	%r684, %r682, 1;
	// begin inline asm
	atom.global.exch.b32 %r683, [%rd512], %r684;
	// end inline asm
	// begin inline asm
	atom.global.add.u32 %r685, [%rd512], 0;
	// end inline asm
	add.s32 	%r687, %r685, 1;
	// begin inline asm
	atom.global.exch.b32 %r686, [%rd512], %r687;
	// end inline asm
	// begin inline asm
	atom.global.add.u32 %r688, [%rd512], 0;
	// end inline asm
	add.s32 	%r690, %r688, 1;
	// begin inline asm
	atom.global.exch.b32 %r689, [%rd512], %r690;
	// end inline asm
	// begin inline asm
	atom.global.add.u32 %r691, [%rd512], 0;
	// end inline asm
	add.s32 	%r693, %r691, 1;
	// begin inline asm
	atom.global.exch.b32 %r692, [%rd512], %r693;
	// end inline asm
	// begin inline asm
	atom.global.add.u32 %r694, [%rd512], 0;
	// end inline asm
	add.s32 	%r696, %r694, 1;
	// begin inline asm
	atom.global.exch.b32 %r695, [%rd512], %r696;
	// end inline asm
	// begin inline asm
	atom.global.add.u32 %r697, [%rd512], 0;
	// end inline asm
	add.s32 	%r699, %r697, 1;
	// begin inline asm
	atom.global.exch.b32 %r698, [%rd512], %r699;
	// end inline asm
	// begin inline asm
	atom.global.add.u32 %r700, [%rd512], 0;
	// end inline asm
	add.s32 	%r702, %r700, 1;
	// begin inline asm
	atom.global.exch.b32 %r701, [%rd512], %r702;
	// end inline asm
	// begin inline asm
	atom.global.add.u32 %r703, [%rd512], 0;
	// end inline asm
	add.s32 	%r705, %r703, 1;
	// begin inline asm
	atom.global.exch.b32 %r704, [%rd512], %r705;
	// end inline asm
	// begin inline asm
	atom.global.add.u32 %r706, [%rd512], 0;
	// end inline asm
	add.s32 	%r708, %r706, 1;
	// begin inline asm
	atom.global.exch.b32 %r707, [%rd512], %r708;
	// end inline asm
	// begin inline asm
	atom.global.add.u32 %r709, [%rd512], 0;
	// end inline asm
	add.s32 	%r711, %r709, 1;
	// begin inline asm
	atom.global.exch.b32 %r710, [%rd512], %r711;
	// end inline asm
	// begin inline asm
	atom.global.add.u32 %r712, [%rd512], 0;
	// end inline asm
	add.s32 	%r714, %r712, 1;
	// begin inline asm
	atom.global.exch.b32 %r713, [%rd512], %r714;
	// end inline asm
	// begin inline asm
	atom.global.add.u32 %r715, [%rd512], 0;
	// end inline asm
	add.s32 	%r717, %r715, 1;
	// begin inline asm
	atom.global.exch.b32 %r716, [%rd512], %r717;
	// end inline asm
	// begin inline asm
	atom.global.add.u32 %r718, [%rd512], 0;
	// end inline asm
	add.s32 	%r720, %r718, 1;
	// begin inline asm
	atom.global.exch.b32 %r719, [%rd512], %r720;
	// end inline asm
	// begin inline asm
	atom.global.add.u32 %r721, [%rd512], 0;
	// end inline asm
	add.s32 	%r723, %r721, 1;
	// begin inline asm
	atom.global.exch.b32 %r722, [%rd512], %r723;
	// end inline asm
	// begin inline asm
	atom.global.add.u32 %r724, [%rd512], 0;
	// end inline asm
	add.s32 	%r726, %r724, 1;
	// begin inline asm
	atom.global.exch.b32 %r725, [%rd512], %r726;
	// end inline asm
	// begin inline asm
	atom.global.add.u32 %r727, [%rd512], 0;
	// end inline asm
	add.s32 	%r729, %r727, 1;
	// begin inline asm
	atom.global.exch.b32 %r728, [%rd512], %r729;
	// end inline asm
	// begin inline asm
	atom.global.add.u32 %r730, [%rd512], 0;
	// end inline asm
	add.s32 	%r732, %r730, 1;
	// begin inline asm
	atom.global.exch.b32 %r731, [%rd512], %r732;
	// end inline asm
	// begin inline asm
	atom.global.add.u32 %r733, [%rd512], 0;
	// end inline asm
	add.s32 	%r735, %r733, 1;
	// begin inline asm
	atom.global.exch.b32 %r734, [%rd512], %r735;
	// end inline asm
	// begin inline asm
	atom.global.add.u32 %r736, [%rd512], 0;
	// end inline asm
	add.s32 	%r738, %r736, 1;
	// begin inline asm
	atom.global.exch.b32 %r737, [%rd512], %r738;
	// end inline asm
	// begin inline asm
	atom.global.add.u32 %r739, [%rd512], 0;
	// end inline asm
	add.s32 	%r741, %r739, 1;
	// begin inline asm
	atom.global.exch.b32 %r740, [%rd512], %r741;
	// end inline asm
	// begin inline asm
	atom.global.add.u32 %r742, [%rd512], 0;
	// end inline asm
	add.s32 	%r744, %r742, 1;
	// begin inline asm
	atom.global.exch.b32 %r743, [%rd512], %r744;
	// end inline asm
	// begin inline asm
	atom.global.add.u32 %r745, [%rd512], 0;
	// end inline asm
	add.s32 	%r747, %r745, 1;
	// begin inline asm
	atom.global.exch.b32 %r746, [%rd512], %r747;
	// end inline asm
	// begin inline asm
	atom.global.add.u32 %r748, [%rd512], 0;
	// end inline asm
	add.s32 	%r750, %r748, 1;
	// begin inline asm
	atom.global.exch.b32 %r749, [%rd512], %r750;
	// end inline asm
	// begin inline asm
	atom.global.add.u32 %r751, [%rd512], 0;
	// end inline asm
	add.s32 	%r753, %r751, 1;
	// begin inline asm
	atom.global.exch.b32 %r752, [%rd512], %r753;
	// end inline asm
	// begin inline asm
	atom.global.add.u32 %r754, [%rd512], 0;
	// end inline asm
	add.s32 	%r756, %r754, 1;
	// begin inline asm
	atom.global.exch.b32 %r755, [%rd512], %r756;
	// end inline asm
	// begin inline asm
	atom.global.add.u32 %r757, [%rd512], 0;
	// end inline asm
	add.s32 	%r759, %r757, 1;
	// begin inline asm
	atom.global.exch.b32 %r758, [%rd512], %r759;
	// end inline asm
	// begin inline asm
	atom.global.add.u32 %r760, [%rd512], 0;
	// end inline asm
	add.s32 	%r762, %r760, 1;
	// begin inline asm
	atom.global.exch.b32 %r761, [%rd512], %r762;
	// end inline asm
	// begin inline asm
	atom.global.add.u32 %r763, [%rd512], 0;
	// end inline asm
	add.s32 	%r765, %r763, 1;
	// begin inline asm
	atom.global.exch.b32 %r764, [%rd512], %r765;
	// end inline asm
	// begin inline asm
	atom.global.add.u32 %r766, [%rd512], 0;
	// end inline asm
	add.s32 	%r768, %r766, 1;
	// begin inline asm
	atom.global.exch.b32 %r767, [%rd512], %r768;
	// end inline asm
	ret;

}
	// .globl	_Z4testIL_Z12load_relaxedPKjEL_Z13store_relaxedPjjELi256E14strided_accessILj1024ELj1EE9all_lanesEvv
.visible .entry _Z4testIL_Z12load_relaxedPKjEL_Z13store_relaxedPjjELi256E14strided_accessILj1024ELj1EE9all_lanesEvv()
{
	.reg .b32 	%r<518>;
	.reg .b64 	%rd<517>;

	mov.u32 	%r513, %ctaid.x;
	mov.u32 	%r514, %ntid.x;
	mov.u32 	%r515, %tid.x;
	mad.lo.s32 	%r516, %r513, %r514, %r515;
	shl.b32 	%r517, %r516, 2;
	cvt.u64.u32 	%rd513, %r517;
	and.b64  	%rd514, %rd513, 4092;
	mov.u64 	%rd515, buffer;
	cvta.global.u64 	%rd516, %rd515;
	add.s64 	%rd512, %rd516, %rd514;
	// begin inline asm
	ld.relaxed.gpu.u32 %r1, [%rd512];
	// end inline asm
	add.s32 	%r2, %r1, 1;
	// begin inline asm
	st.relaxed.gpu.u32 [%rd512], %r2;
	// end inline asm
	// begin inline asm
	ld.relaxed.gpu.u32 %r3, [%rd512];
	// end inline asm
	add.s32 	%r4, %r3, 1;
	// begin inline asm
	st.relaxed.gpu.u32 [%rd512], %r4;
	// end inline asm
	// begin inline asm
	ld.relaxed.gpu.u32 %r5, [%rd512];
	// end inline asm
	add.s32 	%r6, %r5, 1;
	// begin inline asm
	st.relaxed.gpu.u32 [%rd512], %r6;
	// end inline asm
	// begin inline asm
	ld.relaxed.gpu.u32 %r7, [%rd512];
	// end inline asm
	add.s32 	%r8, %r7, 1;
	// begin inline asm
	st.relaxed.gpu.u32 [%rd512], %r8;
	// end inline asm
	// begin inline asm
	ld.relaxed.gpu.u32 %r9, [%rd512];
	// end inline asm
	add.s32 	%r10, %r9, 1;
	// begin inline asm
	st.relaxed.gpu.u32 [%rd512], %r10;
	// end inline asm
	// begin inline asm
	ld.relaxed.gpu.u32 %r11, [%rd512];
	// end inline asm
	add.s32 	%r12, %r11, 1;
	// begin inline asm
	st.relaxed.gpu.u32 [%rd512], %r12;
	// end inline asm
	// begin inline asm
	ld.relaxed.gpu.u32 %r13, [%rd512];
	// end inline asm
	add.s32 	%r14, %r13, 1;
	// begin inline asm
	st.relaxed.gpu.u32 [%rd512], %r14;
	// end inline asm
	// begin inline asm
	ld.relaxed.gpu.u32 %r15, [%rd512];
	// end inline asm
	add.s32 	%r16, %r15, 1;
	// begin inline asm
	st.relaxed.gpu.u32 [%rd512], %r16;
	// end inline asm
	// begin inline asm
	ld.relaxed.gpu.u32 %r17, [%rd512];
	// end inline asm
	add.s32 	%r18, %r17, 1;
	// begin inline asm
	st.relaxed.gpu.u32 [%rd512], %r18;
	// end inline asm
	// begin inline asm
	ld.relaxed.gpu.u32 %r19, [%rd512];
	// end inline asm
	add.s32 	%r20, %r19, 1;
	// begin inline asm
	st.relaxed.gpu.u32 [%rd512], %r20;
	// end inline asm
	// begin inline asm
	ld.relaxed.gpu.u32 %r21, [%rd512];
	// end inline asm
	add.s32 	%r22, %r21, 1;
	// begin inline asm
	st.relaxed.gpu.u32 [%rd512], %r22;
	// end inline asm
	// begin inline asm
	ld.relaxed.gpu.u32 %r23, [%rd512];
	// end inline asm
	add.s32 	%r24, %r23, 1;
	// begin inline asm
	st.relaxed.gpu.u32 [%rd512], %r24;
	// end inline asm
	// begin inline asm
	ld.relaxed.gpu.u32 %r25, [%rd512];
	// end inline asm
	add.s32 	%r26, %r25, 1;
	// begin inline asm
	st.relaxed.gpu.u32 [%rd512], %r26;
	// end inline asm
	// begin inline asm
	ld.relaxed.gpu.u32 %r27, [%rd512];
	// end inline asm
	add.s32 	%r28, %r27, 1;
	// begin inline asm
	st.relaxed.gpu.u32 [%rd512], %r28;
	// end inline asm
	// begin inline asm
	ld.relaxed.gpu.u32 %r29, [%rd512];
	// end inline asm
	add.s32 	%r30, %r29, 1;
	// begin inline asm
	st.relaxed.gpu.u32 [%rd512], %r30;
	// end inline asm
	// begin inline asm
	ld.relaxed.gpu.u32 %r31, [%rd512];
	// end inline asm
	add.s32 	%r32, %r31, 1;
	// begin inline asm
	st.relaxed.gpu.u32 [%rd512], %r32;
	// end inline asm
	// begin inline asm
	ld.relaxed.gpu.u32 %r33, [%rd512];
	// end inline asm
	add.s32 	%r34, %r33, 1;
	// begin inline asm
	st.relaxed.gpu.u32 [%rd512], %r34;
	// end inline asm
	// begin inline asm
	ld.relaxed.gpu.u32 %r35, [%rd512];
	// end inline asm
	add.s32 	%r36, %r35, 1;
	// begin inline asm
	st.relaxed.gpu.u32 [%rd512], %r36;
	// end inline asm
	// begin inline asm
	ld.relaxed.gpu.u32 %r37, [%rd512];
	// end inline asm
	add.s32 	%r38, %r37, 1;
	// begin inline asm
	st.relaxed.gpu.u32 [%rd512], %r38;
	// end inline asm
	// begin inline asm
	ld.relaxed.gpu.u32 %r39, [%rd512];
	// end inline asm
	add.s32 	%r40, %r39, 1;
	// begin inline asm
	st.relaxed.gpu.u32 [%rd512], %r40;
	// end inline asm
	// begin inline asm
	ld.relaxed.gpu.u32 %r41, [%rd512];
	// end inline asm
	add.s32 	%r42, %r41, 1;
	// begin inline asm
	st.relaxed.gpu.u32 [%rd512], %r42;
	// end inline asm
	// begin inline asm
	ld.relaxed.gpu.u32 %r43, [%rd512];
	// end inline asm
	add.s32 	%r44, %r43, 1;
	// begin inline asm
	st.relaxed.gpu.u32 [%rd512], %r44;
	// end inline asm
	// begin inline asm
	ld.relaxed.gpu.u32 %r45, [%rd512];
	// end inline asm
	add.s32 	%r46, %r45, 1;
	// begin inline asm
	st.relaxed.gpu.u32 [%rd512], %r46;
	// end inline asm
	// begin inline asm
	ld.relaxed.gpu.u32 %r47, [%rd512];
	// end inline asm
	add.s32 	%r48, %r47, 1;
	// begin inline asm
	st.relaxed.gpu.u32 [%rd512], %r48;
	// end inline asm
	// begin inline asm
	ld.relaxed.gpu.u32 %r49, [%rd512];
	// end inline asm
	add.s32 	%r50, %r49, 1;
	// begin inline asm
	st.relaxed.gpu.u32 [%rd512], %r50;
	// end inline asm
	// begin inline asm
	ld.relaxed.gpu.u32 %r51, [%rd512];
	// end inline asm
	add.s32 	%r52, %r51, 1;
	// begin inline asm
	st.relaxed.gpu.u32 [%rd512], %r52;
	// end inline asm
	// begin inline asm
	ld.relaxed.gpu.u32 %r53, [%rd512];
	// end inline asm
	add.s32 	%r54, %r53, 1;
	// begin inline asm
	st.relaxed.gpu.u32 [%rd512], %r54;
	// end inline asm
	// begin inline asm
	ld.relaxed.gpu.u32 %r55, [%rd512];
	// end inline asm
	add.s32 	%r56, %r55, 1;
	// begin inline asm
	st.relaxed.gpu.u32 [%rd512], %r56;
	// end inline asm
	// begin inline asm
	ld.relaxed.gpu.u32 %r57, [%rd512];
	// end inline asm
	add.s32 	%r58, %r57, 1;
	// begin inline asm
	st.relaxed.gpu.u32 [%rd512], %r58;
	// end inline asm
	// begin inline asm
	ld.relaxed.gpu.u32 %r59, [%rd512];
	// end inline asm
	add.s32 	%r60, %r59, 1;
	// begin inline asm
	st.relaxed.gpu.u32 [%rd512], %r60;
	// end inline asm
	// begin inline asm
	ld.relaxed.gpu.u32 %r61, [%rd512];
	// end inline asm
	add.s32 	%r62, %r61, 1;
	// begin inline asm
	st.relaxed.gpu.u32 [%rd512], %r62;
	// end inline asm
	// begin inline asm
	ld.relaxed.gpu.u32 %r63, [%rd512];
	// end inline asm
	add.s32 	%r64, %r63, 1;
	// begin inline asm
	st.relaxed.gpu.u32 [%rd512], %r64;
	// end inline asm
	// begin inline asm
	ld.relaxed.gpu.u32 %r65, [%rd512];
	// end inline asm
	add.s32 	%r66, %r65, 1;
	// begin inline asm
	st.relaxed.gpu.u32 [%rd512], %r66;
	// end inline asm
	// begin inline asm
	ld.relaxed.gpu.u32 %r67, [%rd512];
	// end inline asm
	add.s32 	%r68, %r67, 1;
	// begin inline asm
	st.relaxed.gpu.u32 [%rd512], %r68;
	// end inline asm
	// begin inline asm
	ld.relaxed.gpu.u32 %r69, [%rd512];
	// end inline asm
	add.s32 	%r70, %r69, 1;
	// begin inline asm
	st.relaxed.gpu.u32 [%rd512], %r70;
	// end inline asm
	// begin inline asm
	ld.relaxed.gpu.u32 %r71, [%rd512];
	// end inline asm
	add.s32 	%r72, %r71, 1;
	// begin inline asm
	st.relaxed.gpu.u32 [%rd512], %r72;
	// end inline asm
	// begin inline asm
	ld.relaxed.gpu.u32 %r73, [%rd512];
	// end inline asm
	add.s32 	%r74, %r73, 1;
	// begin inline asm
	st.relaxed.gpu.u32 [%rd512], %r74;
	// end inline asm
	// begin inline asm
	ld.relaxed.gpu.u32 %r75, [%rd512];
	// end inline asm
	add.s32 	%r76, %r75, 1;
	// begin inline asm
	st.relaxed.gpu.u32 [%rd512], %r76;
	// end inline asm
	// begin inline asm
	ld.relaxed.gpu.u32 %r77, [%rd512];
	// end inline asm
	add.s32 	%r78, %r77, 1;
	// begin inline asm
	st.relaxed.gpu.u32 [%rd512], %r78;
	// end inline asm
	// begin inline asm
	ld.relaxed.gpu.u32 %r79, [%rd512];
	// end inline asm
	add.s32 	%r80, %r79, 1;
	// begin inline asm
	st.relaxed.gpu.u32 [%rd512], %r80;
	// end inline asm
	// begin inline asm
	ld.relaxed.gpu.u32 %r81, [%rd512];
	// end inline asm
	add.s32 	%r82, %r81, 1;
	// begin inline asm
	st.relaxed.gpu.u32 [%rd512], %r82;
	// end inline asm
	// begin inline asm
	ld.relaxed.gpu.u32 %r83, [%rd512];
	// end inline asm
	add.s32 	%r84, %r83, 1;
	// begin inline asm
	st.relaxed.gpu.u32 [%rd512], %r84;
	// end inline asm
	// begin inline asm
	ld.relaxed.gpu.u32 %r85, [%rd512];
	// end inline asm
	add.s32 	%r86, %r85, 1;
	// begin inline asm
	st.relaxed.gpu.u32 [%rd512], %r86;
	// end inline asm
	// begin inline asm
	ld.relaxed.gpu.u32 %r87, [%rd512];
	// end inline asm
	add.s32 	%r88, %r87, 1;
	// begin inline asm
	st.relaxed.gpu.u32 [%rd512], %r88;
	// end inline asm
	// begin inline asm
	ld.relaxed.gpu.u32 %r89, [%rd512];
	// end inline asm
	add.s32 	%r90, %r89, 1;
	// begin inline asm
	st.relaxed.gpu.u32 [%rd512], %r90;
	// end inline asm
	// begin inline asm
	ld.relaxed.gpu.u32 %r91, [%rd512];
	// end inline asm
	add.s32 	%r92, %r91, 1;
	// begin inline asm
	st.relaxed.gpu.u32 [%rd512], %r92;
	// end inline asm
	// begin inline asm
	ld.relaxed.gpu.u32 %r93, [%rd512];
	// end inline asm
	add.s32 	%r94, %r93, 1;
	// begin inline asm
	st.relaxed.gpu.u32 [%rd512], %r94;
	// end inline asm
	// begin inline asm
	ld.relaxed.gpu.u32 %r95, [%rd512];
	// end inline asm
	add.s32 	%r96, %r95, 1;
	// begin inline asm
	st.relaxed.gpu.u32 [%rd512], %r96;
	// end inline asm
	// begin inline asm
	ld.relaxed.gpu.u32 %r97, [%rd512];
	// end inline asm
	add.s32 	%r98, %r97, 1;
	// begin inline asm
	st.relaxed.gpu.u32 [%rd512], %r98;
	// end inline asm
	// begin inline asm
	ld.relaxed.gpu.u32 %r99, [%rd512];
	// end inline asm
	add.s32 	%r100, %r99, 1;
	// begin inline asm
	st.relaxed.gpu.u32 [%rd512], %r100;
	// end inline asm
	// begin inline asm
	ld.relaxed.gpu.u32 %r101, [%rd512];
	// end inline asm
	add.s32 	%r102, %r101, 1;
	// begin inline asm
	st.relaxed.gpu.u32 [%rd512], %r102;
	// end inline asm
	// begin inline asm
	ld.relaxed.gpu.u32 %r103, [%rd512];
	// end inline asm
	add.s32 	%r104, %r103, 1;
	// begin inline asm
	st.relaxed.gpu.u32 [%rd512], %r104;
	// end inline asm
	// begin inline asm
	ld.relaxed.gpu.u32 %r105, [%rd512];
	// end inline asm
	add.s32 	%r106, %r105, 1;
	// begin inline asm
	st.relaxed.gpu.u32 [%rd512], %r106;
	// end inline asm
	// begin inline asm
	ld.relaxed.gpu.u32 %r107, [%rd512];
	// end inline asm
	add.s32 	%r108, %r107, 1;
	// begin inline asm
	st.relaxed.gpu.u32 [%rd512], %r108;
	// end inline asm
	// begin inline asm
	ld.relaxed.gpu.u32 %r109, [%rd512];
	// end inline asm
	add.s32 	%r110, %r109, 1;
	// begin inline asm
	st.relaxed.gpu.u32 [%rd512], %r110;
	// end inline asm
	// begin inline asm
	ld.relaxed.gpu.u32 %r111, [%rd512];
	// end inline asm
	add.s32 	%r112, %r111, 1;
	// begin inline asm
	st.relaxed.gpu.u32 [%rd512], %r112;
	// end inline asm
	// begin inline asm
	ld.relaxed.gpu.u32 %r113, [%rd512];
	// end inline asm
	add.s32 	%r114, %r113, 1;
	// begin inline asm
	st.relaxed.gpu.u32 [%rd512], %r114;
	// end inline asm
	// begin inline asm
	ld.relaxed.gpu.u32 %r115, [%rd512];
	// end inline asm
	add.s32 	%r116, %r115, 1;
	// begin inline asm
	st.relaxed.gpu.u32 [%rd512], %r116;
	// end inline asm
	// begin inline asm
	ld.relaxed.gpu.u32 %r117, [%rd512];
	// end inline asm
	add.s32 	%r118, %r117, 1;
	// begin inline asm
	st.relaxed.gpu.u32 [%rd512], %r118;
	// end inline asm
	// begin inline asm
	ld.relaxed.gpu.u32 %r119, [%rd512];
	// end inline asm
	add.s32 	%r120, %r119, 1;
	// begin inline asm
	st.relaxed.gpu.u32 [%rd512], %r120;
	// end inline asm
	// begin inline asm
	ld.relaxed.gpu.u32 %r121, [%rd512];
	// end inline asm
	add.s32 	%r122, %r121, 1;
	// begin inline asm
	st.relaxed.gpu.u32 [%rd512], %r122;
	// end inline asm
	// begin inline asm
	ld.relaxed.gpu.u32 %r123, [%rd512];
	// end inline asm
	add.s32 	%r124, %r123, 1;
	// begin inline asm
	st.relaxed.gpu.u32 [%rd512], %r124;
	// end inline asm
	// begin inline asm
	ld.relaxed.gpu.u32 %r125, [%rd512];
	// end inline asm
	add.s32 	%r126, %r125, 1;
	// begin inline asm
	st.relaxed.gpu.u32 [%rd512], %r126;
	// end inline asm
	// begin inline asm
	ld.relaxed.gpu.u32 %r127, [%rd512];
	// end inline asm
	add.s32 	%r128, %r127, 1;
	// begin inline asm
	st.relaxed.gpu.u32 [%rd512], %r128;
	// end inline asm
	// begin inline asm
	ld.relaxed.gpu.u32 %r129, [%rd512];
	// end inline asm
	add.s32 	%r130, %r129, 1;
	// begin inline asm
	st.relaxed.gpu.u32 [%rd512], %r130;
	// end inline asm
	// begin inline asm
	ld.relaxed.gpu.u32 %r131, [%rd512];
	// end inline asm
	add.s32 	%r132, %r131, 1;
	// begin inline asm
	st.relaxed.gpu.u32 [%rd512], %r132;
	// end inline asm
	// begin inline asm
	ld.relaxed.gpu.u32 %r133, [%rd512];
	// end inline asm
	add.s32 	%r134, %r133, 1;
	// begin inline asm
	st.relaxed.gpu.u32 [%rd512], %r134;
	// end inline asm
	// begin inline asm
	ld.relaxed.gpu.u32 %r135, [%rd512];
	// end inline asm
	add.s32 	%r136, %r135, 1;
	// begin inline asm
	st.relaxed.gpu.u32 [%rd512], %r136;
	// end inline asm
	// begin inline asm
	ld.relaxed.gpu.u32 %r137, [%rd512];
	// end inline asm
	add.s32 	%r138, %r137, 1;
	// begin inline asm
	st.relaxed.gpu.u32 [%rd512], %r138;
	// end inline asm
	// begin inline asm
	ld.relaxed.gpu.u32 %r139, [%rd512];
	// end inline asm
	add.s32 	%r140, %r139, 1;
	// begin inline asm
	st.relaxed.gpu.u32 [%rd512], %r140;
	// end inline asm
	// begin inline asm
	ld.relaxed.gpu.u32 %r141, [%rd512];
	// end inline asm
	add.s32 	%r142, %r141, 1;
	// begin inline asm
	st.relaxed.gpu.u32 [%rd512], %r142;
	// end inline asm
	// begin inline asm
	ld.relaxed.gpu.u32 %r143, [%rd512];
	// end inline asm
	add.s32 	%r144, %r143, 1;
	// begin inline asm
	st.relaxed.gpu.u32 [%rd512], %r144;
	// end inline asm
	// begin inline asm
	ld.relaxed.gpu.u32 %r145, [%rd512];
	// end inline asm
	add.s32 	%r146, %r145, 1;
	// begin inline asm
	st.relaxed.gpu.u32 [%rd512], %r146;
	// end inline asm
	// begin inline asm
	ld.relaxed.gpu.u32 %r147, [%rd512];
	// end inline asm
	add.s32 	%r148, %r147, 1;
	// begin inline asm
	st.relaxed.gpu.u32 [%rd512], %r148;
	// end inline asm
	// begin inline asm
	ld.relaxed.gpu.u32 %r149, [%rd512];
	// end inline asm
	add.s32 	%r150, %r149, 1;
	// begin inline asm
	st.relaxed.gpu.u32 [%rd512], %r150;
	// end inline asm
	// begin inline asm
	ld.relaxed.gpu.u32 %r151, [%rd512];
	// end inline asm
	add.s32 	%r152, %r151, 1;
	// begin inline asm
	st.relaxed.gpu.u32 [%rd512], %r152;
	// end inline asm
	// begin inline asm
	ld.relaxed.gpu.u32 %r153, [%rd512];
	// end inline asm
	add.s32 	%r154, %r153, 1;
	// begin inline asm
	st.relaxed.gpu.u32 [%rd512], %r154;
	// end inline asm
	// begin inline asm
	ld.relaxed.gpu.u32 %r155, [%rd512];
	// end inline asm
	add.s32 	%r156, %r155, 1;
	// begin inline asm
	st.relaxed.gpu.u32 [%rd512], %r156;
	// end inline asm
	// begin inline asm
	ld.relaxed.gpu.u32 %r157, [%rd512];
	// end inline asm
	add.s32 	%r158, %r157, 1;
	// begin inline asm
	st.relaxed.gpu.u32 [%rd512], %r158;
	// end inline asm
	// begin inline asm
	ld.relaxed.gpu.u32 %r159, [%rd512];
	// end inline asm
	add.s32 	%r160, %r159, 1;
	// begin inline asm
	st.relaxed.gpu.u32 [%rd512], %r160;
	// end inline asm
	// begin inline asm
	ld.relaxed.gpu.u32 %r161, [%rd512];
	// end inline asm
	add.s32 	%r162, %r161, 1;
	// begin inline asm
	st.relaxed.gpu.u32 [%rd512], %r162;
	// end inline asm
	// begin inline asm
	ld.relaxed.gpu.u32 %r163, [%rd512];
	// end inline asm
	add.s32 	%r164, %r163, 1;
	// begin inline asm
	st.relaxed.gpu.u32 [%rd512], %r164;
	// end inline asm
	// begin inline asm
	ld.relaxed.gpu.u32 %r165, [%rd512];
	// end inline asm
	add.s32 	%r166, %r165, 1;
	// begin inline asm
	st.relaxed.gpu.u32 [%rd512], %r166;
	// end inline asm
	// begin inline asm
	ld.relaxed.gpu.u32 %r167, [%rd512];
	// end inline asm
	add.s32 	%r168, %r167, 1;
	// begin inline asm
	st.relaxed.gpu.u32 [%rd512], %r168;
	// end inline asm
	// begin inline asm
	ld.relaxed.gpu.u32 %r169, [%rd512];
	// end inline asm
	add.s32 	%r170, %r169, 1;
	// begin inline asm
	st.relaxed.gpu.u32 [%rd512], %r170;
	// end inline asm
	// begin inline asm
	ld.relaxed.gpu.u32 %r171, [%rd512];
	// end inline asm
	add.s32 	%r172, %r171, 1;
	// begin inline asm
	st.relaxed.gpu.u32 [%rd512], %r172;
	// end inline asm
	// begin inline asm
	ld.relaxed.gpu.u32 %r173, [%rd512];
	// end inline asm
	add.s32 	%r174, %r173, 1;
	// begin inline asm
	st.relaxed.gpu.u32 [%rd512], %r174;
	// end inline asm
	// begin inline asm
	ld.relaxed.gpu.u32 %r175, [%rd512];
	// end inline asm
	add.s32 	%r176, %r175, 1;
	// begin inline asm
	st.relaxed.gpu.u32 [%rd512], %r176;
	// end inline asm
	// begin inline asm
	ld.relaxed.gpu.u32 %r177, [%rd512];
	// end inline asm
	add.s32 	%r178, %r177, 1;
	// begin inline asm
	st.relaxed.gpu.u32 [%rd512], %r178;
	// end inline asm
	// begin inline asm
	ld.relaxed.gpu.u32 %r179, [%rd512];
	// end inline asm
	add.s32 	%r180, %r179, 1;
	// begin inline asm
	st.relaxed.gpu.u32 [%rd512], %r180;
	// end inline asm
	// begin inline asm
	ld.relaxed.gpu.u32 %r181, [%rd512];
	// end inline asm
	add.s32 	%r182, %r181, 1;
	// begin inline asm
	st.relaxed.gpu.u32 [%rd512], %r182;
	// end inline asm
	// begin inline asm
	ld.relaxed.gpu.u32 %r183, [%rd512];
	// end inline asm
	add.s32 	%r184, %r183, 1;
	// begin inline asm
	st.relaxed.gpu.u32 [%rd512], %r184;
	// end inline asm
	// begin inline asm
	ld.relaxed.gpu.u32 %r185, [%rd512];
	// end inline asm
	add.s32 	%r186, %r185, 1;
	// begin inline asm
	st.relaxed.gpu.u32 [%rd512], %r186;
	// end inline asm
	// begin inline asm
	ld.relaxed.gpu.u32 %r187, [%rd512];
	// end inline asm
	add.s32 	%r188, %r187, 1;
	// begin inline asm
	st.relaxed.gpu.u32 [%rd512], %r188;
	// end inline asm
	// begin inline asm
	ld.relaxed.gpu.u32 %r189, [%rd512];
	// end inline asm
	add.s32 	%r190, %r189, 1;
	// begin inline asm
	st.relaxed.gpu.u32 [%rd512], %r190;
	// end inline asm
	// begin inline asm
	ld.relaxed.gpu.u32 %r191, [%rd512];
	// end inline asm
	add.s32 	%r192, %r191, 1;
	// begin inline asm
	st.relaxed.gpu.u32 [%rd512], %r192;
	// end inline asm
	// begin inline asm
	ld.relaxed.gpu.u32 %r193, [%rd512];
	// end inline asm
	add.s32 	%r194, %r193, 1;
	// begin inline asm
	st.relaxed.gpu.u32 [%rd512], %r194;
	// end inline asm
	// begin inline asm
	ld.relaxed.gpu.u32 %r195, [%rd512];
	// end inline asm
	add.s32 	%r196, %r195, 1;
	// begin inline asm
	st.relaxed.gpu.u32 [%rd512], %r196;
	// end inline asm
	// begin inline asm
	ld.relaxed.gpu.u32 %r197, [%rd512];
	// end inline asm
	add.s32 	%r198, %r197, 1;
	// begin inline asm
	st.relaxed.gpu.u32 [%rd512], %r198;
	// end inline asm
	// begin inline asm
	ld.relaxed.gpu.u32 %r199, [%rd512];
	// end inline asm
	add.s32 	%r200, %r199, 1;
	// begin inline asm
	st.relaxed.gpu.u32 [%rd512], %r200;
	// end inline asm
	// begin inline asm
	ld.relaxed.gpu.u32 %r201, [%rd512];
	// end inline asm
	add.s32 	%r202, %r201, 1;
	// begin inline asm
	st.relaxed.gpu.u32 [%rd512], %r202;
	// end inline asm
	// begin inline asm
	ld.relaxed.gpu.u32 %r203, [%rd512];
	// end inline asm
	add.s32 	%r204, %r203, 1;
	// begin inline asm
	st.relaxed.gpu.u32 [%rd512], %r204;
	// end inline asm
	// begin inline asm
	ld.relaxed.gpu.u32 %r205, [%rd512];
	// end inline asm
	add.s32 	%r206, %r205, 1;
	// begin inline asm
	st.relaxed.gpu.u32 [%rd512], %r206;
	// end inline asm
	// begin inline asm
	ld.relaxed.gpu.u32 %r207, [%rd512];
	// end inline asm
	add.s32 	%r208, %r207, 1;
	// begin inline asm
	st.relaxed.gpu.u32 [%rd512], %r208;
	// end inline asm
	// begin inline asm
	ld.relaxed.gpu.u32 %r209, [%rd512];
	// end inline asm
	add.s32 	%r210, %r209, 1;
	// begin inline asm
	st.relaxed.gpu.u32 [%rd512], %r210;
	// end inline asm
	// begin inline asm
	ld.relaxed.gpu.u32 %r211, [%rd512];
	// end inline asm
	add.s32 	%r212, %r211, 1;
	// begin inline asm
	st.relaxed.gpu.u32 [%rd512], %r212;
	// end inline asm
	// begin inline asm
	ld.relaxed.gpu.u32 %r213, [%rd512];
	// end inline asm
	add.s32 	%r214, %r213, 1;
	// begin inline asm
	st.relaxed.gpu.u32 [%rd512], %r214;
	// end inline asm
	// begin inline asm
	ld.relaxed.gpu.u32 %r215, [%rd512];
	// end inline asm
	add.s32 	%r216, %r215, 1;
	// begin inline asm
	st.relaxed.gpu.u32 [%rd512], %r216;
	// end inline asm
	// begin inline asm
	ld.relaxed.gpu.u32 %r217, [%rd512];
	// end inline asm
	add.s32 	%r218, %r217, 1;
	// begin inline asm
	st.relaxed.gpu.u32 [%rd512], %r218;
	// end inline asm
	// begin inline asm
	ld.relaxed.gpu.u32 %r219, [%rd512];
	// end inline asm
	add.s32 	%r220, %r219, 1;
	// begin inline asm
	st.relaxed.gpu.u32 [%rd512], %r220;
	// end inline asm
	// begin inline asm
	ld.relaxed.gpu.u32 %r221, [%rd512];
	// end inline asm
	add.s32 	%r222, %r221, 1;
	// begin inline asm
	st.relaxed.gpu.u32 [%rd512], %r222;
	// end inline asm
	// begin inline asm
	ld.relaxed.gpu.u32 %r223, [%rd512];
	// end inline asm
	add.s32 	%r224, %r223, 1;
	// begin inline asm
	st.relaxed.gpu.u32 [%rd512], %r224;
	// end inline asm
	// begin inline asm
	ld.relaxed.gpu.u32 %r225, [%rd512];
	// end inline asm
	add.s32 	%r226, %r225, 1;
	// begin inline asm
	st.relaxed.gpu.u32 [%rd512], %r226;
	// end inline asm
	// begin inline asm
	ld.relaxed.gpu.u32 %r227, [%rd512];
	// end inline asm
	add.s32 	%r228, %r227, 1;
	// begin inline asm
	st.relaxed.gpu.u32 [%rd512], %r228;
	// end inline asm
	// begin inline asm
	ld.relaxed.gpu.u32 %r229, [%rd512];
	// end inline asm
	add.s32 	%r230, %r229, 1;
	// begin inline asm
	st.relaxed.gpu.u32 [%rd512], %r230;
	// end inline asm
	// begin inline asm
	ld.relaxed.gpu.u32 %r231, [%rd512];
	// end inline asm
	add.s32 	%r232, %r231, 1;
	// begin inline asm
	st.relaxed.gpu.u32 [%rd512], %r232;
	// end inline asm
	// begin inline asm
	ld.relaxed.gpu.u32 %r233, [%rd512];
	// end inline asm
	add.s32 	%r234, %r233, 1;
	// begin inline asm
	st.relaxed.gpu.u32 [%rd512], %r234;
	// end inline asm
	// begin inline asm
	ld.relaxed.gpu.u32 %r235, [%rd512];
	// end inline asm
	add.s32 	%r236, %r235, 1;
	// begin inline asm
	st.relaxed.gpu.u32 [%rd512], %r236;
	// end inline asm
	// begin inline asm
	ld.relaxed.gpu.u32 %r237, [%rd512];
	// end inline asm
	add.s32 	%r238, %r237, 1;
	// begin inline asm
	st.relaxed.gpu.u32 [%rd512], %r238;
	// end inline asm
	// begin inline asm
	ld.relaxed.gpu.u32 %r239, [%rd512];
	// end inline asm
	add.s32 	%r240, %r239, 1;
	// begin inline asm
	st.relaxed.gpu.u32 [%rd512], %r240;
	// end inline asm
	// begin inline asm
	ld.relaxed.gpu.u32 %r241, [%rd512];
	// end inline asm
	add.s32 	%r242, %r241, 1;
	// begin inline asm
	st.relaxed.gpu.u32 [%rd512], %r242;
	// end inline asm
	// begin inline asm
	ld.relaxed.gpu.u32 %r243, [%rd512];
	// end inline asm
	add.s32 	%r244, %r243, 1;
	// begin inline asm
	st.relaxed.gpu.u32 [%rd512], %r244;
	// end inline asm
	// begin inline asm
	ld.relaxed.gpu.u32 %r245, [%rd512];
	// end inline asm
	add.s32 	%r246, %r245, 1;
	// begin inline asm
	st.relaxed.gpu.u32 [%rd512], %r246;
	// end inline asm
	// begin inline asm
	ld.relaxed.gpu.u32 %r247, [%rd512];
	// end inline asm
	add.s32 	%r248, %r247, 1;
	// begin inline asm
	st.relaxed.gpu.u32 [%rd512], %r248;
	// end inline asm
	// begin inline asm
	ld.relaxed.gpu.u32 %r249, [%rd512];
	// end inline asm
	add.s32 	%r250, %r249, 1;
	// begin inline asm
	st.relaxed.gpu.u32 [%rd512], %r250;
	// end inline asm
	// begin inline asm
	ld.relaxed.gpu.u32 %r251, [%rd512];
	// end inline asm
	add.s32 	%r252, %r251, 1;
	// begin inline asm
	st.relaxed.gpu.u32 [%rd512], %r252;
	// end inline asm
	// begin inline asm
	ld.relaxed.gpu.u32 %r253, [%rd512];
	// end inline asm
	add.s32 	%r254, %r253, 1;
	// begin inline asm
	st.relaxed.gpu.u32 [%rd512], %r254;
	// end inline asm
	// begin inline asm
	ld.relaxed.gpu.u32 %r255, [%rd512];
	// end inline asm
	add.s32 	%r256, %r255, 1;
	// begin inline asm
	st.relaxed.gpu.u32 [%rd512], %r256;
	// end inline asm
	// begin inline asm
	ld.relaxed.gpu.u32 %r257, [%rd512];
	// end inline asm
	add.s32 	%r258, %r257, 1;
	// begin inline asm
	st.relaxed.gpu.u32 [%rd512], %r258;
	// end inline asm
	// begin inline asm
	ld.relaxed.gpu.u32 %r259, [%rd512];
	// end inline asm
	add.s32 	%r260, %r259, 1;
	// begin inline asm
	st.relaxed.gpu.u32 [%rd512], %r260;
	// end inline asm
	// begin inline asm
	ld.relaxed.gpu.u32 %r261, [%rd512];
	// end inline asm
	add.s32 	%r262, %r261, 1;
	// begin inline asm
	st.relaxed.gpu.u32 [%rd512], %r262;
	// end inline asm
	// begin inline asm
	ld.relaxed.gpu.u32 %r263, [%rd512];
	// end inline asm
	add.s32 	%r264, %r263, 1;
	// begin inline asm
	st.relaxed.gpu.u32 [%rd512], %r264;
	// end inline asm
	// begin inline asm
	ld.relaxed.gpu.u32 %r265, [%rd512];
	// end inline asm
	add.s32 	%r266, %r265, 1;
	// begin inline asm
	st.relaxed.gpu.u32 [%rd512], %r266;
	// end inline asm
	// begin inline asm
	ld.relaxed.gpu.u32 %r267, [%rd512];
	// end inline asm
	add.s32 	%r268, %r267, 1;
	// begin inline asm
	st.relaxed.gpu.u32 [%rd512], %r268;
	// end inline asm
	// begin inline asm
	ld.relaxed.gpu.u32 %r269, [%rd512];
	// end inline asm
	add.s32 	%r270, %r269, 1;
	// begin inline asm
	st.relaxed.gpu.u32 [%rd512], %r270;
	// end inline asm
	// begin inline asm
	ld.relaxed.gpu.u32 %r271, [%rd512];
	// end inline asm
	add.s32 	%r272, %r271, 1;
	// begin inline asm
	st.relaxed.gpu.u32 [%rd512], %r272;
	// end inline asm
	// begin inline asm
	ld.relaxed.gpu.u32 %r273, [%rd512];
	// end inline asm
	add.s32 	%r274, %r273, 1;
	// begin inline asm
	st.relaxed.gpu.u32 [%rd512], %r274;
	// end inline asm
	// begin inline asm
	ld.relaxed.gpu.u32 %r275, [%rd512];
	// end inline asm
	add.s32 	%r276, %r275, 1;
	// begin inline asm
	st.relaxed.gpu.u32 [%rd512], %r276;
	// end inline asm
	// begin inline asm
	ld.relaxed.gpu.u32 %r277, [%rd512];
	// end inline asm
	add.s32 	%r278, %r277, 1;
	// begin inline asm
	st.relaxed.gpu.u32 [%rd512], %r278;
	// end inline asm
	// begin inline asm
	ld.relaxed.gpu.u32 %r279, [%rd512];
	// end inline asm
	add.s32 	%r280, %r279, 1;
	// begin inline asm
	st.relaxed.gpu.u32 [%rd512], %r280;
	// end inline asm
	// begin inline asm
	ld.relaxed.gpu.u32 %r281, [%rd512];
	// end inline asm
	add.s32 	%r282, %r281, 1;
	// begin inline asm
	st.relaxed.gpu.u32 [%rd512], %r282;
	// end inline asm
	// begin inline asm
	ld.relaxed.gpu.u32 %r283, [%rd512];
	// end inline asm
	add.s32 	%r284, %r283, 1;
	// begin inline asm
	st.relaxed.gpu.u32 [%rd512], %r284;
	// end inline asm
	// begin inline asm
	ld.relaxed.gpu.u32 %r285, [%rd512];
	// end inline asm
	add.s32 	%r286, %r285, 1;
	// begin inline asm
	st.relaxed.gpu.u32 [%rd512], %r286;
	// end inline asm
	// begin inline asm
	ld.relaxed.gpu.u32 %r287, [%rd512];
	// end inline asm
	add.s32 	%r288, %r287, 1;
	// begin inline asm
	st.relaxed.gpu.u32 [%rd512], %r288;
	// end inline asm
	// begin inline asm
	ld.relaxed.gpu.u32 %r289, [%rd512];
	// end inline asm
	add.s32 	%r290, %r289, 1;
	// begin inline asm
	st.relaxed.gpu.u32 [%rd512], %r290;
	// end inline asm
	// begin inline asm
	ld.relaxed.gpu.u32 %r291, [%rd512];
	// end inline asm
	add.s32 	%r292, %r291, 1;
	// begin inline asm
	st.relaxed.gpu.u32 [%rd512], %r292;
	// end inline asm
	// begin inline asm
	ld.relaxed.gpu.u32 %r293, [%rd512];
	// end inline asm
	add.s32 	%r294, %r293, 1;
	// begin inline asm
	st.relaxed.gpu.u32 [%rd512], %r294;
	// end inline asm
	// begin inline asm
	ld.relaxed.gpu.u32 %r295, [%rd512];
	// end inline asm
	add.s32 	%r296, %r295, 1;
	// begin inline asm
	st.relaxed.gpu.u32 [%rd512], %r296;
	// end inline asm
	// begin inline asm
	ld.relaxed.gpu.u32 %r297, [%rd512];
	// end inline asm
	add.s32 	%r298, %r297, 1;
	// begin inline asm
	st.relaxed.gpu.u32 [%rd512], %r298;
	// end inline asm
	// begin inline asm
	ld.relaxed.gpu.u32 %r299, [%rd512];
	// end inline asm
	add.s32 	%r300, %r299, 1;
	// begin inline asm
	st.relaxed.gpu.u32 [%rd512], %r300;
	// end inline asm
	// begin inline asm
	ld.relaxed.gpu.u32 %r301, [%rd512];
	// end inline asm
	add.s32 	%r302, %r301, 1;
	// begin inline asm
	st.relaxed.gpu.u32 [%rd512], %r302;
	// end inline asm
	// begin inline asm
	ld.relaxed.gpu.u32 %r303, [%rd512];
	// end inline asm
	add.s32 	%r304, %r303, 1;
	// begin inline asm
	st.relaxed.gpu.u32 [%rd512], %r304;
	// end inline asm
	// begin inline asm
	ld.relaxed.gpu.u32 %r305, [%rd512];
	// end inline asm
	add.s32 	%r306, %r305, 1;
	// begin inline asm
	st.relaxed.gpu.u32 [%rd512], %r306;
	// end inline asm
	// begin inline asm
	ld.relaxed.gpu.u32 %r307, [%rd512];
	// end inline asm
	add.s32 	%r308, %r307, 1;
	// begin inline asm
	st.relaxed.gpu.u32 [%rd512], %r308;
	// end inline asm
	// begin inline asm
	ld.relaxed.gpu.u32 %r309, [%rd512];
	// end inline asm
	add.s32 	%r310, %r309, 1;
	// begin inline asm
	st.relaxed.gpu.u32 [%rd512], %r310;
	// end inline asm
	// begin inline asm
	ld.relaxed.gpu.u32 %r311, [%rd512];
	// end inline asm
	add.s32 	%r312, %r311, 1;
	// begin inline asm
	st.relaxed.gpu.u32 [%rd512], %r312;
	// end inline asm
	// begin inline asm
	ld.relaxed.gpu.u32 %r313, [%rd512];
	// end inline asm
	add.s32 	%r314, %r313, 1;
	// begin inline asm
	st.relaxed.gpu.u32 [%rd512], %r314;
	// end inline asm
	// begin inline asm
	ld.relaxed.gpu.u32 %r315, [%rd512];
	// end inline asm
	add.s32 	%r316, %r315, 1;
	// begin inline asm
	st.relaxed.gpu.u32 [%rd512], %r316;
	// end inline asm
	// begin inline asm
	ld.relaxed.gpu.u32 %r317, [%rd512];
	// end inline asm
	add.s32 	%r318, %r317, 1;
	// begin inline asm
	st.relaxed.gpu.u32 [%rd512], %r318;
	// end inline asm
	// begin inline asm
	ld.relaxed.gpu.u32 %r319, [%rd512];
	// end inline asm
	add.s32 	%r320, %r319, 1;
	// begin inline asm
	st.relaxed.gpu.u32 [%rd512], %r320;
	// end inline asm
	// begin inline asm
	ld.relaxed.gpu.u32 %r321, [%rd512];
	// end inline asm
	add.s32 	%r322, %r321, 1;
	// begin inline asm
	st.relaxed.gpu.u32 [%rd512], %r322;
	// end inline asm
	// begin inline asm
	ld.relaxed.gpu.u32 %r323, [%rd512];
	// end inline asm
	add.s32 	%r324, %r323, 1;
	// begin inline asm
	st.relaxed.gpu.u32 [%rd512], %r324;
	// end inline asm
	// begin inline asm
	ld.relaxed.gpu.u32 %r325, [%rd512];
	// end inline asm
	add.s32 	%r326, %r325, 1;
	// begin inline asm
	st.relaxed.gpu.u32 [%rd512], %r326;
	// end inline asm
	// begin inline asm
	ld.relaxed.gpu.u32 %r327, [%rd512];
	// end inline asm
	add.s32 	%r328, %r327, 1;
	// begin inline asm
	st.relaxed.gpu.u32 [%rd512], %r328;
	// end inline asm
	// begin inline asm
	ld.relaxed.gpu.u32 %r329, [%rd512];
	// end inline asm
	add.s32 	%r330, %r329, 1;
	// begin inline asm
	st.relaxed.gpu.u32 [%rd512], %r330;
	// end inline asm
	// begin inline asm
	ld.relaxed.gpu.u32 %r331, [%rd512];
	// end inline asm
	add.s32 	%r332, %r331, 1;
	// begin inline asm
	st.relaxed.gpu.u32 [%rd512], %r332;
	// end inline asm
	// begin inline asm
	ld.relaxed.gpu.u32 %r333, [%rd512];
	// end inline asm
	add.s32 	%r334, %r333, 1;
	// begin inline asm
	st.relaxed.gpu.u32 [%rd512], %r334;
	// end inline asm
	// begin inline asm
	ld.relaxed.gpu.u32 %r335, [%rd512];
	// end inline asm
	add.s32 	%r336, %r335, 1;
	// begin inline asm
	st.relaxed.gpu.u32 [%rd512], %r336;
	// end inline asm
	// begin inline asm
	ld.relaxed.gpu.u32 %r337, [%rd512];
	// end inline asm
	add.s32 	%r338, %r337, 1;
	// begin inline asm
	st.relaxed.gpu.u32 [%rd512], %r338;
	// end inline asm
	// begin inline asm
	ld.relaxed.gpu.u32 %r339, [%rd512];
	// end inline asm
	add.s32 	%r340, %r339, 1;
	// begin inline asm
	st.relaxed.gpu.u32 [%rd512], %r340;
	// end inline asm
	// begin inline asm
	ld.relaxed.gpu.u32 %r341, [%rd512];
	// end inline asm
	add.s32 	%r342, %r341, 1;
	// begin inline asm
	st.relaxed.gpu.u32 [%rd512], %r342;
	// end inline asm
	// begin inline asm
	ld.relaxed.gpu.u32 %r343, [%rd512];
	// end inline asm
	add.s32 	%r344, %r343, 1;
	// begin inline asm
	st.relaxed.gpu.u32 [%rd512], %r344;
	// end inline asm
	// begin inline asm
	ld.relaxed.gpu.u32 %r345, [%rd512];
	// end inline asm
	add.s32 	%r346, %r345, 1;
	// begin inline asm
	st.relaxed.gpu.u32 [%rd512], %r346;
	// end inline asm
	// begin inline asm
	ld.relaxed.gpu.u32 %r347, [%rd512];
	// end inline asm
	add.s32 	%r348, %r347, 1;
	// begin inline asm
	st.relaxed.gpu.u32 [%rd512], %r348;
	// end inline asm
	// begin inline asm
	ld.relaxed.gpu.u32 %r349, [%rd512];
	// end inline asm
	add.s32 	%r350, %r349, 1;
	// begin inline asm
	st.relaxed.gpu.u32 [%rd512], %r350;
	// end inline asm
	// begin inline asm
	ld.relaxed.gpu.u32 %r351, [%rd512];
	// end inline asm
	add.s32 	%r352, %r351, 1;
	// begin inline asm
	st.relaxed.gpu.u32 [%rd512], %r352;
	// end inline asm
	// begin inline asm
	ld.relaxed.gpu.u32 %r353, [%rd512];
	// end inline asm
	add.s32 	%r354, %r353, 1;
	// begin inline asm
	st.relaxed.gpu.u32 [%rd512], %r354;
	// end inline asm
	// begin inline asm
	ld.relaxed.gpu.u32 %r355, [%rd512];
	// end inline asm
	add.s32 	%r356, %r355, 1;
	// begin inline asm
	st.relaxed.gpu.u32 [%rd512], %r356;
	// end inline asm
	// begin inline asm
	ld.relaxed.gpu.u32 %r357, [%rd512];
	// end inline asm
	add.s32 	%r358, %r357, 1;
	// begin inline asm
	st.relaxed.gpu.u32 [%rd512], %r358;
	// end inline asm
	// begin inline asm
	ld.relaxed.gpu.u32 %r359, [%rd512];
	// end inline asm
	add.s32 	%r360, %r359, 1;
	// begin inline asm
	st.relaxed.gpu.u32 [%rd512], %r360;
	// end inline asm
	// begin inline asm
	ld.relaxed.gpu.u32 %r361, [%rd512];
	// end inline asm
	add.s32 	%r362, %r361, 1;
	// begin inline asm
	st.relaxed.gpu.u32 [%rd512], %r362;
	// end inline asm
	// begin inline asm
	ld.relaxed.gpu.u32 %r363, [%rd512];
	// end inline asm
	add.s32 	%r364, %r363, 1;
	// begin inline asm
	st.relaxed.gpu.u32 [%rd512], %r364;
	// end inline asm
	// begin inline asm
	ld.relaxed.gpu.u32 %r365, [%rd512];
	// end inline asm
	add.s32 	%r366, %r365, 1;
	// begin inline asm
	st.relaxed.gpu.u32 [%rd512], %r366;
	// end inline asm
	// begin inline asm
	ld.relaxed.gpu.u32 %r367, [%rd512];
	// end inline asm
	add.s32 	%r368, %r367, 1;
	// begin inline asm
	st.relaxed.gpu.u32 [%rd512], %r368;
	// end inline asm
	// begin inline asm
	ld.relaxed.gpu.u32 %r369, [%rd512];
	// end inline asm
	add.s32 	%r370, %r369, 1;
	// begin inline asm
	st.relaxed.gpu.u32 [%rd512], %r370;
	// end inline asm
	// begin inline asm
	ld.relaxed.gpu.u32 %r371, [%rd512];
	// end inline asm
	add.s32 	%r372, %r371, 1;
	// begin inline asm
	st.relaxed.gpu.u32 [%rd512], %r372;
	// end inline asm
	// begin inline asm
	ld.relaxed.gpu.u32 %r373, [%rd512];
	// end inline asm
	add.s32 	%r374, %r373, 1;
	// begin inline asm
	st.relaxed.gpu.u32 [%rd512], %r374;
	// end inline asm
	// begin inline asm
	ld.relaxed.gpu.u32 %r375, [%rd512];
	// end inline asm
	add.s32 	%r376, %r375, 1;
	// begin inline asm
	st.relaxed.gpu.u32 [%rd512], %r376;
	// end inline asm
	// begin inline asm
	ld.relaxed.gpu.u32 %r377, [%rd512];
	// end inline asm
	add.s32 	%r378, %r377, 1;
	// begin inline asm
	st.relaxed.gpu.u32 [%rd512], %r378;
	// end inline asm
	// begin inline asm
	ld.relaxed.gpu.u32 %r379, [%rd512];
	// end inline asm
	add.s32 	%r380, %r379, 1;
	// begin inline asm
	st.relaxed.gpu.u32 [%rd512], %r380;
	// end inline asm
	// begin inline asm
	ld.relaxed.gpu.u32 %r381, [%rd512];
	// end inline asm
	add.s32 	%r382, %r381, 1;
	// begin inline asm
	st.relaxed.gpu.u32 [%rd512], %r382;
	// end inline asm
	// begin inline asm
	ld.relaxed.gpu.u32 %r383, [%rd512];
	// end inline asm
	add.s32 	%r384, %r383, 1;
	// begin inline asm
	st.relaxed.gpu.u32 [%rd512], %r384;
	// end inline asm
	// begin inline asm
	ld.relaxed.gpu.u32 %r385, [%rd512];
	// end inline asm
	add.s32 	%r386, %r385, 1;
	// begin inline asm
	st.relaxed.gpu.u32 [%rd512], %r386;
	// end inline asm
	// begin inline asm
	ld.relaxed.gpu.u32 %r387, [%rd512];
	// end inline asm
	add.s32 	%r388, %r387, 1;
	// begin inline asm
	st.relaxed.gpu.u32 [%rd512], %r388;
	// end inline asm
	// begin inline asm
	ld.relaxed.gpu.u32 %r389, [%rd512];
	// end inline asm
	add.s32 	%r390, %r389, 1;
	// begin inline asm
	st.relaxed.gpu.u32 [%rd512], %r390;
	// end inline asm
	// begin inline asm
	ld.relaxed.gpu.u32 %r391, [%rd512];
	// end inline asm
	add.s32 	%r392, %r391, 1;
	// begin inline asm
	st.relaxed.gpu.u32 [%rd512], %r392;
	// end inline asm
	// begin inline asm
	ld.relaxed.gpu.u32 %r393, [%rd512];
	// end inline asm
	add.s32 	%r394, %r393, 1;
	// begin inline asm
	st.relaxed.gpu.u32 [%rd512], %r394;
	// end inline asm
	// begin inline asm
	ld.relaxed.gpu.u32 %r395, [%rd512];
	// end inline asm
	add.s32 	%r396, %r395, 1;
	// begin inline asm
	st.relaxed.gpu.u32 [%rd512], %r396;
	// end inline asm
	// begin inline asm
	ld.relaxed.gpu.u32 %r397, [%rd512];
	// end inline asm
	add.s32 	%r398, %r397, 1;
	// begin inline asm
	st.relaxed.gpu.u32 [%rd512], %r398;
	// end inline asm
	// begin inline asm
	ld.relaxed.gpu.u32 %r399, [%rd512];
	// end inline asm
	add.s32 	%r400, %r399, 1;
	// begin inline asm
	st.relaxed.gpu.u32 [%rd512], %r400;
	// end inline asm
	// begin inline asm
	ld.relaxed.gpu.u32 %r401, [%rd512];
	// end inline asm
	add.s32 	%r402, %r401, 1;
	// begin inline asm
	st.relaxed.gpu.u32 [%rd512], %r402;
	// end inline asm
	// begin inline asm
	ld.relaxed.gpu.u32 %r403, [%rd512];
	// end inline asm
	add.s32 	%r404, %r403, 1;
	// begin inline asm
	st.relaxed.gpu.u32 [%rd512], %r404;
	// end inline asm
	// begin inline asm
	ld.relaxed.gpu.u32 %r405, [%rd512];
	// end inline asm
	add.s32 	%r406, %r405, 1;
	// begin inline asm
	st.relaxed.gpu.u32 [%rd512], %r406;
	// end inline asm
	// begin inline asm
	ld.relaxed.gpu.u32 %r407, [%rd512];
	// end inline asm
	add.s32 	%r408, %r407, 1;
	// begin inline asm
	st.relaxed.gpu.u32 [%rd512], %r408;
	// end inline asm
	// begin inline asm
	ld.relaxed.gpu.u32 %r409, [%rd512];
	// end inline asm
	add.s32 	%r410, %r409, 1;
	// begin inline asm
	st.relaxed.gpu.u32 [%rd512], %r410;
	// end inline asm
	// begin inline asm
	ld.relaxed.gpu.u32 %r411, [%rd512];
	// end inline asm
	add.s32 	%r412, %r411, 1;
	// begin inline asm
	st.relaxed.gpu.u32 [%rd512], %r412;
	// end inline asm
	// begin inline asm
	ld.relaxed.gpu.u32 %r413, [%rd512];
	// end inline asm
	add.s32 	%r414, %r413, 1;
	// begin inline asm
	st.relaxed.gpu.u32 [%rd512], %r414;
	// end inline asm
	// begin inline asm
	ld.relaxed.gpu.u32 %r415, [%rd512];
	// end inline asm
	add.s32 	%r416, %r415, 1;
	// begin inline asm
	st.relaxed.gpu.u32 [%rd512], %r416;
	// end inline asm
	// begin inline asm
	ld.relaxed.gpu.u32 %r417, [%rd512];
	// end inline asm
	add.s32 	%r418, %r417, 1;
	// begin inline asm
	st.relaxed.gpu.u32 [%rd512], %r418;
	// end inline asm
	// begin inline asm
	ld.relaxed.gpu.u32 %r419, [%rd512];
	// end inline asm
	add.s32 	%r420, %r419, 1;
	// begin inline asm
	st.relaxed.gpu.u32 [%rd512], %r420;
	// end inline asm
	// begin inline asm
	ld.relaxed.gpu.u32 %r421, [%rd512];
	// end inline asm
	add.s32 	%r422, %r421, 1;
	// begin inline asm
	st.relaxed.gpu.u32 [%rd512], %r422;
	// end inline asm
	// begin inline asm
	ld.relaxed.gpu.u32 %r423, [%rd512];
	// end inline asm
	add.s32 	%r424, %r423, 1;
	// begin inline asm
	st.relaxed.gpu.u32 [%rd512], %r424;
	// end inline asm
	// begin inline asm
	ld.relaxed.gpu.u32 %r425, [%rd512];
	// end inline asm
	add.s32 	%r426, %r425, 1;
	// begin inline asm
	st.relaxed.gpu.u32 [%rd512], %r426;
	// end inline asm
	// begin inline asm
	ld.relaxed.gpu.u32 %r427, [%rd512];
	// end inline asm
	add.s32 	%r428, %r427, 1;
	// begin inline asm
	st.relaxed.gpu.u32 [%rd512], %r428;
	// end inline asm
	// begin inline asm
	ld.relaxed.gpu.u32 %r429, [%rd512];
	// end inline asm
	add.s32 	%r430, %r429, 1;
	// begin inline asm
	st.relaxed.gpu.u32 [%rd512], %r430;
	// end inline asm
	// begin inline asm
	ld.relaxed.gpu.u32 %r431, [%rd512];
	// end inline asm
	add.s32 	%r432, %r431, 1;
	// begin inline asm
	st.relaxed.gpu.u32 [%rd512], %r432;
	// end inline asm
	// begin inline asm
	ld.relaxed.gpu.u32 %r433, [%rd512];
	// end inline asm
	add.s32 	%r434, %r433, 1;
	// begin inline asm
	st.relaxed.gpu.u32 [%rd512], %r434;
	// end inline asm
	// begin inline asm
	ld.relaxed.gpu.u32 %r435, [%rd512];
	// end inline asm
	add.s32 	%r436, %r435, 1;
	// begin inline asm
	st.relaxed.gpu.u32 [%rd512], %r436;
	// end inline asm
	// begin inline asm
	ld.relaxed.gpu.u32 %r437, [%rd512];
	// end inline asm
	add.s32 	%r438, %r437, 1;
	// begin inline asm
	st.relaxed.gpu.u32 [%rd512], %r438;
	// end inline asm
	// begin inline asm
	ld.relaxed.gpu.u32 %r439, [%rd512];
	// end inline asm
	add.s32 	%r440, %r439, 1;
	// begin inline asm
	st.relaxed.gpu.u32 [%rd512], %r440;
	// end inline asm
	// begin inline asm
	ld.relaxed.gpu.u32 %r441, [%rd512];
	// end inline asm
	add.s32 	%r442, %r441, 1;
	// begin inline asm
	st.relaxed.gpu.u32 [%rd512], %r442;
	// end inline asm
	// begin inline asm
	ld.relaxed.gpu.u32 %r443, [%rd512];
	// end inline asm
	add.s32 	%r444, %r443, 1;
	// begin inline asm
	st.relaxed.gpu.u32 [%rd512], %r444;
	// end inline asm
	// begin inline asm
	ld.relaxed.gpu.u32 %r445, [%rd512];
	// end inline asm
	add.s32 	%r446, %r445, 1;
	// begin inline asm
	st.relaxed.gpu.u32 [%rd512], %r446;
	// end inline asm
	// begin inline asm
	ld.relaxed.gpu.u32 %r447, [%rd512];
	// end inline asm
	add.s32 	%r448, %r447, 1;
	// begin inline asm
	st.relaxed.gpu.u32 [%rd512], %r448;
	// end inline asm
	// begin inline asm
	ld.relaxed.gpu.u32 %r449, [%rd512];
	// end inline asm
	add.s32 	%r450, %r449, 1;
	// begin inline asm
	st.relaxed.gpu.u32 [%rd512], %r450;
	// end inline asm
	// begin inline asm
	ld.relaxed.gpu.u32 %r451, [%rd512];
	// end inline asm
	add.s32 	%r452, %r451, 1;
	// begin inline asm
	st.relaxed.gpu.u32 [%rd512], %r452;
	// end inline asm
	// begin inline asm
	ld.relaxed.gpu.u32 %r453, [%rd512];
	// end inline asm
	add.s32 	%r454, %r453, 1;
	// begin inline asm
	st.relaxed.gpu.u32 [%rd512], %r454;
	// end inline asm
	// begin inline asm
	ld.relaxed.gpu.u32 %r455, [%rd512];
	// end inline asm
	add.s32 	%r456, %r455, 1;
	// begin inline asm
	st.relaxed.gpu.u32 [%rd512], %r456;
	// end inline asm
	// begin inline asm
	ld.relaxed.gpu.u32 %r457, [%rd512];
	// end inline asm
	add.s32 	%r458, %r457, 1;
	// begin inline asm
	st.relaxed.gpu.u32 [%rd512], %r458;
	// end inline asm
	// begin inline asm
	ld.relaxed.gpu.u32 %r459, [%rd512];
	// end inline asm
	add.s32 	%r460, %r459, 1;
	// begin inline asm
	st.relaxed.gpu.u32 [%rd512], %r460;
	// end inline asm
	// begin inline asm
	ld.relaxed.gpu.u32 %r461, [%rd512];
	// end inline asm
	add.s32 	%r462, %r461, 1;
	// begin inline asm
	st.relaxed.gpu.u32 [%rd512], %r462;
	// end inline asm
	// begin inline asm
	ld.relaxed.gpu.u32 %r463, [%rd512];
	// end inline asm
	add.s32 	%r464, %r463, 1;
	// begin inline asm
	st.relaxed.gpu.u32 [%rd512], %r464;
	// end inline asm
	// begin inline asm
	ld.relaxed.gpu.u32 %r465, [%rd512];
	// end inline asm
	add.s32 	%r466, %r465, 1;
	// begin inline asm
	st.relaxed.gpu.u32 [%rd512], %r466;
	// end inline asm
	// begin inline asm
	ld.relaxed.gpu.u32 %r467, [%rd512];
	// end inline asm
	add.s32 	%r468, %r467, 1;
	// begin inline asm
	st.relaxed.gpu.u32 [%rd512], %r468;
	// end inline asm
	// begin inline asm
	ld.relaxed.gpu.u32 %r469, [%rd512];
	// end inline asm
	add.s32 	%r470, %r469, 1;
	// begin inline asm
	st.relaxed.gpu.u32 [%rd512], %r470;
	// end inline asm
	// begin inline asm
	ld.relaxed.gpu.u32 %r471, [%rd512];
	// end inline asm
	add.s32 	%r472, %r471, 1;
	// begin inline asm
	st.relaxed.gpu.u32 [%rd512], %r472;
	// end inline asm
	// begin inline asm
	ld.relaxed.gpu.u32 %r473, [%rd512];
	// end inline asm
	add.s32 	%r474, %r473, 1;
	// begin inline asm
	st.relaxed.gpu.u32 [%rd512], %r474;
	// end inline asm
	// begin inline asm
	ld.relaxed.gpu.u32 %r475, [%rd512];
	// end inline asm
	add.s32 	%r476, %r475, 1;
	// begin inline asm
	st.relaxed.gpu.u32 [%rd512], %r476;
	// end inline asm
	// begin inline asm
	ld.relaxed.gpu.u32 %r477, [%rd512];
	// end inline asm
	add.s32 	%r478, %r477, 1;
	// begin inline asm
	st.relaxed.gpu.u32 [%rd512], %r478;
	// end inline asm
	// begin inline asm
	ld.relaxed.gpu.u32 %r479, [%rd512];
	// end inline asm
	add.s32 	%r480, %r479, 1;
	// begin inline asm
	st.relaxed.gpu.u32 [%rd512], %r480;
	// end inline asm
	// begin inline asm
	ld.relaxed.gpu.u32 %r481, [%rd512];
	// end inline asm
	add.s32 	%r482, %r481, 1;
	// begin inline asm
	st.relaxed.gpu.u32 [%rd512], %r482;
	// end inline asm
	// begin inline asm
	ld.relaxed.gpu.u32 %r483, [%rd512];
	// end inline asm
	add.s32 	%r484, %r483, 1;
	// begin inline asm
	st.relaxed.gpu.u32 [%rd512], %r484;
	// end inline asm
	// begin inline asm
	ld.relaxed.gpu.u32 %r485, [%rd512];
	// end inline asm
	add.s32 	%r486, %r485, 1;
	// begin inline asm
	st.relaxed.gpu.u32 [%rd512], %r486;
	// end inline asm
	// begin inline asm
	ld.relaxed.gpu.u32 %r487, [%rd512];
	// end inline asm
	add.s32 	%r488, %r487, 1;
	// begin inline asm
	st.relaxed.gpu.u32 [%rd512], %r488;
	// end inline asm
	// begin inline asm
	ld.relaxed.gpu.u32 %r489, [%rd512];
	// end inline asm
	add.s32 	%r490, %r489, 1;
	// begin inline asm
	st.relaxed.gpu.u32 [%rd512], %r490;
	// end inline asm
	// begin inline asm
	ld.relaxed.gpu.u32 %r491, [%rd512];
	// end inline asm
	add.s32 	%r492, %r491, 1;
	// begin inline asm
	st.relaxed.gpu.u32 [%rd512], %r492;
	// end inline asm
	// begin inline asm
	ld.relaxed.gpu.u32 %r493, [%rd512];
	// end inline asm
	add.s32 	%r494, %r493, 1;
	// begin inline asm
	st.relaxed.gpu.u32 [%rd512], %r494;
	// end inline asm
	// begin inline asm
	ld.relaxed.gpu.u32 %r495, [%rd512];
	// end inline asm
	add.s32 	%r496, %r495, 1;
	// begin inline asm
	st.relaxed.gpu.u32 [%rd512], %r496;
	// end inline asm
	// begin inline asm
	ld.relaxed.gpu.u32 %r497, [%rd512];
	// end inline asm
	add.s32 	%r498, %r497, 1;
	// begin inline asm
	st.relaxed.gpu.u32 [%rd512], %r498;
	// end inline asm
	// begin inline asm
	ld.relaxed.gpu.u32 %r499, [%rd512];
	// end inline asm
	add.s32 	%r500, %r499, 1;
	// begin inline asm
	st.relaxed.gpu.u32 [%rd512], %r500;
	// end inline asm
	// begin inline asm
	ld.relaxed.gpu.u32 %r501, [%rd512];
	// end inline asm
	add.s32 	%r502, %r501, 1;
	// begin inline asm
	st.relaxed.gpu.u32 [%rd512], %r502;
	// end inline asm
	// begin inline asm
	ld.relaxed.gpu.u32 %r503, [%rd512];
	// end inline asm
	add.s32 	%r504, %r503, 1;
	// begin inline asm
	st.relaxed.gpu.u32 [%rd512], %r504;
	// end inline asm
	// begin inline asm
	ld.relaxed.gpu.u32 %r505, [%rd512];
	// end inline asm
	add.s32 	%r506, %r505, 1;
	// begin inline asm
	st.relaxed.gpu.u32 [%rd512], %r506;
	// end inline asm
	// begin inline asm
	ld.relaxed.gpu.u32 %r507, [%rd512];
	// end inline asm
	add.s32 	%r508, %r507, 1;
	// begin inline asm
	st.relaxed.gpu.u32 [%rd512], %r508;
	// end inline asm
	// begin inline asm
	ld.relaxed.gpu.u32 %r509, [%rd512];
	// end inline asm
	add.s32 	%r510, %r509, 1;
	// begin inline asm
	st.relaxed.gpu.u32 [%rd512], %r510;
	// end inline asm
	// begin inline asm
	ld.relaxed.gpu.u32 %r511, [%rd512];
	// end inline asm
	add.s32 	%r512, %r511, 1;
	// begin inline asm
	st.relaxed.gpu.u32 [%rd512], %r512;
	// end inline asm
	ret;

}
	// .globl	_Z4testIL_Z13load_volatilePKjEL_Z14store_volatilePjjELi256E14strided_accessILj1024ELj2EE9all_lanesEvv
.visible .entry _Z4testIL_Z13load_volatilePKjEL_Z14store_volatilePjjELi256E14strided_accessILj1024ELj2EE9all_lanesEvv()
{
	.reg .b32 	%r<518>;
	.reg .b64 	%rd<517>;

	mov.u32 	%r513, %ctaid.x;
	mov.u32 	%r514, %ntid.x;
	mov.u32 	%r515, %tid.x;
	mad.lo.s32 	%r516, %r513, %r514, %r515;
	shl.b32 	%r517, %r516, 3;
	cvt.u64.u32 	%rd513, %r517;
	and.b64  	%rd514, %rd513, 4088;
	mov.u64 	%rd515, buffer;
	cvta.global.u64 	%rd516, %rd515;
	add.s64 	%rd512, %rd516, %rd514;
	// begin inline asm
	ld.volatile.global.u32 %r1, [%rd512];
	// end inline asm
	add.s32 	%r2, %r1, 1;
	// begin inline asm
	st.volatile.global.u32 [%rd512], %r2;
	// end inline asm
	// begin inline asm
	ld.volatile.global.u32 %r3, [%rd512];
	// end inline asm
	add.s32 	%r4, %r3, 1;
	// begin inline asm
	st.volatile.global.u32 [%rd512], %r4;
	// end inline asm
	// begin inline asm
	ld.volatile.global.u32 %r5, [%rd512];
	// end inline asm
	add.s32 	%r6, %r5, 1;
	// begin inline asm
	st.volatile.global.u32 [%rd512], %r6;
	// end inline asm
	// begin inline asm
	ld.volatile.global.u32 %r7, [%rd512];
	// end inline asm
	add.s32 	%r8, %r7, 1;
	// begin inline asm
	st.volatile.global.u32 [%rd512], %r8;
	// end inline asm
	// begin inline asm
	ld.volatile.global.u32 %r9, [%rd512];
	// end inline asm
	add.s32 	%r10, %r9, 1;
	// begin inline asm
	st.volatile.global.u32 [%rd512], %r10;
	// end inline asm
	// begin inline asm
	ld.volatile.global.u32 %r11, [%rd512];
	// end inline asm
	add.s32 	%r12, %r11, 1;
	// begin inline asm
	st.volatile.global.u32 [%rd512], %r12;
	// end inline asm
	// begin inline asm
	ld.volatile.global.u32 %r13, [%rd512];
	// end inline asm
	add.s32 	%r14, %r13, 1;
	// begin inline asm
	st.volatile.global.u32 [%rd512], %r14;
	// end inline asm
	// begin inline asm
	ld.volatile.global.u32 %r15, [%rd512];
	// end inline asm
	add.s32 	%r16, %r15, 1;
	// begin inline asm
	st.volatile.global.u32 [%rd512], %r16;
	// end inline asm
	// begin inline asm
	ld.volatile.global.u32 %r17, [%rd512];
	// end inline asm
	add.s32 	%r18, %r17, 1;
	// begin inline asm
	st.volatile.global.u32 [%rd512], %r18;
	// end inline asm
	// begin inline asm
	ld.volatile.global.u32 %r19, [%rd512];
	// end inline asm
	add.s32 	%r20, %r19, 1;
	// begin inline asm
	st.volatile.global.u32 [%rd512], %r20;
	// end inline asm
	// begin inline asm
	ld.volatile.global.u32 %r21, [%rd512];
	// end inline asm
	add.s32 	%r22, %r21, 1;
	// begin inline asm
	st.volatile.global.u32 [%rd512], %r22;
	// end inline asm
	// begin inline asm
	ld.volatile.global.u32 %r23, [%rd512];
	// end inline asm
	add.s32 	%r24, %r23, 1;
	// begin inline asm
	st.volatile.global.u32 [%rd512], %r24;
	// end inline asm
	// begin inline asm
	ld.volatile.global.u32 %r25, [%rd512];
	// end inline asm
	add.s32 	%r26, %r25, 1;
	// begin inline asm
	st.volatile.global.u32 [%rd512], %r26;
	// end inline asm
	// begin inline asm
	ld.volatile.global.u32 %r27, [%rd512];
	// end inline asm
	add.s32 	%r28, %r27, 1;
	// begin inline asm
	st.volatile.global.u32 [%rd512], %r28;
	// end inline asm
	// begin inline asm
	ld.volatile.global.u32 %r29, [%rd512];
	// end inline asm
	add.s32 	%r30, %r29, 1;
	// begin inline asm
	st.volatile.global.u32 [%rd512], %r30;
	// end inline asm
	// begin inline asm
	ld.volatile.global.u32 %r31, [%rd512];
	// end inline asm
	add.s32 	%r32, %r31, 1;
	// begin inline asm
	st.volatile.global.u32 [%rd512], %r32;
	// end inline asm
	// begin inline asm
	ld.volatile.global.u32 %r33, [%rd512];
	// end inline asm
	add.s32 	%r34, %r33, 1;
	// begin inline asm
	st.volatile.global.u32 [%rd512], %r34;
	// end inline asm
	// begin inline asm
	ld.volatile.global.u32 %r35, [%rd512];
	// end inline asm
	add.s32 	%r36, %r35, 1;
	// begin inline asm
	st.volatile.global.u32 [%rd512], %r36;
	// end inline asm
	// begin inline asm
	ld.volatile.global.u32 %r37, [%rd512];
	// end inline asm
	add.s32 	%r38, %r37, 1;
	// begin inline asm
	st.volatile.global.u32 [%rd512], %r38;
	// end inline asm
	// begin inline asm
	ld.volatile.global.u32 %r39, [%rd512];
	// end inline asm
	add.s32 	%r40, %r39, 1;
	// begin inline asm
	st.volatile.global.u32 [%rd512], %r40;
	// end inline asm
	// begin inline asm
	ld.volatile.global.u32 %r41, [%rd512];
	// end inline asm
	add.s32 	%r42, %r41, 1;
	// begin inline asm
	st.volatile.global.u32 [%rd512], %r42;
	// end inline asm
	// begin inline asm
	ld.volatile.global.u32 %r43, [%rd512];
	// end inline asm
	add.s32 	%r44, %r43, 1;
	// begin inline asm
	st.volatile.global.u32 [%rd512], %r44;
	// end inline asm
	// begin inline asm
	ld.volatile.global.u32 %r45, [%rd512];
	// end inline asm
	add.s32 	%r46, %r45, 1;
	// begin inline asm
	st.volatile.global.u32 [%rd512], %r46;
	// end inline asm
	// begin inline asm
	ld.volatile.global.u32 %r47, [%rd512];
	// end inline asm
	add.s32 	%r48, %r47, 1;
	// begin inline asm
	st.volatile.global.u32 [%rd512], %r48;
	// end inline asm
	// begin inline asm
	ld.volatile.global.u32 %r49, [%rd512];
	// end inline asm
	add.s32 	%r50, %r49, 1;
	// begin inline asm
	st.volatile.global.u32 [%rd512], %r50;
	// end inline asm
	// begin inline asm
	ld.volatile.global.u32 %r51, [%rd512];
	// end inline asm
	add.s32 	%r52, %r51, 1;
	// begin inline asm
	st.volatile.global.u32 [%rd512], %r52;
	// end inline asm
	// begin inline asm
	ld.volatile.global.u32 %r53, [%rd512];
	// end inline asm
	add.s32 	%r54, %r53, 1;
	// begin inline asm
	st.volatile.global.u32 [%rd512], %r54;
	// end inline asm
	// begin inline asm
	ld.volatile.global.u32 %r55, [%rd512];
	// end inline asm
	add.s32 	%r56, %r55, 1;
	// begin inline asm
	st.volatile.global.u32 [%rd512], %r56;
	// end inline asm
	// begin inline asm
	ld.volatile.global.u32 %r57, [%rd512];
	// end inline asm
	add.s32 	%r58, %r57, 1;
	// begin inline asm
	st.volatile.global.u32 [%rd512], %r58;
	// end inline asm
	// begin inline asm
	ld.volatile.global.u32 %r59, [%rd512];
	// end inline asm
	add.s32 	%r60, %r59, 1;
	// begin inline asm
	st.volatile.global.u32 [%rd512], %r60;
	// end inline asm
	// begin inline asm
	ld.volatile.global.u32 %r61, [%rd512];
	// end inline asm
	add.s32 	%r62, %r61, 1;
	// begin inline asm
	st.volatile.global.u32 [%rd512], %r62;
	// end inline asm
	// begin inline asm
	ld.volatile.global.u32 %r63, [%rd512];
	// end inline asm
	add.s32 	%r64, %r63, 1;
	// begin inline asm
	st.volatile.global.u32 [%rd512], %r64;
	// end inline asm
	// begin inline asm
	ld.volatile.global.u32 %r65, [%rd512];
	// end inline asm
	add.s32 	%r66, %r65, 1;
	// begin inline asm
	st.volatile.global.u32 [%rd512], %r66;
	// end inline asm
	// begin inline asm
	ld.volatile.global.u32 %r67, [%rd512];
	// end inline asm
	add.s32 	%r68, %r67, 1;
	// begin inline asm
	st.volatile.global.u32 [%rd512], %r68;
	// end inline asm
	// begin inline asm
	ld.volatile.global.u32 %r69, [%rd512];
	// end inline asm
	add.s32 	%r70, %r69, 1;
	// begin inline asm
	st.volatile.global.u32 [%rd512], %r70;
	// end inline asm
	// begin inline asm
	ld.volatile.global.u32 %r71, [%rd512];
	// end inline asm
	add.s32 	%r72, %r71, 1;
	// begin inline asm
	st.volatile.global.u32 [%rd512], %r72;
	// end inline asm
	// begin inline asm
	ld.volatile.global.u32 %r73, [%rd512];
	// end inline asm
	add.s32 	%r74, %r73, 1;
	// begin inline asm
	st.volatile.global.u32 [%rd512], %r74;
	// end inline asm
	// begin inline asm
	ld.volatile.global.u32 %r75, [%rd512];
	// end inline asm
	add.s32 	%r76, %r75, 1;
	// begin inline asm
	st.volatile.global.u32 [%rd512], %r76;
	// end inline asm
	// begin inline asm
	ld.volatile.global.u32 %r77, [%rd512];
	// end inline asm
	add.s32 	%r78, %r77, 1;
	// begin inline asm
	st.volatile.global.u32 [%rd512], %r78;
	// end inline asm
	// begin inline asm
	ld.volatile.global.u32 %r79, [%rd512];
	// end inline asm
	add.s32 	%r80, %r79, 1;
	// begin inline asm
	st.volatile.global.u32 [%rd512], %r80;
	// end inline asm
	// begin inline asm
	ld.volatile.global.u32 %r81, [%rd512];
	// end inline asm
	add.s32 	%r82, %r81, 1;
	// begin inline asm
	st.volatile.global.u32 [%rd512], %r82;
	// end inline asm
	// begin inline asm
	ld.volatile.global.u32 %r83, [%rd512];
	// end inline asm
	add.s32 	%r84, %r83, 1;
	// begin inline asm
	st.volatile.global.u32 [%rd512], %r84;
	// end inline asm
	// begin inline asm
	ld.volatile.global.u32 %r85, [%rd512];
	// end inline asm
	add.s32 	%r86, %r85, 1;
	// begin inline asm
	st.volatile.global.u32 [%rd512], %r86;
	// end inline asm
	// begin inline asm
	ld.volatile.global.u32 %r87, [%rd512];
	// end inline asm
	add.s32 	%r88, %r87, 1;
	// begin inline asm
	st.volatile.global.u32 [%rd512], %r88;
	// end inline asm
	// begin inline asm
	ld.volatile.global.u32 %r89, [%rd512];
	// end inline asm
	add.s32 	%r90, %r89, 1;
	// begin inline asm
	st.volatile.global.u32 [%rd512], %r90;
	// end inline asm
	// begin inline asm
	ld.volatile.global.u32 %r91, [%rd512];
	// end inline asm
	add.s32 	%r92, %r91, 1;
	// begin inline asm
	st.volatile.global.u32 [%rd512], %r92;
	// end inline asm
	// begin inline asm
	ld.volatile.global.u32 %r93, [%rd512];
	// end inline asm
	add.s32 	%r94, %r93, 1;
	// begin inline asm
	st.volatile.global.u32 [%rd512], %r94;
	// end inline asm
	// begin inline asm
	ld.volatile.global.u32 %r95, [%rd512];
	// end inline asm
	add.s32 	%r96, %r95, 1;
	// begin inline asm
	st.volatile.global.u32 [%rd512], %r96;
	// end inline asm
	// begin inline asm
	ld.volatile.global.u32 %r97, [%rd512];
	// end inline asm
	add.s32 	%r98, %r97, 1;
	// begin inline asm
	st.volatile.global.u32 [%rd512], %r98;
	// end inline asm
	// begin inline asm
	ld.volatile.global.u32 %r99, [%rd512];
	// end inline asm
	add.s32 	%r100, %r99, 1;
	// begin inline asm
	st.volatile.global.u32 [%rd512], %r100;
	// end inline asm
	// begin inline asm
	ld.volatile.global.u32 %r101, [%rd512];
	// end inline asm
	add.s32 	%r102, %r101, 1;
	// begin inline asm
	st.volatile.global.u32 [%rd512], %r102;
	// end inline asm
	// begin inline asm
	ld.volatile.global.u32 %r103, [%rd512];
	// end inline asm
	add.s32 	%r104, %r103, 1;
	// begin inline asm
	st.volatile.global.u32 [%rd512], %r104;
	// end inline asm
	// begin inline asm
	ld.volatile.global.u32 %r105, [%rd512];
	// end inline asm
	add.s32 	%r106, %r105, 1;
	// begin inline asm
	st.volatile.global.u32 [%rd512], %r106;
	// end inline asm
	// begin inline asm
	ld.volatile.global.u32 %r107, [%rd512];
	// end inline asm
	add.s32 	%r108, %r107, 1;
	// begin inline asm
	st.volatile.global.u32 [%rd512], %r108;
	// end inline asm
	// begin inline asm
	ld.volatile.global.u32 %r109, [%rd512];
	// end inline asm
	add.s32 	%r110, %r109, 1;
	// begin inline asm
	st.volatile.global.u32 [%rd512], %r110;
	// end inline asm
	// begin inline asm
	ld.volatile.global.u32 %r111, [%rd512];
	// end inline asm
	add.s32 	%r112, %r111, 1;
	// begin inline asm
	st.volatile.global.u32 [%rd512], %r112;
	// end inline asm
	// begin inline asm
	ld.volatile.global.u32 %r113, [%rd512];
	// end inline asm
	add.s32 	%r114, %r113, 1;
	// begin inline asm
	st.volatile.global.u32 [%rd512], %r114;
	// end inline asm
	// begin inline asm
	ld.volatile.global.u32 %r115, [%rd512];
	// end inline asm
	add.s32 	%r116, %r115, 1;
	// begin inline asm
	st.volatile.global.u32 [%rd512], %r116;
	// end inline asm
	// begin inline asm
	ld.volatile.global.u32 %r117, [%rd512];
	// end inline asm
	add.s32 	%r118, %r117, 1;
	// begin inline asm
	st.volatile.global.u32 [%rd512], %r118;
	// end inline asm
	// begin inline asm
	ld.volatile.global.u32 %r119, [%rd512];
	// end inline asm
	add.s32 	%r120, %r119, 1;
	// begin inline asm
	st.volatile.global.u32 [%rd512], %r120;
	// end inline asm
	// begin inline asm
	ld.volatile.global.u32 %r121, [%rd512];
	// end inline asm
	add.s32 	%r122, %r121, 1;
	// begin inline asm
	st.volatile.global.u32 [%rd512], %r122;
	// end inline asm
	// begin inline asm
	ld.volatile.global.u32 %r123, [%rd512];
	// end inline asm
	add.s32 	%r124, %r123, 1;
	// begin inline asm
	st.volatile.global.u32 [%rd512], %r124;
	// end inline asm
	// begin inline asm
	ld.volatile.global.u32 %r125, [%rd512];
	// end inline asm
	add.s32 	%r126, %r125, 1;
	// begin inline asm
	st.volatile.global.u32 [%rd512], %r126;
	// end inline asm
	// begin inline asm
	ld.volatile.global.u32 %r127, [%rd512];
	// end inline asm
	add.s32 	%r128, %r127, 1;
	// begin inline asm
	st.volatile.global.u32 [%rd512], %r128;
	// end inline asm
	// begin inline asm
	ld.volatile.global.u32 %r129, [%rd512];
	// end inline asm
	add.s32 	%r130, %r129, 1;
	// begin inline asm
	st.volatile.global.u32 [%rd512], %r130;
	// end inline asm
	// begin inline asm
	ld.volatile.global.u32 %r131, [%rd512];
	// end inline asm
	add.s32 	%r132, %r131, 1;
	// begin inline asm
	st.volatile.global.u32 [%rd512], %r132;
	// end inline asm
	// begin inline asm
	ld.volatile.global.u32 %r133, [%rd512];
	// end inline asm
	add.s32 	%r134, %r133, 1;
	// begin inline asm
	st.volatile.global.u32 [%rd512], %r134;
	// end inline asm
	// begin inline asm
	ld.volatile.global.u32 %r135, [%rd512];
	// end inline asm
	add.s32 	%r136, %r135, 1;
	// begin inline asm
	st.volatile.global.u32 [%rd512], %r136;
	// end inline asm
	// begin inline asm
	ld.volatile.global.u32 %r137, [%rd512];
	// end inline asm
	add.s32 	%r138, %r137, 1;
	// begin inline asm
	st.volatile.global.u32 [%rd512], %r138;
	// end inline asm
	// begin inline asm
	ld.volatile.global.u32 %r139, [%rd512];
	// end inline asm
	add.s32 	%r140, %r139, 1;
	// begin inline asm
	st.volatile.global.u32 [%rd512], %r140;
	// end inline asm
	// begin inline asm
	ld.volatile.global.u32 %r141, [%rd512];
	// end inline asm
	add.s32 	%r142, %r141, 1;
	// begin inline asm
	st.volatile.global.u32 [%rd512], %r142;
	// end inline asm
	// begin inline asm
	ld.volatile.global.u32 %r143, [%rd512];
	// end inline asm
	add.s32 	%r144, %r143, 1;
	// begin inline asm
	st.volatile.global.u32 [%rd512], %r144;
	// end inline asm
	// begin inline asm
	ld.volatile.global.u32 %r145, [%rd512];
	// end inline asm
	add.s32 	%r146, %r145, 1;
	// begin inline asm
	st.volatile.global.u32 [%rd512], %r146;
	// end inline asm
	// begin inline asm
	ld.volatile.global.u32 %r147, [%rd512];
	// end inline asm
	add.s32 	%r148, %r147, 1;
	// begin inline asm
	st.volatile.global.u32 [%rd512], %r148;
	// end inline asm
	// begin inline asm
	ld.volatile.global.u32 %r149, [%rd512];
	// end inline asm
	add.s32 	%r150, %r149, 1;
	// begin inline asm
	st.volatile.global.u32 [%rd512], %r150;
	// end inline asm
	// begin inline asm
	ld.volatile.global.u32 %r151, [%rd512];
	// end inline asm
	add.s32 	%r152, %r151, 1;
	// begin inline asm
	st.volatile.global.u32 [%rd512], %r152;
	// end inline asm
	// begin inline asm
	ld.volatile.global.u32 %r153, [%rd512];
	// end inline asm
	add.s32 	%r154, %r153, 1;
	// begin inline asm
	st.volatile.global.u32 [%rd512], %r154;
	// end inline asm
	// begin inline asm
	ld.volatile.global.u32 %r155, [%rd512];
	// end inline asm
	add.s32 	%r156, %r155, 1;
	// begin inline asm
	st.volatile.global.u32 [%rd512], %r156;
	// end inline asm
	// begin inline asm
	ld.volatile.global.u32 %r157, [%rd512];
	// end inline asm
	add.s32 	%r158, %r157, 1;
	// begin inline asm
	st.volatile.global.u32 [%rd512], %r158;
	// end inline asm
	// begin inline asm
	ld.volatile.global.u32 %r159, [%rd512];
	// end inline asm
	add.s32 	%r160, %r159, 1;
	// begin inline asm
	st.volatile.global.u32 [%rd512], %r160;
	// end inline asm
	// begin inline asm
	ld.volatile.global.u32 %r161, [%rd512];
	// end inline asm
	add.s32 	%r162, %r161, 1;
	// begin inline asm
	st.volatile.global.u32 [%rd512], %r162;
	// end inline asm
	// begin inline asm
	ld.volatile.global.u32 %r163, [%rd512];
	// end inline asm
	add.s32 	%r164, %r163, 1;
	// begin inline asm
	st.volatile.global.u32 [%rd512], %r164;
	// end inline asm
	// begin inline asm
	ld.volatile.global.u32 %r165, [%rd512];
	// end inline asm
	add.s32 	%r166, %r165, 1;
	// begin inline asm
	st.volatile.global.u32 [%rd512], %r166;
	// end inline asm
	// begin inline asm
	ld.volatile.global.u32 %r167, [%rd512];
	// end inline asm
	add.s32 	%r168, %r167, 1;
	// begin inline asm
	st.volatile.global.u32 [%rd512], %r168;
	// end inline asm
	// begin inline asm
	ld.volatile.global.u32 %r169, [%rd512];
	// end inline asm
	add.s32 	%r170, %r169, 1;
	// begin inline asm
	st.volatile.global.u32 [%rd512], %r170;
	// end inline asm
	// begin inline asm
	ld.volatile.global.u32 %r171, [%rd512];
	// end inline asm
	add.s32 	%r172, %r171, 1;
	// begin inline asm
	st.volatile.global.u32 [%rd512], %r172;
	// end inline asm
	// begin inline asm
	ld.volatile.global.u32 %r173, [%rd512];
	// end inline asm
	add.s32 	%r174, %r173, 1;
	// begin inline asm
	st.volatile.global.u32 [%rd512], %r174;
	// end inline asm
	// begin inline asm
	ld.volatile.global.u32 %r175, [%rd512];
	// end inline asm
	add.s32 	%r176, %r175, 1;
	// begin inline asm
	st.volatile.global.u32 [%rd512], %r176;
	// end inline asm
	// begin inline asm
	ld.volatile.global.u32 %r177, [%rd512];
	// end inline asm
	add.s32 	%r178, %r177, 1;
	// begin inline asm
	st.volatile.global.u32 [%rd512], %r178;
	// end inline asm
	// begin inline asm
	ld.volatile.global.u32 %r179, [%rd512];
	// end inline asm
	add.s32 	%r180, %r179, 1;
	// begin inline asm
	st.volatile.global.u32 [%rd512], %r180;
	// end inline asm
	// begin inline asm
	ld.volatile.global.u32 %r181, [%rd512];
	// end inline asm
	add.s32 	%r182, %r181, 1;
	// begin inline asm
	st.volatile.global.u32 [%rd512], %r182;
	// end inline asm
	// begin inline asm
	ld.volatile.global.u32 %r183, [%rd512];
	// end inline asm
	add.s32 	%r184, %r183, 1;
	// begin inline asm
	st.volatile.global.u32 [%rd512], %r184;
	// end inline asm
	// begin inline asm
	ld.volatile.global.u32 %r185, [%rd512];
	// end inline asm
	add.s32 	%r186, %r185, 1;
	// begin inline asm
	st.volatile.global.u32 [%rd512], %r186;
	// end inline asm
	// begin inline asm
	ld.volatile.global.u32 %r187, [%rd512];
	// end inline asm
	add.s32 	%r188, %r187, 1;
	// begin inline asm
	st.volatile.global.u32 [%rd512], %r188;
	// end inline asm
	// begin inline asm
	ld.volatile.global.u32 %r189, [%rd512];
	// end inline asm
	add.s32 	%r190, %r189, 1;
	// begin inline asm
	st.volatile.global.u32 [%rd512], %r190;
	// end inline asm
	// begin inline asm
	ld.volatile.global.u32 %r191, [%rd512];
	// end inline asm
	add.s32 	%r192, %r191, 1;
	// begin inline asm
	st.volatile.global.u32 [%rd512], %r192;
	// end inline asm
	// begin inline asm
	ld.volatile.global.u32 %r193, [%rd512];
	// end inline asm
	add.s32 	%r194, %r193, 1;
	// begin inline asm
	st.volatile.global.u32 [%rd512], %r194;
	// end inline asm
	// begin inline asm
	ld.volatile.global.u32 %r195, [%rd512];
	// end inline asm
	add.s32 	%r196, %r195, 1;
	// begin inline asm
	st.volatile.global.u32 [%rd512], %r196;
	// end inline asm
	// begin inline asm
	ld.volatile.global.u32 %r197, [%rd512];
	// end inline asm
	add.s32 	%r198, %r197, 1;
	// begin inline asm
	st.volatile.global.u32 [%rd512], %r198;
	// end inline asm
	// begin inline asm
	ld.volatile.global.u32 %r199, [%rd512];
	// end inline asm
	add.s32 	%r200, %r199, 1;
	// begin inline asm
	st.volatile.global.u32 [%rd512], %r200;
	// end inline asm
	// begin inline asm
	ld.volatile.global.u32 %r201, [%rd512];
	// end inline asm
	add.s32 	%r202, %r201, 1;
	// begin inline asm
	st.volatile.global.u32 [%rd512], %r202;
	// end inline asm
	// begin inline asm
	ld.volatile.global.u32 %r203, [%rd512];
	// end inline asm
	add.s32 	%r204, %r203, 1;
	// begin inline asm
	st.volatile.global.u32 [%rd512], %r204;
	// end inline asm
	// begin inline asm
	ld.volatile.global.u32 %r205, [%rd512];
	// end inline asm
	add.s32 	%r206, %r205, 1;
	// begin inline asm
	st.volatile.global.u32 [%rd512], %r206;
	// end inline asm
	// begin inline asm
	ld.volatile.global.u32 %r207, [%rd512];
	// end inline asm
	add.s32 	%r208, %r207, 1;
	// begin inline asm
	st.volatile.global.u32 [%rd512], %r208;
	// end inline asm
	// begin inline asm
	ld.volatile.global.u32 %r209, [%rd512];
	// end inline asm
	add.s32 	%r210, %r209, 1;
	// begin inline asm
	st.volatile.global.u32 [%rd512], %r210;
	// end inline asm
	// begin inline asm
	ld.volatile.global.u32 %r211, [%rd512];
	// end inline asm
	add.s32 	%r212, %r211, 1;
	// begin inline asm
	st.volatile.global.u32 [%rd512], %r212;
	// end inline asm
	// begin inline asm
	ld.volatile.global.u32 %r213, [%rd512];
	// end inline asm
	add.s32 	%r214, %r213, 1;
	// begin inline asm
	st.volatile.global.u32 [%rd512], %r214;
	// end inline asm
	// begin inline asm
	ld.volatile.global.u32 %r215, [%rd512];
	// end inline asm
	add.s32 	%r216, %r215, 1;
	// begin inline asm
	st.volatile.global.u32 [%rd512], %r216;
	// end inline asm
	// begin inline asm
	ld.volatile.global.u32 %r217, [%rd512];
	// end inline asm
	add.s32 	%r218, %r217, 1;
	// begin inline asm
	st.volatile.global.u32 [%rd512], %r218;
	// end inline asm
	// begin inline asm
	ld.volatile.global.u32 %r219, [%rd512];
	// end inline asm
	add.s32 	%r220, %r219, 1;
	// begin inline asm
	st.volatile.global.u32 [%rd512], %r220;
	// end inline asm
	// begin inline asm
	ld.volatile.global.u32 %r221, [%rd512];
	// end inline asm
	add.s32 	%r222, %r221, 1;
	// begin inline asm
	st.volatile.global.u32 [%rd512], %r222;
	// end inline asm
	// begin inline asm
	ld.volatile.global.u32 %r223, [%rd512];
	// end inline asm
	add.s32 	%r224, %r223, 1;
	// begin inline asm
	st.volatile.global.u32 [%rd512], %r224;
	// end inline asm
	// begin inline asm
	ld.volatile.global.u32 %r225, [%rd512];
	// end inline asm
	add.s32 	%r226, %r225, 1;
	// begin inline asm
	st.volatile.global.u32 [%rd512], %r226;
	// end inline asm
	// begin inline asm
	ld.volatile.global.u32 %r227, [%rd512];
	// end inline asm
	add.s32 	%r228, %r227, 1;
	// begin inline asm
	st.volatile.global.u32 [%rd512], %r228;
	// end inline asm
	// begin inline asm
	ld.volatile.global.u32 %r229, [%rd512];
	// end inline asm
	add.s32 	%r230, %r229, 1;
	// begin inline asm
	st.volatile.global.u32 [%rd512], %r230;
	// end inline asm
	// begin inline asm
	ld.volatile.global.u32 %r231, [%rd512];
	// end inline asm
	add.s32 	%r232, %r231, 1;
	// begin inline asm
	st.volatile.global.u32 [%rd512], %r232;
	// end inline asm
	// begin inline asm
	ld.volatile.global.u32 %r233, [%rd512];
	// end inline asm
	add.s32 	%r234, %r233, 1;
	// begin inline asm
	st.volatile.global.u32 [%rd512], %r234;
	// end inline asm
	// begin inline asm
	ld.volatile.global.u32 %r235, [%rd512];
	// end inline asm
	add.s32 	%r236, %r235, 1;
	// begin inline asm
	st.volatile.global.u32 [%rd512], %r236;
	// end inline asm
	// begin inline asm
	ld.volatile.global.u32 %r237, [%rd512];
	// end inline asm
	add.s32 	%r238, %r237, 1;
	// begin inline asm
	st.volatile.global.u32 [%rd512], %r238;
	// end inline asm
	// begin inline asm
	ld.volatile.global.u32 %r239, [%rd512];
	// end inline asm
	add.s32 	%r240, %r239, 1;
	// begin inline asm
	st.volatile.global.u32 [%rd512], %r240;
	// end inline asm
	// begin inline asm
	ld.volatile.global.u32 %r241, [%rd512];
	// end inline asm
	add.s32 	%r242, %r241, 1;
	// begin inline asm
	st.volatile.global.u32 [%rd512], %r242;
	// end inline asm
	// begin inline asm
	ld.volatile.global.u32 %r243, [%rd512];
	// end inline asm
	add.s32 	%r244, %r243, 1;
	// begin inline asm
	st.volatile.global.u32 [%rd512], %r244;
	// end inline asm
	// begin inline asm
	ld.volatile.global.u32 %r245, [%rd512];
	// end inline asm
	add.s32 	%r246, %r245, 1;
	// begin inline asm
	st.volatile.global.u32 [%rd512], %r246;
	// end inline asm
	// begin inline asm
	ld.volatile.global.u32 %r247, [%rd512];
	// end inline asm
	add.s32 	%r248, %r247, 1;
	// begin inline asm
	st.volatile.global.u32 [%rd512], %r248;
	// end inline asm
	// begin inline asm
	ld.volatile.global.u32 %r249, [%rd512];
	// end inline asm
	add.s32 	%r250, %r249, 1;
	// begin inline asm
	st.volatile.global.u32 [%rd512], %r250;
	// end inline asm
	// begin inline asm
	ld.volatile.global.u32 %r251, [%rd512];
	// end inline asm
	add.s32 	%r252, %r251, 1;
	// begin inline asm
	st.volatile.global.u32 [%rd512], %r252;
	// end inline asm
	// begin inline asm
	ld.volatile.global.u32 %r253, [%rd512];
	// end inline asm
	add.s32 	%r254, %r253, 1;
	// begin inline asm
	st.volatile.global.u32 [%rd512], %r254;
	// end inline asm
	// begin inline asm
	ld.volatile.global.u32 %r255, [%rd512];
	// end inline asm
	add.s32 	%r256, %r255, 1;
	// begin inline asm
	st.volatile.global.u32 [%rd512], %r256;
	// end inline asm
	// begin inline asm
	ld.volatile.global.u32 %r257, [%rd512];
	// end inline asm
	add.s32 	%r258, %r257, 1;
	// begin inline asm
	st.volatile.global.u32 [%rd512], %r258;
	// end inline asm
	// begin inline asm
	ld.volatile.global.u32 %r259, [%rd512];
	// end inline asm
	add.s32 	%r260, %r259, 1;
	// begin inline asm
	st.volatile.global.u32 [%rd512], %r260;
	// end inline asm
	// begin inline asm
	ld.volatile.global.u32 %r261, [%rd512];
	// end inline asm
	add.s32 	%r262, %r261, 1;
	// begin inline asm
	st.volatile.global.u32 [%rd512], %r262;
	// end inline asm
	// begin inline asm
	ld.volatile.global.u32 %r263, [%rd512];
	// end inline asm
	add.s32 	%r264, %r263, 1;
	// begin inline asm
	st.volatile.global.u32 [%rd512], %r264;
	// end inline asm
	// begin inline asm
	ld.volatile.global.u32 %r265, [%rd512];
	// end inline asm
	add.s32 	%r266, %r265, 1;
	// begin inline asm
	st.volatile.global.u32 [%rd512], %r266;
	// end inline asm
	// begin inline asm
	ld.volatile.global.u32 %r267, [%rd512];
	// end inline asm
	add.s32 	%r268, %r267, 1;
	// begin inline asm
	st.volatile.global.u32 [%rd512], %r268;
	// end inline asm
	// begin inline asm
	ld.volatile.global.u32 %r269, [%rd512];
	// end inline asm
	add.s32 	%r270, %r269, 1;
	// begin inline asm
	st.volatile.global.u32 [%rd512], %r270;
	// end inline asm
	// begin inline asm
	ld.volatile.global.u32 %r271, [%rd512];
	// end inline asm
	add.s32 	%r272, %r271, 1;
	// begin inline asm
	st.volatile.global.u32 [%rd512], %r272;
	// end inline asm
	// begin inline asm
	ld.volatile.global.u32 %r273, [%rd512];
	// end inline asm
	add.s32 	%r274, %r273, 1;
	// begin inline asm
	st.volatile.global.u32 [%rd512], %r274;
	// end inline asm
	// begin inline asm
	ld.volatile.global.u32 %r275, [%rd512];
	// end inline asm
	add.s32 	%r276, %r275, 1;
	// begin inline asm
	st.volatile.global.u32 [%rd512], %r276;
	// end inline asm
	// begin inline asm
	ld.volatile.global.u32 %r277, [%rd512];
	// end inline asm
	add.s32 	%r278, %r277, 1;
	// begin inline asm
	st.volatile.global.u32 [%rd512], %r278;
	// end inline asm
	// begin inline asm
	ld.volatile.global.u32 %r279, [%rd512];
	// end inline asm
	add.s32 	%r280, %r279, 1;
	// begin inline asm
	st.volatile.global.u32 [%rd512], %r280;
	// end inline asm
	// begin inline asm
	ld.volatile.global.u32 %r281, [%rd512];
	// end inline asm
	add.s32 	%r282, %r281, 1;
	// begin inline asm
	st.volatile.global.u32 [%rd512], %r282;
	// end inline asm
	// begin inline asm
	ld.volatile.global.u32 %r283, [%rd512];
	// end inline asm
	add.s32 	%r284, %r283, 1;
	// begin inline asm
	st.volatile.global.u32 [%rd512], %r284;
	// end inline asm
	// begin inline asm
	ld.volatile.global.u32 %r285, [%rd512];
	// end inline asm
	add.s32 	%r286, %r285, 1;
	// begin inline asm
	st.volatile.global.u32 [%rd512], %r286;
	// end inline asm
	// begin inline asm
	ld.volatile.global.u32 %r287, [%rd512];
	// end inline asm
	add.s32 	%r288, %r287, 1;
	// begin inline asm
	st.volatile.global.u32 [%rd512], %r288;
	// end inline asm
	// begin inline asm
	ld.volatile.global.u32 %r289, [%rd512];
	// end inline asm
	add.s32 	%r290, %r289, 1;
	// begin inline asm
	st.volatile.global.u32 [%rd512], %r290;
	// end inline asm
	// begin inline asm
	ld.volatile.global.u32 %r291, [%rd512];
	// end inline asm
	add.s32 	%r292, %r291, 1;
	// begin inline asm
	st.volatile.global.u32 [%rd512], %r292;
	// end inline asm
	// begin inline asm
	ld.volatile.global.u32 %r293, [%rd512];
	// end inline asm
	add.s32 	%r294, %r293, 1;
	// begin inline asm
	st.volatile.global.u32 [%rd512], %r294;
	// end inline asm
	// begin inline asm
	ld.volatile.global.u32 %r295, [%rd512];
	// end inline asm
	add.s32 	%r296, %r295, 1;
	// begin inline asm
	st.volatile.global.u32 [%rd512], %r296;
	// end inline asm
	// begin inline asm
	ld.volatile.global.u32 %r297, [%rd512];
	// end inline asm
	add.s32 	%r298, %r297, 1;
	// begin inline asm
	st.volatile.global.u32 [%rd512], %r298;
	// end inline asm
	// begin inline asm
	ld.volatile.global.u32 %r299, [%rd512];
	// end inline asm
	add.s32 	%r300, %r299, 1;
	// begin inline asm
	st.volatile.global.u32 [%rd512], %r300;
	// end inline asm
	// begin inline asm
	ld.volatile.global.u32 %r301, [%rd512];
	// end inline asm
	add.s32 	%r302, %r301, 1;
	// begin inline asm
	st.volatile.global.u32 [%rd512], %r302;
	// end inline asm
	// begin inline asm
	ld.volatile.global.u32 %r303, [%rd512];
	// end inline asm
	add.s32 	%r304, %r303, 1;
	// begin inline asm
	st.volatile.global.u32 [%rd512], %r304;
	// end inline asm
	// begin inline asm
	ld.volatile.global.u32 %r305, [%rd512];
	// end inline asm
	add.s32 	%r306, %r305, 1;
	// begin inline asm
	st.volatile.global.u32 [%rd512], %r306;
	// end inline asm
	// begin inline asm
	ld.volatile.global.u32 %r307, [%rd512];
	// end inline asm
	add.s32 	%r308, %r307, 1;
	// begin inline asm
	st.volatile.global.u32 [%rd512], %r308;
	// end inline asm
	// begin inline asm
	ld.volatile.global.u32 %r309, [%rd512];
	// end inline asm
	add.s32 	%r310, %r309, 1;
	// begin inline asm
	st.volatile.global.u32 [%rd512], %r310;
	// end inline asm
	// begin inline asm
	ld.volatile.global.u32 %r311, [%rd512];
	// end inline asm
	add.s32 	%r312, %r311, 1;
	// begin inline asm
	st.volatile.global.u32 [%rd512], %r312;
	// end inline asm
	// begin inline asm
	ld.volatile.global.u32 %r313, [%rd512];
	// end inline asm
	add.s32 	%r314, %r313, 1;
	// begin inline asm
	st.volatile.global.u32 [%rd512], %r314;
	// end inline asm
	// begin inline asm
	ld.volatile.global.u32 %r315, [%rd512];
	// end inline asm
	add.s32 	%r316, %r315, 1;
	// begin inline asm
	st.volatile.global.u32 [%rd512], %r316;
	// end inline asm
	// begin inline asm
	ld.volatile.global.u32 %r317, [%rd512];
	// end inline asm
	add.s32 	%r318, %r317, 1;
	// begin inline asm
	st.volatile.global.u32 [%rd512], %r318;
	// end inline asm
	// begin inline asm
	ld.volatile.global.u32 %r319, [%rd512];
	// end inline asm
	add.s32 	%r320, %r319, 1;
	// begin inline asm
	st.volatile.global.u32 [%rd512], %r320;
	// end inline asm
	// begin inline asm
	ld.volatile.global.u32 %r321, [%rd512];
	// end inline asm
	add.s32 	%r322, %r321, 1;
	// begin inline asm
	st.volatile.global.u32 [%rd512], %r322;
	// end inline asm
	// begin inline asm
	ld.volatile.global.u32 %r323, [%rd512];
	// end inline asm
	add.s32 	%r324, %r323, 1;
	// begin inline asm
	st.volatile.global.u32 [%rd512], %r324;
	// end inline asm
	// begin inline asm
	ld.volatile.global.u32 %r325, [%rd512];
	// end inline asm
	add.s32 	%r326, %r325, 1;
	// begin inline asm
	st.volatile.global.u32 [%rd512], %r326;
	// end inline asm
	// begin inline asm
	ld.volatile.global.u32 %r327, [%rd512];
	// end inline asm
	add.s32 	%r328, %r327, 1;
	// begin inline asm
	st.volatile.global.u32 [%rd512], %r328;
	// end inline asm
	// begin inline asm
	ld.volatile.global.u32 %r329, [%rd512];
	// end inline asm
	add.s32 	%r330, %r329, 1;
	// begin inline asm
	st.volatile.global.u32 [%rd512], %r330;
	// end inline asm
	// begin inline asm
	ld.volatile.global.u32 %r331, [%rd512];
	// end inline asm
	add.s32 	%r332, %r331, 1;
	// begin inline asm
	st.volatile.global.u32 [%rd512], %r332;
	// end inline asm
	// begin inline asm
	ld.volatile.global.u32 %r333, [%rd512];
	// end inline asm
	add.s32 	%r334, %r333, 1;
	// begin inline asm
	st.volatile.global.u32 [%rd512], %r334;
	// end inline asm
	// begin inline asm
	ld.volatile.global.u32 %r335, [%rd512];
	// end inline asm
	add.s32 	%r336, %r335, 1;
	// begin inline asm
	st.volatile.global.u32 [%rd512], %r336;
	// end inline asm
	// begin inline asm
	ld.volatile.global.u32 %r337, [%rd512];
	// end inline asm
	add.s32 	%r338, %r337, 1;
	// begin inline asm
	st.volatile.global.u32 [%rd512], %r338;
	// end inline asm
	// begin inline asm
	ld.volatile.global.u32 %r339, [%rd512];
	// end inline asm
	add.s32 	%r340, %r339, 1;
	// begin inline asm
	st.volatile.global.u32 [%rd512], %r340;
	// end inline asm
	// begin inline asm
	ld.volatile.global.u32 %r341, [%rd512];
	// end inline asm
	add.s32 	%r342, %r341, 1;
	// begin inline asm
	st.volatile.global.u32 [%rd512], %r342;
	// end inline asm
	// begin inline asm
	ld.volatile.global.u32 %r343, [%rd512];
	// end inline asm
	add.s32 	%r344, %r343, 1;
	// begin inline asm
	st.volatile.global.u32 [%rd512], %r344;
	// end inline asm
	// begin inline asm
	ld.volatile.global.u32 %r345, [%rd512];
	// end inline asm
	add.s32 	%r346, %r345, 1;
	// begin inline asm
	st.volatile.global.u32 [%rd512], %r346;
	// end inline asm
	// begin inline asm
	ld.volatile.global.u32 %r347, [%rd512];
	// end inline asm
	add.s32 	%r348, %r347, 1;
	// begin inline asm
	st.volatile.global.u32 [%rd512], %r348;
	// end inline asm
	// begin inline asm
	ld.volatile.global.u32 %r349, [%rd512];
	// end inline asm
	add.s32 	%r350, %r349, 1;
	// begin inline asm
	st.volatile.global.u32 [%rd512], %r350;
	// end inline asm
	// begin inline asm
	ld.volatile.global.u32 %r351, [%rd512];
	// end inline asm
	add.s32 	%r352, %r351, 1;
	// begin inline asm
	st.volatile.global.u32 [%rd512], %r352;
	// end inline asm
	// begin inline asm
	ld.volatile.global.u32 %r353, [%rd512];
	// end inline asm
	add.s32 	%r354, %r353, 1;
	// begin inline asm
	st.volatile.global.u32 [%rd512], %r354;
	// end inline asm
	// begin inline asm
	ld.volatile.global.u32 %r355, [%rd512];
	// end inline asm
	add.s32 	%r356, %r355, 1;
	// begin inline asm
	st.volatile.global.u32 [%rd512], %r356;
	// end inline asm
	// begin inline asm
	ld.volatile.global.u32 %r357, [%rd512];
	// end inline asm
	add.s32 	%r358, %r357, 1;
	// begin inline asm
	st.volatile.global.u32 [%rd512], %r358;
	// end inline asm
	// begin inline asm
	ld.volatile.global.u32 %r359, [%rd512];
	// end inline asm
	add.s32 	%r360, %r359, 1;
	// begin inline asm
	st.volatile.global.u32 [%rd512], %r360;
	// end inline asm
	// begin inline asm
	ld.volatile.global.u32 %r361, [%rd512];
	// end inline asm
	add.s32 	%r362, %r361, 1;
	// begin inline asm
	st.volatile.global.u32 [%rd512], %r362;
	// end inline asm
	// begin inline asm
	ld.volatile.global.u32 %r363, [%rd512];
	// end inline asm
	add.s32 	%r364, %r363, 1;
	// begin inline asm
	st.volatile.global.u32 [%rd512], %r364;
	// end inline asm
	// begin inline asm
	ld.volatile.global.u32 %r365, [%rd512];
	// end inline asm
	add.s32 	%r366, %r365, 1;
	// begin inline asm
	st.volatile.global.u32 [%rd512], %r366;
	// end inline asm
	// begin inline asm
	ld.volatile.global.u32 %r367, [%rd512];
	// end inline asm
	add.s32 	%r368, %r367, 1;
	// begin inline asm
	st.volatile.global.u32 [%rd512], %r368;
	// end inline asm
	// begin inline asm
	ld.volatile.global.u32 %r369, [%rd512];
	// end inline asm
	add.s32 	%r370, %r369, 1;
	// begin inline asm
	st.volatile.global.u32 [%rd512], %r370;
	// end inline asm
	// begin inline asm
	ld.volatile.global.u32 %r371, [%rd512];
	// end inline asm
	add.s32 	%r372, %r371, 1;
	// begin inline asm
	st.volatile.global.u32 [%rd512], %r372;
	// end inline asm
	// begin inline asm
	ld.volatile.global.u32 %r373, [%rd512];
	// end inline asm
	add.s32 	%r374, %r373, 1;
	// begin inline asm
	st.volatile.global.u32 [%rd512], %r374;
	// end inline asm
	// begin inline asm
	ld.volatile.global.u32 %r375, [%rd512];
	// end inline asm
	add.s32 	%r376, %r375, 1;
	// begin inline asm
	st.volatile.global.u32 [%rd512], %r376;
	// end inline asm
	// begin inline asm
	ld.volatile.global.u32 %r377, [%rd512];
	// end inline asm
	add.s32 	%r378, %r377, 1;
	// begin inline asm
	st.volatile.global.u32 [%rd512], %r378;
	// end inline asm
	// begin inline asm
	ld.volatile.global.u32 %r379, [%rd512];
	// end inline asm
	add.s32 	%r380, %r379, 1;
	// begin inline asm
	st.volatile.global.u32 [%rd512], %r380;
	// end inline asm
	// begin inline asm
	ld.volatile.global.u32 %r381, [%rd512];
	// end inline asm
	add.s32 	%r382, %r381, 1;
	// begin inline asm
	st.volatile.global.u32 [%rd512], %r382;
	// end inline asm
	// begin inline asm
	ld.volatile.global.u32 %r383, [%rd512];
	// end inline asm
	add.s32 	%r384, %r383, 1;
	// begin inline asm
	st.volatile.global.u32 [%rd512], %r384;
	// end inline asm
	// begin inline asm
	ld.volatile.global.u32 %r385, [%rd512];
	// end inline asm
	add.s32 	%r386, %r385, 1;
	// begin inline asm
	st.volatile.global.u32 [%rd512], %r386;
	// end inline asm
	// begin inline asm
	ld.volatile.global.u32 %r387, [%rd512];
	// end inline asm
	add.s32 	%r388, %r387, 1;
	// begin inline asm
	st.volatile.global.u32 [%rd512], %r388;
	// end inline asm
	// begin inline asm
	ld.volatile.global.u32 %r389, [%rd512];
	// end inline asm
	add.s32 	%r390, %r389, 1;
	// begin inline asm
	st.volatile.global.u32 [%rd512], %r390;
	// end inline asm
	// begin inline asm
	ld.volatile.global.u32 %r391, [%rd512];
	// end inline asm
	add.s32 	%r392, %r391, 1;
	// begin inline asm
	st.volatile.global.u32 [%rd512], %r392;
	// end inline asm
	// begin inline asm
	ld.volatile.global.u32 %r393, [%rd512];
	// end inline asm
	add.s32 	%r394, %r393, 1;
	// begin inline asm
	st.volatile.global.u32 [%rd512], %r394;
	// end inline asm
	// begin inline asm
	ld.volatile.global.u32 %r395, [%rd512];
	// end inline asm
	add.s32 	%r396, %r395, 1;
	// begin inline asm
	st.volatile.global.u32 [%rd512], %r396;
	// end inline asm
	// begin inline asm
	ld.volatile.global.u32 %r397, [%rd512];
	// end inline asm
	add.s32 	%r398, %r397, 1;
	// begin inline asm
	st.volatile.global.u32 [%rd512], %r398;
	// end inline asm
	// begin inline asm
	ld.volatile.global.u32 %r399, [%rd512];
	// end inline asm
	add.s32 	%r400, %r399, 1;
	// begin inline asm
	st.volatile.global.u32 [%rd512], %r400;
	// end inline asm
	// begin inline asm
	ld.volatile.global.u32 %r401, [%rd512];
	// end inline asm
	add.s32 	%r402, %r401, 1;
	// begin inline asm
	st.volatile.global.u32 [%rd512], %r402;
	// end inline asm
	// begin inline asm
	ld.volatile.global.u32 %r403, [%rd512];
	// end inline asm
	add.s32 	%r404, %r403, 1;
	// begin inline asm
	st.volatile.global.u32 [%rd512], %r404;
	// end inline asm
	// begin inline asm
	ld.volatile.global.u32 %r405, [%rd512];
	// end inline asm
	add.s32 	%r406, %r405, 1;
	// begin inline asm
	st.volatile.global.u32 [%rd512], %r406;
	// end inline asm
	// begin inline asm
	ld.volatile.global.u32 %r407, [%rd512];
	// end inline asm
	add.s32 	%r408, %r407, 1;
	// begin inline asm
	st.volatile.global.u32 [%rd512], %r408;
	// end inline asm
	// begin inline asm
	ld.volatile.global.u32 %r409, [%rd512];
	// end inline asm
	add.s32 	%r410, %r409, 1;
	// begin inline asm
	st.volatile.global.u32 [%rd512], %r410;
	// end inline asm
	// begin inline asm
	ld.volatile.global.u32 %r411, [%rd512];
	// end inline asm
	add.s32 	%r412, %r411, 1;
	// begin inline asm
	st.volatile.global.u32 [%rd512], %r412;
	// end inline asm
	// begin inline asm
	ld.volatile.global.u32 %r413, [%rd512];
	// end inline asm
	add.s32 	%r414, %r413, 1;
	// begin inline asm
	st.volatile.global.u32 [%rd512], %r414;
	// end inline asm
	// begin inline asm
	ld.volatile.global.u32 %r415, [%rd512];
	// end inline asm
	add.s32 	%r416, %r415, 1;
	// begin inline asm
	st.volatile.global.u32 [%rd512], %r416;
	// end inline asm
	// begin inline asm
	ld.volatile.global.u32 %r417, [%rd512];
	// end inline asm
	add.s32 	%r418, %r417, 1;
	// begin inline asm
	st.volatile.global.u32 [%rd512], %r418;
	// end inline asm
	// begin inline asm
	ld.volatile.global.u32 %r419, [%rd512];
	// end inline asm
	add.s32 	%r420, %r419, 1;
	// begin inline asm
	st.volatile.global.u32 [%rd512], %r420;
	// end inline asm
	// begin inline asm
	ld.volatile.global.u32 %r421, [%rd512];
	// end inline asm
	add.s32 	%r422, %r421, 1;
	// begin inline asm
	st.volatile.global.u32 [%rd512], %r422;
	// end inline asm
	// begin inline asm
	ld.volatile.global.u32 %r423, [%rd512];
	// end inline asm
	add.s32 	%r424, %r423, 1;
	// begin inline asm
	st.volatile.global.u32 [%rd512], %r424;
	// end inline asm
	// begin inline asm
	ld.volatile.global.u32 %r425, [%rd512];
	// end inline asm
	add.s32 	%r426, %r425, 1;
	// begin inline asm
	st.volatile.global.u32 [%rd512], %r426;
	// end inline asm
	// begin inline asm
	ld.volatile.global.u32 %r427, [%rd512];
	// end inline asm
	add.s32 	%r428, %r427, 1;
	// begin inline asm
	st.volatile.global.u32 [%rd512], %r428;
	// end inline asm
	// begin inline asm
	ld.volatile.global.u32 %r429, [%rd512];
	// end inline asm
	add.s32 	%r430, %r429, 1;
	// begin inline asm
	st.volatile.global.u32 [%rd512], %r430;
	// end inline asm
	// begin inline asm
	ld.volatile.global.u32 %r431, [%rd512];
	// end inline asm
	add.s32 	%r432, %r431, 1;
	// begin inline asm
	st.volatile.global.u32 [%rd512], %r432;
	// end inline asm
	// begin inline asm
	ld.volatile.global.u32 %r433, [%rd512];
	// end inline asm
	add.s32 	%r434, %r433, 1;
	// begin inline asm
	st.volatile.global.u32 [%rd512], %r434;
	// end inline asm
	// begin inline asm
	ld.volatile.global.u32 %r435, [%rd512];
	// end inline asm
	add.s32 	%r436, %r435, 1;
	// begin inline asm
	st.volatile.global.u32 [%rd512], %r436;
	// end inline asm
	// begin inline asm
	ld.volatile.global.u32 %r437, [%rd512];
	// end inline asm
	add.s32 	%r438, %r437, 1;
	// begin inline asm
	st.volatile.global.u32 [%rd512], %r438;
	// end inline asm
	// begin inline asm
	ld.volatile.global.u32 %r439, [%rd512];
	// end inline asm
	add.s32 	%r440, %r439, 1;
	// begin inline asm
	st.volatile.global.u32 [%rd512], %r440;
	// end inline asm
	// begin inline asm
	ld.volatile.global.u32 %r441, [%rd512];
	// end inline asm
	add.s32 	%r442, %r441, 1;
	// begin inline asm
	st.volatile.global.u32 [%rd512], %r442;
	// end inline asm
	// begin inline asm
	ld.volatile.global.u32 %r443, [%rd512];
	// end inline asm
	add.s32 	%r444, %r443, 1;
	// begin inline asm
	st.volatile.global.u32 [%rd512], %r444;
	// end inline asm
	// begin inline asm
	ld.volatile.global.u32 %r445, [%rd512];
	// end inline asm
	add.s32 	%r446, %r445, 1;
	// begin inline asm
	st.volatile.global.u32 [%rd512], %r446;
	// end inline asm
	// begin inline asm
	ld.volatile.global.u32 %r447, [%rd512];
	// end inline asm
	add.s32 	%r448, %r447, 1;
	// begin inline asm
	st.volatile.global.u32 [%rd512], %r448;
	// end inline asm
	// begin inline asm
	ld.volatile.global.u32 %r449, [%rd512];
	// end inline asm
	add.s32 	%r450, %r449, 1;
	// begin inline asm
	st.volatile.global.u32 [%rd512], %r450;
	// end inline asm
	// begin inline asm
	ld.volatile.global.u32 %r451, [%rd512];
	// end inline asm
	add.s32 	%r452, %r451, 1;
	// begin inline asm
	st.volatile.global.u32 [%rd512], %r452;
	// end inline asm
	// begin inline asm
	ld.volatile.global.u32 %r453, [%rd512];
	// end inline asm
	add.s32 	%r454, %r453, 1;
	// begin inline asm
	st.volatile.global.u32 [%rd512], %r454;
	// end inline asm
	// begin inline asm
	ld.volatile.global.u32 %r455, [%rd512];
	// end inline asm
	add.s32 	%r456, %r455, 1;
	// begin inline asm
	st.volatile.global.u32 [%rd512], %r456;
	// end inline asm
	// begin inline asm
	ld.volatile.global.u32 %r457, [%rd512];
	// end inline asm
	add.s32 	%r458, %r457, 1;
	// begin inline asm
	st.volatile.global.u32 [%rd512], %r458;
	// end inline asm
	// begin inline asm
	ld.volatile.global.u32 %r459, [%rd512];
	// end inline asm
	add.s32 	%r460, %r459, 1;
	// begin inline asm
	st.volatile.global.u32 [%rd512], %r460;
	// end inline asm
	// begin inline asm
	ld.volatile.global.u32 %r461, [%rd512];
	// end inline asm
	add.s32 	%r462, %r461, 1;
	// begin inline asm
	st.volatile.global.u32 [%rd512], %r462;
	// end inline asm
	// begin inline asm
	ld.volatile.global.u32 %r463, [%rd512];
	// end inline asm
	add.s32 	%r464, %r463, 1;
	// begin inline asm
	st.volatile.global.u32 [%rd512], %r464;
	// end inline asm
	// begin inline asm
	ld.volatile.global.u32 %r465, [%rd512];
	// end inline asm
	add.s32 	%r466, %r465, 1;
	// begin inline asm
	st.volatile.global.u32 [%rd512], %r466;
	// end inline asm
	// begin inline asm
	ld.volatile.global.u32 %r467, [%rd512];
	// end inline asm
	add.s32 	%r468, %r467, 1;
	// begin inline asm
	st.volatile.global.u32 [%rd512], %r468;
	// end inline asm
	// begin inline asm
	ld.volatile.global.u32 %r469, [%rd512];
	// end inline asm
	add.s32 	%r470, %r469, 1;
	// begin inline asm
	st.volatile.global.u32 [%rd512], %r470;
	// end inline asm
	// begin inline asm
	ld.volatile.global.u32 %r471, [%rd512];
	// end inline asm
	add.s32 	%r472, %r471, 1;
	// begin inline asm
	st.volatile.global.u32 [%rd512], %r472;
	// end inline asm
	// begin inline asm
	ld.volatile.global.u32 %r473, [%rd512];
	// end inline asm
	add.s32 	%r474, %r473, 1;
	// begin inline asm
	st.volatile.global.u32 [%rd512], %r474;
	// end inline asm
	// begin inline asm
	ld.volatile.global.u32 %r475, [%rd512];
	// end inline asm
	add.s32 	%r476, %r475, 1;
	// begin inline asm
	st.volatile.global.u32 [%rd512], %r476;
	// end inline asm
	// begin inline asm
	ld.volatile.global.u32 %r477, [%rd512];
	// end inline asm
	add.s32 	%r478, %r477, 1;
	// begin inline asm
	st.volatile.global.u32 [%rd512], %r478;
	// end inline asm
	// begin inline asm
	ld.volatile.global.u32 %r479, [%rd512];
	// end inline asm
	add.s32 	%r480, %r479, 1;
	// begin inline asm
	st.volatile.global.u32 [%rd512], %r480;
	// end inline asm
	// begin inline asm
	ld.volatile.global.u32 %r481, [%rd512];
	// end inline asm
	add.s32 	%r482, %r481, 1;
	// begin inline asm
	st.volatile.global.u32 [%rd512], %r482;
	// end inline asm
	// begin inline asm
	ld.volatile.global.u32 %r483, [%rd512];
	// end inline asm
	add.s32 	%r484, %r483, 1;
	// begin inline asm
	st.volatile.global.u32 [%rd512], %r484;
	// end inline asm
	// begin inline asm
	ld.volatile.global.u32 %r485, [%rd512];
	// end inline asm
	add.s32 	%r486, %r485, 1;
	// begin inline asm
	st.volatile.global.u32 [%rd512], %r486;
	// end inline asm
	// begin inline asm
	ld.volatile.global.u32 %r487, [%rd512];
	// end inline asm
	add.s32 	%r488, %r487, 1;
	// begin inline asm
	st.volatile.global.u32 [%rd512], %r488;
	// end inline asm
	// begin inline asm
	ld.volatile.global.u32 %r489, [%rd512];
	// end inline asm
	add.s32 	%r490, %r489, 1;
	// begin inline asm
	st.volatile.global.u32 [%rd512], %r490;
	// end inline asm
	// begin inline asm
	ld.volatile.global.u32 %r491, [%rd512];
	// end inline asm
	add.s32 	%r492, %r491, 1;
	// begin inline asm
	st.volatile.global.u32 [%rd512], %r492;
	// end inline asm
	// begin inline asm
	ld.volatile.global.u32 %r493, [%rd512];
	// end inline asm
	add.s32 	%r494, %r493, 1;
	// begin inline asm
	st.volatile.global.u32 [%rd512], %r494;
	// end inline asm
	// begin inline asm
	ld.volatile.global.u32 %r495, [%rd512];
	// end inline asm
	add.s32 	%r496, %r495, 1;
	// begin inline asm
	st.volatile.global.u32 [%rd512], %r496;
	// end inline asm
	// begin inline asm
	ld.volatile.global.u32 %r497, [%rd512];
	// end inline asm
	add.s32 	%r498, %r497, 1;
	// begin inline asm
	st.volatile.global.u32 [%rd512], %r498;
	// end inline asm
	// begin inline asm
	ld.volatile.global.u32 %r499, [%rd512];
	// end inline asm
	add.s32 	%r500, %r499, 1;
	// begin inline asm
	st.volatile.global.u32 [%rd512], %r500;
	// end inline asm
	// begin inline asm
	ld.volatile.global.u32 %r501, [%rd512];
	// end inline asm
	add.s32 	%r502, %r501, 1;
	// begin inline asm
	st.volatile.global.u32 [%rd512], %r502;
	// end inline asm
	// begin inline asm
	ld.volatile.global.u32 %r503, [%rd512];
	// end inline asm
	add.s32 	%r504, %r503, 1;
	// begin inline asm
	st.volatile.global.u32 [%rd512], %r504;
	// end inline asm
	// begin inline asm
	ld.volatile.global.u32 %r505, [%rd512];
	// end inline asm
	add.s32 	%r506, %r505, 1;
	// begin inline asm
	st.volatile.global.u32 [%rd512], %r506;
	// end inline asm
	// begin inline asm
	ld.volatile.global.u32 %r507, [%rd512];
	// end inline asm
	add.s32 	%r508, %r507, 1;
	// begin inline asm
	st.volatile.global.u32 [%rd512], %r508;
	// end inline asm
	// begin inline asm
	ld.volatile.global.u32 %r509, [%rd512];
	// end inline asm
	add.s32 	%r510, %r509, 1;
	// begin inline asm
	st.volatile.global.u32 [%rd512], %r510;
	// end inline asm
	// begin inline asm
	ld.volatile.global.u32 %r511, [%rd512];
	// end inline asm
	add.s32 	%r512, %r511, 1;
	// begin inline asm
	st.volatile.global.u32 [%rd512], %r512;
	// end inline asm
	ret;

}
	// .globl	_Z4testIL_Z13load_volatilePKjEL_Z17store_atomic_exchPjjELi256E14strided_accessILj1024ELj2EE9all_lanesEvv
.visible .entry _Z4testIL_Z13load_volatilePKjEL_Z17store_atomic_exchPjjELi256E14strided_accessILj1024ELj2EE9all_lanesEvv()
{
	.reg .b32 	%r<774>;
	.reg .b64 	%rd<517>;

	mov.u32 	%r769, %ctaid.x;
	mov.u32 	%r770, %ntid.x;
	mov.u32 	%r771, %tid.x;
	mad.lo.s32 	%r772, %r769, %r770, %r771;
	shl.b32 	%r773, %r772, 3;
	cvt.u64.u32 	%rd513, %r773;
	and.b64  	%rd514, %rd513, 4088;
	mov.u64 	%rd515, buffer;
	cvta.global.u64 	%rd516, %rd515;
	add.s64 	%rd512, %rd516, %rd514;
	// begin inline asm
	ld.volatile.global.u32 %r1, [%rd512];
	// end inline asm
	add.s32 	%r3, %r1, 1;
	// begin inline asm
	atom.global.exch.b32 %r2, [%rd512], %r3;
	// end inline asm
	// begin inline asm
	ld.volatile.global.u32 %r4, [%rd512];
	// end inline asm
	add.s32 	%r6, %r4, 1;
	// begin inline asm
	atom.global.exch.b32 %r5, [%rd512], %r6;
	// end inline asm
	// begin inline asm
	ld.volatile.global.u32 %r7, [%rd512];
	// end inline asm
	add.s32 	%r9, %r7, 1;
	// begin inline asm
	atom.global.exch.b32 %r8, [%rd512], %r9;
	// end inline asm
	// begin inline asm
	ld.volatile.global.u32 %r10, [%rd512];
	// end inline asm
	add.s32 	%r12, %r10, 1;
	// begin inline asm
	atom.global.exch.b32 %r11, [%rd512], %r12;
	// end inline asm
	// begin inline asm
	ld.volatile.global.u32 %r13, [%rd512];
	// end inline asm
	add.s32 	%r15, %r13, 1;
	// begin inline asm
	atom.global.exch.b32 %r14, [%rd512], %r15;
	// end inline asm
	// begin inline asm
	ld.volatile.global.u32 %r16, [%rd512];
	// end inline asm
	add.s32 	%r18, %r16, 1;
	// begin inline asm
	atom.global.exch.b32 %r17, [%rd512], %r18;
	// end inline asm
	// begin inline asm
	ld.volatile.global.u32 %r19, [%rd512];
	// end inline asm
	add.s32 	%r21, %r19, 1;
	// begin inline asm
	atom.global.exch.b32 %r20, [%rd512], %r21;
	// end inline asm
	// begin inline asm
	ld.volatile.global.u32 %r22, [%rd512];
	// end inline asm
	add.s32 	%r24, %r22, 1;
	// begin inline asm
	atom.global.exch.b32 %r23, [%rd512], %r24;
	// end inline asm
	// begin inline asm
	ld.volatile.global.u32 %r25, [%rd512];
	// end inline asm
	add.s32 	%r27, %r25, 1;
	// begin inline asm
	atom.global.exch.b32 %r26, [%rd512], %r27;
	// end inline asm
	// begin inline asm
	ld.volatile.global.u32 %r28, [%rd512];
	// end inline asm
	add.s32 	%r30, %r28, 1;
	// begin inline asm
	atom.global.exch.b32 %r29, [%rd512], %r30;
	// end inline asm
	// begin inline asm
	ld.volatile.global.u32 %r31, [%rd512];
	// end inline asm
	add.s32 	%r33, %r31, 1;
	// begin inline asm
	atom.global.exch.b32 %r32, [%rd512], %r33;
	// end inline asm
	// begin inline asm
	ld.volatile.global.u32 %r34, [%rd512];
	// end inline asm
	add.s32 	%r36, %r34, 1;
	// begin inline asm
	atom.global.exch.b32 %r35, [%rd512], %r36;
	// end inline asm
	// begin inline asm
	ld.volatile.global.u32 %r37, [%rd512];
	// end inline asm
	add.s32 	%r39, %r37, 1;
	// begin inline asm
	atom.global.exch.b32 %r38, [%rd512], %r39;
	// end inline asm
	// begin inline asm
	ld.volatile.global.u32 %r40, [%rd512];
	// end inline asm
	add.s32 	%r42, %r40, 1;
	// begin inline asm
	atom.global.exch.b32 %r41, [%rd512], %r42;
	// end inline asm
	// begin inline asm
	ld.volatile.global.u32 %r43, [%rd512];
	// end inline asm
	add.s32 	%r45, %r43, 1;
	// begin inline asm
	atom.global.exch.b32 %r44, [%rd512], %r45;
	// end inline asm
	// begin inline asm
	ld.volatile.global.u32 %r46, [%rd512];
	// end inline asm
	add.s32 	%r48, %r46, 1;
	// begin inline asm
	atom.global.exch.b32 %r47, [%rd512], %r48;
	// end inline asm
	// begin inline asm
	ld.volatile.global.u32 %r49, [%rd512];
	// end inline asm
	add.s32 	%r51, %r49, 1;
	// begin inline asm
	atom.global.exch.b32 %r50, [%rd512], %r51;
	// end inline asm
	// begin inline asm
	ld.volatile.global.u32 %r52, [%rd512];
	// end inline asm
	add.s32 	%r54, %r52, 1;
	// begin inline asm
	atom.global.exch.b32 %r53, [%rd512], %r54;
	// end inline asm
	// begin inline asm
	ld.volatile.global.u32 %r55, [%rd512];
	// end inline asm
	add.s32 	%r57, %r55, 1;
	// begin inline asm
	atom.global.exch.b32 %r56, [%rd512], %r57;
	// end inline asm
	// begin inline asm
	ld.volatile.global.u32 %r58, [%rd512];
	// end inline asm
	add.s32 	%r60, %r58, 1;
	// begin inline asm
	atom.global.exch.b32 %r59, [%rd512], %r60;
	// end inline asm
	// begin inline asm
	ld.volatile.global.u32 %r61, [%rd512];
	// end inline asm
	add.s32 	%r63, %r61, 1;
	// begin inline asm
	atom.global.exch.b32 %r62, [%rd512], %r63;
	// end inline asm
	// begin inline asm
	ld.volatile.global.u32 %r64, [%rd512];
	// end inline asm
	add.s32 	%r66, %r64, 1;
	// begin inline asm
	atom.global.exch.b32 %r65, [%rd512], %r66;
	// end inline asm
	// begin inline asm
	ld.volatile.global.u32 %r67, [%rd512];
	// end inline asm
	add.s32 	%r69, %r67, 1;
	// begin inline asm
	atom.global.exch.b32 %r68, [%rd512], %r69;
	// end inline asm
	// begin inline asm
	ld.volatile.global.u32 %r70, [%rd512];
	// end inline asm
	add.s32 	%r72, %r70, 1;
	// begin inline asm
	atom.global.exch.b32 %r71, [%rd512], %r72;
	// end inline asm
	// begin inline asm
	ld.volatile.global.u32 %r73, [%rd512];
	// end inline asm
	add.s32 	%r75, %r73, 1;
	// begin inline asm
	atom.global.exch.b32 %r74, [%rd512], %r75;
	// end inline asm
	// begin inline asm
	ld.volatile.global.u32 %r76, [%rd512];
	// end inline asm
	add.s32 	%r78, %r76, 1;
	// begin inline asm
	atom.global.exch.b32 %r77, [%rd512], %r78;
	// end inline asm
	// begin inline asm
	ld.volatile.global.u32 %r79, [%rd512];
	// end inline asm
	add.s32 	%r81, %r79, 1;
	// begin inline asm
	atom.global.exch.b32 %r80, [%rd512], %r81;
	// end inline asm
	// begin inline asm
	ld.volatile.global.u32 %r82, [%rd512];
	// end inline asm
	add.s32 	%r84, %r82, 1;
	// begin inline asm
	atom.global.exch.b32 %r83, [%rd512], %r84;
	// end inline asm
	// begin inline asm
	ld.volatile.global.u32 %r85, [%rd512];
	// end inline asm
	add.s32 	%r87, %r85, 1;
	// begin inline asm
	atom.global.exch.b32 %r86, [%rd512], %r87;
	// end inline asm
	// begin inline asm
	ld.volatile.global.u32 %r88, [%rd512];
	// end inline asm
	add.s32 	%r90, %r88, 1;
	// begin inline asm
	atom.global.exch.b32 %r89, [%rd512], %r90;
	// end inline asm
	// begin inline asm
	ld.volatile.global.u32 %r91, [%rd512];
	// end inline asm
	add.s32 	%r93, %r91, 1;
	// begin inline asm
	atom.global.exch.b32 %r92, [%rd512], %r93;
	// end inline asm
	// begin inline asm
	ld.volatile.global.u32 %r94, [%rd512];
	// end inline asm
	add.s32 	%r96, %r94, 1;
	// begin inline asm
	atom.global.exch.b32 %r95, [%rd512], %r96;
	// end inline asm
	// begin inline asm
	ld.volatile.global.u32 %r97, [%rd512];
	// end inline asm
	add.s32 	%r99, %r97, 1;
	// begin inline asm
	atom.global.exch.b32 %r98, [%rd512], %r99;
	// end inline asm
	// begin inline asm
	ld.volatile.global.u32 %r100, [%rd512];
	// end inline asm
	add.s32 	%r102, %r100, 1;
	// begin inline asm
	atom.global.exch.b32 %r101, [%rd512], %r102;
	// end inline asm
	// begin inline asm
	ld.volatile.global.u32 %r103, [%rd512];
	// end inline asm
	add.s32 	%r105, %r103, 1;
	// begin inline asm
	atom.global.exch.b32 %r104, [%rd512], %r105;
	// end inline asm
	// begin inline asm
	ld.volatile.global.u32 %r106, [%rd512];
	// end inline asm
	add.s32 	%r108, %r106, 1;
	// begin inline asm
	atom.global.exch.b32 %r107, [%rd512], %r108;
	// end inline asm
	// begin inline asm
	ld.volatile.global.u32 %r109, [%rd512];
	// end inline asm
	add.s32 	%r111, %r109, 1;
	// begin inline asm
	atom.global.exch.b32 %r110, [%rd512], %r111;
	// end inline asm
	// begin inline asm
	ld.volatile.global.u32 %r112, [%rd512];
	// end inline asm
	add.s32 	%r114, %r112, 1;
	// begin inline asm
	atom.global.exch.b32 %r113, [%rd512], %r114;
	// end inline asm
	// begin inline asm
	ld.volatile.global.u32 %r115, [%rd512];
	// end inline asm
	add.s32 	%r117, %r115, 1;
	// begin inline asm
	atom.global.exch.b32 %r116, [%rd512], %r117;
	// end inline asm
	// begin inline asm
	ld.volatile.global.u32 %r118, [%rd512];
	// end inline asm
	add.s32 	%r120, %r118, 1;
	// begin inline asm
	atom.global.exch.b32 %r119, [%rd512], %r120;
	// end inline asm
	// begin inline asm
	ld.volatile.global.u32 %r121, [%rd512];
	// end inline asm
	add.s32 	%r123, %r121, 1;
	// begin inline asm
	atom.global.exch.b32 %r122, [%rd512], %r123;
	// end inline asm
	// begin inline asm
	ld.volatile.global.u32 %r124, [%rd512];
	// end inline asm
	add.s32 	%r126, %r124, 1;
	// begin inline asm
	atom.global.exch.b32 %r125, [%rd512], %r126;
	// end inline asm
	// begin inline asm
	ld.volatile.global.u32 %r127, [%rd512];
	// end inline asm
	add.s32 	%r129, %r127, 1;
	// begin inline asm
	atom.global.exch.b32 %r128, [%rd512], %r129;
	// end inline asm
	// begin inline asm
	ld.volatile.global.u32 %r130, [%rd512];
	// end inline asm
	add.s32 	%r132, %r130, 1;
	// begin inline asm
	atom.global.exch.b32 %r131, [%rd512], %r132;
	// end inline asm
	// begin inline asm
	ld.volatile.global.u32 %r133, [%rd512];
	// end inline asm
	add.s32 	%r135, %r133, 1;
	// begin inline asm
	atom.global.exch.b32 %r134, [%rd512], %r135;
	// end inline asm
	// begin inline asm
	ld.volatile.global.u32 %r136, [%rd512];
	// end inline asm
	add.s32 	%r138, %r136, 1;
	// begin inline asm
	atom.global.exch.b32 %r137, [%rd512], %r138;
	// end inline asm
	// begin inline asm
	ld.volatile.global.u32 %r139, [%rd512];
	// end inline asm
	add.s32 	%r141, %r139, 1;
	// begin inline asm
	atom.global.exch.b32 %r140, [%rd512], %r141;
	// end inline asm
	// begin inline asm
	ld.volatile.global.u32 %r142, [%rd512];
	// end inline asm
	add.s32 	%r144, %r142, 1;
	// begin inline asm
	atom.global.exch.b32 %r143, [%rd512], %r144;
	// end inline asm
	// begin inline asm
	ld.volatile.global.u32 %r145, [%rd512];
	// end inline asm
	add.s32 	%r147, %r145, 1;
	// begin inline asm
	atom.global.exch.b32 %r146, [%rd512], %r147;
	// end inline asm
	// begin inline asm
	ld.volatile.global.u32 %r148, [%rd512];
	// end inline asm
	add.s32 	%r150, %r148, 1;
	// begin inline asm
	atom.global.exch.b32 %r149, [%rd512], %r150;
	// end inline asm
	// begin inline asm
	ld.volatile.global.u32 %r151, [%rd512];
	// end inline asm
	add.s32 	%r153, %r151, 1;
	// begin inline asm
	atom.global.exch.b32 %r152, [%rd512], %r153;
	// end inline asm
	// begin inline asm
	ld.volatile.global.u32 %r154, [%rd512];
	// end inline asm
	add.s32 	%r156, %r154, 1;
	// begin inline asm
	atom.global.exch.b32 %r155, [%rd512], %r156;
	// end inline asm
	// begin inline asm
	ld.volatile.global.u32 %r157, [%rd512];
	// end inline asm
	add.s32 	%r159, %r157, 1;
	// begin inline asm
	atom.global.exch.b32 %r158, [%rd512], %r159;
	// end inline asm
	// begin inline asm
	ld.volatile.global.u32 %r160, [%rd512];
	// end inline asm
	add.s32 	%r162, %r160, 1;
	// begin inline asm
	atom.global.exch.b32 %r161, [%rd512], %r162;
	// end inline asm
	// begin inline asm
	ld.volatile.global.u32 %r163, [%rd512];
	// end inline asm
	add.s32 	%r165, %r163, 1;
	// begin inline asm
	atom.global.exch.b32 %r164, [%rd512], %r165;
	// end inline asm
	// begin inline asm
	ld.volatile.global.u32 %r166, [%rd512];
	// end inline asm
	add.s32 	%r168, %r166, 1;
	// begin inline asm
	atom.global.exch.b32 %r167, [%rd512], %r168;
	// end inline asm
	// begin inline asm
	ld.volatile.global.u32 %r169, [%rd512];
	// end inline asm
	add.s32 	%r171, %r169, 1;
	// begin inline asm
	atom.global.exch.b32 %r170, [%rd512], %r171;
	// end inline asm
	// begin inline asm
	ld.volatile.global.u32 %r172, [%rd512];
	// end inline asm
	add.s32 	%r174, %r172, 1;
	// begin inline asm
	atom.global.exch.b32 %r173, [%rd512], %r174;
	// end inline asm
	// begin inline asm
	ld.volatile.global.u32 %r175, [%rd512];
	// end inline asm
	add.s32 	%r177, %r175, 1;
	// begin inline asm
	atom.global.exch.b32 %r176, [%rd512], %r177;
	// end inline asm
	// begin inline asm
	ld.volatile.global.u32 %r178, [%rd512];
	// end inline asm
	add.s32 	%r180, %r178, 1;
	// begin inline asm
	atom.global.exch.b32 %r179, [%rd512], %r180;
	// end inline asm
	// begin inline asm
	ld.volatile.global.u32 %r181, [%rd512];
	// end inline asm
	add.s32 	%r183, %r181, 1;
	// begin inline asm
	atom.global.exch.b32 %r182, [%rd512], %r183;
	// end inline asm
	// begin inline asm
	ld.volatile.global.u32 %r184, [%rd512];
	// end inline asm
	add.s32 	%r186, %r184, 1;
	// begin inline asm
	atom.global.exch.b32 %r185, [%rd512], %r186;
	// end inline asm
	// begin inline asm
	ld.volatile.global.u32 %r187, [%rd512];
	// end inline asm
	add.s32 	%r189, %r187, 1;
	// begin inline asm
	atom.global.exch.b32 %r188, [%rd512], %r189;
	// end inline asm
	// begin inline asm
	ld.volatile.global.u32 %r190, [%rd512];
	// end inline asm
	add.s32 	%r192, %r190, 1;
	// begin inline asm
	atom.global.exch.b32 %r191, [%rd512], %r192;
	// end inline asm
	// begin inline asm
	ld.volatile.global.u32 %r193, [%rd512];
	// end inline asm
	add.s32 	%r195, %r193, 1;
	// begin inline asm
	atom.global.exch.b32 %r194, [%rd512], %r195;
	// end inline asm
	// begin inline asm
	ld.volatile.global.u32 %r196, [%rd512];
	// end inline asm
	add.s32 	%r198, %r196, 1;
	// begin inline asm
	atom.global.exch.b32 %r197, [%rd512], %r198;
	// end inline asm
	// begin inline asm
	ld.volatile.global.u32 %r199, [%rd512];
	// end inline asm
	add.s32 	%r201, %r199, 1;
	// begin inline asm
	atom.global.exch.b32 %r200, [%rd512], %r201;
	// end inline asm
	// begin inline asm
	ld.volatile.global.u32 %r202, [%rd512];
	// end inline asm
	add.s32 	%r204, %r202, 1;
	// begin inline asm
	atom.global.exch.b32 %r203, [%rd512], %r204;
	// end inline asm
	// begin inline asm
	ld.volatile.global.u32 %r205, [%rd512];
	// end inline asm
	add.s32 	%r207, %r205, 1;
	// begin inline asm
	atom.global.exch.b32 %r206, [%rd512], %r207;
	// end inline asm
	// begin inline asm
	ld.volatile.global.u32 %r208, [%rd512];
	// end inline asm
	add.s32 	%r210, %r208, 1;
	// begin inline asm
	atom.global.exch.b32 %r209, [%rd512], %r210;
	// end inline asm
	// begin inline asm
	ld.volatile.global.u32 %r211, [%rd512];
	// end inline asm
	add.s32 	%r213, %r211, 1;
	// begin inline asm
	atom.global.exch.b32 %r212, [%rd512], %r213;
	// end inline asm
	// begin inline asm
	ld.volatile.global.u32 %r214, [%rd512];
	// end inline asm
	add.s32 	%r216, %r214, 1;
	// begin inline asm
	atom.global.exch.b32 %r215, [%rd512], %r216;
	// end inline asm
	// begin inline asm
	ld.volatile.global.u32 %r217, [%rd512];
	// end inline asm
	add.s32 	%r219, %r217, 1;
	// begin inline asm
	atom.global.exch.b32 %r218, [%rd512], %r219;
	// end inline asm
	// begin inline asm
	ld.volatile.global.u32 %r220, [%rd512];
	// end inline asm
	add.s32 	%r222, %r220, 1;
	// begin inline asm
	atom.global.exch.b32 %r221, [%rd512], %r222;
	// end inline asm
	// begin inline asm
	ld.volatile.global.u32 %r223, [%rd512];
	// end inline asm
	add.s32 	%r225, %r223, 1;
	// begin inline asm
	atom.global.exch.b32 %r224, [%rd512], %r225;
	// end inline asm
	// begin inline asm
	ld.volatile.global.u32 %r226, [%rd512];
	// end inline asm
	add.s32 	%r228, %r226, 1;
	// begin inline asm
	atom.global.exch.b32 %r227, [%rd512], %r228;
	// end inline asm
	// begin inline asm
	ld.volatile.global.u32 %r229, [%rd512];
	// end inline asm
	add.s32 	%r231, %r229, 1;
	// begin inline asm
	atom.global.exch.b32 %r230, [%rd512], %r231;
	// end inline asm
	// begin inline asm
	ld.volatile.global.u32 %r232, [%rd512];
	// end inline asm
	add.s32 	%r234, %r232, 1;
	// begin inline asm
	atom.global.exch.b32 %r233, [%rd512], %r234;
	// end inline asm
	// begin inline asm
	ld.volatile.global.u32 %r235, [%rd512];
	// end inline asm
	add.s32 	%r237, %r235, 1;
	// begin inline asm
	atom.global.exch.b32 %r236, [%rd512], %r237;
	// end inline asm
	// begin inline asm
	ld.volatile.global.u32 %r238, [%rd512];
	// end inline asm
	add.s32 	%r240, %r238, 1;
	// begin inline asm
	atom.global.exch.b32 %r239, [%rd512], %r240;
	// end inline asm
	// begin inline asm
	ld.volatile.global.u32 %r241, [%rd512];
	// end inline asm
	add.s32 	%r243, %r241, 1;
	// begin inline asm
	atom.global.exch.b32 %r242, [%rd512], %r243;
	// end inline asm
	// begin inline asm
	ld.volatile.global.u32 %r244, [%rd512];
	// end inline asm
	add.s32 	%r246, %r244, 1;
	// begin inline asm
	atom.global.exch.b32 %r245, [%rd512], %r246;
	// end inline asm
	// begin inline asm
	ld.volatile.global.u32 %r247, [%rd512];
	// end inline asm
	add.s32 	%r249, %r247, 1;
	// begin inline asm
	atom.global.exch.b32 %r248, [%rd512], %r249;
	// end inline asm
	// begin inline asm
	ld.volatile.global.u32 %r250, [%rd512];
	// end inline asm
	add.s32 	%r252, %r250, 1;
	// begin inline asm
	atom.global.exch.b32 %r251, [%rd512], %r252;
	// end inline asm
	// begin inline asm
	ld.volatile.global.u32 %r253, [%rd512];
	// end inline asm
	add.s32 	%r255, %r253, 1;
	// begin inline asm
	atom.global.exch.b32 %r254, [%rd512], %r255;
	// end inline asm
	// begin inline asm
	ld.volatile.global.u32 %r256, [%rd512];
	// end inline asm
	add.s32 	%r258, %r256, 1;
	// begin inline asm
	atom.global.exch.b32 %r257, [%rd512], %r258;
	// end inline asm
	// begin inline asm
	ld.volatile.global.u32 %r259, [%rd512];
	// end inline asm
	add.s32 	%r261, %r259, 1;
	// begin inline asm
	atom.global.exch.b32 %r260, [%rd512], %r261;
	// end inline asm
	// begin inline asm
	ld.volatile.global.u32 %r262, [%rd512];
	// end inline asm
	add.s32 	%r264, %r262, 1;
	// begin inline asm
	atom.global.exch.b32 %r263, [%rd512], %r264;
	// end inline asm
	// begin inline asm
	ld.volatile.global.u32 %r265, [%rd512];
	// end inline asm
	add.s32 	%r267, %r265, 1;
	// begin inline asm
	atom.global.exch.b32 %r266, [%rd512], %r267;
	// end inline asm
	// begin inline asm
	ld.volatile.global.u32 %r268, [%rd512];
	// end inline asm
	add.s32 	%r270, %r268, 1;
	// begin inline asm
	atom.global.exch.b32 %r269, [%rd512], %r270;
	// end inline asm
	// begin inline asm
	ld.volatile.global.u32 %r271, [%rd512];
	// end inline asm
	add.s32 	%r273, %r271, 1;
	// begin inline asm
	atom.global.exch.b32 %r272, [%rd512], %r273;
	// end inline asm
	// begin inline asm
	ld.volatile.global.u32 %r274, [%rd512];
	// end inline asm
	add.s32 	%r276, %r274, 1;
	// begin inline asm
	atom.global.exch.b32 %r275, [%rd512], %r276;
	// end inline asm
	// begin inline asm
	ld.volatile.global.u32 %r277, [%rd512];
	// end inline asm
	add.s32 	%r279, %r277, 1;
	// begin inline asm
	atom.global.exch.b32 %r278, [%rd512], %r279;
	// end inline asm
	// begin inline asm
	ld.volatile.global.u32 %r280, [%rd512];
	// end inline asm
	add.s32 	%r282, %r280, 1;
	// begin inline asm
	atom.global.exch.b32 %r281, [%rd512], %r282;
	// end inline asm
	// begin inline asm
	ld.volatile.global.u32 %r283, [%rd512];
	// end inline asm
	add.s32 	%r285, %r283, 1;
	// begin inline asm
	atom.global.exch.b32 %r284, [%rd512], %r285;
	// end inline asm
	// begin inline asm
	ld.volatile.global.u32 %r286, [%rd512];
	// end inline asm
	add.s32 	%r288, %r286, 1;
	// begin inline asm
	atom.global.exch.b32 %r287, [%rd512], %r288;
	// end inline asm
	// begin inline asm
	ld.volatile.global.u32 %r289, [%rd512];
	// end inline asm
	add.s32 	%r291, %r289, 1;
	// begin inline asm
	atom.global.exch.b32 %r290, [%rd512], %r291;
	// end inline asm
	// begin inline asm
	ld.volatile.global.u32 %r292, [%rd512];
	// end inline asm
	add.s32 	%r294, %r292, 1;
	// begin inline asm
	atom.global.exch.b32 %r293, [%rd512], %r294;
	// end inline asm
	// begin inline asm
	ld.volatile.global.u32 %r295, [%rd512];
	// end inline asm
	add.s32 	%r297, %r295, 1;
	// begin inline asm
	atom.global.exch.b32 %r296, [%rd512], %r297;
	// end inline asm
	// begin inline asm
	ld.volatile.global.u32 %r298, [%rd512];
	// end inline asm
	add.s32 	%r300, %r298, 1;
	// begin inline asm
	atom.global.exch.b32 %r299, [%rd512], %r300;
	// end inline asm
	// begin inline asm
	ld.volatile.global.u32 %r301, [%rd512];
	// end inline asm
	add.s32 	%r303, %r301, 1;
	// begin inline asm
	atom.global.exch.b32 %r302, [%rd512], %r303;
	// end inline asm
	// begin inline asm
	ld.volatile.global.u32 %r304, [%rd512];
	// end inline asm
	add.s32 	%r306, %r304, 1;
	// begin inline asm
	atom.global.exch.b32 %r305, [%rd512], %r306;
	// end inline asm
	// begin inline asm
	ld.volatile.global.u32 %r307, [%rd512];
	// end inline asm
	add.s32 	%r309, %r307, 1;
	// begin inline asm
	atom.global.exch.b32 %r308, [%rd512], %r309;
	// end inline asm
	// begin inline asm
	ld.volatile.global.u32 %r310, [%rd512];
	// end inline asm
	add.s32 	%r312, %r310, 1;
	// begin inline asm
	atom.global.exch.b32 %r311, [%rd512], %r312;
	// end inline asm
	// begin inline asm
	ld.volatile.global.u32 %r313, [%rd512];
	// end inline asm
	add.s32 	%r315, %r313, 1;
	// begin inline asm
	atom.global.exch.b32 %r314, [%rd512], %r315;
	// end inline asm
	// begin inline asm
	ld.volatile.global.u32 %r316, [%rd512];
	// end inline asm
	add.s32 	%r318, %r316, 1;
	// begin inline asm
	atom.global.exch.b32 %r317, [%rd512], %r318;
	// end inline asm
	// begin inline asm
	ld.volatile.global.u32 %r319, [%rd512];
	// end inline asm
	add.s32 	%r321, %r319, 1;
	// begin inline asm
	atom.global.exch.b32 %r320, [%rd512], %r321;
	// end inline asm
	// begin inline asm
	ld.volatile.global.u32 %r322, [%rd512];
	// end inline asm
	add.s32 	%r324, %r322, 1;
	// begin inline asm
	atom.global.exch.b32 %r323, [%rd512], %r324;
	// end inline asm
	// begin inline asm
	ld.volatile.global.u32 %r325, [%rd512];
	// end inline asm
	add.s32 	%r327, %r325, 1;
	// begin inline asm
	atom.global.exch.b32 %r326, [%rd512], %r327;
	// end inline asm
	// begin inline asm
	ld.volatile.global.u32 %r328, [%rd512];
	// end inline asm
	add.s32 	%r330, %r328, 1;
	// begin inline asm
	atom.global.exch.b32 %r329, [%rd512], %r330;
	// end inline asm
	// begin inline asm
	ld.volatile.global.u32 %r331, [%rd512];
	// end inline asm
	add.s32 	%r333, %r331, 1;
	// begin inline asm
	atom.global.exch.b32 %r332, [%rd512], %r333;
	// end inline asm
	// begin inline asm
	ld.volatile.global.u32 %r334, [%rd512];
	// end inline asm
	add.s32 	%r336, %r334, 1;
	// begin inline asm
	atom.global.exch.b32 %r335, [%rd512], %r336;
	// end inline asm
	// begin inline asm
	ld.volatile.global.u32 %r337, [%rd512];
	// end inline asm
	add.s32 	%r339, %r337, 1;
	// begin inline asm
	atom.global.exch.b32 %r338, [%rd512], %r339;
	// end inline asm
	// begin inline asm
	ld.volatile.global.u32 %r340, [%rd512];
	// end inline asm
	add.s32 	%r342, %r340, 1;
	// begin inline asm
	atom.global.exch.b32 %r341, [%rd512], %r342;
	// end inline asm
	// begin inline asm
	ld.volatile.global.u32 %r343, [%rd512];
	// end inline asm
	add.s32 	%r345, %r343, 1;
	// begin inline asm
	atom.global.exch.b32 %r344, [%rd512], %r345;
	// end inline asm
	// begin inline asm
	ld.volatile.global.u32 %r346, [%rd512];
	// end inline asm
	add.s32 	%r348, %r346, 1;
	// begin inline asm
	atom.global.exch.b32 %r347, [%rd512], %r348;
	// end inline asm
	// begin inline asm
	ld.volatile.global.u32 %r349, [%rd512];
	// end inline asm
	add.s32 	%r351, %r349, 1;
	// begin inline asm
	atom.global.exch.b32 %r350, [%rd512], %r351;
	// end inline asm
	// begin inline asm
	ld.volatile.global.u32 %r352, [%rd512];
	// end inline asm
	add.s32 	%r354, %r352, 1;
	// begin inline asm
	atom.global.exch.b32 %r353, [%rd512], %r354;
	// end inline asm
	// begin inline asm
	ld.volatile.global.u32 %r355, [%rd512];
	// end inline asm
	add.s32 	%r357, %r355, 1;
	// begin inline asm
	atom.global.exch.b32 %r356, [%rd512], %r357;
	// end inline asm
	// begin inline asm
	ld.volatile.global.u32 %r358, [%rd512];
	// end inline asm
	add.s32 	%r360, %r358, 1;
	// begin inline asm
	atom.global.exch.b32 %r359, [%rd512], %r360;
	// end inline asm
	// begin inline asm
	ld.volatile.global.u32 %r361, [%rd512];
	// end inline asm
	add.s32 	%r363, %r361, 1;
	// begin inline asm
	atom.global.exch.b32 %r362, [%rd512], %r363;
	// end inline asm
	// begin inline asm
	ld.volatile.global.u32 %r364, [%rd512];
	// end inline asm
	add.s32 	%r366, %r364, 1;
	// begin inline asm
	atom.global.exch.b32 %r365, [%rd512], %r366;
	// end inline asm
	// begin inline asm
	ld.volatile.global.u32 %r367, [%rd512];
	// end inline asm
	add.s32 	%r369, %r367, 1;
	// begin inline asm
	atom.global.exch.b32 %r368, [%rd512], %r369;
	// end inline asm
	// begin inline asm
	ld.volatile.global.u32 %r370, [%rd512];
	// end inline asm
	add.s32 	%r372, %r370, 1;
	// begin inline asm
	atom.global.exch.b32 %r371, [%rd512], %r372;
	// end inline asm
	// begin inline asm
	ld.volatile.global.u32 %r373, [%rd512];
	// end inline asm
	add.s32 	%r375, %r373, 1;
	// begin inline asm
	atom.global.exch.b32 %r374, [%rd512], %r375;
	// end inline asm
	// begin inline asm
	ld.volatile.global.u32 %r376, [%rd512];
	// end inline asm
	add.s32 	%r378, %r376, 1;
	// begin inline asm
	atom.global.exch.b32 %r377, [%rd512], %r378;
	// end inline asm
	// begin inline asm
	ld.volatile.global.u32 %r379, [%rd512];
	// end inline asm
	add.s32 	%r381, %r379, 1;
	// begin inline asm
	atom.global.exch.b32 %r380, [%rd512], %r381;
	// end inline asm
	// begin inline asm
	ld.volatile.global.u32 %r382, [%rd512];
	// end inline asm
	add.s32 	%r384, %r382, 1;
	// begin inline asm
	atom.global.exch.b32 %r383, [%rd512], %r384;
	// end inline asm
	// begin inline asm
	ld.volatile.global.u32 %r385, [%rd512];
	// end inline asm
	add.s32 	%r387, %r385, 1;
	// begin inline asm
	atom.global.exch.b32 %r386, [%rd512], %r387;
	// end inline asm
	// begin inline asm
	ld.volatile.global.u32 %r388, [%rd512];
	// end inline asm
	add.s32 	%r390, %r388, 1;
	// begin inline asm
	atom.global.exch.b32 %r389, [%rd512], %r390;
	// end inline asm
	// begin inline asm
	ld.volatile.global.u32 %r391, [%rd512];
	// end inline asm
	add.s32 	%r393, %r391, 1;
	// begin inline asm
	atom.global.exch.b32 %r392, [%rd512], %r393;
	// end inline asm
	// begin inline asm
	ld.volatile.global.u32 %r394, [%rd512];
	// end inline asm
	add.s32 	%r396, %r394, 1;
	// begin inline asm
	atom.global.exch.b32 %r395, [%rd512], %r396;
	// end inline asm
	// begin inline asm
	ld.volatile.global.u32 %r397, [%rd512];
	// end inline asm
	add.s32 	%r399, %r397, 1;
	// begin inline asm
	atom.global.exch.b32 %r398, [%rd512], %r399;
	// end inline asm
	// begin inline asm
	ld.volatile.global.u32 %r400, [%rd512];
	// end inline asm
	add.s32 	%r402, %r400, 1;
	// begin inline asm
	atom.global.exch.b32 %r401, [%rd512], %r402;
	// end inline asm
	// begin inline asm
	ld.volatile.global.u32 %r403, [%rd512];
	// end inline asm
	add.s32 	%r405, %r403, 1;
	// begin inline asm
	atom.global.exch.b32 %r404, [%rd512], %r405;
	// end inline asm
	// begin inline asm
	ld.volatile.global.u32 %r406, [%rd512];
	// end inline asm
	add.s32 	%r408, %r406, 1;
	// begin inline asm
	atom.global.exch.b32 %r407, [%rd512], %r408;
	// end inline asm
	// begin inline asm
	ld.volatile.global.u32 %r409, [%rd512];
	// end inline asm
	add.s32 	%r411, %r409, 1;
	// begin inline asm
	atom.global.exch.b32 %r410, [%rd512], %r411;
	// end inline asm
	// begin inline asm
	ld.volatile.global.u32 %r412, [%rd512];
	// end inline asm
	add.s32 	%r414, %r412, 1;
	// begin inline asm
	atom.global.exch.b32 %r413, [%rd512], %r414;
	// end inline asm
	// begin inline asm
	ld.volatile.global.u32 %r415, [%rd512];
	// end inline asm
	add.s32 	%r417, %r415, 1;
	// begin inline asm
	atom.global.exch.b32 %r416, [%rd512], %r417;
	// end inline asm
	// begin inline asm
	ld.volatile.global.u32 %r418, [%rd512];
	// end inline asm
	add.s32 	%r420, %r418, 1;
	// begin inline asm
	atom.global.exch.b32 %r419, [%rd512], %r420;
	// end inline asm
	// begin inline asm
	ld.volatile.global.u32 %r421, [%rd512];
	// end inline asm
	add.s32 	%r423, %r421, 1;
	// begin inline asm
	atom.global.exch.b32 %r422, [%rd512], %r423;
	// end inline asm
	// begin inline asm
	ld.volatile.global.u32 %r424, [%rd512];
	// end inline asm
	add.s32 	%r426, %r424, 1;
	// begin inline asm
	atom.global.exch.b32 %r425, [%rd512], %r426;
	// end inline asm
	// begin inline asm
	ld.volatile.global.u32 %r427, [%rd512];
	// end inline asm
	add.s32 	%r429, %r427, 1;
	// begin inline asm
	atom.global.exch.b32 %r428, [%rd512], %r429;
	// end inline asm
	// begin inline asm
	ld.volatile.global.u32 %r430, [%rd512];
	// end inline asm
	add.s32 	%r432, %r430, 1;
	// begin inline asm
	atom.global.exch.b32 %r431, [%rd512], %r432;
	// end inline asm
	// begin inline asm
	ld.volatile.global.u32 %r433, [%rd512];
	// end inline asm
	add.s32 	%r435, %r433, 1;
	// begin inline asm
	atom.global.exch.b32 %r434, [%rd512], %r435;
	// end inline asm
	// begin inline asm
	ld.volatile.global.u32 %r436, [%rd512];
	// end inline asm
	add.s32 	%r438, %r436, 1;
	// begin inline asm
	atom.global.exch.b32 %r437, [%rd512], %r438;
	// end inline asm
	// begin inline asm
	ld.volatile.global.u32 %r439, [%rd512];
	// end inline asm
	add.s32 	%r441, %r439, 1;
	// begin inline asm
	atom.global.exch.b32 %r440, [%rd512], %r441;
	// end inline asm
	// begin inline asm
	ld.volatile.global.u32 %r442, [%rd512];
	// end inline asm
	add.s32 	%r444, %r442, 1;
	// begin inline asm
	atom.global.exch.b32 %r443, [%rd512], %r444;
	// end inline asm
	// begin inline asm
	ld.volatile.global.u32 %r445, [%rd512];
	// end inline asm
	add.s32 	%r447, %r445, 1;
	// begin inline asm
	atom.global.exch.b32 %r446, [%rd512], %r447;
	// end inline asm
	// begin inline asm
	ld.volatile.global.u32 %r448, [%rd512];
	// end inline asm
	add.s32 	%r450, %r448, 1;
	// begin inline asm
	atom.global.exch.b32 %r449, [%rd512], %r450;
	// end inline asm
	// begin inline asm
	ld.volatile.global.u32 %r451, [%rd512];
	// end inline asm
	add.s32 	%r453, %r451, 1;
	// begin inline asm
	atom.global.exch.b32 %r452, [%rd512], %r453;
	// end inline asm
	// begin inline asm
	ld.volatile.global.u32 %r454, [%rd512];
	// end inline asm
	add.s32 	%r456, %r454, 1;
	// begin inline asm
	atom.global.exch.b32 %r455, [%rd512], %r456;
	// end inline asm
	// begin inline asm
	ld.volatile.global.u32 %r457, [%rd512];
	// end inline asm
	add.s32 	%r459, %r457, 1;
	// begin inline asm
	atom.global.exch.b32 %r458, [%rd512], %r459;
	// end inline asm
	// begin inline asm
	ld.volatile.global.u32 %r460, [%rd512];
	// end inline asm
	add.s32 	%r462, %r460, 1;
	// begin inline asm
	atom.global.exch.b32 %r461, [%rd512], %r462;
	// end inline asm
	// begin inline asm
	ld.volatile.global.u32 %r463, [%rd512];
	// end inline asm
	add.s32 	%r465, %r463, 1;
	// begin inline asm
	atom.global.exch.b32 %r464, [%rd512], %r465;
	// end inline asm
	// begin inline asm
	ld.volatile.global.u32 %r466, [%rd512];
	// end inline asm
	add.s32 	%r468, %r466, 1;
	// begin inline asm
	atom.global.exch.b32 %r467, [%rd512], %r468;
	// end inline asm
	// begin inline asm
	ld.volatile.global.u32 %r469, [%rd512];
	// end inline asm
	add.s32 	%r471, %r469, 1;
	// begin inline asm
	atom.global.exch.b32 %r470, [%rd512], %r471;
	// end inline asm
	// begin inline asm
	ld.volatile.global.u32 %r472, [%rd512];
	// end inline asm
	add.s32 	%r474, %r472, 1;
	// begin inline asm
	atom.global.exch.b32 %r473, [%rd512], %r474;
	// end inline asm
	// begin inline asm
	ld.volatile.global.u32 %r475, [%rd512];
	// end inline asm
	add.s32 	%r477, %r475, 1;
	// begin inline asm
	atom.global.exch.b32 %r476, [%rd512], %r477;
	// end inline asm
	// begin inline asm
	ld.volatile.global.u32 %r478, [%rd512];
	// end inline asm
	add.s32 	%r480, %r478, 1;
	// begin inline asm
	atom.global.exch.b32 %r479, [%rd512], %r480;
	// end inline asm
	// begin inline asm
	ld.volatile.global.u32 %r481, [%rd512];
	// end inline asm
	add.s32 	%r483, %r481, 1;
	// begin inline asm
	atom.global.exch.b32 %r482, [%rd512], %r483;
	// end inline asm
	// begin inline asm
	ld.volatile.global.u32 %r484, [%rd512];
	// end inline asm
	add.s32 	%r486, %r484, 1;
	// begin inline asm
	atom.global.exch.b32 %r485, [%rd512], %r486;
	// end inline asm
	// begin inline asm
	ld.volatile.global.u32 %r487, [%rd512];
	// end inline asm
	add.s32 	%r489, %r487, 1;
	// begin inline asm
	atom.global.exch.b32 %r488, [%rd512], %r489;
	// end inline asm
	// begin inline asm
	ld.volatile.global.u32 %r490, [%rd512];
	// end inline asm
	add.s32 	%r492, %r490, 1;
	// begin inline asm
	atom.global.exch.b32 %r491, [%rd512], %r492;
	// end inline asm
	// begin inline asm
	ld.volatile.global.u32 %r493, [%rd512];
	// end inline asm
	add.s32 	%r495, %r493, 1;
	// begin inline asm
	atom.global.exch.b32 %r494, [%rd512], %r495;
	// end inline asm
	// begin inline asm
	ld.volatile.global.u32 %r496, [%rd512];
	// end inline asm
	add.s32 	%r498, %r496, 1;
	// begin inline asm
	atom.global.exch.b32 %r497, [%rd512], %r498;
	// end inline asm
	// begin inline asm
	ld.volatile.global.u32 %r499, [%rd512];
	// end inline asm
	add.s32 	%r501, %r499, 1;
	// begin inline asm
	atom.global.exch.b32 %r500, [%rd512], %r501;
	// end inline asm
	// begin inline asm
	ld.volatile.global.u32 %r502, [%rd512];
	// end inline asm
	add.s32 	%r504, %r502, 1;
	// begin inline asm
	atom.global.exch.b32 %r503, [%rd512], %r504;
	// end inline asm
	// begin inline asm
	ld.volatile.global.u32 %r505, [%rd512];
	// end inline asm
	add.s32 	%r507, %r505, 1;
	// begin inline asm
	atom.global.exch.b32 %r506, [%rd512], %r507;
	// end inline asm
	// begin inline asm
	ld.volatile.global.u32 %r508, [%rd512];
	// end inline asm
	add.s32 	%r510, %r508, 1;
	// begin inline asm
	atom.global.exch.b32 %r509, [%rd512], %r510;
	// end inline asm
	// begin inline asm
	ld.volatile.global.u32 %r511, [%rd512];
	// end inline asm
	add.s32 	%r513, %r511, 1;
	// begin inline asm
	atom.global.exch.b32 %r512, [%rd512], %r513;
	// end inline asm
	// begin inline asm
	ld.volatile.global.u32 %r514, [%rd512];
	// end inline asm
	add.s32 	%r516, %r514, 1;
	// begin inline asm
	atom.global.exch.b32 %r515, [%rd512], %r516;
	// end inline asm
	// begin inline asm
	ld.volatile.global.u32 %r517, [%rd512];
	// end inline asm
	add.s32 	%r519, %r517, 1;
	// begin inline asm
	atom.global.exch.b32 %r518, [%rd512], %r519;
	// end inline asm
	// begin inline asm
	ld.volatile.global.u32 %r520, [%rd512];
	// end inline asm
	add.s32 	%r522, %r520, 1;
	// begin inline asm
	atom.global.exch.b32 %r521, [%rd512], %r522;
	// end inline asm
	// begin inline asm
	ld.volatile.global.u32 %r523, [%rd512];
	// end inline asm
	add.s32 	%r525, %r523, 1;
	// begin inline asm
	atom.global.exch.b32 %r524, [%rd512], %r525;
	// end inline asm
	// begin inline asm
	ld.volatile.global.u32 %r526, [%rd512];
	// end inline asm
	add.s32 	%r528, %r526, 1;
	// begin inline asm
	atom.global.exch.b32 %r527, [%rd512], %r528;
	// end inline asm
	// begin inline asm
	ld.volatile.global.u32 %r529, [%rd512];
	// end inline asm
	add.s32 	%r531, %r529, 1;
	// begin inline asm
	atom.global.exch.b32 %r530, [%rd512], %r531;
	// end inline asm
	// begin inline asm
	ld.volatile.global.u32 %r532, [%rd512];
	// end inline asm
	add.s32 	%r534, %r532, 1;
	// begin inline asm
	atom.global.exch.b32 %r533, [%rd512], %r534;
	// end inline asm
	// begin inline asm
	ld.volatile.global.u32 %r535, [%rd512];
	// end inline asm
	add.s32 	%r537, %r535, 1;
	// begin inline asm
	atom.global.exch.b32 %r536, [%rd512], %r537;
	// end inline asm
	// begin inline asm
	ld.volatile.global.u32 %r538, [%rd512];
	// end inline asm
	add.s32 	%r540, %r538, 1;
	// begin inline asm
	atom.global.exch.b32 %r539, [%rd512], %r540;
	// end inline asm
	// begin inline asm
	ld.volatile.global.u32 %r541, [%rd512];
	// end inline asm
	add.s32 	%r543, %r541, 1;
	// begin inline asm
	atom.global.exch.b32 %r542, [%rd512], %r543;
	// end inline asm
	// begin inline asm
	ld.volatile.global.u32 %r544, [%rd512];
	// end inline asm
	add.s32 	%r546, %r544, 1;
	// begin inline asm
	atom.global.exch.b32 %r545, [%rd512], %r546;
	// end inline asm
	// begin inline asm
	ld.volatile.global.u32 %r547, [%rd512];
	// end inline asm
	add.s32 	%r549, %r547, 1;
	// begin inline asm
	atom.global.exch.b32 %r548, [%rd512], %r549;
	// end inline asm
	// begin inline asm
	ld.volatile.global.u32 %r550, [%rd512];
	// end inline asm
	add.s32 	%r552, %r550, 1;
	// begin inline asm
	atom.global.exch.b32 %r551, [%rd512], %r552;
	// end inline asm
	// begin inline asm
	ld.volatile.global.u32 %r553, [%rd512];
	// end inline asm
	add.s32 	%r555, %r553, 1;
	// begin inline asm
	atom.global.exch.b32 %r554, [%rd512], %r555;
	// end inline asm
	// begin inline asm
	ld.volatile.global.u32 %r556, [%rd512];
	// end inline asm
	add.s32 	%r558, %r556, 1;
	// begin inline asm
	atom.global.exch.b32 %r557, [%rd512], %r558;
	// end inline asm
	// begin inline asm
	ld.volatile.global.u32 %r559, [%rd512];
	// end inline asm
	add.s32 	%r561, %r559, 1;
	// begin inline asm
	atom.global.exch.b32 %r560, [%rd512], %r561;
	// end inline asm
	// begin inline asm
	ld.volatile.global.u32 %r562, [%rd512];
	// end inline asm
	add.s32 	%r564, %r562, 1;
	// begin inline asm
	atom.global.exch.b32 %r563, [%rd512], %r564;
	// end inline asm
	// begin inline asm
	ld.volatile.global.u32 %r565, [%rd512];
	// end inline asm
	add.s32 	%r567, %r565, 1;
	// begin inline asm
	atom.global.exch.b32 %r566, [%rd512], %r567;
	// end inline asm
	// begin inline asm
	ld.volatile.global.u32 %r568, [%rd512];
	// end inline asm
	add.s32 	%r570, %r568, 1;
	// begin inline asm
	atom.global.exch.b32 %r569, [%rd512], %r570;
	// end inline asm
	// begin inline asm
	ld.volatile.global.u32 %r571, [%rd512];
	// end inline asm
	add.s32 	%r573, %r571, 1;
	// begin inline asm
	atom.global.exch.b32 %r572, [%rd512], %r573;
	// end inline asm
	// begin inline asm
	ld.volatile.global.u32 %r574, [%rd512];
	// end inline asm
	add.s32 	%r576, %r574, 1;
	// begin inline asm
	atom.global.exch.b32 %r575, [%rd512], %r576;
	// end inline asm
	// begin inline asm
	ld.volatile.global.u32 %r577, [%rd512];
	// end inline asm
	add.s32 	%r579, %r577, 1;
	// begin inline asm
	atom.global.exch.b32 %r578, [%rd512], %r579;
	// end inline asm
	// begin inline asm
	ld.volatile.global.u32 %r580, [%rd512];
	// end inline asm
	add.s32 	%r582, %r580, 1;
	// begin inline asm
	atom.global.exch.b32 %r581, [%rd512], %r582;
	// end inline asm
	// begin inline asm
	ld.volatile.global.u32 %r583, [%rd512];
	// end inline asm
	add.s32 	%r585, %r583, 1;
	// begin inline asm
	atom.global.exch.b32 %r584, [%rd512], %r585;
	// end inline asm
	// begin inline asm
	ld.volatile.global.u32 %r586, [%rd512];
	// end inline asm
	add.s32 	%r588, %r586, 1;
	// begin inline asm
	atom.global.exch.b32 %r587, [%rd512], %r588;
	// end inline asm
	// begin inline asm
	ld.volatile.global.u32 %r589, [%rd512];
	// end inline asm
	add.s32 	%r591, %r589, 1;
	// begin inline asm
	atom.global.exch.b32 %r590, [%rd512], %r591;
	// end inline asm
	// begin inline asm
	ld.volatile.global.u32 %r592, [%rd512];
	// end inline asm
	add.s32 	%r594, %r592, 1;
	// begin inline asm
	atom.global.exch.b32 %r593, [%rd512], %r594;
	// end inline asm
	// begin inline asm
	ld.volatile.global.u32 %r595, [%rd512];
	// end inline asm
	add.s32 	%r597, %r595, 1;
	// begin inline asm
	atom.global.exch.b32 %r596, [%rd512], %r597;
	// end inline asm
	// begin inline asm
	ld.volatile.global.u32 %r598, [%rd512];
	// end inline asm
	add.s32 	%r600, %r598, 1;
	// begin inline asm
	atom.global.exch.b32 %r599, [%rd512], %r600;
	// end inline asm
	// begin inline asm
	ld.volatile.global.u32 %r601, [%rd512];
	// end inline asm
	add.s32 	%r603, %r601, 1;
	// begin inline asm
	atom.global.exch.b32 %r602, [%rd512], %r603;
	// end inline asm
	// begin inline asm
	ld.volatile.global.u32 %r604, [%rd512];
	// end inline asm
	add.s32 	%r606, %r604, 1;
	// begin inline asm
	atom.global.exch.b32 %r605, [%rd512], %r606;
	// end inline asm
	// begin inline asm
	ld.volatile.global.u32 %r607, [%rd512];
	// end inline asm
	add.s32 	%r609, %r607, 1;
	// begin inline asm
	atom.global.exch.b32 %r608, [%rd512], %r609;
	// end inline asm
	// begin inline asm
	ld.volatile.global.u32 %r610, [%rd512];
	// end inline asm
	add.s32 	%r612, %r610, 1;
	// begin inline asm
	atom.global.exch.b32 %r611, [%rd512], %r612;
	// end inline asm
	// begin inline asm
	ld.volatile.global.u32 %r613, [%rd512];
	// end inline asm
	add.s32 	%r615, %r613, 1;
	// begin inline asm
	atom.global.exch.b32 %r614, [%rd512], %r615;
	// end inline asm
	// begin inline asm
	ld.volatile.global.u32 %r616, [%rd512];
	// end inline asm
	add.s32 	%r618, %r616, 1;
	// begin inline asm
	atom.global.exch.b32 %r617, [%rd512], %r618;
	// end inline asm
	// begin inline asm
	ld.volatile.global.u32 %r619, [%rd512];
	// end inline asm
	add.s32 	%r621, %r619, 1;
	// begin inline asm
	atom.global.exch.b32 %r620, [%rd512], %r621;
	// end inline asm
	// begin inline asm
	ld.volatile.global.u32 %r622, [%rd512];
	// end inline asm
	add.s32 	%r624, %r622, 1;
	// begin inline asm
	atom.global.exch.b32 %r623, [%rd512], %r624;
	// end inline asm
	// begin inline asm
	ld.volatile.global.u32 %r625, [%rd512];
	// end inline asm
	add.s32 	%r627, %r625, 1;
	// begin inline asm
	atom.global.exch.b32 %r626, [%rd512], %r627;
	// end inline asm
	// begin inline asm
	ld.volatile.global.u32 %r628, [%rd512];
	// end inline asm
	add.s32 	%r630, %r628, 1;
	// begin inline asm
	atom.global.exch.b32 %r629, [%rd512], %r630;
	// end inline asm
	// begin inline asm
	ld.volatile.global.u32 %r631, [%rd512];
	// end inline asm
	add.s32 	%r633, %r631, 1;
	// begin inline asm
	atom.global.exch.b32 %r632, [%rd512], %r633;
	// end inline asm
	// begin inline asm
	ld.volatile.global.u32 %r634, [%rd512];
	// end inline asm
	add.s32 	%r636, %r634, 1;
	// begin inline asm
	atom.global.exch.b32 %r635, [%rd512], %r636;
	// end inline asm
	// begin inline asm
	ld.volatile.global.u32 %r637, [%rd512];
	// end inline asm
	add.s32 	%r639, %r637, 1;
	// begin inline asm
	atom.global.exch.b32 %r638, [%rd512], %r639;
	// end inline asm
	// begin inline asm
	ld.volatile.global.u32 %r640, [%rd512];
	// end inline asm
	add.s32 	%r642, %r640, 1;
	// begin inline asm
	atom.global.exch.b32 %r641, [%rd512], %r642;
	// end inline asm
	// begin inline asm
	ld.volatile.global.u32 %r643, [%rd512];
	// end inline asm
	add.s32 	%r645, %r643, 1;
	// begin inline asm
	atom.global.exch.b32 %r644, [%rd512], %r645;
	// end inline asm
	// begin inline asm
	ld.volatile.global.u32 %r646, [%rd512];
	// end inline asm
	add.s32 	%r648, %r646, 1;
	// begin inline asm
	atom.global.exch.b32 %r647, [%rd512], %r648;
	// end inline asm
	// begin inline asm
	ld.volatile.global.u32 %r649, [%rd512];
	// end inline asm
	add.s32 	%r651, %r649, 1;
	// begin inline asm
	atom.global.exch.b32 %r650, [%rd512], %r651;
	// end inline asm
	// begin inline asm
	ld.volatile.global.u32 %r652, [%rd512];
	// end inline asm
	add.s32 	%r654, %r652, 1;
	// begin inline asm
	atom.global.exch.b32 %r653, [%rd512], %r654;
	// end inline asm
	// begin inline asm
	ld.volatile.global.u32 %r655, [%rd512];
	// end inline asm
	add.s32 	%r657, %r655, 1;
	// begin inline asm
	atom.global.exch.b32 %r656, [%rd512], %r657;
	// end inline asm
	// begin inline asm
	ld.volatile.global.u32 %r658, [%rd512];
	// end inline asm
	add.s32 	%r660, %r658, 1;
	// begin inline asm
	atom.global.exch.b32 %r659, [%rd512], %r660;
	// end inline asm
	// begin inline asm
	ld.volatile.global.u32 %r661, [%rd512];
	// end inline asm
	add.s32 	%r663, %r661, 1;
	// begin inline asm
	atom.global.exch.b32 %r662, [%rd512], %r663;
	// end inline asm
	// begin inline asm
	ld.volatile.global.u32 %r664, [%rd512];
	// end inline asm
	add.s32 	%r666, %r664, 1;
	// begin inline asm
	atom.global.exch.b32 %r665, [%rd512], %r666;
	// end inline asm
	// begin inline asm
	ld.volatile.global.u32 %r667, [%rd512];
	// end inline asm
	add.s32 	%r669, %r667, 1;
	// begin inline asm
	atom.global.exch.b32 %r668, [%rd512], %r669;
	// end inline asm
	// begin inline asm
	ld.volatile.global.u32 %r670, [%rd512];
	// end inline asm
	add.s32 	%r672, %r670, 1;
	// begin inline asm
	atom.global.exch.b32 %r671, [%rd512], %r672;
	// end inline asm
	// begin inline asm
	ld.volatile.global.u32 %r673, [%rd512];
	// end inline asm
	add.s32 	%r675, %r673, 1;
	// begin inline asm
	atom.global.exch.b32 %r674, [%rd512], %r675;
	// end inline asm
	// begin inline asm
	ld.volatile.global.u32 %r676, [%rd512];
	// end inline asm
	add.s32 	%r678, %r676, 1;
	// begin inline asm
	atom.global.exch.b32 %r677, [%rd512], %r678;
	// end inline asm
	// begin inline asm
	ld.volatile.global.u32 %r679, [%rd512];
	// end inline asm
	add.s32 	%r681, %r679, 1;
	// begin inline asm
	atom.global.exch.b32 %r680, [%rd512], %r681;
	// end inline asm
	// begin inline asm
	ld.volatile.global.u32 %r682, [%rd512];
	// end inline asm
	add.s32 	%r684, %r682, 1;
	// begin inline asm
	atom.global.exch.b32 %r683, [%rd512], %r684;
	// end inline asm
	// begin inline asm
	ld.volatile.global.u32 %r685, [%rd512];
	// end inline asm
	add.s32 	%r687, %r685, 1;
	// begin inline asm
	atom.global.exch.b32 %r686, [%rd512], %r687;
	// end inline asm
	// begin inline asm
	ld.volatile.global.u32 %r688, [%rd512];
	// end inline asm
	add.s32 	%r690, %r688, 1;
	// begin inline asm
	atom.global.exch.b32 %r689, [%rd512], %r690;
	// end inline asm
	// begin inline asm
	ld.volatile.global.u32 %r691, [%rd512];
	// end inline asm
	add.s32 	%r693, %r691, 1;
	// begin inline asm
	atom.global.exch.b32 %r692, [%rd512], %r693;
	// end inline asm
	// begin inline asm
	ld.volatile.global.u32 %r694, [%rd512];
	// end inline asm
	add.s32 	%r696, %r694, 1;
	// begin inline asm
	atom.global.exch.b32 %r695, [%rd512], %r696;
	// end inline asm
	// begin inline asm
	ld.volatile.global.u32 %r697, [%rd512];
	// end inline asm
	add.s32 	%r699, %r697, 1;
	// begin inline asm
	atom.global.exch.b32 %r698, [%rd512], %r699;
	// end inline asm
	// begin inline asm
	ld.volatile.global.u32 %r700, [%rd512];
	// end inline asm
	add.s32 	%r702, %r700, 1;
	// begin inline asm
	atom.global.exch.b32 %r701, [%rd512], %r702;
	// end inline asm
	// begin inline asm
	ld.volatile.global.u32 %r703, [%rd512];
	// end inline asm
	add.s32 	%r705, %r703, 1;
	// begin inline asm
	atom.global.exch.b32 %r704, [%rd512], %r705;
	// end inline asm
	// begin inline asm
	ld.volatile.global.u32 %r706, [%rd512];
	// end inline asm
	add.s32 	%r708, %r706, 1;
	// begin inline asm
	atom.global.exch.b32 %r707, [%rd512], %r708;
	// end inline asm
	// begin inline asm
	ld.volatile.global.u32 %r709, [%rd512];
	// end inline asm
	add.s32 	%r711, %r709, 1;
	// begin inline asm
	atom.global.exch.b32 %r710, [%rd512], %r711;
	// end inline asm
	// begin inline asm
	ld.volatile.global.u32 %r712, [%rd512];
	// end inline asm
	add.s32 	%r714, %r712, 1;
	// begin inline asm
	atom.global.exch.b32 %r713, [%rd512], %r714;
	// end inline asm
	// begin inline asm
	ld.volatile.global.u32 %r715, [%rd512];
	// end inline asm
	add.s32 	%r717, %r715, 1;
	// begin inline asm
	atom.global.exch.b32 %r716, [%rd512], %r717;
	// end inline asm
	// begin inline asm
	ld.volatile.global.u32 %r718, [%rd512];
	// end inline asm
	add.s32 	%r720, %r718, 1;
	// begin inline asm
	atom.global.exch.b32 %r719, [%rd512], %r720;
	// end inline asm
	// begin inline asm
	ld.volatile.global.u32 %r721, [%rd512];
	// end inline asm
	add.s32 	%r723, %r721, 1;
	// begin inline asm
	atom.global.exch.b32 %r722, [%rd512], %r723;
	// end inline asm
	// begin inline asm
	ld.volatile.global.u32 %r724, [%rd512];
	// end inline asm
	add.s32 	%r726, %r724, 1;
	// begin inline asm
	atom.global.exch.b32 %r725, [%rd512], %r726;
	// end inline asm
	// begin inline asm
	ld.volatile.global.u32 %r727, [%rd512];
	// end inline asm
	add.s32 	%r729, %r727, 1;
	// begin inline asm
	atom.global.exch.b32 %r728, [%rd512], %r729;
	// end inline asm
	// begin inline asm
	ld.volatile.global.u32 %r730, [%rd512];
	// end inline asm
	add.s32 	%r732, %r730, 1;
	// begin inline asm
	atom.global.exch.b32 %r731, [%rd512], %r732;
	// end inline asm
	// begin inline asm
	ld.volatile.global.u32 %r733, [%rd512];
	// end inline asm
	add.s32 	%r735, %r733, 1;
	// begin inline asm
	atom.global.exch.b32 %r734, [%rd512], %r735;
	// end inline asm
	// begin inline asm
	ld.volatile.global.u32 %r736, [%rd512];
	// end inline asm
	add.s32 	%r738, %r736, 1;
	// begin inline asm
	atom.global.exch.b32 %r737, [%rd512], %r738;
	// end inline asm
	// begin inline asm
	ld.volatile.global.u32 %r739, [%rd512];
	// end inline asm
	add.s32 	%r741, %r739, 1;
	// begin inline asm
	atom.global.exch.b32 %r740, [%rd512], %r741;
	// end inline asm
	// begin inline asm
	ld.volatile.global.u32 %r742, [%rd512];
	// end inline asm
	add.s32 	%r744, %r742, 1;
	// begin inline asm
	atom.global.exch.b32 %r743, [%rd512], %r744;
	// end inline asm
	// begin inline asm
	ld.volatile.global.u32 %r745, [%rd512];
	// end inline asm
	add.s32 	%r747, %r745, 1;
	// begin inline asm
	atom.global.exch.b32 %r746, [%rd512], %r747;
	// end inline asm
	// begin inline asm
	ld.volatile.global.u32 %r748, [%rd512];
	// end inline asm
	add.s32 	%r750, %r748, 1;
	// begin inline asm
	atom.global.exch.b32 %r749, [%rd512], %r750;
	// end inline asm
	// begin inline asm
	ld.volatile.global.u32 %r751, [%rd512];
	// end inline asm
	add.s32 	%r753, %r751, 1;
	// begin inline asm
	atom.global.exch.b32 %r752, [%rd512], %r753;
	// end inline asm
	// begin inline asm
	ld.volatile.global.u32 %r754, [%rd512];
	// end inline asm
	add.s32 	%r756, %r754, 1;
	// begin inline asm
	atom.global.exch.b32 %r755, [%rd512], %r756;
	// end inline asm
	// begin inline asm
	ld.volatile.global.u32 %r757, [%rd512];
	// end inline asm
	add.s32 	%r759, %r757, 1;
	// begin inline asm
	atom.global.exch.b32 %r758, [%rd512], %r759;
	// end inline asm
	// begin inline asm
	ld.volatile.global.u32 %r760, [%rd512];
	// end inline asm
	add.s32 	%r762, %r760, 1;
	// begin inline asm
	atom.global.exch.b32 %r761, [%rd512], %r762;
	// end inline asm
	// begin inline asm
	ld.volatile.global.u32 %r763, [%rd512];
	// end inline asm
	add.s32 	%r765, %r763, 1;
	// begin inline asm
	atom.global.exch.b32 %r764, [%rd512], %r765;
	// end inline asm
	// begin inline asm
	ld.volatile.global.u32 %r766, [%rd512];
	// end inline asm
	add.s32 	%r768, %r766, 1;
	// begin inline asm
	atom.global.exch.b32 %r767, [%rd512], %r768;
	// end inline asm
	ret;

}
	// .globl	_Z4testIL_Z15load_atomic_addPKjEL_Z14store_volatilePjjELi256E14strided_accessILj1024ELj2EE9all_lanesEvv
.visible .entry _Z4testIL_Z15load_atomic_addPKjEL_Z14store_volatilePjjELi256E14strided_accessILj1024ELj2EE9all_lanesEvv()
{
	.reg .b32 	%r<518>;
	.reg .b64 	%rd<517>;

	mov.u32 	%r513, %ctaid.x;
	mov.u32 	%r514, %ntid.x;
	mov.u32 	%r515, %tid.x;
	mad.lo.s32 	%r516, %r513, %r514, %r515;
	shl.b32 	%r517, %r516, 3;
	cvt.u64.u32 	%rd513, %r517;
	and.b64  	%rd514, %rd513, 4088;
	mov.u64 	%rd515, buffer;
	cvta.global.u64 	%rd516, %rd515;
	add.s64 	%rd512, %rd516, %rd514;
	// begin inline asm
	atom.global.add.u32 %r1, [%rd512], 0;
	// end inline asm
	add.s32 	%r2, %r1, 1;
	// begin inline asm
	st.volatile.global.u32 [%rd512], %r2;
	// end inline asm
	// begin inline asm
	atom.global.add.u32 %r3, [%rd512], 0;
	// end inline asm
	add.s32 	%r4, %r3, 1;
	// begin inline asm
	st.volatile.global.u32 [%rd512], %r4;
	// end inline asm
	// begin inline asm
	atom.global.add.u32 %r5, [%rd512], 0;
	// end inline asm
	add.s32 	%r6, %r5, 1;
	// begin inline asm
	st.volatile.global.u32 [%rd512], %r6;
	// end inline asm
	// begin inline asm
	atom.global.add.u32 %r7, [%rd512], 0;
	// end inline asm
	add.s32 	%r8, %r7, 1;
	// begin inline asm
	st.volatile.global.u32 [%rd512], %r8;
	// end inline asm
	// begin inline asm
	atom.global.add.u32 %r9, [%rd512], 0;
	// end inline asm
	add.s32 	%r10, %r9, 1;
	// begin inline asm
	st.volatile.global.u32 [%rd512], %r10;
	// end inline asm
	// begin inline asm
	atom.global.add.u32 %r11, [%rd512], 0;
	// end inline asm
	add.s32 	%r12, %r11, 1;
	// begin inline asm
	st.volatile.global.u32 [%rd512], %r12;
	// end inline asm
	// begin inline asm
	atom.global.add.u32 %r13, [%rd512], 0;
	// end inline asm
	add.s32 	%r14, %r13, 1;
	// begin inline asm
	st.volatile.global.u32 [%rd512], %r14;
	// end inline asm
	// begin inline asm
	atom.global.add.u32 %r15, [%rd512], 0;
	// end inline asm
	add.s32 	%r16, %r15, 1;
	// begin inline asm
	st.volatile.global.u32 [%rd512], %r16;
	// end inline asm
	// begin inline asm
	atom.global.add.u32 %r17, [%rd512], 0;
	// end inline asm
	add.s32 	%r18, %r17, 1;
	// begin inline asm
	st.volatile.global.u32 [%rd512], %r18;
	// end inline asm
	// begin inline asm
	atom.global.add.u32 %r19, [%rd512], 0;
	// end inline asm
	add.s32 	%r20, %r19, 1;
	// begin inline asm
	st.volatile.global.u32 [%rd512], %r20;
	// end inline asm
	// begin inline asm
	atom.global.add.u32 %r21, [%rd512], 0;
	// end inline asm
	add.s32 	%r22, %r21, 1;
	// begin inline asm
	st.volatile.global.u32 [%rd512], %r22;
	// end inline asm
	// begin inline asm
	atom.global.add.u32 %r23, [%rd512], 0;
	// end inline asm
	add.s32 	%r24, %r23, 1;
	// begin inline asm
	st.volatile.global.u32 [%rd512], %r24;
	// end inline asm
	// begin inline asm
	atom.global.add.u32 %r25, [%rd512], 0;
	// end inline asm
	add.s32 	%r26, %r25, 1;
	// begin inline asm
	st.volatile.global.u32 [%rd512], %r26;
	// end inline asm
	// begin inline asm
	atom.global.add.u32 %r27, [%rd512], 0;
	// end inline asm
	add.s32 	%r28, %r27, 1;
	// begin inline asm
	st.volatile.global.u32 [%rd512], %r28;
	// end inline asm
	// begin inline asm
	atom.global.add.u32 %r29, [%rd512], 0;
	// end inline asm
	add.s32 	%r30, %r29, 1;
	// begin inline asm
	st.volatile.global.u32 [%rd512], %r30;
	// end inline asm
	// begin inline asm
	atom.global.add.u32 %r31, [%rd512], 0;
	// end inline asm
	add.s32 	%r32, %r31, 1;
	// begin inline asm
	st.volatile.global.u32 [%rd512], %r32;
	// end inline asm
	// begin inline asm
	atom.global.add.u32 %r33, [%rd512], 0;
	// end inline asm
	add.s32 	%r34, %r33, 1;
	// begin inline asm
	st.volatile.global.u32 [%rd512], %r34;
	// end inline asm
	// begin inline asm
	atom.global.add.u32 %r35, [%rd512], 0;
	// end inline asm
	add.s32 	%r36, %r35, 1;
	// begin inline asm
	st.volatile.global.u32 [%rd512], %r36;
	// end inline asm
	// begin inline asm
	atom.global.add.u32 %r37, [%rd512], 0;
	// end inline asm
	add.s32 	%r38, %r37, 1;
	// begin inline asm
	st.volatile.global.u32 [%rd512], %r38;
	// end inline asm
	// begin inline asm
	atom.global.add.u32 %r39, [%rd512], 0;
	// end inline asm
	add.s32 	%r40, %r39, 1;
	// begin inline asm
	st.volatile.global.u32 [%rd512], %r40;
	// end inline asm
	// begin inline asm
	atom.global.add.u32 %r41, [%rd512], 0;
	// end inline asm
	add.s32 	%r42, %r41, 1;
	// begin inline asm
	st.volatile.global.u32 [%rd512], %r42;
	// end inline asm
	// begin inline asm
	atom.global.add.u32 %r43, [%rd512], 0;
	// end inline asm
	add.s32 	%r44, %r43, 1;
	// begin inline asm
	st.volatile.global.u32 [%rd512], %r44;
	// end inline asm
	// begin inline asm
	atom.global.add.u32 %r45, [%rd512], 0;
	// end inline asm
	add.s32 	%r46, %r45, 1;
	// begin inline asm
	st.volatile.global.u32 [%rd512], %r46;
	// end inline asm
	// begin inline asm
	atom.global.add.u32 %r47, [%rd512], 0;
	// end inline asm
	add.s32 	%r48, %r47, 1;
	// begin inline asm
	st.volatile.global.u32 [%rd512], %r48;
	// end inline asm
	// begin inline asm
	atom.global.add.u32 %r49, [%rd512], 0;
	// end inline asm
	add.s32 	%r50, %r49, 1;
	// begin inline asm
	st.volatile.global.u32 [%rd512], %r50;
	// end inline asm
	// begin inline asm
	atom.global.add.u32 %r51, [%rd512], 0;
	// end inline asm
	add.s32 	%r52, %r51, 1;
	// begin inline asm
	st.volatile.global.u32 [%rd512], %r52;
	// end inline asm
	// begin inline asm
	atom.global.add.u32 %r53, [%rd512], 0;
	// end inline asm
	add.s32 	%r54, %r53, 1;
	// begin inline asm
	st.volatile.global.u32 [%rd512], %r54;
	// end inline asm
	// begin inline asm
	atom.global.add.u32 %r55, [%rd512], 0;
	// end inline asm
	add.s32 	%r56, %r55, 1;
	// begin inline asm
	st.volatile.global.u32 [%rd512], %r56;
	// end inline asm
	// begin inline asm
	atom.global.add.u32 %r57, [%rd512], 0;
	// end inline asm
	add.s32 	%r58, %r57, 1;
	// begin inline asm
	st.volatile.global.u32 [%rd512], %r58;
	// end inline asm
	// begin inline asm
	atom.global.add.u32 %r59, [%rd512], 0;
	// end inline asm
	add.s32 	%r60, %r59, 1;
	// begin inline asm
	st.volatile.global.u32 [%rd512], %r60;
	// end inline asm
	// begin inline asm
	atom.global.add.u32 %r61, [%rd512], 0;
	// end inline asm
	add.s32 	%r62, %r61, 1;
	// begin inline asm
	st.volatile.global.u32 [%rd512], %r62;
	// end inline asm
	// begin inline asm
	atom.global.add.u32 %r63, [%rd512], 0;
	// end inline asm
	add.s32 	%r64, %r63, 1;
	// begin inline asm
	st.volatile.global.u32 [%rd512], %r64;
	// end inline asm
	// begin inline asm
	atom.global.add.u32 %r65, [%rd512], 0;
	// end inline asm
	add.s32 	%r66, %r65, 1;
	// begin inline asm
	st.volatile.global.u32 [%rd512], %r66;
	// end inline asm
	// begin inline asm
	atom.global.add.u32 %r67, [%rd512], 0;
	// end inline asm
	add.s32 	%r68, %r67, 1;
	// begin inline asm
	st.volatile.global.u32 [%rd512], %r68;
	// end inline asm
	// begin inline asm
	atom.global.add.u32 %r69, [%rd512], 0;
	// end inline asm
	add.s32 	%r70, %r69, 1;
	// begin inline asm
	st.volatile.global.u32 [%rd512], %r70;
	// end inline asm
	// begin inline asm
	atom.global.add.u32 %r71, [%rd512], 0;
	// end inline asm
	add.s32 	%r72, %r71, 1;
	// begin inline asm
	st.volatile.global.u32 [%rd512], %r72;
	// end inline asm
	// begin inline asm
	atom.global.add.u32 %r73, [%rd512], 0;
	// end inline asm
	add.s32 	%r74, %r73, 1;
	// begin inline asm
	st.volatile.global.u32 [%rd512], %r74;
	// end inline asm
	// begin inline asm
	atom.global.add.u32 %r75, [%rd512], 0;
	// end inline asm
	add.s32 	%r76, %r75, 1;
	// begin inline asm
	st.volatile.global.u32 [%rd512], %r76;
	// end inline asm
	// begin inline asm
	atom.global.add.u32 %r77, [%rd512], 0;
	// end inline asm
	add.s32 	%r78, %r77, 1;
	// begin inline asm
	st.volatile.global.u32 [%rd512], %r78;
	// end inline asm
	// begin inline asm
	atom.global.add.u32 %r79, [%rd512], 0;
	// end inline asm
	add.s32 	%r80, %r79, 1;
	// begin inline asm
	st.volatile.global.u32 [%rd512], %r80;
	// end inline asm
	// begin inline asm
	atom.global.add.u32 %r81, [%rd512], 0;
	// end inline asm
	add.s32 	%r82, %r81, 1;
	// begin inline asm
	st.volatile.global.u32 [%rd512], %r82;
	// end inline asm
	// begin inline asm
	atom.global.add.u32 %r83, [%rd512], 0;
	// end inline asm
	add.s32 	%r84, %r83, 1;
	// begin inline asm
	st.volatile.global.u32 [%rd512], %r84;
	// end inline asm
	// begin inline asm
	atom.global.add.u32 %r85, [%rd512], 0;
	// end inline asm
	add.s32 	%r86, %r85, 1;
	// begin inline asm
	st.volatile.global.u32 [%rd512], %r86;
	// end inline asm
	// begin inline asm
	atom.global.add.u32 %r87, [%rd512], 0;
	// end inline asm
	add.s32 	%r88, %r87, 1;
	// begin inline asm
	st.volatile.global.u32 [%rd512], %r88;
	// end inline asm
	// begin inline asm
	atom.global.add.u32 %r89, [%rd512], 0;
	// end inline asm
	add.s32 	%r90, %r89, 1;
	// begin inline asm
	st.volatile.global.u32 [%rd512], %r90;
	// end inline asm
	// begin inline asm
	atom.global.add.u32 %r91, [%rd512], 0;
	// end inline asm
	add.s32 	%r92, %r91, 1;
	// begin inline asm
	st.volatile.global.u32 [%rd512], %r92;
	// end inline asm
	// begin inline asm
	atom.global.add.u32 %r93, [%rd512], 0;
	// end inline asm
	add.s32 	%r94, %r93, 1;
	// begin inline asm
	st.volatile.global.u32 [%rd512], %r94;
	// end inline asm
	// begin inline asm
	atom.global.add.u32 %r95, [%rd512], 0;
	// end inline asm
	add.s32 	%r96, %r95, 1;
	// begin inline asm
	st.volatile.global.u32 [%rd512], %r96;
	// end inline asm
	// begin inline asm
	atom.global.add.u32 %r97, [%rd512], 0;
	// end inline asm
	add.s32 	%r98, %r97, 1;
	// begin inline asm
	st.volatile.global.u32 [%rd512], %r98;
	// end inline asm
	// begin inline asm
	atom.global.add.u32 %r99, [%rd512], 0;
	// end inline asm
	add.s32 	%r100, %r99, 1;
	// begin inline asm
	st.volatile.global.u32 [%rd512], %r100;
	// end inline asm
	// begin inline asm
	atom.global.add.u32 %r101, [%rd512], 0;
	// end inline asm
	add.s32 	%r102, %r101, 1;
	// begin inline asm
	st.volatile.global.u32 [%rd512], %r102;
	// end inline asm
	// begin inline asm
	atom.global.add.u32 %r103, [%rd512], 0;
	// end inline asm
	add.s32 	%r104, %r103, 1;
	// begin inline asm
	st.volatile.global.u32 [%rd512], %r104;
	// end inline asm
	// begin inline asm
	atom.global.add.u32 %r105, [%rd512], 0;
	// end inline asm
	add.s32 	%r106, %r105, 1;
	// begin inline asm
	st.volatile.global.u32 [%rd512], %r106;
	// end inline asm
	// begin inline asm
	atom.global.add.u32 %r107, [%rd512], 0;
	// end inline asm
	add.s32 	%r108, %r107, 1;
	// begin inline asm
	st.volatile.global.u32 [%rd512], %r108;
	// end inline asm
	// begin inline asm
	atom.global.add.u32 %r109, [%rd512], 0;
	// end inline asm
	add.s32 	%r110, %r109, 1;
	// begin inline asm
	st.volatile.global.u32 [%rd512], %r110;
	// end inline asm
	// begin inline asm
	atom.global.add.u32 %r111, [%rd512], 0;
	// end inline asm
	add.s32 	%r112, %r111, 1;
	// begin inline asm
	st.volatile.global.u32 [%rd512], %r112;
	// end inline asm
	// begin inline asm
	atom.global.add.u32 %r113, [%rd512], 0;
	// end inline asm
	add.s32 	%r114, %r113, 1;
	// begin inline asm
	st.volatile.global.u32 [%rd512], %r114;
	// end inline asm
	// begin inline asm
	atom.global.add.u32 %r115, [%rd512], 0;
	// end inline asm
	add.s32 	%r116, %r115, 1;
	// begin inline asm
	st.volatile.global.u32 [%rd512], %r116;
	// end inline asm
	// begin inline asm
	atom.global.add.u32 %r117, [%rd512], 0;
	// end inline asm
	add.s32 	%r118, %r117, 1;
	// begin inline asm
	st.volatile.global.u32 [%rd512], %r118;
	// end inline asm
	// begin inline asm
	atom.global.add.u32 %r119, [%rd512], 0;
	// end inline asm
	add.s32 	%r120, %r119, 1;
	// begin inline asm
	st.volatile.global.u32 [%rd512], %r120;
	// end inline asm
	// begin inline asm
	atom.global.add.u32 %r121, [%rd512], 0;
	// end inline asm
	add.s32 	%r122, %r121, 1;
	// begin inline asm
	st.volatile.global.u32 [%rd512], %r122;
	// end inline asm
	// begin inline asm
	atom.global.add.u32 %r123, [%rd512], 0;
	// end inline asm
	add.s32 	%r124, %r123, 1;
	// begin inline asm
	st.volatile.global.u32 [%rd512], %r124;
	// end inline asm
	// begin inline asm
	atom.global.add.u32 %r125, [%rd512], 0;
	// end inline asm
	add.s32 	%r126, %r125, 1;
	// begin inline asm
	st.volatile.global.u32 [%rd512], %r126;
	// end inline asm
	// begin inline asm
	atom.global.add.u32 %r127, [%rd512], 0;
	// end inline asm
	add.s32 	%r128, %r127, 1;
	// begin inline asm
	st.volatile.global.u32 [%rd512], %r128;
	// end inline asm
	// begin inline asm
	atom.global.add.u32 %r129, [%rd512], 0;
	// end inline asm
	add.s32 	%r130, %r129, 1;
	// begin inline asm
	st.volatile.global.u32 [%rd512], %r130;
	// end inline asm
	// begin inline asm
	atom.global.add.u32 %r131, [%rd512], 0;
	// end inline asm
	add.s32 	%r132, %r131, 1;
	// begin inline asm
	st.volatile.global.u32 [%rd512], %r132;
	// end inline asm
	// begin inline asm
	atom.global.add.u32 %r133, [%rd512], 0;
	// end inline asm
	add.s32 	%r134, %r133, 1;
	// begin inline asm
	st.volatile.global.u32 [%rd512], %r134;
	// end inline asm
	// begin inline asm
	atom.global.add.u32 %r135, [%rd512], 0;
	// end inline asm
	add.s32 	%r136, %r135, 1;
	// begin inline asm
	st.volatile.global.u32 [%rd512], %r136;
	// end inline asm
	// begin inline asm
	atom.global.add.u32 %r137, [%rd512], 0;
	// end inline asm
	add.s32 	%r138, %r137, 1;
	// begin inline asm
	st.volatile.global.u32 [%rd512], %r138;
	// end inline asm
	// begin inline asm
	atom.global.add.u32 %r139, [%rd512], 0;
	// end inline asm
	add.s32 	%r140, %r139, 1;
	// begin inline asm
	st.volatile.global.u32 [%rd512], %r140;
	// end inline asm
	// begin inline asm
	atom.global.add.u32 %r141, [%rd512], 0;
	// end inline asm
	add.s32 	%r142, %r141, 1;
	// begin inline asm
	st.volatile.global.u32 [%rd512], %r142;
	// end inline asm
	// begin inline asm
	atom.global.add.u32 %r143, [%rd512], 0;
	// end inline asm
	add.s32 	%r144, %r143, 1;
	// begin inline asm
	st.volatile.global.u32 [%rd512], %r144;
	// end inline asm
	// begin inline asm
	atom.global.add.u32 %r145, [%rd512], 0;
	// end inline asm
	add.s32 	%r146, %r145, 1;
	// begin inline asm
	st.volatile.global.u32 [%rd512], %r146;
	// end inline asm
	// begin inline asm
	atom.global.add.u32 %r147, [%rd512], 0;
	// end inline asm
	add.s32 	%r148, %r147, 1;
	// begin inline asm
	st.volatile.global.u32 [%rd512], %r148;
	// end inline asm
	// begin inline asm
	atom.global.add.u32 %r149, [%rd512], 0;
	// end inline asm
	add.s32 	%r150, %r149, 1;
	// begin inline asm
	st.volatile.global.u32 [%rd512], %r150;
	// end inline asm
	// begin inline asm
	atom.global.add.u32 %r151, [%rd512], 0;
	// end inline asm
	add.s32 	%r152, %r151, 1;
	// begin inline asm
	st.volatile.global.u32 [%rd512], %r152;
	// end inline asm
	// begin inline asm
	atom.global.add.u32 %r153, [%rd512], 0;
	// end inline asm
	add.s32 	%r154, %r153, 1;
	// begin inline asm
	st.volatile.global.u32 [%rd512], %r154;
	// end inline asm
	// begin inline asm
	atom.global.add.u32 %r155, [%rd512], 0;
	// end inline asm
	add.s32 	%r156, %r155, 1;
	// begin inline asm
	st.volatile.global.u32 [%rd512], %r156;
	// end inline asm
	// begin inline asm
	atom.global.add.u32 %r157, [%rd512], 0;
	// end inline asm
	add.s32 	%r158, %r157, 1;
	// begin inline asm
	st.volatile.global.u32 [%rd512], %r158;
	// end inline asm
	// begin inline asm
	atom.global.add.u32 %r159, [%rd512], 0;
	// end inline asm
	add.s32 	%r160, %r159, 1;
	// begin inline asm
	st.volatile.global.u32 [%rd512], %r160;
	// end inline asm
	// begin inline asm
	atom.global.add.u32 %r161, [%rd512], 0;
	// end inline asm
	add.s32 	%r162, %r161, 1;
	// begin inline asm
	st.volatile.global.u32 [%rd512], %r162;
	// end inline asm
	// begin inline asm
	atom.global.add.u32 %r163, [%rd512], 0;
	// end inline asm
	add.s32 	%r164, %r163, 1;
	// begin inline asm
	st.volatile.global.u32 [%rd512], %r164;
	// end inline asm
	// begin inline asm
	atom.global.add.u32 %r165, [%rd512], 0;
	// end inline asm
	add.s32 	%r166, %r165, 1;
	// begin inline asm
	st.volatile.global.u32 [%rd512], %r166;
	// end inline asm
	// begin inline asm
	atom.global.add.u32 %r167, [%rd512], 0;
	// end inline asm
	add.s32 	%r168, %r167, 1;
	// begin inline asm
	st.volatile.global.u32 [%rd512], %r168;
	// end inline asm
	// begin inline asm
	atom.global.add.u32 %r169, [%rd512], 0;
	// end inline asm
	add.s32 	%r170, %r169, 1;
	// begin inline asm
	st.volatile.global.u32 [%rd512], %r170;
	// end inline asm
	// begin inline asm
	atom.global.add.u32 %r171, [%rd512], 0;
	// end inline asm
	add.s32 	%r172, %r171, 1;
	// begin inline asm
	st.volatile.global.u32 [%rd512], %r172;
	// end inline asm
	// begin inline asm
	atom.global.add.u32 %r173, [%rd512], 0;
	// end inline asm
	add.s32 	%r174, %r173, 1;
	// begin inline asm
	st.volatile.global.u32 [%rd512], %r174;
	// end inline asm
	// begin inline asm
	atom.global.add.u32 %r175, [%rd512], 0;
	// end inline asm
	add.s32 	%r176, %r175, 1;
	// begin inline asm
	st.volatile.global.u32 [%rd512], %r176;
	// end inline asm
	// begin inline asm
	atom.global.add.u32 %r177, [%rd512], 0;
	// end inline asm
	add.s32 	%r178, %r177, 1;
	// begin inline asm
	st.volatile.global.u32 [%rd512], %r178;
	// end inline asm
	// begin inline asm
	atom.global.add.u32 %r179, [%rd512], 0;
	// end inline asm
	add.s32 	%r180, %r179, 1;
	// begin inline asm
	st.volatile.global.u32 [%rd512], %r180;
	// end inline asm
	// begin inline asm
	atom.global.add.u32 %r181, [%rd512], 0;
	// end inline asm
	add.s32 	%r182, %r181, 1;
	// begin inline asm
	st.volatile.global.u32 [%rd512], %r182;
	// end inline asm
	// begin inline asm
	atom.global.add.u32 %r183, [%rd512], 0;
	// end inline asm
	add.s32 	%r184, %r183, 1;
	// begin inline asm
	st.volatile.global.u32 [%rd512], %r184;
	// end inline asm
	// begin inline asm
	atom.global.add.u32 %r185, [%rd512], 0;
	// end inline asm
	add.s32 	%r186, %r185, 1;
	// begin inline asm
	st.volatile.global.u32 [%rd512], %r186;
	// end inline asm
	// begin inline asm
	atom.global.add.u32 %r187, [%rd512], 0;
	// end inline asm
	add.s32 	%r188, %r187, 1;
	// begin inline asm
	st.volatile.global.u32 [%rd512], %r188;
	// end inline asm
	// begin inline asm
	atom.global.add.u32 %r189, [%rd512], 0;
	// end inline asm
	add.s32 	%r190, %r189, 1;
	// begin inline asm
	st.volatile.global.u32 [%rd512], %r190;
	// end inline asm
	// begin inline asm
	atom.global.add.u32 %r191, [%rd512], 0;
	// end inline asm
	add.s32 	%r192, %r191, 1;
	// begin inline asm
	st.volatile.global.u32 [%rd512], %r192;
	// end inline asm
	// begin inline asm
	atom.global.add.u32 %r193, [%rd512], 0;
	// end inline asm
	add.s32 	%r194, %r193, 1;
	// begin inline asm
	st.volatile.global.u32 [%rd512], %r194;
	// end inline asm
	// begin inline asm
	atom.global.add.u32 %r195, [%rd512], 0;
	// end inline asm
	add.s32 	%r196, %r195, 1;
	// begin inline asm
	st.volatile.global.u32 [%rd512], %r196;
	// end inline asm
	// begin inline asm
	atom.global.add.u32 %r197, [%rd512], 0;
	// end inline asm
	add.s32 	%r198, %r197, 1;
	// begin inline asm
	st.volatile.global.u32 [%rd512], %r198;
	// end inline asm
	// begin inline asm
	atom.global.add.u32 %r199, [%rd512], 0;
	// end inline asm
	add.s32 	%r200, %r199, 1;
	// begin inline asm
	st.volatile.global.u32 [%rd512], %r200;
	// end inline asm
	// begin inline asm
	atom.global.add.u32 %r201, [%rd512], 0;
	// end inline asm
	add.s32 	%r202, %r201, 1;
	// begin inline asm
	st.volatile.global.u32 [%rd512], %r202;
	// end inline asm
	// begin inline asm
	atom.global.add.u32 %r203, [%rd512], 0;
	// end inline asm
	add.s32 	%r204, %r203, 1;
	// begin inline asm
	st.volatile.global.u32 [%rd512], %r204;
	// end inline asm
	// begin inline asm
	atom.global.add.u32 %r205, [%rd512], 0;
	// end inline asm
	add.s32 	%r206, %r205, 1;
	// begin inline asm
	st.volatile.global.u32 [%rd512], %r206;
	// end inline asm
	// begin inline asm
	atom.global.add.u32 %r207, [%rd512], 0;
	// end inline asm
	add.s32 	%r208, %r207, 1;
	// begin inline asm
	st.volatile.global.u32 [%rd512], %r208;
	// end inline asm
	// begin inline asm
	atom.global.add.u32 %r209, [%rd512], 0;
	// end inline asm
	add.s32 	%r210, %r209, 1;
	// begin inline asm
	st.volatile.global.u32 [%rd512], %r210;
	// end inline asm
	// begin inline asm
	atom.global.add.u32 %r211, [%rd512], 0;
	// end inline asm
	add.s32 	%r212, %r211, 1;
	// begin inline asm
	st.volatile.global.u32 [%rd512], %r212;
	// end inline asm
	// begin inline asm
	atom.global.add.u32 %r213, [%rd512], 0;
	// end inline asm
	add.s32 	%r214, %r213, 1;
	// begin inline asm
	st.volatile.global.u32 [%rd512], %r214;
	// end inline asm
	// begin inline asm
	atom.global.add.u32 %r215, [%rd512], 0;
	// end inline asm
	add.s32 	%r216, %r215, 1;
	// begin inline asm
	st.volatile.global.u32 [%rd512], %r216;
	// end inline asm
	// begin inline asm
	atom.global.add.u32 %r217, [%rd512], 0;
	// end inline asm
	add.s32 	%r218, %r217, 1;
	// begin inline asm
	st.volatile.global.u32 [%rd512], %r218;
	// end inline asm
	// begin inline asm
	atom.global.add.u32 %r219, [%rd512], 0;
	// end inline asm
	add.s32 	%r220, %r219, 1;
	// begin inline asm
	st.volatile.global.u32 [%rd512], %r220;
	// end inline asm
	// begin inline asm
	atom.global.add.u32 %r221, [%rd512], 0;
	// end inline asm
	add.s32 	%r222, %r221, 1;
	// begin inline asm
	st.volatile.global.u32 [%rd512], %r222;
	// end inline asm
	// begin inline asm
	atom.global.add.u32 %r223, [%rd512], 0;
	// end inline asm
	add.s32 	%r224, %r223, 1;
	// begin inline asm
	st.volatile.global.u32 [%rd512], %r224;
	// end inline asm
	// begin inline asm
	atom.global.add.u32 %r225, [%rd512], 0;
	// end inline asm
	add.s32 	%r226, %r225, 1;
	// begin inline asm
	st.volatile.global.u32 [%rd512], %r226;
	// end inline asm
	// begin inline asm
	atom.global.add.u32 %r227, [%rd512], 0;
	// end inline asm
	add.s32 	%r228, %r227, 1;
	// begin inline asm
	st.volatile.global.u32 [%rd512], %r228;
	// end inline asm
	// begin inline asm
	atom.global.add.u32 %r229, [%rd512], 0;
	// end inline asm
	add.s32 	%r230, %r229, 1;
	// begin inline asm
	st.volatile.global.u32 [%rd512], %r230;
	// end inline asm
	// begin inline asm
	atom.global.add.u32 %r231, [%rd512], 0;
	// end inline asm
	add.s32 	%r232, %r231, 1;
	// begin inline asm
	st.volatile.global.u32 [%rd512], %r232;
	// end inline asm
	// begin inline asm
	atom.global.add.u32 %r233, [%rd512], 0;
	// end inline asm
	add.s32 	%r234, %r233, 1;
	// begin inline asm
	st.volatile.global.u32 [%rd512], %r234;
	// end inline asm
	// begin inline asm
	atom.global.add.u32 %r235, [%rd512], 0;
	// end inline asm
	add.s32 	%r236, %r235, 1;
	// begin inline asm
	st.volatile.global.u32 [%rd512], %r236;
	// end inline asm
	// begin inline asm
	atom.global.add.u32 %r237, [%rd512], 0;
	// end inline asm
	add.s32 	%r238, %r237, 1;
	// begin inline asm
	st.volatile.global.u32 [%rd512], %r238;
	// end inline asm
	// begin inline asm
	atom.global.add.u32 %r239, [%rd512], 0;
	// end inline asm
	add.s32 	%r240, %r239, 1;
	// begin inline asm
	st.volatile.global.u32 [%rd512], %r240;
	// end inline asm
	// begin inline asm
	atom.global.add.u32 %r241, [%rd512], 0;
	// end inline asm
	add.s32 	%r242, %r241, 1;
	// begin inline asm
	st.volatile.global.u32 [%rd512], %r242;
	// end inline asm
	// begin inline asm
	atom.global.add.u32 %r243, [%rd512], 0;
	// end inline asm
	add.s32 	%r244, %r243, 1;
	// begin inline asm
	st.volatile.global.u32 [%rd512], %r244;
	// end inline asm
	// begin inline asm
	atom.global.add.u32 %r245, [%rd512], 0;
	// end inline asm
	add.s32 	%r246, %r245, 1;
	// begin inline asm
	st.volatile.global.u32 [%rd512], %r246;
	// end inline asm
	// begin inline asm
	atom.global.add.u32 %r247, [%rd512], 0;
	// end inline asm
	add.s32 	%r248, %r247, 1;
	// begin inline asm
	st.volatile.global.u32 [%rd512], %r248;
	// end inline asm
	// begin inline asm
	atom.global.add.u32 %r249, [%rd512], 0;
	// end inline asm
	add.s32 	%r250, %r249, 1;
	// begin inline asm
	st.volatile.global.u32 [%rd512], %r250;
	// end inline asm
	// begin inline asm
	atom.global.add.u32 %r251, [%rd512], 0;
	// end inline asm
	add.s32 	%r252, %r251, 1;
	// begin inline asm
	st.volatile.global.u32 [%rd512], %r252;
	// end inline asm
	// begin inline asm
	atom.global.add.u32 %r253, [%rd512], 0;
	// end inline asm
	add.s32 	%r254, %r253, 1;
	// begin inline asm
	st.volatile.global.u32 [%rd512], %r254;
	// end inline asm
	// begin inline asm
	atom.global.add.u32 %r255, [%rd512], 0;
	// end inline asm
	add.s32 	%r256, %r255, 1;
	// begin inline asm
	st.volatile.global.u32 [%rd512], %r256;
	// end inline asm
	// begin inline asm
	atom.global.add.u32 %r257, [%rd512], 0;
	// end inline asm
	add.s32 	%r258, %r257, 1;
	// begin inline asm
	st.volatile.global.u32 [%rd512], %r258;
	// end inline asm
	// begin inline asm
	atom.global.add.u32 %r259, [%rd512], 0;
	// end inline asm
	add.s32 	%r260, %r259, 1;
	// begin inline asm
	st.volatile.global.u32 [%rd512], %r260;
	// end inline asm
	// begin inline asm
	atom.global.add.u32 %r261, [%rd512], 0;
	// end inline asm
	add.s32 	%r262, %r261, 1;
	// begin inline asm
	st.volatile.global.u32 [%rd512], %r262;
	// end inline asm
	// begin inline asm
	atom.global.add.u32 %r263, [%rd512], 0;
	// end inline asm
	add.s32 	%r264, %r263, 1;
	// begin inline asm
	st.volatile.global.u32 [%rd512], %r264;
	// end inline asm
	// begin inline asm
	atom.global.add.u32 %r265, [%rd512], 0;
	// end inline asm
	add.s32 	%r266, %r265, 1;
	// begin inline asm
	st.volatile.global.u32 [%rd512], %r266;
	// end inline asm
	// begin inline asm
	atom.global.add.u32 %r267, [%rd512], 0;
	// end inline asm
	add.s32 	%r268, %r267, 1;
	// begin inline asm
	st.volatile.global.u32 [%rd512], %r268;
	// end inline asm
	// begin inline asm
	atom.global.add.u32 %r269, [%rd512], 0;
	// end inline asm
	add.s32 	%r270, %r269, 1;
	// begin inline asm
	st.volatile.global.u32 [%rd512], %r270;
	// end inline asm
	// begin inline asm
	atom.global.add.u32 %r271, [%rd512], 0;
	// end inline asm
	add.s32 	%r272, %r271, 1;
	// begin inline asm
	st.volatile.global.u32 [%rd512], %r272;
	// end inline asm
	// begin inline asm
	atom.global.add.u32 %r273, [%rd512], 0;
	// end inline asm
	add.s32 	%r274, %r273, 1;
	// begin inline asm
	st.volatile.global.u32 [%rd512], %r274;
	// end inline asm
	// begin inline asm
	atom.global.add.u32 %r275, [%rd512], 0;
	// end inline asm
	add.s32 	%r276, %r275, 1;
	// begin inline asm
	st.volatile.global.u32 [%rd512], %r276;
	// end inline asm
	// begin inline asm
	atom.global.add.u32 %r277, [%rd512], 0;
	// end inline asm
	add.s32 	%r278, %r277, 1;
	// begin inline asm
	st.volatile.global.u32 [%rd512], %r278;
	// end inline asm
	// begin inline asm
	atom.global.add.u32 %r279, [%rd512], 0;
	// end inline asm
	add.s32 	%r280, %r279, 1;
	// begin inline asm
	st.volatile.global.u32 [%rd512], %r280;
	// end inline asm
	// begin inline asm
	atom.global.add.u32 %r281, [%rd512], 0;
	// end inline asm
	add.s32 	%r282, %r281, 1;
	// begin inline asm
	st.volatile.global.u32 [%rd512], %r282;
	// end inline asm
	// begin inline asm
	atom.global.add.u32 %r283, [%rd512], 0;
	// end inline asm
	add.s32 	%r284, %r283, 1;
	// begin inline asm
	st.volatile.global.u32 [%rd512], %r284;
	// end inline asm
	// begin inline asm
	atom.global.add.u32 %r285, [%rd512], 0;
	// end inline asm
	add.s32 	%r286, %r285, 1;
	// begin inline asm
	st.volatile.global.u32 [%rd512], %r286;
	// end inline asm
	// begin inline asm
	atom.global.add.u32 %r287, [%rd512], 0;
	// end inline asm
	add.s32 	%r288, %r287, 1;
	// begin inline asm
	st.volatile.global.u32 [%rd512], %r288;
	// end inline asm
	// begin inline asm
	atom.global.add.u32 %r289, [%rd512], 0;
	// end inline asm
	add.s32 	%r290, %r289, 1;
	// begin inline asm
	st.volatile.global.u32 [%rd512], %r290;
	// end inline asm
	// begin inline asm
	atom.global.add.u32 %r291, [%rd512], 0;
	// end inline asm
	add.s32 	%r292, %r291, 1;
	// begin inline asm
	st.volatile.global.u32 [%rd512], %r292;
	// end inline asm
	// begin inline asm
	atom.global.add.u32 %r293, [%rd512], 0;
	// end inline asm
	add.s32 	%r294, %r293, 1;
	// begin inline asm
	st.volatile.global.u32 [%rd512], %r294;
	// end inline asm
	// begin inline asm
	atom.global.add.u32 %r295, [%rd512], 0;
	// end inline asm
	add.s32 	%r296, %r295, 1;
	// begin inline asm
	st.volatile.global.u32 [%rd512], %r296;
	// end inline asm
	// begin inline asm
	atom.global.add.u32 %r297, [%rd512], 0;
	// end inline asm
	add.s32 	%r298, %r297, 1;
	// begin inline asm
	st.volatile.global.u32 [%rd512], %r298;
	// end inline asm
	// begin inline asm
	atom.global.add.u32 %r299, [%rd512], 0;
	// end inline asm
	add.s32 	%r300, %r299, 1;
	// begin inline asm
	st.volatile.global.u32 [%rd512], %r300;
	// end inline asm
	// begin inline asm
	atom.global.add.u32 %r301, [%rd512], 0;
	// end inline asm
	add.s32 	%r302, %r301, 1;
	// begin inline asm
	st.volatile.global.u32 [%rd512], %r302;
	// end inline asm
	// begin inline asm
	atom.global.add.u32 %r303, [%rd512], 0;
	// end inline asm
	add.s32 	%r304, %r303, 1;
	// begin inline asm
	st.volatile.global.u32 [%rd512], %r304;
	// end inline asm
	// begin inline asm
	atom.global.add.u32 %r305, [%rd512], 0;
	// end inline asm
	add.s32 	%r306, %r305, 1;
	// begin inline asm
	st.volatile.global.u32 [%rd512], %r306;
	// end inline asm
	// begin inline asm
	atom.global.add.u32 %r307, [%rd512], 0;
	// end inline asm
	add.s32 	%r308, %r307, 1;
	// begin inline asm
	st.volatile.global.u32 [%rd512], %r308;
	// end inline asm
	// begin inline asm
	atom.global.add.u32 %r309, [%rd512], 0;
	// end inline asm
	add.s32 	%r310, %r309, 1;
	// begin inline asm
	st.volatile.global.u32 [%rd512], %r310;
	// end inline asm
	// begin inline asm
	atom.global.add.u32 %r311, [%rd512], 0;
	// end inline asm
	add.s32 	%r312, %r311, 1;
	// begin inline asm
	st.volatile.global.u32 [%rd512], %r312;
	// end inline asm
	// begin inline asm
	atom.global.add.u32 %r313, [%rd512], 0;
	// end inline asm
	add.s32 	%r314, %r313, 1;
	// begin inline asm
	st.volatile.global.u32 [%rd512], %r314;
	// end inline asm
	// begin inline asm
	atom.global.add.u32 %r315, [%rd512], 0;
	// end inline asm
	add.s32 	%r316, %r315, 1;
	// begin inline asm
	st.volatile.global.u32 [%rd512], %r316;
	// end inline asm
	// begin inline asm
	atom.global.add.u32 %r317, [%rd512], 0;
	// end inline asm
	add.s32 	%r318, %r317, 1;
	// begin inline asm
	st.volatile.global.u32 [%rd512], %r318;
	// end inline asm
	// begin inline asm
	atom.global.add.u32 %r319, [%rd512], 0;
	// end inline asm
	add.s32 	%r320, %r319, 1;
	// begin inline asm
	st.volatile.global.u32 [%rd512], %r320;
	// end inline asm
	// begin inline asm
	atom.global.add.u32 %r321, [%rd512], 0;
	// end inline asm
	add.s32 	%r322, %r321, 1;
	// begin inline asm
	st.volatile.global.u32 [%rd512], %r322;
	// end inline asm
	// begin inline asm
	atom.global.add.u32 %r323, [%rd512], 0;
	// end inline asm
	add.s32 	%r324, %r323, 1;
	// begin inline asm
	st.volatile.global.u32 [%rd512], %r324;
	// end inline asm
	// begin inline asm
	atom.global.add.u32 %r325, [%rd512], 0;
	// end inline asm
	add.s32 	%r326, %r325, 1;
	// begin inline asm
	st.volatile.global.u32 [%rd512], %r326;
	// end inline asm
	// begin inline asm
	atom.global.add.u32 %r327, [%rd512], 0;
	// end inline asm
	add.s32 	%r328, %r327, 1;
	// begin inline asm
	st.volatile.global.u32 [%rd512], %r328;
	// end inline asm
	// begin inline asm
	atom.global.add.u32 %r329, [%rd512], 0;
	// end inline asm
	add.s32 	%r330, %r329, 1;
	// begin inline asm
	st.volatile.global.u32 [%rd512], %r330;
	// end inline asm
	// begin inline asm
	atom.global.add.u32 %r331, [%rd512], 0;
	// end inline asm
	add.s32 	%r332, %r331, 1;
	// begin inline asm
	st.volatile.global.u32 [%rd512], %r332;
	// end inline asm
	// begin inline asm
	atom.global.add.u32 %r333, [%rd512], 0;
	// end inline asm
	add.s32 	%r334, %r333, 1;
	// begin inline asm
	st.volatile.global.u32 [%rd512], %r334;
	// end inline asm
	// begin inline asm
	atom.global.add.u32 %r335, [%rd512], 0;
	// end inline asm
	add.s32 	%r336, %r335, 1;
	// begin inline asm
	st.volatile.global.u32 [%rd512], %r336;
	// end inline asm
	// begin inline asm
	atom.global.add.u32 %r337, [%rd512], 0;
	// end inline asm
	add.s32 	%r338, %r337, 1;
	// begin inline asm
	st.volatile.global.u32 [%rd512], %r338;
	// end inline asm
	// begin inline asm
	atom.global.add.u32 %r339, [%rd512], 0;
	// end inline asm
	add.s32 	%r340, %r339, 1;
	// begin inline asm
	st.volatile.global.u32 [%rd512], %r340;
	// end inline asm
	// begin inline asm
	atom.global.add.u32 %r341, [%rd512], 0;
	// end inline asm
	add.s32 	%r342, %r341, 1;
	// begin inline asm
	st.volatile.global.u32 [%rd512], %r342;
	// end inline asm
	// begin inline asm
	atom.global.add.u32 %r343, [%rd512], 0;
	// end inline asm
	add.s32 	%r344, %r343, 1;
	// begin inline asm
	st.volatile.global.u32 [%rd512], %r344;
	// end inline asm
	// begin inline asm
	atom.global.add.u32 %r345, [%rd512], 0;
	// end inline asm
	add.s32 	%r346, %r345, 1;
	// begin inline asm
	st.volatile.global.u32 [%rd512], %r346;
	// end inline asm
	// begin inline asm
	atom.global.add.u32 %r347, [%rd512], 0;
	// end inline asm
	add.s32 	%r348, %r347, 1;
	// begin inline asm
	st.volatile.global.u32 [%rd512], %r348;
	// end inline asm
	// begin inline asm
	atom.global.add.u32 %r349, [%rd512], 0;
	// end inline asm
	add.s32 	%r350, %r349, 1;
	// begin inline asm
	st.volatile.global.u32 [%rd512], %r350;
	// end inline asm
	// begin inline asm
	atom.global.add.u32 %r351, [%rd512], 0;
	// end inline asm
	add.s32 	%r352, %r351, 1;
	// begin inline asm
	st.volatile.global.u32 [%rd512], %r352;
	// end inline asm
	// begin inline asm
	atom.global.add.u32 %r353, [%rd512], 0;
	// end inline asm
	add.s32 	%r354, %r353, 1;
	// begin inline asm
	st.volatile.global.u32 [%rd512], %r354;
	// end inline asm
	// begin inline asm
	atom.global.add.u32 %r355, [%rd512], 0;
	// end inline asm
	add.s32 	%r356, %r355, 1;
	// begin inline asm
	st.volatile.global.u32 [%rd512], %r356;
	// end inline asm
	// begin inline asm
	atom.global.add.u32 %r357, [%rd512], 0;
	// end inline asm
	add.s32 	%r358, %r357, 1;
	// begin inline asm
	st.volatile.global.u32 [%rd512], %r358;
	// end inline asm
	// begin inline asm
	atom.global.add.u32 %r359, [%rd512], 0;
	// end inline asm
	add.s32 	%r360, %r359, 1;
	// begin inline asm
	st.volatile.global.u32 [%rd512], %r360;
	// end inline asm
	// begin inline asm
	atom.global.add.u32 %r361, [%rd512], 0;
	// end inline asm
	add.s32 	%r362, %r361, 1;
	// begin inline asm
	st.volatile.global.u32 [%rd512], %r362;
	// end inline asm
	// begin inline asm
	atom.global.add.u32 %r363, [%rd512], 0;
	// end inline asm
	add.s32 	%r364, %r363, 1;
	// begin inline asm
	st.volatile.global.u32 [%rd512], %r364;
	// end inline asm
	// begin inline asm
	atom.global.add.u32 %r365, [%rd512], 0;
	// end inline asm
	add.s32 	%r366, %r365, 1;
	// begin inline asm
	st.volatile.global.u32 [%rd512], %r366;
	// end inline asm
	// begin inline asm
	atom.global.add.u32 %r367, [%rd512], 0;
	// end inline asm
	add.s32 	%r368, %r367, 1;
	// begin inline asm
	st.volatile.global.u32 [%rd512], %r368;
	// end inline asm
	// begin inline asm
	atom.global.add.u32 %r369, [%rd512], 0;
	// end inline asm
	add.s32 	%r370, %r369, 1;
	// begin inline asm
	st.volatile.global.u32 [%rd512], %r370;
	// end inline asm
	// begin inline asm
	atom.global.add.u32 %r371, [%rd512], 0;
	// end inline asm
	add.s32 	%r372, %r371, 1;
	// begin inline asm
	st.volatile.global.u32 [%rd512], %r372;
	// end inline asm
	// begin inline asm
	atom.global.add.u32 %r373, [%rd512], 0;
	// end inline asm
	add.s32 	%r374, %r373, 1;
	// begin inline asm
	st.volatile.global.u32 [%rd512], %r374;
	// end inline asm
	// begin inline asm
	atom.global.add.u32 %r375, [%rd512], 0;
	// end inline asm
	add.s32 	%r376, %r375, 1;
	// begin inline asm
	st.volatile.global.u32 [%rd512], %r376;
	// end inline asm
	// begin inline asm
	atom.global.add.u32 %r377, [%rd512], 0;
	// end inline asm
	add.s32 	%r378, %r377, 1;
	// begin inline asm
	st.volatile.global.u32 [%rd512], %r378;
	// end inline asm
	// begin inline asm
	atom.global.add.u32 %r379, [%rd512], 0;
	// end inline asm
	add.s32 	%r380, %r379, 1;
	// begin inline asm
	st.volatile.global.u32 [%rd512], %r380;
	// end inline asm
	// begin inline asm
	atom.global.add.u32 %r381, [%rd512], 0;
	// end inline asm
	add.s32 	%r382, %r381, 1;
	// begin inline asm
	st.volatile.global.u32 [%rd512], %r382;
	// end inline asm
	// begin inline asm
	atom.global.add.u32 %r383, [%rd512], 0;
	// end inline asm
	add.s32 	%r384, %r383, 1;
	// begin inline asm
	st.volatile.global.u32 [%rd512], %r384;
	// end inline asm
	// begin inline asm
	atom.global.add.u32 %r385, [%rd512], 0;
	// end inline asm
	add.s32 	%r386, %r385, 1;
	// begin inline asm
	st.volatile.global.u32 [%rd512], %r386;
	// end inline asm
	// begin inline asm
	atom.global.add.u32 %r387, [%rd512], 0;
	// end inline asm
	add.s32 	%r388, %r387, 1;
	// begin inline asm
	st.volatile.global.u32 [%rd512], %r388;
	// end inline asm
	// begin inline asm
	atom.global.add.u32 %r389, [%rd512], 0;
	// end inline asm
	add.s32 	%r390, %r389, 1;
	// begin inline asm
	st.volatile.global.u32 [%rd512], %r390;
	// end inline asm
	// begin inline asm
	atom.global.add.u32 %r391, [%rd512], 0;
	// end inline asm
	add.s32 	%r392, %r391, 1;
	// begin inline asm
	st.volatile.global.u32 [%rd512], %r392;
	// end inline asm
	// begin inline asm
	atom.global.add.u32 %r393, [%rd512], 0;
	// end inline asm
	add.s32 	%r394, %r393, 1;
	// begin inline asm
	st.volatile.global.u32 [%rd512], %r394;
	// end inline asm
	// begin inline asm
	atom.global.add.u32 %r395, [%rd512], 0;
	// end inline asm
	add.s32 	%r396, %r395, 1;
	// begin inline asm
	st.volatile.global.u32 [%rd512], %r396;
	// end inline asm
	// begin inline asm
	atom.global.add.u32 %r397, [%rd512], 0;
	// end inline asm
	add.s32 	%r398, %r397, 1;
	// begin inline asm
	st.volatile.global.u32 [%rd512], %r398;
	// end inline asm
	// begin inline asm
	atom.global.add.u32 %r399, [%rd512], 0;
	// end inline asm
	add.s32 	%r400, %r399, 1;
	// begin inline asm
	st.volatile.global.u32 [%rd512], %r400;
	// end inline asm
	// begin inline asm
	atom.global.add.u32 %r401, [%rd512], 0;
	// end inline asm
	add.s32 	%r402, %r401, 1;
	// begin inline asm
	st.volatile.global.u32 [%rd512], %r402;
	// end inline asm
	// begin inline asm
	atom.global.add.u32 %r403, [%rd512], 0;
	// end inline asm
	add.s32 	%r404, %r403, 1;
	// begin inline asm
	st.volatile.global.u32 [%rd512], %r404;
	// end inline asm
	// begin inline asm
	atom.global.add.u32 %r405, [%rd512], 0;
	// end inline asm
	add.s32 	%r406, %r405, 1;
	// begin inline asm
	st.volatile.global.u32 [%rd512], %r406;
	// end inline asm
	// begin inline asm
	atom.global.add.u32 %r407, [%rd512], 0;
	// end inline asm
	add.s32 	%r408, %r407, 1;
	// begin inline asm
	st.volatile.global.u32 [%rd512], %r408;
	// end inline asm
	// begin inline asm
	atom.global.add.u32 %r409, [%rd512], 0;
	// end inline asm
	add.s32 	%r410, %r409, 1;
	// begin inline asm
	st.volatile.global.u32 [%rd512], %r410;
	// end inline asm
	// begin inline asm
	atom.global.add.u32 %r411, [%rd512], 0;
	// end inline asm
	add.s32 	%r412, %r411, 1;
	// begin inline asm
	st.volatile.global.u32 [%rd512], %r412;
	// end inline asm
	// begin inline asm
	atom.global.add.u32 %r413, [%rd512], 0;
	// end inline asm
	add.s32 	%r414, %r413, 1;
	// begin inline asm
	st.volatile.global.u32 [%rd512], %r414;
	// end inline asm
	// begin inline asm
	atom.global.add.u32 %r415, [%rd512], 0;
	// end inline asm
	add.s32 	%r416, %r415, 1;
	// begin inline asm
	st.volatile.global.u32 [%rd512], %r416;
	// end inline asm
	// begin inline asm
	atom.global.add.u32 %r417, [%rd512], 0;
	// end inline asm
	add.s32 	%r418, %r417, 1;
	// begin inline asm
	st.volatile.global.u32 [%rd512], %r418;
	// end inline asm
	// begin inline asm
	atom.global.add.u32 %r419, [%rd512], 0;
	// end inline asm
	add.s32 	%r420, %r419, 1;
	// begin inline asm
	st.volatile.global.u32 [%rd512], %r420;
	// end inline asm
	// begin inline asm
	atom.global.add.u32 %r421, [%rd512], 0;
	// end inline asm
	add.s32 	%r422, %r421, 1;
	// begin inline asm
	st.volatile.global.u32 [%rd512], %r422;
	// end inline asm
	// begin inline asm
	atom.global.add.u32 %r423, [%rd512], 0;
	// end inline asm
	add.s32 	%r424, %r423, 1;
	// begin inline asm
	st.volatile.global.u32 [%rd512], %r424;
	// end inline asm
	// begin inline asm
	atom.global.add.u32 %r425, [%rd512], 0;
	// end inline asm
	add.s32 	%r426, %r425, 1;
	// begin inline asm
	st.volatile.global.u32 [%rd512], %r426;
	// end inline asm
	// begin inline asm
	atom.global.add.u32 %r427, [%rd512], 0;
	// end inline asm
	add.s32 	%r428, %r427, 1;
	// begin inline asm
	st.volatile.global.u32 [%rd512], %r428;
	// end inline asm
	// begin inline asm
	atom.global.add.u32 %r429, [%rd512], 0;
	// end inline asm
	add.s32 	%r430, %r429, 1;
	// begin inline asm
	st.volatile.global.u32 [%rd512], %r430;
	// end inline asm
	// begin inline asm
	atom.global.add.u32 %r431, [%rd512], 0;
	// end inline asm
	add.s32 	%r432, %r431, 1;
	// begin inline asm
	st.volatile.global.u32 [%rd512], %r432;
	// end inline asm
	// begin inline asm
	atom.global.add.u32 %r433, [%rd512], 0;
	// end inline asm
	add.s32 	%r434, %r433, 1;
	// begin inline asm
	st.volatile.global.u32 [%rd512], %r434;
	// end inline asm
	// begin inline asm
	atom.global.add.u32 %r435, [%rd512], 0;
	// end inline asm
	add.s32 	%r436, %r435, 1;
	// begin inline asm
	st.volatile.global.u32 [%rd512], %r436;
	// end inline asm
	// begin inline asm
	atom.global.add.u32 %r437, [%rd512], 0;
	// end inline asm
	add.s32 	%r438, %r437, 1;
	// begin inline asm
	st.volatile.global.u32 [%rd512], %r438;
	// end inline asm
	// begin inline asm
	atom.global.add.u32 %r439, [%rd512], 0;
	// end inline asm
	add.s32 	%r440, %r439, 1;
	// begin inline asm
	st.volatile.global.u32 [%rd512], %r440;
	// end inline asm
	// begin inline asm
	atom.global.add.u32 %r441, [%rd512], 0;
	// end inline asm
	add.s32 	%r442, %r441, 1;
	// begin inline asm
	st.volatile.global.u32 [%rd512], %r442;
	// end inline asm
	// begin inline asm
	atom.global.add.u32 %r443, [%rd512], 0;
	// end inline asm
	add.s32 	%r444, %r443, 1;
	// begin inline asm
	st.volatile.global.u32 [%rd512], %r444;
	// end inline asm
	// begin inline asm
	atom.global.add.u32 %r445, [%rd512], 0;
	// end inline asm
	add.s32 	%r446, %r445, 1;
	// begin inline asm
	st.volatile.global.u32 [%rd512], %r446;
	// end inline asm
	// begin inline asm
	atom.global.add.u32 %r447, [%rd512], 0;
	// end inline asm
	add.s32 	%r448, %r447, 1;
	// begin inline asm
	st.volatile.global.u32 [%rd512], %r448;
	// end inline asm
	// begin inline asm
	atom.global.add.u32 %r449, [%rd512], 0;
	// end inline asm
	add.s32 	%r450, %r449, 1;
	// begin inline asm
	st.volatile.global.u32 [%rd512], %r450;
	// end inline asm
	// begin inline asm
	atom.global.add.u32 %r451, [%rd512], 0;
	// end inline asm
	add.s32 	%r452, %r451, 1;
	// begin inline asm
	st.volatile.global.u32 [%rd512], %r452;
	// end inline asm
	// begin inline asm
	atom.global.add.u32 %r453, [%rd512], 0;
	// end inline asm
	add.s32 	%r454, %r453, 1;
	// begin inline asm
	st.volatile.global.u32 [%rd512], %r454;
	// end inline asm
	// begin inline asm
	atom.global.add.u32 %r455, [%rd512], 0;
	// end inline asm
	add.s32 	%r456, %r455, 1;
	// begin inline asm
	st.volatile.global.u32 [%rd512], %r456;
	// end inline asm
	// begin inline asm
	atom.global.add.u32 %r457, [%rd512], 0;
	// end inline asm
	add.s32 	%r458, %r457, 1;
	// begin inline asm
	st.volatile.global.u32 [%rd512], %r458;
	// end inline asm
	// begin inline asm
	atom.global.add.u32 %r459, [%rd512], 0;
	// end inline asm
	add.s32 	%r460, %r459, 1;
	// begin inline asm
	st.volatile.global.u32 [%rd512], %r460;
	// end inline asm
	// begin inline asm
	atom.global.add.u32 %r461, [%rd512], 0;
	// end inline asm
	add.s32 	%r462, %r461, 1;
	// begin inline asm
	st.volatile.global.u32 [%rd512], %r462;
	// end inline asm
	// begin inline asm
	atom.global.add.u32 %r463, [%rd512], 0;
	// end inline asm
	add.s32 	%r464, %r463, 1;
	// begin inline asm
	st.volatile.global.u32 [%rd512], %r464;
	// end inline asm
	// begin inline asm
	atom.global.add.u32 %r465, [%rd512], 0;
	// end inline asm
	add.s32 	%r466, %r465, 1;
	// begin inline asm
	st.volatile.global.u32 [%rd512], %r466;
	// end inline asm
	// begin inline asm
	atom.global.add.u32 %r467, [%rd512], 0;
	// end inline asm
	add.s32 	%r468, %r467, 1;
	// begin inline asm
	st.volatile.global.u32 [%rd512], %r468;
	// end inline asm
	// begin inline asm
	atom.global.add.u32 %r469, [%rd512], 0;
	// end inline asm
	add.s32 	%r470, %r469, 1;
	// begin inline asm
	st.volatile.global.u32 [%rd512], %r470;
	// end inline asm
	// begin inline asm
	atom.global.add.u32 %r471, [%rd512], 0;
	// end inline asm
	add.s32 	%r472, %r471, 1;
	// begin inline asm
	st.volatile.global.u32 [%rd512], %r472;
	// end inline asm
	// begin inline asm
	atom.global.add.u32 %r473, [%rd512], 0;
	// end inline asm
	add.s32 	%r474, %r473, 1;
	// begin inline asm
	st.volatile.global.u32 [%rd512], %r474;
	// end inline asm
	// begin inline asm
	atom.global.add.u32 %r475, [%rd512], 0;
	// end inline asm
	add.s32 	%r476, %r475, 1;
	// begin inline asm
	st.volatile.global.u32 [%rd512], %r476;
	// end inline asm
	// begin inline asm
	atom.global.add.u32 %r477, [%rd512], 0;
	// end inline asm
	add.s32 	%r478, %r477, 1;
	// begin inline asm
	st.volatile.global.u32 [%rd512], %r478;
	// end inline asm
	// begin inline asm
	atom.global.add.u32 %r479, [%rd512], 0;
	// end inline asm
	add.s32 	%r480, %r479, 1;
	// begin inline asm
	st.volatile.global.u32 [%rd512], %r480;
	// end inline asm
	// begin inline asm
	atom.global.add.u32 %r481, [%rd512], 0;
	// end inline asm
	add.s32 	%r482, %r481, 1;
	// begin inline asm
	st.volatile.global.u32 [%rd512], %r482;
	// end inline asm
	// begin inline asm
	atom.global.add.u32 %r483, [%rd512], 0;
	// end inline asm
	add.s32 	%r484, %r483, 1;
	// begin inline asm
	st.volatile.global.u32 [%rd512], %r484;
	// end inline asm
	// begin inline asm
	atom.global.add.u32 %r485, [%rd512], 0;
	// end inline asm
	add.s32 	%r486, %r485, 1;
	// begin inline asm
	st.volatile.global.u32 [%rd512], %r486;
	// end inline asm
	// begin inline asm
	atom.global.add.u32 %r487, [%rd512], 0;
	// end inline asm
	add.s32 	%r488, %r487, 1;
	// begin inline asm
	st.volatile.global.u32 [%rd512], %r488;
	// end inline asm
	// begin inline asm
	atom.global.add.u32 %r489, [%rd512], 0;
	// end inline asm
	add.s32 	%r490, %r489, 1;
	// begin inline asm
	st.volatile.global.u32 [%rd512], %r490;
	// end inline asm
	// begin inline asm
	atom.global.add.u32 %r491, [%rd512], 0;
	// end inline asm
	add.s32 	%r492, %r491, 1;
	// begin inline asm
	st.volatile.global.u32 [%rd512], %r492;
	// end inline asm
	// begin inline asm
	atom.global.add.u32 %r493, [%rd512], 0;
	// end inline asm
	add.s32 	%r494, %r493, 1;
	// begin inline asm
	st.volatile.global.u32 [%rd512], %r494;
	// end inline asm
	// begin inline asm
	atom.global.add.u32 %r495, [%rd512], 0;
	// end inline asm
	add.s32 	%r496, %r495, 1;
	// begin inline asm
	st.volatile.global.u32 [%rd512], %r496;
	// end inline asm
	// begin inline asm
	atom.global.add.u32 %r497, [%rd512], 0;
	// end inline asm
	add.s32 	%r498, %r497, 1;
	// begin inline asm
	st.volatile.global.u32 [%rd512], %r498;
	// end inline asm
	// begin inline asm
	atom.global.add.u32 %r499, [%rd512], 0;
	// end inline asm
	add.s32 	%r500, %r499, 1;
	// begin inline asm
	st.volatile.global.u32 [%rd512], %r500;
	// end inline asm
	// begin inline asm
	atom.global.add.u32 %r501, [%rd512], 0;
	// end inline asm
	add.s32 	%r502, %r501, 1;
	// begin inline asm
	st.volatile.global.u32 [%rd512], %r502;
	// end inline asm
	// begin inline asm
	atom.global.add.u32 %r503, [%rd512], 0;
	// end inline asm
	add.s32 	%r504, %r503, 1;
	// begin inline asm
	st.volatile.global.u32 [%rd512], %r504;
	// end inline asm
	// begin inline asm
	atom.global.add.u32 %r505, [%rd512], 0;
	// end inline asm
	add.s32 	%r506, %r505, 1;
	// begin inline asm
	st.volatile.global.u32 [%rd512], %r506;
	// end inline asm
	// begin inline asm
	atom.global.add.u32 %r507, [%rd512], 0;
	// end inline asm
	add.s32 	%r508, %r507, 1;
	// begin inline asm
	st.volatile.global.u32 [%rd512], %r508;
	// end inline asm
	// begin inline asm
	atom.global.add.u32 %r509, [%rd512], 0;
	// end inline asm
	add.s32 	%r510, %r509, 1;
	// begin inline asm
	st.volatile.global.u32 [%rd512], %r510;
	// end inline asm
	// begin inline asm
	atom.global.add.u32 %r511, [%rd512], 0;
	// end inline asm
	add.s32 	%r512, %r511, 1;
	// begin inline asm
	st.volatile.global.u32 [%rd512], %r512;
	// end inline asm
	ret;

}
	// .globl	_Z4testIL_Z15load_atomic_addPKjEL_Z17store_atomic_exchPjjELi256E14strided_accessILj1024ELj2EE9all_lanesEvv
.visible .entry _Z4testIL_Z15load_atomic_addPKjEL_Z17store_atomic_exchPjjELi256E14strided_accessILj1024ELj2EE9all_lanesEvv()
{
	.reg .b32 	%r<774>;
	.reg .b64 	%rd<517>;

	mov.u32 	%r769, %ctaid.x;
	mov.u32 	%r770, %ntid.x;
	mov.u32 	%r771, %tid.x;
	mad.lo.s32 	%r772, %r769, %r770, %r771;
	shl.b32 	%r773, %r772, 3;
	cvt.u64.u32 	%rd513, %r773;
	and.b64  	%rd514, %rd513, 4088;
	mov.u64 	%rd515, buffer;
	cvta.global.u64 	%rd516, %rd515;
	add.s64 	%rd512, %rd516, %rd514;
	// begin inline asm
	atom.global.add.u32 %r1, [%rd512], 0;
	// end inline asm
	add.s32 	%r3, %r1, 1;
	// begin inline asm
	atom.global.exch.b32 %r2, [%rd512], %r3;
	// end inline asm
	// begin inline asm
	atom.global.add.u32 %r4, [%rd512], 0;
	// end inline asm
	add.s32 	%r6, %r4, 1;
	// begin inline asm
	atom.global.exch.b32 %r5, [%rd512], %r6;
	// end inline asm
	// begin inline asm
	atom.global.add.u32 %r7, [%rd512], 0;
	// end inline asm
	add.s32 	%r9, %r7, 1;
	// begin inline asm
	atom.global.exch.b32 %r8, [%rd512], %r9;
	// end inline asm
	// begin inline asm
	atom.global.add.u32 %r10, [%rd512], 0;
	// end inline asm
	add.s32 	%r12, %r10, 1;
	// begin inline asm
	atom.global.exch.b32 %r11, [%rd512], %r12;
	// end inline asm
	// begin inline asm
	atom.global.add.u32 %r13, [%rd512], 0;
	// end inline asm
	add.s32 	%r15, %r13, 1;
	// begin inline asm
	atom.global.exch.b32 %r14, [%rd512], %r15;
	// end inline asm
	// begin inline asm
	atom.global.add.u32 %r16, [%rd512], 0;
	// end inline asm
	add.s32 	%r18, %r16, 1;
	// begin inline asm
	atom.global.exch.b32 %r17, [%rd512], %r18;
	// end inline asm
	// begin inline asm
	atom.global.add.u32 %r19, [%rd512], 0;
	// end inline asm
	add.s32 	%r21, %r19, 1;
	// begin inline asm
	atom.global.exch.b32 %r20, [%rd512], %r21;
	// end inline asm
	// begin inline asm
	atom.global.add.u32 %r22, [%rd512], 0;
	// end inline asm
	add.s32 	%r24, %r22, 1;
	// begin inline asm
	atom.global.exch.b32 %r23, [%rd512], %r24;
	// end inline asm
	// begin inline asm
	atom.global.add.u32 %r25, [%rd512], 0;
	// end inline asm
	add.s32 	%r27, %r25, 1;
	// begin inline asm
	atom.global.exch.b32 %r26, [%rd512], %r27;
	// end inline asm
	// begin inline asm
	atom.global.add.u32 %r28, [%rd512], 0;
	// end inline asm
	add.s32 	%r30, %r28, 1;
	// begin inline asm
	atom.global.exch.b32 %r29, [%rd512], %r30;
	// end inline asm
	// begin inline asm
	atom.global.add.u32 %r31, [%rd512], 0;
	// end inline asm
	add.s32 	%r33, %r31, 1;
	// begin inline asm
	atom.global.exch.b32 %r32, [%rd512], %r33;
	// end inline asm
	// begin inline asm
	atom.global.add.u32 %r34, [%rd512], 0;
	// end inline asm
	add.s32 	%r36, %r34, 1;
	// begin inline asm
	atom.global.exch.b32 %r35, [%rd512], %r36;
	// end inline asm
	// begin inline asm
	atom.global.add.u32 %r37, [%rd512], 0;
	// end inline asm
	add.s32 	%r39, %r37, 1;
	// begin inline asm
	atom.global.exch.b32 %r38, [%rd512], %r39;
	// end inline asm
	// begin inline asm
	atom.global.add.u32 %r40, [%rd512], 0;
	// end inline asm
	add.s32 	%r42, %r40, 1;
	// begin inline asm
	atom.global.exch.b32 %r41, [%rd512], %r42;
	// end inline asm
	// begin inline asm
	atom.global.add.u32 %r43, [%rd512], 0;
	// end inline asm
	add.s32 	%r45, %r43, 1;
	// begin inline asm
	atom.global.exch.b32 %r44, [%rd512], %r45;
	// end inline asm
	// begin inline asm
	atom.global.add.u32 %r46, [%rd512], 0;
	// end inline asm
	add.s32 	%r48, %r46, 1;
	// begin inline asm
	atom.global.exch.b32 %r47, [%rd512], %r48;
	// end inline asm
	// begin inline asm
	atom.global.add.u32 %r49, [%rd512], 0;
	// end inline asm
	add.s32 	%r51, %r49, 1;
	// begin inline asm
	atom.global.exch.b32 %r50, [%rd512], %r51;
	// end inline asm
	// begin inline asm
	atom.global.add.u32 %r52, [%rd512], 0;
	// end inline asm
	add.s32 	%r54, %r52, 1;
	// begin inline asm
	atom.global.exch.b32 %r53, [%rd512], %r54;
	// end inline asm
	// begin inline asm
	atom.global.add.u32 %r55, [%rd512], 0;
	// end inline asm
	add.s32 	%r57, %r55, 1;
	// begin inline asm
	atom.global.exch.b32 %r56, [%rd512], %r57;
	// end inline asm
	// begin inline asm
	atom.global.add.u32 %r58, [%rd512], 0;
	// end inline asm
	add.s32 	%r60, %r58, 1;
	// begin inline asm
	atom.global.exch.b32 %r59, [%rd512], %r60;
	// end inline asm
	// begin inline asm
	atom.global.add.u32 %r61, [%rd512], 0;
	// end inline asm
	add.s32 	%r63, %r61, 1;
	// begin inline asm
	atom.global.exch.b32 %r62, [%rd512], %r63;
	// end inline asm
	// begin inline asm
	atom.global.add.u32 %r64, [%rd512], 0;
	// end inline asm
	add.s32 	%r66, %r64, 1;
	// begin inline asm
	atom.global.exch.b32 %r65, [%rd512], %r66;
	// end inline asm
	// begin inline asm
	atom.global.add.u32 %r67, [%rd512], 0;
	// end inline asm
	add.s32 	%r69, %r67, 1;
	// begin inline asm
	atom.global.exch.b32 %r68, [%rd512], %r69;
	// end inline asm
	// begin inline asm
	atom.global.add.u32 %r70, [%rd512], 0;
	// end inline asm
	add.s32 	%r72, %r70, 1;
	// begin inline asm
	atom.global.exch.b32 %r71, [%rd512], %r72;
	// end inline asm
	// begin inline asm
	atom.global.add.u32 %r73, [%rd512], 0;
	// end inline asm
	add.s32 	%r75, %r73, 1;
	// begin inline asm
	atom.global.exch.b32 %r74, [%rd512], %r75;
	// end inline asm
	// begin inline asm
	atom.global.add.u32 %r76, [%rd512], 0;
	// end inline asm
	add.s32 	%r78, %r76, 1;
	// begin inline asm
	atom.global.exch.b32 %r77, [%rd512], %r78;
	// end inline asm
	// begin inline asm
	atom.global.add.u32 %r79, [%rd512], 0;
	// end inline asm
	add.s32 	%r81, %r79, 1;
	// begin inline asm
	atom.global.exch.b32 %r80, [%rd512], %r81;
	// end inline asm
	// begin inline asm
	atom.global.add.u32 %r82, [%rd512], 0;
	// end inline asm
	add.s32 	%r84, %r82, 1;
	// begin inline asm
	atom.global.exch.b32 %r83, [%rd512], %r84;
	// end inline asm
	// begin inline asm
	atom.global.add.u32 %r85, [%rd512], 0;
	// end inline asm
	add.s32 	%r87, %r85, 1;
	// begin inline asm
	atom.global.exch.b32 %r86, [%rd512], %r87;
	// end inline asm
	// begin inline asm
	atom.global.add.u32 %r88, [%rd512], 0;
	// end inline asm
	add.s32 	%r90, %r88, 1;
	// begin inline asm
	atom.global.exch.b32 %r89, [%rd512], %r90;
	// end inline asm
	// begin inline asm
	atom.global.add.u32 %r91, [%rd512], 0;
	// end inline asm
	add.s32 	%r93, %r91, 1;
	// begin inline asm
	atom.global.exch.b32 %r92, [%rd512], %r93;
	// end inline asm
	// begin inline asm
	atom.global.add.u32 %r94, [%rd512], 0;
	// end inline asm
	add.s32 	%r96, %r94, 1;
	// begin inline asm
	atom.global.exch.b32 %r95, [%rd512], %r96;
	// end inline asm
	// begin inline asm
	atom.global.add.u32 %r97, [%rd512], 0;
	// end inline asm
	add.s32 	%r99, %r97, 1;
	// begin inline asm
	atom.global.exch.b32 %r98, [%rd512], %r99;
	// end inline asm
	// begin inline asm
	atom.global.add.u32 %r100, [%rd512], 0;
	// end inline asm
	add.s32 	%r102, %r100, 1;
	// begin inline asm
	atom.global.exch.b32 %r101, [%rd512], %r102;
	// end inline asm
	// begin inline asm
	atom.global.add.u32 %r103, [%rd512], 0;
	// end inline asm
	add.s32 	%r105, %r103, 1;
	// begin inline asm
	atom.global.exch.b32 %r104, [%rd512], %r105;
	// end inline asm
	// begin inline asm
	atom.global.add.u32 %r106, [%rd512], 0;
	// end inline asm
	add.s32 	%r108, %r106, 1;
	// begin inline asm
	atom.global.exch.b32 %r107, [%rd512], %r108;
	// end inline asm
	// begin inline asm
	atom.global.add.u32 %r109, [%rd512], 0;
	// end inline asm
	add.s32 	%r111, %r109, 1;
	// begin inline asm
	atom.global.exch.b32 %r110, [%rd512], %r111;
	// end inline asm
	// begin inline asm
	atom.global.add.u32 %r112, [%rd512], 0;
	// end inline asm
	add.s32 	%r114, %r112, 1;
	// begin inline asm
	atom.global.exch.b32 %r113, [%rd512], %r114;
	// end inline asm
	// begin inline asm
	atom.global.add.u32 %r115, [%rd512], 0;
	// end inline asm
	add.s32 	%r117, %r115, 1;
	// begin inline asm
	atom.global.exch.b32 %r116, [%rd512], %r117;
	// end inline asm
	// begin inline asm
	atom.global.add.u32 %r118, [%rd512], 0;
	// end inline asm
	add.s32 	%r120, %r118, 1;
	// begin inline asm
	atom.global.exch.b32 %r119, [%rd512], %r120;
	// end inline asm
	// begin inline asm
	atom.global.add.u32 %r121, [%rd512], 0;
	// end inline asm
	add.s32 	%r123, %r121, 1;
	// begin inline asm
	atom.global.exch.b32 %r122, [%rd512], %r123;
	// end inline asm
	// begin inline asm
	atom.global.add.u32 %r124, [%rd512], 0;
	// end inline asm
	add.s32 	%r126, %r124, 1;
	// begin inline asm
	atom.global.exch.b32 %r125, [%rd512], %r126;
	// end inline asm
	// begin inline asm
	atom.global.add.u32 %r127, [%rd512], 0;
	// end inline asm
	add.s32 	%r129, %r127, 1;
	// begin inline asm
	atom.global.exch.b32 %r128, [%rd512], %r129;
	// end inline asm
	// begin inline asm
	atom.global.add.u32 %r130, [%rd512], 0;
	// end inline asm
	add.s32 	%r132, %r130, 1;
	// begin inline asm
	atom.global.exch.b32 %r131, [%rd512], %r132;
	// end inline asm
	// begin inline asm
	atom.global.add.u32 %r133, [%rd512], 0;
	// end inline asm
	add.s32 	%r135, %r133, 1;
	// begin inline asm
	atom.global.exch.b32 %r134, [%rd512], %r135;
	// end inline asm
	// begin inline asm
	atom.global.add.u32 %r136, [%rd512], 0;
	// end inline asm
	add.s32 	%r138, %r136, 1;
	// begin inline asm
	atom.global.exch.b32 %r137, [%rd512], %r138;
	// end inline asm
	// begin inline asm
	atom.global.add.u32 %r139, [%rd512], 0;
	// end inline asm
	add.s32 	%r141, %r139, 1;
	// begin inline asm
	atom.global.exch.b32 %r140, [%rd512], %r141;
	// end inline asm
	// begin inline asm
	atom.global.add.u32 %r142, [%rd512], 0;
	// end inline asm
	add.s32 	%r144, %r142, 1;
	// begin inline asm
	atom.global.exch.b32 %r143, [%rd512], %r144;
	// end inline asm
	// begin inline asm
	atom.global.add.u32 %r145, [%rd512], 0;
	// end inline asm
	add.s32 	%r147, %r145, 1;
	// begin inline asm
	atom.global.exch.b32 %r146, [%rd512], %r147;
	// end inline asm
	// begin inline asm
	atom.global.add.u32 %r148, [%rd512], 0;
	// end inline asm
	add.s32 	%r150, %r148, 1;
	// begin inline asm
	atom.global.exch.b32 %r149, [%rd512], %r150;
	// end inline asm
	// begin inline asm
	atom.global.add.u32 %r151, [%rd512], 0;
	// end inline asm
	add.s32 	%r153, %r151, 1;
	// begin inline asm
	atom.global.exch.b32 %r152, [%rd512], %r153;
	// end inline asm
	// begin inline asm
	atom.global.add.u32 %r154, [%rd512], 0;
	// end inline asm
	add.s32 	%r156, %r154, 1;
	// begin inline asm
	atom.global.exch.b32 %r155, [%rd512], %r156;
	// end inline asm
	// begin inline asm
	atom.global.add.u32 %r157, [%rd512], 0;
	// end inline asm
	add.s32 	%r159, %r157, 1;
	// begin inline asm
	atom.global.exch.b32 %r158, [%rd512], %r159;
	// end inline asm
	// begin inline asm
	atom.global.add.u32 %r160, [%rd512], 0;
	// end inline asm
	add.s32 	%r162, %r160, 1;
	// begin inline asm
	atom.global.exch.b32 %r161, [%rd512], %r162;
	// end inline asm
	// begin inline asm
	atom.global.add.u32 %r163, [%rd512], 0;
	// end inline asm
	add.s32 	%r165, %r163, 1;
	// begin inline asm
	atom.global.exch.b32 %r164, [%rd512], %r165;
	// end inline asm
	// begin inline asm
	atom.global.add.u32 %r166, [%rd512], 0;
	// end inline asm
	add.s32 	%r168, %r166, 1;
	// begin inline asm
	atom.global.exch.b32 %r167, [%rd512], %r168;
	// end inline asm
	// begin inline asm
	atom.global.add.u32 %r169, [%rd512], 0;
	// end inline asm
	add.s32 	%r171, %r169, 1;
	// begin inline asm
	atom.global.exch.b32 %r170, [%rd512], %r171;
	// end inline asm
	// begin inline asm
	atom.global.add.u32 %r172, [%rd512], 0;
	// end inline asm
	add.s32 	%r174, %r172, 1;
	// begin inline asm
	atom.global.exch.b32 %r173, [%rd512], %r174;
	// end inline asm
	// begin inline asm
	atom.global.add.u32 %r175, [%rd512], 0;
	// end inline asm
	add.s32 	%r177, %r175, 1;
	// begin inline asm
	atom.global.exch.b32 %r176, [%rd512], %r177;
	// end inline asm
	// begin inline asm
	atom.global.add.u32 %r178, [%rd512], 0;
	// end inline asm
	add.s32 	%r180, %r178, 1;
	// begin inline asm
	atom.global.exch.b32 %r179, [%rd512], %r180;
	// end inline asm
	// begin inline asm
	atom.global.add.u32 %r181, [%rd512], 0;
	// end inline asm
	add.s32 	%r183, %r181, 1;
	// begin inline asm
	atom.global.exch.b32 %r182, [%rd512], %r183;
	// end inline asm
	// begin inline asm
	atom.global.add.u32 %r184, [%rd512], 0;
	// end inline asm
	add.s32 	%r186, %r184, 1;
	// begin inline asm
	atom.global.exch.b32 %r185, [%rd512], %r186;
	// end inline asm
	// begin inline asm
	atom.global.add.u32 %r187, [%rd512], 0;
	// end inline asm
	add.s32 	%r189, %r187, 1;
	// begin inline asm
	atom.global.exch.b32 %r188, [%rd512], %r189;
	// end inline asm
	// begin inline asm
	atom.global.add.u32 %r190, [%rd512], 0;
	// end inline asm
	add.s32 	%r192, %r190, 1;
	// begin inline asm
	atom.global.exch.b32 %r191, [%rd512], %r192;
	// end inline asm
	// begin inline asm
	atom.global.add.u32 %r193, [%rd512], 0;
	// end inline asm
	add.s32 	%r195, %r193, 1;
	// begin inline asm
	atom.global.exch.b32 %r194, [%rd512], %r195;
	// end inline asm
	// begin inline asm
	atom.global.add.u32 %r196, [%rd512], 0;
	// end inline asm
	add.s32 	%r198, %r196, 1;
	// begin inline asm
	atom.global.exch.b32 %r197, [%rd512], %r198;
	// end inline asm
	// begin inline asm
	atom.global.add.u32 %r199, [%rd512], 0;
	// end inline asm
	add.s32 	%r201, %r199, 1;
	// begin inline asm
	atom.global.exch.b32 %r200, [%rd512], %r201;
	// end inline asm
	// begin inline asm
	atom.global.add.u32 %r202, [%rd512], 0;
	// end inline asm
	add.s32 	%r204, %r202, 1;
	// begin inline asm
	atom.global.exch.b32 %r203, [%rd512], %r204;
	// end inline asm
	// begin inline asm
	atom.global.add.u32 %r205, [%rd512], 0;
	// end inline asm
	add.s32 	%r207, %r205, 1;
	// begin inline asm
	atom.global.exch.b32 %r206, [%rd512], %r207;
	// end inline asm
	// begin inline asm
	atom.global.add.u32 %r208, [%rd512], 0;
	// end inline asm
	add.s32 	%r210, %r208, 1;
	// begin inline asm
	atom.global.exch.b32 %r209, [%rd512], %r210;
	// end inline asm
	// begin inline asm
	atom.global.add.u32 %r211, [%rd512], 0;
	// end inline asm
	add.s32 	%r213, %r211, 1;
	// begin inline asm
	atom.global.exch.b32 %r212, [%rd512], %r213;
	// end inline asm
	// begin inline asm
	atom.global.add.u32 %r214, [%rd512], 0;
	// end inline asm
	add.s32 	%r216, %r214, 1;
	// begin inline asm
	atom.global.exch.b32 %r215, [%rd512], %r216;
	// end inline asm
	// begin inline asm
	atom.global.add.u32 %r217, [%rd512], 0;
	// end inline asm
	add.s32 	%r219, %r217, 1;
	// begin inline asm
	atom.global.exch.b32 %r218, [%rd512], %r219;
	// end inline asm
	// begin inline asm
	atom.global.add.u32 %r220, [%rd512], 0;
	// end inline asm
	add.s32 	%r222, %r220, 1;
	// begin inline asm
	atom.global.exch.b32 %r221, [%rd512], %r222;
	// end inline asm
	// begin inline asm
	atom.global.add.u32 %r223, [%rd512], 0;
	// end inline asm
	add.s32 	%r225, %r223, 1;
	// begin inline asm
	atom.global.exch.b32 %r224, [%rd512], %r225;
	// end inline asm
	// begin inline asm
	atom.global.add.u32 %r226, [%rd512], 0;
	// end inline asm
	add.s32 	%r228, %r226, 1;
	// begin inline asm
	atom.global.exch.b32 %r227, [%rd512], %r228;
	// end inline asm
	// begin inline asm
	atom.global.add.u32 %r229, [%rd512], 0;
	// end inline asm
	add.s32 	%r231, %r229, 1;
	// begin inline asm
	atom.global.exch.b32 %r230, [%rd512], %r231;
	// end inline asm
	// begin inline asm
	atom.global.add.u32 %r232, [%rd512], 0;
	// end inline asm
	add.s32 	%r234, %r232, 1;
	// begin inline asm
	atom.global.exch.b32 %r233, [%rd512], %r234;
	// end inline asm
	// begin inline asm
	atom.global.add.u32 %r235, [%rd512], 0;
	// end inline asm
	add.s32 	%r237, %r235, 1;
	// begin inline asm
	atom.global.exch.b32 %r236, [%rd512], %r237;
	// end inline asm
	// begin inline asm
	atom.global.add.u32 %r238, [%rd512], 0;
	// end inline asm
	add.s32 	%r240, %r238, 1;
	// begin inline asm
	atom.global.exch.b32 %r239, [%rd512], %r240;
	// end inline asm
	// begin inline asm
	atom.global.add.u32 %r241, [%rd512], 0;
	// end inline asm
	add.s32 	%r243, %r241, 1;
	// begin inline asm
	atom.global.exch.b32 %r242, [%rd512], %r243;
	// end inline asm
	// begin inline asm
	atom.global.add.u32 %r244, [%rd512], 0;
	// end inline asm
	add.s32 	%r246, %r244, 1;
	// begin inline asm
	atom.global.exch.b32 %r245, [%rd512], %r246;
	// end inline asm
	// begin inline asm
	atom.global.add.u32 %r247, [%rd512], 0;
	// end inline asm
	add.s32 	%r249, %r247, 1;
	// begin inline asm
	atom.global.exch.b32 %r248, [%rd512], %r249;
	// end inline asm
	// begin inline asm
	atom.global.add.u32 %r250, [%rd512], 0;
	// end inline asm
	add.s32 	%r252, %r250, 1;
	// begin inline asm
	atom.global.exch.b32 %r251, [%rd512], %r252;
	// end inline asm
	// begin inline asm
	atom.global.add.u32 %r253, [%rd512], 0;
	// end inline asm
	add.s32 	%r255, %r253, 1;
	// begin inline asm
	atom.global.exch.b32 %r254, [%rd512], %r255;
	// end inline asm
	// begin inline asm
	atom.global.add.u32 %r256, [%rd512], 0;
	// end inline asm
	add.s32 	%r258, %r256, 1;
	// begin inline asm
	atom.global.exch.b32 %r257, [%rd512], %r258;
	// end inline asm
	// begin inline asm
	atom.global.add.u32 %r259, [%rd512], 0;
	// end inline asm
	add.s32 	%r261, %r259, 1;
	// begin inline asm
	atom.global.exch.b32 %r260, [%rd512], %r261;
	// end inline asm
	// begin inline asm
	atom.global.add.u32 %r262, [%rd512], 0;
	// end inline asm
	add.s32 	%r264, %r262, 1;
	// begin inline asm
	atom.global.exch.b32 %r263, [%rd512], %r264;
	// end inline asm
	// begin inline asm
	atom.global.add.u32 %r265, [%rd512], 0;
	// end inline asm
	add.s32 	%r267, %r265, 1;
	// begin inline asm
	atom.global.exch.b32 %r266, [%rd512], %r267;
	// end inline asm
	// begin inline asm
	atom.global.add.u32 %r268, [%rd512], 0;
	// end inline asm
	add.s32 	%r270, %r268, 1;
	// begin inline asm
	atom.global.exch.b32 %r269, [%rd512], %r270;
	// end inline asm
	// begin inline asm
	atom.global.add.u32 %r271, [%rd512], 0;
	// end inline asm
	add.s32 	%r273, %r271, 1;
	// begin inline asm
	atom.global.exch.b32 %r272, [%rd512], %r273;
	// end inline asm
	// begin inline asm
	atom.global.add.u32 %r274, [%rd512], 0;
	// end inline asm
	add.s32 	%r276, %r274, 1;
	// begin inline asm
	atom.global.exch.b32 %r275, [%rd512], %r276;
	// end inline asm
	// begin inline asm
	atom.global.add.u32 %r277, [%rd512], 0;
	// end inline asm
	add.s32 	%r279, %r277, 1;
	// begin inline asm
	atom.global.exch.b32 %r278, [%rd512], %r279;
	// end inline asm
	// begin inline asm
	atom.global.add.u32 %r280, [%rd512], 0;
	// end inline asm
	add.s32 	%r282, %r280, 1;
	// begin inline asm
	atom.global.exch.b32 %r281, [%rd512], %r282;
	// end inline asm
	// begin inline asm
	atom.global.add.u32 %r283, [%rd512], 0;
	// end inline asm
	add.s32 	%r285, %r283, 1;
	// begin inline asm
	atom.global.exch.b32 %r284, [%rd512], %r285;
	// end inline asm
	// begin inline asm
	atom.global.add.u32 %r286, [%rd512], 0;
	// end inline asm
	add.s32 	%r288, %r286, 1;
	// begin inline asm
	atom.global.exch.b32 %r287, [%rd512], %r288;
	// end inline asm
	// begin inline asm
	atom.global.add.u32 %r289, [%rd512], 0;
	// end inline asm
	add.s32 	%r291, %r289, 1;
	// begin inline asm
	atom.global.exch.b32 %r290, [%rd512], %r291;
	// end inline asm
	// begin inline asm
	atom.global.add.u32 %r292, [%rd512], 0;
	// end inline asm
	add.s32 	%r294, %r292, 1;
	// begin inline asm
	atom.global.exch.b32 %r293, [%rd512], %r294;
	// end inline asm
	// begin inline asm
	atom.global.add.u32 %r295, [%rd512], 0;
	// end inline asm
	add.s32 	%r297, %r295, 1;
	// begin inline asm
	atom.global.exch.b32 %r296, [%rd512], %r297;
	// end inline asm
	// begin inline asm
	atom.global.add.u32 %r298, [%rd512], 0;
	// end inline asm
	add.s32 	%r300, %r298, 1;
	// begin inline asm
	atom.global.exch.b32 %r299, [%rd512], %r300;
	// end inline asm
	// begin inline asm
	atom.global.add.u32 %r301, [%rd512], 0;
	// end inline asm
	add.s32 	%r303, %r301, 1;
	// begin inline asm
	atom.global.exch.b32 %r302, [%rd512], %r303;
	// end inline asm
	// begin inline asm
	atom.global.add.u32 %r304, [%rd512], 0;
	// end inline asm
	add.s32 	%r306, %r304, 1;
	// begin inline asm
	atom.global.exch.b32 %r305, [%rd512], %r306;
	// end inline asm
	// begin inline asm
	atom.global.add.u32 %r307, [%rd512], 0;
	// end inline asm
	add.s32 	%r309, %r307, 1;
	// begin inline asm
	atom.global.exch.b32 %r308, [%rd512], %r309;
	// end inline asm
	// begin inline asm
	atom.global.add.u32 %r310, [%rd512], 0;
	// end inline asm
	add.s32 	%r312, %r310, 1;
	// begin inline asm
	atom.global.exch.b32 %r311, [%rd512], %r312;
	// end inline asm
	// begin inline asm
	atom.global.add.u32 %r313, [%rd512], 0;
	// end inline asm
	add.s32 	%r315, %r313, 1;
	// begin inline asm
	atom.global.exch.b32 %r314, [%rd512], %r315;
	// end inline asm
	// begin inline asm
	atom.global.add.u32 %r316, [%rd512], 0;
	// end inline asm
	add.s32 	%r318, %r316, 1;
	// begin inline asm
	atom.global.exch.b32 %r317, [%rd512], %r318;
	// end inline asm
	// begin inline asm
	atom.global.add.u32 %r319, [%rd512], 0;
	// end inline asm
	add.s32 	%r321, %r319, 1;
	// begin inline asm
	atom.global.exch.b32 %r320, [%rd512], %r321;
	// end inline asm
	// begin inline asm
	atom.global.add.u32 %r322, [%rd512], 0;
	// end inline asm
	add.s32 	%r324, %r322, 1;
	// begin inline asm
	atom.global.exch.b32 %r323, [%rd512], %r324;
	// end inline asm
	// begin inline asm
	atom.global.add.u32 %r325, [%rd512], 0;
	// end inline asm
	add.s32 	%r327, %r325, 1;
	// begin inline asm
	atom.global.exch.b32 %r326, [%rd512], %r327;
	// end inline asm
	// begin inline asm
	atom.global.add.u32 %r328, [%rd512], 0;
	// end inline asm
	add.s32 	%r330, %r328, 1;
	// begin inline asm
	atom.global.exch.b32 %r329, [%rd512], %r330;
	// end inline asm
	// begin inline asm
	atom.global.add.u32 %r331, [%rd512], 0;
	// end inline asm
	add.s32 	%r333, %r331, 1;
	// begin inline asm
	atom.global.exch.b32 %r332, [%rd512], %r333;
	// end inline asm
	// begin inline asm
	atom.global.add.u32 %r334, [%rd512], 0;
	// end inline asm
	add.s32 	%r336, %r334, 1;
	// begin inline asm
	atom.global.exch.b32 %r335, [%rd512], %r336;
	// end inline asm
	// begin inline asm
	atom.global.add.u32 %r337, [%rd512], 0;
	// end inline asm
	add.s32 	%r339, %r337, 1;
	// begin inline asm
	atom.global.exch.b32 %r338, [%rd512], %r339;
	// end inline asm
	// begin inline asm
	atom.global.add.u32 %r340, [%rd512], 0;
	// end inline asm
	add.s32 	%r342, %r340, 1;
	// begin inline asm
	atom.global.exch.b32 %r341, [%rd512], %r342;
	// end inline asm
	// begin inline asm
	atom.global.add.u32 %r343, [%rd512], 0;
	// end inline asm
	add.s32 	%r345, %r343, 1;
	// begin inline asm
	atom.global.exch.b32 %r344, [%rd512], %r345;
	// end inline asm
	// begin inline asm
	atom.global.add.u32 %r346, [%rd512], 0;
	// end inline asm
	add.s32 	%r348, %r346, 1;
	// begin inline asm
	atom.global.exch.b32 %r347, [%rd512], %r348;
	// end inline asm
	// begin inline asm
	atom.global.add.u32 %r349, [%rd512], 0;
	// end inline asm
	add.s32 	%r351, %r349, 1;
	// begin inline asm
	atom.global.exch.b32 %r350, [%rd512], %r351;
	// end inline asm
	// begin inline asm
	atom.global.add.u32 %r352, [%rd512], 0;
	// end inline asm
	add.s32 	%r354, %r352, 1;
	// begin inline asm
	atom.global.exch.b32 %r353, [%rd512], %r354;
	// end inline asm
	// begin inline asm
	atom.global.add.u32 %r355, [%rd512], 0;
	// end inline asm
	add.s32 	%r357, %r355, 1;
	// begin inline asm
	atom.global.exch.b32 %r356, [%rd512], %r357;
	// end inline asm
	// begin inline asm
	atom.global.add.u32 %r358, [%rd512], 0;
	// end inline asm
	add.s32 	%r360, %r358, 1;
	// begin inline asm
	atom.global.exch.b32 %r359, [%rd512], %r360;
	// end inline asm
	// begin inline asm
	atom.global.add.u32 %r361, [%rd512], 0;
	// end inline asm
	add.s32 	%r363, %r361, 1;
	// begin inline asm
	atom.global.exch.b32 %r362, [%rd512], %r363;
	// end inline asm
	// begin inline asm
	atom.global.add.u32 %r364, [%rd512], 0;
	// end inline asm
	add.s32 	%r366, %r364, 1;
	// begin inline asm
	atom.global.exch.b32 %r365, [%rd512], %r366;
	// end inline asm
	// begin inline asm
	atom.global.add.u32 %r367, [%rd512], 0;
	// end inline asm
	add.s32 	%r369, %r367, 1;
	// begin inline asm
	atom.global.exch.b32 %r368, [%rd512], %r369;
	// end inline asm
	// begin inline asm
	atom.global.add.u32 %r370, [%rd512], 0;
	// end inline asm
	add.s32 	%r372, %r370, 1;
	// begin inline asm
	atom.global.exch.b32 %r371, [%rd512], %r372;
	// end inline asm
	// begin inline asm
	atom.global.add.u32 %r373, [%rd512], 0;
	// end inline asm
	add.s32 	%r375, %r373, 1;
	// begin inline asm
	atom.global.exch.b32 %r374, [%rd512], %r375;
	// end inline asm
	// begin inline asm
	atom.global.add.u32 %r376, [%rd512], 0;
	// end inline asm
	add.s32 	%r378, %r376, 1;
	// begin inline asm
	atom.global.exch.b32 %r377, [%rd512], %r378;
	// end inline asm
	// begin inline asm
	atom.global.add.u32 %r379, [%rd512], 0;
	// end inline asm
	add.s32 	%r381, %r379, 1;
	// begin inline asm
	atom.global.exch.b32 %r380, [%rd512], %r381;
	// end inline asm
	// begin inline asm
	atom.global.add.u32 %r382, [%rd512], 0;
	// end inline asm
	add.s32 	%r384, %r382, 1;
	// begin inline asm
	atom.global.exch.b32 %r383, [%rd512], %r384;
	// end inline asm
	// begin inline asm
	atom.global.add.u32 %r385, [%rd512], 0;
	// end inline asm
	add.s32 	%r387, %r385, 1;
	// begin inline asm
	atom.global.exch.b32 %r386, [%rd512], %r387;
	// end inline asm
	// begin inline asm
	atom.global.add.u32 %r388, [%rd512], 0;
	// end inline asm
	add.s32 	%r390, %r388, 1;
	// begin inline asm
	atom.global.exch.b32 %r389, [%rd512], %r390;
	// end inline asm
	// begin inline asm
	atom.global.add.u32 %r391, [%rd512], 0;
	// end inline asm
	add.s32 	%r393, %r391, 1;
	// begin inline asm
	atom.global.exch.b32 %r392, [%rd512], %r393;
	// end inline asm
	// begin inline asm
	atom.global.add.u32 %r394, [%rd512], 0;
	// end inline asm
	add.s32 	%r396, %r394, 1;
	// begin inline asm
	atom.global.exch.b32 %r395, [%rd512], %r396;
	// end inline asm
	// begin inline asm
	atom.global.add.u32 %r397, [%rd512], 0;
	// end inline asm
	add.s32 	%r399, %r397, 1;
	// begin inline asm
	atom.global.exch.b32 %r398, [%rd512], %r399;
	// end inline asm
	// begin inline asm
	atom.global.add.u32 %r400, [%rd512], 0;
	// end inline asm
	add.s32 	%r402, %r400, 1;
	// begin inline asm
	atom.global.exch.b32 %r401, [%rd512], %r402;
	// end inline asm
	// begin inline asm
	atom.global.add.u32 %r403, [%rd512], 0;
	// end inline asm
	add.s32 	%r405, %r403, 1;
	// begin inline asm
	atom.global.exch.b32 %r404, [%rd512], %r405;
	// end inline asm
	// begin inline asm
	atom.global.add.u32 %r406, [%rd512], 0;
	// end inline asm
	add.s32 	%r408, %r406, 1;
	// begin inline asm
	atom.global.exch.b32 %r407, [%rd512], %r408;
	// end inline asm
	// begin inline asm
	atom.global.add.u32 %r409, [%rd512], 0;
	// end inline asm
	add.s32 	%r411, %r409, 1;
	// begin inline asm
	atom.global.exch.b32 %r410, [%rd512], %r411;
	// end inline asm
	// begin inline asm
	atom.global.add.u32 %r412, [%rd512], 0;
	// end inline asm
	add.s32 	%r414, %r412, 1;
	// begin inline asm
	atom.global.exch.b32 %r413, [%rd512], %r414;
	// end inline asm
	// begin inline asm
	atom.global.add.u32 %r415, [%rd512], 0;
	// end inline asm
	add.s32 	%r417, %r415, 1;
	// begin inline asm
	atom.global.exch.b32 %r416, [%rd512], %r417;
	// end inline asm
	// begin inline asm
	atom.global.add.u32 %r418, [%rd512], 0;
	// end inline asm
	add.s32 	%r420, %r418, 1;
	// begin inline asm
	atom.global.exch.b32 %r419, [%rd512], %r420;
	// end inline asm
	// begin inline asm
	atom.global.add.u32 %r421, [%rd512], 0;
	// end inline asm
	add.s32 	%r423, %r421, 1;
	// begin inline asm
	atom.global.exch.b32 %r422, [%rd512], %r423;
	// end inline asm
	// begin inline asm
	atom.global.add.u32 %r424, [%rd512], 0;
	// end inline asm
	add.s32 	%r426, %r424, 1;
	// begin inline asm
	atom.global.exch.b32 %r425, [%rd512], %r426;
	// end inline asm
	// begin inline asm
	atom.global.add.u32 %r427, [%rd512], 0;
	// end inline asm
	add.s32 	%r429, %r427, 1;
	// begin inline asm
	atom.global.exch.b32 %r428, [%rd512], %r429;
	// end inline asm
	// begin inline asm
	atom.global.add.u32 %r430, [%rd512], 0;
	// end inline asm
	add.s32 	%r432, %r430, 1;
	// begin inline asm
	atom.global.exch.b32 %r431, [%rd512], %r432;
	// end inline asm
	// begin inline asm
	atom.global.add.u32 %r433, [%rd512], 0;
	// end inline asm
	add.s32 	%r435, %r433, 1;
	// begin inline asm
	atom.global.exch.b32 %r434, [%rd512], %r435;
	// end inline asm
	// begin inline asm
	atom.global.add.u32 %r436, [%rd512], 0;
	// end inline asm
	add.s32 	%r438, %r436, 1;
	// begin inline asm
	atom.global.exch.b32 %r437, [%rd512], %r438;
	// end inline asm
	// begin inline asm
	atom.global.add.u32 %r439, [%rd512], 0;
	// end inline asm
	add.s32 	%r441, %r439, 1;
	// begin inline asm
	atom.global.exch.b32 %r440, [%rd512], %r441;
	// end inline asm
	// begin inline asm
	atom.global.add.u32 %r442, [%rd512], 0;
	// end inline asm
	add.s32 	%r444, %r442, 1;
	// begin inline asm
	atom.global.exch.b32 %r443, [%rd512], %r444;
	// end inline asm
	// begin inline asm
	atom.global.add.u32 %r445, [%rd512], 0;
	// end inline asm
	add.s32 	%r447, %r445, 1;
	// begin inline asm
	atom.global.exch.b32 %r446, [%rd512], %r447;
	// end inline asm
	// begin inline asm
	atom.global.add.u32 %r448, [%rd512], 0;
	// end inline asm
	add.s32 	%r450, %r448, 1;
	// begin inline asm
	atom.global.exch.b32 %r449, [%rd512], %r450;
	// end inline asm
	// begin inline asm
	atom.global.add.u32 %r451, [%rd512], 0;
	// end inline asm
	add.s32 	%r453, %r451, 1;
	// begin inline asm
	atom.global.exch.b32 %r452, [%rd512], %r453;
	// end inline asm
	// begin inline asm
	atom.global.add.u32 %r454, [%rd512], 0;
	// end inline asm
	add.s32 	%r456, %r454, 1;
	// begin inline asm
	atom.global.exch.b32 %r455, [%rd512], %r456;
	// end inline asm
	// begin inline asm
	atom.global.add.u32 %r457, [%rd512], 0;
	// end inline asm
	add.s32 	%r459, %r457, 1;
	// begin inline asm
	atom.global.exch.b32 %r458, [%rd512], %r459;
	// end inline asm
	// begin inline asm
	atom.global.add.u32 %r460, [%rd512], 0;
	// end inline asm
	add.s32 	%r462, %r460, 1;
	// begin inline asm
	atom.global.exch.b32 %r461, [%rd512], %r462;
	// end inline asm
	// begin inline asm
	atom.global.add.u32 %r463, [%rd512], 0;
	// end inline asm
	add.s32 	%r465, %r463, 1;
	// begin inline asm
	atom.global.exch.b32 %r464, [%rd512], %r465;
	// end inline asm
	// begin inline asm
	atom.global.add.u32 %r466, [%rd512], 0;
	// end inline asm
	add.s32 	%r468, %r466, 1;
	// begin inline asm
	atom.global.exch.b32 %r467, [%rd512], %r468;
	// end inline asm
	// begin inline asm
	atom.global.add.u32 %r469, [%rd512], 0;
	// end inline asm
	add.s32 	%r471, %r469, 1;
	// begin inline asm
	atom.global.exch.b32 %r470, [%rd512], %r471;
	// end inline asm
	// begin inline asm
	atom.global.add.u32 %r472, [%rd512], 0;
	// end inline asm
	add.s32 	%r474, %r472, 1;
	// begin inline asm
	atom.global.exch.b32 %r473, [%rd512], %r474;
	// end inline asm
	// begin inline asm
	atom.global.add.u32 %r475, [%rd512], 0;
	// end inline asm
	add.s32 	%r477, %r475, 1;
	// begin inline asm
	atom.global.exch.b32 %r476, [%rd512], %r477;
	// end inline asm
	// begin inline asm
	atom.global.add.u32 %r478, [%rd512], 0;
	// end inline asm
	add.s32 	%r480, %r478, 1;
	// begin inline asm
	atom.global.exch.b32 %r479, [%rd512], %r480;
	// end inline asm
	// begin inline asm
	atom.global.add.u32 %r481, [%rd512], 0;
	// end inline asm
	add.s32 	%r483, %r481, 1;
	// begin inline asm
	atom.global.exch.b32 %r482, [%rd512], %r483;
	// end inline asm
	// begin inline asm
	atom.global.add.u32 %r484, [%rd512], 0;
	// end inline asm
	add.s32 	%r486, %r484, 1;
	// begin inline asm
	atom.global.exch.b32 %r485, [%rd512], %r486;
	// end inline asm
	// begin inline asm
	atom.global.add.u32 %r487, [%rd512], 0;
	// end inline asm
	add.s32 	%r489, %r487, 1;
	// begin inline asm
	atom.global.exch.b32 %r488, [%rd512], %r489;
	// end inline asm
	// begin inline asm
	atom.global.add.u32 %r490, [%rd512], 0;
	// end inline asm
	add.s32 	%r492, %r490, 1;
	// begin inline asm
	atom.global.exch.b32 %r491, [%rd512], %r492;
	// end inline asm
	// begin inline asm
	atom.global.add.u32 %r493, [%rd512], 0;
	// end inline asm
	add.s32 	%r495, %r493, 1;
	// begin inline asm
	atom.global.exch.b32 %r494, [%rd512], %r495;
	// end inline asm
	// begin inline asm
	atom.global.add.u32 %r496, [%rd512], 0;
	// end inline asm
	add.s32 	%r498, %r496, 1;
	// begin inline asm
	atom.global.exch.b32 %r497, [%rd512], %r498;
	// end inline asm
	// begin inline asm
	atom.global.add.u32 %r499, [%rd512], 0;
	// end inline asm
	add.s32 	%r501, %r499, 1;
	// begin inline asm
	atom.global.exch.b32 %r500, [%rd512], %r501;
	// end inline asm
	// begin inline asm
	atom.global.add.u32 %r502, [%rd512], 0;
	// end inline asm
	add.s32 	%r504, %r502, 1;
	// begin inline asm
	atom.global.exch.b32 %r503, [%rd512], %r504;
	// end inline asm
	// begin inline asm
	atom.global.add.u32 %r505, [%rd512], 0;
	// end inline asm
	add.s32 	%r507, %r505, 1;
	// begin inline asm
	atom.global.exch.b32 %r506, [%rd512], %r507;
	// end inline asm
	// begin inline asm
	atom.global.add.u32 %r508, [%rd512], 0;
	// end inline asm
	add.s32 	%r510, %r508, 1;
	// begin inline asm
	atom.global.exch.b32 %r509, [%rd512], %r510;
	// end inline asm
	// begin inline asm
	atom.global.add.u32 %r511, [%rd512], 0;
	// end inline asm
	add.s32 	%r513, %r511, 1;
	// begin inline asm
	atom.global.exch.b32 %r512, [%rd512], %r513;
	// end inline asm
	// begin inline asm
	atom.global.add.u32 %r514, [%rd512], 0;
	// end inline asm
	add.s32 	%r516, %r514, 1;
	// begin inline asm
	atom.global.exch.b32 %r515, [%rd512], %r516;
	// end inline asm
	// begin inline asm
	atom.global.add.u32 %r517, [%rd512], 0;
	// end inline asm
	add.s32 	%r519, %r517, 1;
	// begin inline asm
	atom.global.exch.b32 %r518, [%rd512], %r519;
	// end inline asm
	// begin inline asm
	atom.global.add.u32 %r520, [%rd512], 0;
	// end inline asm
	add.s32 	%r522, %r520, 1;
	// begin inline asm
	atom.global.exch.b32 %r521, [%rd512], %r522;
	// end inline asm
	// begin inline asm
	atom.global.add.u32 %r523, [%rd512], 0;
	// end inline asm
	add.s32 	%r525, %r523, 1;
	// begin inline asm
	atom.global.exch.b32 %r524, [%rd512], %r525;
	// end inline asm
	// begin inline asm
	atom.global.add.u32 %r526, [%rd512], 0;
	// end inline asm
	add.s32 	%r528, %r526, 1;
	// begin inline asm
	atom.global.exch.b32 %r527, [%rd512], %r528;
	// end inline asm
	// begin inline asm
	atom.global.add.u32 %r529, [%rd512], 0;
	// end inline asm
	add.s32 	%r531, %r529, 1;
	// begin inline asm
	atom.global.exch.b32 %r530, [%rd512], %r531;
	// end inline asm
	// begin inline asm
	atom.global.add.u32 %r532, [%rd512], 0;
	// end inline asm
	add.s32 	%r534, %r532, 1;
	// begin inline asm
	atom.global.exch.b32 %r533, [%rd512], %r534;
	// end inline asm
	// begin inline asm
	atom.global.add.u32 %r535, [%rd512], 0;
	// end inline asm
	add.s32 	%r537, %r535, 1;
	// begin inline asm
	atom.global.exch.b32 %r536, [%rd512], %r537;
	// end inline asm
	// begin inline asm
	atom.global.add.u32 %r538, [%rd512], 0;
	// end inline asm
	add.s32 	%r540, %r538, 1;
	// begin inline asm
	atom.global.exch.b32 %r539, [%rd512], %r540;
	// end inline asm
	// begin inline asm
	atom.global.add.u32 %r541, [%rd512], 0;
	// end inline asm
	add.s32 	%r543, %r541, 1;
	// begin inline asm
	atom.global.exch.b32 %r542, [%rd512], %r543;
	// end inline asm
	// begin inline asm
	atom.global.add.u32 %r544, [%rd512], 0;
	// end inline asm
	add.s32 	%r546, %r544, 1;
	// begin inline asm
	atom.global.exch.b32 %r545, [%rd512], %r546;
	// end inline asm
	// begin inline asm
	atom.global.add.u32 %r547, [%rd512], 0;
	// end inline asm
	add.s32 	%r549, %r547, 1;
	// begin inline asm
	atom.global.exch.b32 %r548, [%rd512], %r549;
	// end inline asm
	// begin inline asm
	atom.global.add.u32 %r550, [%rd512], 0;
	// end inline asm
	add.s32 	%r552, %r550, 1;
	// begin inline asm
	atom.global.exch.b32 %r551, [%rd512], %r552;
	// end inline asm
	// begin inline asm
	atom.global.add.u32 %r553, [%rd512], 0;
	// end inline asm
	add.s32 	%r555, %r553, 1;
	// begin inline asm
	atom.global.exch.b32 %r554, [%rd512], %r555;
	// end inline asm
	// begin inline asm
	atom.global.add.u32 %r556, [%rd512], 0;
	// end inline asm
	add.s32 	%r558, %r556, 1;
	// begin inline asm
	atom.global.exch.b32 %r557, [%rd512], %r558;
	// end inline asm
	// begin inline asm
	atom.global.add.u32 %r559, [%rd512], 0;
	// end inline asm
	add.s32 	%r561, %r559, 1;
	// begin inline asm
	atom.global.exch.b32 %r560, [%rd512], %r561;
	// end inline asm
	// begin inline asm
	atom.global.add.u32 %r562, [%rd512], 0;
	// end inline asm
	add.s32 	%r564, %r562, 1;
	// begin inline asm
	atom.global.exch.b32 %r563, [%rd512], %r564;
	// end inline asm
	// begin inline asm
	atom.global.add.u32 %r565, [%rd512], 0;
	// end inline asm
	add.s32 	%r567, %r565, 1;
	// begin inline asm
	atom.global.exch.b32 %r566, [%rd512], %r567;
	// end inline asm
	// begin inline asm
	atom.global.add.u32 %r568, [%rd512], 0;
	// end inline asm
	add.s32 	%r570, %r568, 1;
	// begin inline asm
	atom.global.exch.b32 %r569, [%rd512], %r570;
	// end inline asm
	// begin inline asm
	atom.global.add.u32 %r571, [%rd512], 0;
	// end inline asm
	add.s32 	%r573, %r571, 1;
	// begin inline asm
	atom.global.exch.b32 %r572, [%rd512], %r573;
	// end inline asm
	// begin inline asm
	atom.global.add.u32 %r574, [%rd512], 0;
	// end inline asm
	add.s32 	%r576, %r574, 1;
	// begin inline asm
	atom.global.exch.b32 %r575, [%rd512], %r576;
	// end inline asm
	// begin inline asm
	atom.global.add.u32 %r577, [%rd512], 0;
	// end inline asm
	add.s32 	%r579, %r577, 1;
	// begin inline asm
	atom.global.exch.b32 %r578, [%rd512], %r579;
	// end inline asm
	// begin inline asm
	atom.global.add.u32 %r580, [%rd512], 0;
	// end inline asm
	add.s32 	%r582, %r580, 1;
	// begin inline asm
	atom.global.exch.b32 %r581, [%rd512], %r582;
	// end inline asm
	// begin inline asm
	atom.global.add.u32 %r583, [%rd512], 0;
	// end inline asm
	add.s32 	%r585, %r583, 1;
	// begin inline asm
	atom.global.exch.b32 %r584, [%rd512], %r585;
	// end inline asm
	// begin inline asm
	atom.global.add.u32 %r586, [%rd512], 0;
	// end inline asm
	add.s32 	%r588, %r586, 1;
	// begin inline asm
	atom.global.exch.b32 %r587, [%rd512], %r588;
	// end inline asm
	// begin inline asm
	atom.global.add.u32 %r589, [%rd512], 0;
	// end inline asm
	add.s32 	%r591, %r589, 1;
	// begin inline asm
	atom.global.exch.b32 %r590, [%rd512], %r591;
	// end inline asm
	// begin inline asm
	atom.global.add.u32 %r592, [%rd512], 0;
	// end inline asm
	add.s32 	%r594, %r592, 1;
	// begin inline asm
	atom.global.exch.b32 %r593, [%rd512], %r594;
	// end inline asm
	// begin inline asm
	atom.global.add.u32 %r595, [%rd512], 0;
	// end inline asm
	add.s32 	%r597, %r595, 1;
	// begin inline asm
	atom.global.exch.b32 %r596, [%rd512], %r597;
	// end inline asm
	// begin inline asm
	atom.global.add.u32 %r598, [%rd512], 0;
	// end inline asm
	add.s32 	%r600, %r598, 1;
	// begin inline asm
	atom.global.exch.b32 %r599, [%rd512], %r600;
	// end inline asm
	// begin inline asm
	atom.global.add.u32 %r601, [%rd512], 0;
	// end inline asm
	add.s32 	%r603, %r601, 1;
	// begin inline asm
	atom.global.exch.b32 %r602, [%rd512], %r603;
	// end inline asm
	// begin inline asm
	atom.global.add.u32 %r604, [%rd512], 0;
	// end inline asm
	add.s32 	%r606, %r604, 1;
	// begin inline asm
	atom.global.exch.b32 %r605, [%rd512], %r606;
	// end inline asm
	// begin inline asm
	atom.global.add.u32 %r607, [%rd512], 0;
	// end inline asm
	add.s32 	%r609, %r607, 1;
	// begin inline asm
	atom.global.exch.b32 %r608, [%rd512], %r609;
	// end inline asm
	// begin inline asm
	atom.global.add.u32 %r610, [%rd512], 0;
	// end inline asm
	add.s32 	%r612, %r610, 1;
	// begin inline asm
	atom.global.exch.b32 %r611, [%rd512], %r612;
	// end inline asm
	// begin inline asm
	atom.global.add.u32 %r613, [%rd512], 0;
	// end inline asm
	add.s32 	%r615, %r613, 1;
	// begin inline asm
	atom.global.exch.b32 %r614, [%rd512], %r615;
	// end inline asm
	// begin inline asm
	atom.global.add.u32 %r616, [%rd512], 0;
	// end inline asm
	add.s32 	%r618, %r616, 1;
	// begin inline asm
	atom.global.exch.b32 %r617, [%rd512], %r618;
	// end inline asm
	// begin inline asm
	atom.global.add.u32 %r619, [%rd512], 0;
	// end inline asm
	add.s32 	%r621, %r619, 1;
	// begin inline asm
	atom.global.exch.b32 %r620, [%rd512], %r621;
	// end inline asm
	// begin inline asm
	atom.global.add.u32 %r622, [%rd512], 0;
	// end inline asm
	add.s32 	%r624, %r622, 1;
	// begin inline asm
	atom.global.exch.b32 %r623, [%rd512], %r624;
	// end inline asm
	// begin inline asm
	atom.global.add.u32 %r625, [%rd512], 0;
	// end inline asm
	add.s32 	%r627, %r625, 1;
	// begin inline asm
	atom.global.exch.b32 %r626, [%rd512], %r627;
	// end inline asm
	// begin inline asm
	atom.global.add.u32 %r628, [%rd512], 0;
	// end inline asm
	add.s32 	%r630, %r628, 1;
	// begin inline asm
	atom.global.exch.b32 %r629, [%rd512], %r630;
	// end inline asm
	// begin inline asm
	atom.global.add.u32 %r631, [%rd512], 0;
	// end inline asm
	add.s32 	%r633, %r631, 1;
	// begin inline asm
	atom.global.exch.b32 %r632, [%rd512], %r633;
	// end inline asm
	// begin inline asm
	atom.global.add.u32 %r634, [%rd512], 0;
	// end inline asm
	add.s32 	%r636, %r634, 1;
	// begin inline asm
	atom.global.exch.b32 %r635, [%rd512], %r636;
	// end inline asm
	// begin inline asm
	atom.global.add.u32 %r637, [%rd512], 0;
	// end inline asm
	add.s32 	%r639, %r637, 1;
	// begin inline asm
	atom.global.exch.b32 %r638, [%rd512], %r639;
	// end inline asm
	// begin inline asm
	atom.global.add.u32 %r640, [%rd512], 0;
	// end inline asm
	add.s32 	%r642, %r640, 1;
	// begin inline asm
	atom.global.exch.b32 %r641, [%rd512], %r642;
	// end inline asm
	// begin inline asm
	atom.global.add.u32 %r643, [%rd512], 0;
	// end inline asm
	add.s32 	%r645, %r643, 1;
	// begin inline asm
	atom.global.exch.b32 %r644, [%rd512], %r645;
	// end inline asm
	// begin inline asm
	atom.global.add.u32 %r646, [%rd512], 0;
	// end inline asm
	add.s32 	%r648, %r646, 1;
	// begin inline asm
	atom.global.exch.b32 %r647, [%rd512], %r648;
	// end inline asm
	// begin inline asm
	atom.global.add.u32 %r649, [%rd512], 0;
	// end inline asm
	add.s32 	%r651, %r649, 1;
	// begin inline asm
	atom.global.exch.b32 %r650, [%rd512], %r651;
	// end inline asm
	// begin inline asm
	atom.global.add.u32 %r652, [%rd512], 0;
	// end inline asm
	add.s32 	%r654, %r652, 1;
	// begin inline asm
	atom.global.exch.b32 %r653, [%rd512], %r654;
	// end inline asm
	// begin inline asm
	atom.global.add.u32 %r655, [%rd512], 0;
	// end inline asm
	add.s32 	%r657, %r655, 1;
	// begin inline asm
	atom.global.exch.b32 %r656, [%rd512], %r657;
	// end inline asm
	// begin inline asm
	atom.global.add.u32 %r658, [%rd512], 0;
	// end inline asm
	add.s32 	%r660, %r658, 1;
	// begin inline asm
	atom.global.exch.b32 %r659, [%rd512], %r660;
	// end inline asm
	// begin inline asm
	atom.global.add.u32 %r661, [%rd512], 0;
	// end inline asm
	add.s32 	%r663, %r661, 1;
	// begin inline asm
	atom.global.exch.b32 %r662, [%rd512], %r663;
	// end inline asm
	// begin inline asm
	atom.global.add.u32 %r664, [%rd512], 0;
	// end inline asm
	add.s32 	%r666, %r664, 1;
	// begin inline asm
	atom.global.exch.b32 %r665, [%rd512], %r666;
	// end inline asm
	// begin inline asm
	atom.global.add.u32 %r667, [%rd512], 0;
	// end inline asm
	add.s32 	%r669, %r667, 1;
	// begin inline asm
	atom.global.exch.b32 %r668, [%rd512], %r669;
	// end inline asm
	// begin inline asm
	atom.global.add.u32 %r670, [%rd512], 0;
	// end inline asm
	add.s32 	%r672, %r670, 1;
	// begin inline asm
	atom.global.exch.b32 %r671, [%rd512], %r672;
	// end inline asm
	// begin inline asm
	atom.global.add.u32 %r673, [%rd512], 0;
	// end inline asm
	add.s32 	%r675, %r673, 1;
	// begin inline asm
	atom.global.exch.b32 %r674, [%rd512], %r675;
	// end inline asm
	// begin inline asm
	atom.global.add.u32 %r676, [%rd512], 0;
	// end inline asm
	add.s32 	%r678, %r676, 1;
	// begin inline asm
	atom.global.exch.b32 %r677, [%rd512], %r678;
	// end inline asm
	// begin inline asm
	atom.global.add.u32 %r679, [%rd512], 0;
	// end inline asm
	add.s32 	%r681, %r679, 1;
	// begin inline asm
	atom.global.exch.b32 %r680, [%rd512], %r681;
	// end inline asm
	// begin inline asm
	atom.global.add.u32 %r682, [%rd512], 0;
	// end inline asm
	add.s32 	%r684, %r682, 1;
	// begin inline asm
	atom.global.exch.b32 %r683, [%rd512], %r684;
	// end inline asm
	// begin inline asm
	atom.global.add.u32 %r685, [%rd512], 0;
	// end inline asm
	add.s32 	%r687, %r685, 1;
	// begin inline asm
	atom.global.exch.b32 %r686, [%rd512], %r687;
	// end inline asm
	// begin inline asm
	atom.global.add.u32 %r688, [%rd512], 0;
	// end inline asm
	add.s32 	%r690, %r688, 1;
	// begin inline asm
	atom.global.exch.b32 %r689, [%rd512], %r690;
	// end inline asm
	// begin inline asm
	atom.global.add.u32 %r691, [%rd512], 0;
	// end inline asm
	add.s32 	%r693, %r691, 1;
	// begin inline asm
	atom.global.exch.b32 %r692, [%rd512], %r693;
	// end inline asm
	// begin inline asm
	atom.global.add.u32 %r694, [%rd512], 0;
	// end inline asm
	add.s32 	%r696, %r694, 1;
	// begin inline asm
	atom.global.exch.b32 %r695, [%rd512], %r696;
	// end inline asm
	// begin inline asm
	atom.global.add.u32 %r697, [%rd512], 0;
	// end inline asm
	add.s32 	%r699, %r697, 1;
	// begin inline asm
	atom.global.exch.b32 %r698, [%rd512], %r699;
	// end inline asm
	// begin inline asm
	atom.global.add.u32 %r700, [%rd512], 0;
	// end inline asm
	add.s32 	%r702, %r700, 1;
	// begin inline asm
	atom.global.exch.b32 %r701, [%rd512], %r702;
	// end inline asm
	// begin inline asm
	atom.global.add.u32 %r703, [%rd512], 0;
	// end inline asm
	add.s32 	%r705, %r703, 1;
	// begin inline asm
	atom.global.exch.b32 %r704, [%rd512], %r705;
	// end inline asm
	// begin inline asm
	atom.global.add.u32 %r706, [%rd512], 0;
	// end inline asm
	add.s32 	%r708, %r706, 1;
	// begin inline asm
	atom.global.exch.b32 %r707, [%rd512], %r708;
	// end inline asm
	// begin inline asm
	atom.global.add.u32 %r709, [%rd512], 0;
	// end inline asm
	add.s32 	%r711, %r709, 1;
	// begin inline asm
	atom.global.exch.b32 %r710, [%rd512], %r711;
	// end inline asm
	// begin inline asm
	atom.global.add.u32 %r712, [%rd512], 0;
	// end inline asm
	add.s32 	%r714, %r712, 1;
	// begin inline asm
	atom.global.exch.b32 %r713, [%rd512], %r714;
	// end inline asm
	// begin inline asm
	atom.global.add.u32 %r715, [%rd512], 0;
	// end inline asm
	add.s32 	%r717, %r715, 1;
	// begin inline asm
	atom.global.exch.b32 %r716, [%rd512], %r717;
	// end inline asm
	// begin inline asm
	atom.global.add.u32 %r718, [%rd512], 0;
	// end inline asm
	add.s32 	%r720, %r718, 1;
	// begin inline asm
	atom.global.exch.b32 %r719, [%rd512], %r720;
	// end inline asm
	// begin inline asm
	atom.global.add.u32 %r721, [%rd512], 0;
	// end inline asm
	add.s32 	%r723, %r721, 1;
	// begin inline asm
	atom.global.exch.b32 %r722, [%rd512], %r723;
	// end inline asm
	// begin inline asm
	atom.global.add.u32 %r724, [%rd512], 0;
	// end inline asm
	add.s32 	%r726, %r724, 1;
	// begin inline asm
	atom.global.exch.b32 %r725, [%rd512], %r726;
	// end inline asm
	// begin inline asm
	atom.global.add.u32 %r727, [%rd512], 0;
	// end inline asm
	add.s32 	%r729, %r727, 1;
	// begin inline asm
	atom.global.exch.b32 %r728, [%rd512], %r729;
	// end inline asm
	// begin inline asm
	atom.global.add.u32 %r730, [%rd512], 0;
	// end inline asm
	add.s32 	%r732, %r730, 1;
	// begin inline asm
	atom.global.exch.b32 %r731, [%rd512], %r732;
	// end inline asm
	// begin inline asm
	atom.global.add.u32 %r733, [%rd512], 0;
	// end inline asm
	add.s32 	%r735, %r733, 1;
	// begin inline asm
	atom.global.exch.b32 %r734, [%rd512], %r735;
	// end inline asm
	// begin inline asm
	atom.global.add.u32 %r736, [%rd512], 0;
	// end inline asm
	add.s32 	%r738, %r736, 1;
	// begin inline asm
	atom.global.exch.b32 %r737, [%rd512], %r738;
	// end inline asm
	// begin inline asm
	atom.global.add.u32 %r739, [%rd512], 0;
	// end inline asm
	add.s32 	%r741, %r739, 1;
	// begin inline asm
	atom.global.exch.b32 %r740, [%rd512], %r741;
	// end inline asm
	// begin inline asm
	atom.global.add.u32 %r742, [%rd512], 0;
	// end inline asm
	add.s32 	%r744, %r742, 1;
	// begin inline asm
	atom.global.exch.b32 %r743, [%rd512], %r744;
	// end inline asm
	// begin inline asm
	atom.global.add.u32 %r745, [%rd512], 0;
	// end inline asm
	add.s32 	%r747, %r745, 1;
	// begin inline asm
	atom.global.exch.b32 %r746, [%rd512], %r747;
	// end inline asm
	// begin inline asm
	atom.global.add.u32 %r748, [%rd512], 0;
	// end inline asm
	add.s32 	%r750, %r748, 1;
	// begin inline asm
	atom.global.exch.b32 %r749, [%rd512], %r750;
	// end inline asm
	// begin inline asm
	atom.global.add.u32 %r751, [%rd512], 0;
	// end inline asm
	add.s32 	%r753, %r751, 1;
	// begin inline asm
	atom.global.exch.b32 %r752, [%rd512], %r753;
	// end inline asm
	// begin inline asm
	atom.global.add.u32 %r754, [%rd512], 0;
	// end inline asm
	add.s32 	%r756, %r754, 1;
	// begin inline asm
	atom.global.exch.b32 %r755, [%rd512], %r756;
	// end inline asm
	// begin inline asm
	atom.global.add.u32 %r757, [%rd512], 0;
	// end inline asm
	add.s32 	%r759, %r757, 1;
	// begin inline asm
	atom.global.exch.b32 %r758, [%rd512], %r759;
	// end inline asm
	// begin inline asm
	atom.global.add.u32 %r760, [%rd512], 0;
	// end inline asm
	add.s32 	%r762, %r760, 1;
	// begin inline asm
	atom.global.exch.b32 %r761, [%rd512], %r762;
	// end inline asm
	// begin inline asm
	atom.global.add.u32 %r763, [%rd512], 0;
	// end inline asm
	add.s32 	%r765, %r763, 1;
	// begin inline asm
	atom.global.exch.b32 %r764, [%rd512], %r765;
	// end inline asm
	// begin inline asm
	atom.global.add.u32 %r766, [%rd512], 0;
	// end inline asm
	add.s32 	%r768, %r766, 1;
	// begin inline asm
	atom.global.exch.b32 %r767, [%rd512], %r768;
	// end inline asm
	ret;

}
	// .globl	_Z4testIL_Z12load_relaxedPKjEL_Z13store_relaxedPjjELi256E14strided_accessILj1024ELj2EE9all_lanesEvv
.visible .entry _Z4testIL_Z12load_relaxedPKjEL_Z13store_relaxedPjjELi256E14strided_accessILj1024ELj2EE9all_lanesEvv()
{
	.reg .b32 	%r<518>;
	.reg .b64 	%rd<517>;

	mov.u32 	%r513, %ctaid.x;
	mov.u32 	%r514, %ntid.x;
	mov.u32 	%r515, %tid.x;
	mad.lo.s32 	%r516, %r513, %r514, %r515;
	shl.b32 	%r517, %r516, 3;
	cvt.u64.u32 	%rd513, %r517;
	and.b64  	%rd514, %rd513, 4088;
	mov.u64 	%rd515, buffer;
	cvta.global.u64 	%rd516, %rd515;
	add.s64 	%rd512, %rd516, %rd514;
	// begin inline asm
	ld.relaxed.gpu.u32 %r1, [%rd512];
	// end inline asm
	add.s32 	%r2, %r1, 1;
	// begin inline asm
	st.relaxed.gpu.u32 [%rd512], %r2;
	// end inline asm
	// begin inline asm
	ld.relaxed.gpu.u32 %r3, [%rd512];
	// end inline asm
	add.s32 	%r4, %r3, 1;
	// begin inline asm
	st.relaxed.gpu.u32 [%rd512], %r4;
	// end inline asm
	// begin inline asm
	ld.relaxed.gpu.u32 %r5, [%rd512];
	// end inline asm
	add.s32 	%r6, %r5, 1;
	// begin inline asm
	st.relaxed.gpu.u32 [%rd512], %r6;
	// end inline asm
	// begin inline asm
	ld.relaxed.gpu.u32 %r7, [%rd512];
	// end inline asm
	add.s32 	%r8, %r7, 1;
	// begin inline asm
	st.relaxed.gpu.u32 [%rd512], %r8;
	// end inline asm
	// begin inline asm
	ld.relaxed.gpu.u32 %r9, [%rd512];
	// end inline asm
	add.s32 	%r10, %r9, 1;
	// begin inline asm
	st.relaxed.gpu.u32 [%rd512], %r10;
	// end inline asm
	// begin inline asm
	ld.relaxed.gpu.u32 %r11, [%rd512];
	// end inline asm
	add.s32 	%r12, %r11, 1;
	// begin inline asm
	st.relaxed.gpu.u32 [%rd512], %r12;
	// end inline asm
	// begin inline asm
	ld.relaxed.gpu.u32 %r13, [%rd512];
	// end inline asm
	add.s32 	%r14, %r13, 1;
	// begin inline asm
	st.relaxed.gpu.u32 [%rd512], %r14;
	// end inline asm
	// begin inline asm
	ld.relaxed.gpu.u32 %r15, [%rd512];
	// end inline asm
	add.s32 	%r16, %r15, 1;
	// begin inline asm
	st.relaxed.gpu.u32 [%rd512], %r16;
	// end inline asm
	// begin inline asm
	ld.relaxed.gpu.u32 %r17, [%rd512];
	// end inline asm
	add.s32 	%r18, %r17, 1;
	// begin inline asm
	st.relaxed.gpu.u32 [%rd512], %r18;
	// end inline asm
	// begin inline asm
	ld.relaxed.gpu.u32 %r19, [%rd512];
	// end inline asm
	add.s32 	%r20, %r19, 1;
	// begin inline asm
	st.relaxed.gpu.u32 [%rd512], %r20;
	// end inline asm
	// begin inline asm
	ld.relaxed.gpu.u32 %r21, [%rd512];
	// end inline asm
	add.s32 	%r22, %r21, 1;
	// begin inline asm
	st.relaxed.gpu.u32 [%rd512], %r22;
	// end inline asm
	// begin inline asm
	ld.relaxed.gpu.u32 %r23, [%rd512];
	// end inline asm
	add.s32 	%r24, %r23, 1;
	// begin inline asm
	st.relaxed.gpu.u32 [%rd512], %r24;
	// end inline asm
	// begin inline asm
	ld.relaxed.gpu.u32 %r25, [%rd512];
	// end inline asm
	add.s32 	%r26, %r25, 1;
	// begin inline asm
	st.relaxed.gpu.u32 [%rd512], %r26;
	// end inline asm
	// begin inline asm
	ld.relaxed.gpu.u32 %r27, [%rd512];
	// end inline asm
	add.s32 	%r28, %r27, 1;
	// begin inline asm
	st.relaxed.gpu.u32 [%rd512], %r28;
	// end inline asm
	// begin inline asm
	ld.relaxed.gpu.u32 %r29, [%rd512];
	// end inline asm
	add.s32 	%r30, %r29, 1;
	// begin inline asm
	st.relaxed.gpu.u32 [%rd512], %r30;
	// end inline asm
	// begin inline asm
	ld.relaxed.gpu.u32 %r31, [%rd512];
	// end inline asm
	add.s32 	%r32, %r31, 1;
	// begin inline asm
	st.relaxed.gpu.u32 [%rd512], %r32;
	// end inline asm
	// begin inline asm
	ld.relaxed.gpu.u32 %r33, [%rd512];
	// end inline asm
	add.s32 	%r34, %r33, 1;
	// begin inline asm
	st.relaxed.gpu.u32 [%rd512], %r34;
	// end inline asm
	// begin inline asm
	ld.relaxed.gpu.u32 %r35, [%rd512];
	// end inline asm
	add.s32 	%r36, %r35, 1;
	// begin inline asm
	st.relaxed.gpu.u32 [%rd512], %r36;
	// end inline asm
	// begin inline asm
	ld.relaxed.gpu.u32 %r37, [%rd512];
	// end inline asm
	add.s32 	%r38, %r37, 1;
	// begin inline asm
	st.relaxed.gpu.u32 [%rd512], %r38;
	// end inline asm
	// begin inline asm
	ld.relaxed.gpu.u32 %r39, [%rd512];
	// end inline asm
	add.s32 	%r40, %r39, 1;
	// begin inline asm
	st.relaxed.gpu.u32 [%rd512], %r40;
	// end inline asm
	// begin inline asm
	ld.relaxed.gpu.u32 %r41, [%rd512];
	// end inline asm
	add.s32 	%r42, %r41, 1;
	// begin inline asm
	st.relaxed.gpu.u32 [%rd512], %r42;
	// end inline asm
	// begin inline asm
	ld.relaxed.gpu.u32 %r43, [%rd512];
	// end inline asm
	add.s32 	%r44, %r43, 1;
	// begin inline asm
	st.relaxed.gpu.u32 [%rd512], %r44;
	// end inline asm
	// begin inline asm
	ld.relaxed.gpu.u32 %r45, [%rd512];
	// end inline asm
	add.s32 	%r46, %r45, 1;
	// begin inline asm
	st.relaxed.gpu.u32 [%rd512], %r46;
	// end inline asm
	// begin inline asm
	ld.relaxed.gpu.u32 %r47, [%rd512];
	// end inline asm
	add.s32 	%r48, %r47, 1;
	// begin inline asm
	st.relaxed.gpu.u32 [%rd512], %r48;
	// end inline asm
	// begin inline asm
	ld.relaxed.gpu.u32 %r49, [%rd512];
	// end inline asm
	add.s32 	%r50, %r49, 1;
	// begin inline asm
	st.relaxed.gpu.u32 [%rd512], %r50;
	// end inline asm
	// begin inline asm
	ld.relaxed.gpu.u32 %r51, [%rd512];
	// end inline asm
	add.s32 	%r52, %r51, 1;
	// begin inline asm
	st.relaxed.gpu.u32 [%rd512], %r52;
	// end inline asm
	// begin inline asm
	ld.relaxed.gpu.u32 %r53, [%rd512];
	// end inline asm
	add.s32 	%r54, %r53, 1;
	// begin inline asm
	st.relaxed.gpu.u32 [%rd512], %r54;
	// end inline asm
	// begin inline asm
	ld.relaxed.gpu.u32 %r55, [%rd512];
	// end inline asm
	add.s32 	%r56, %r55, 1;
	// begin inline asm
	st.relaxed.gpu.u32 [%rd512], %r56;
	// end inline asm
	// begin inline asm
	ld.relaxed.gpu.u32 %r57, [%rd512];
	// end inline asm
	add.s32 	%r58, %r57, 1;
	// begin inline asm
	st.relaxed.gpu.u32 [%rd512], %r58;
	// end inline asm
	// begin inline asm
	ld.relaxed.gpu.u32 %r59, [%rd512];
	// end inline asm
	add.s32 	%r60, %r59, 1;
	// begin inline asm
	st.relaxed.gpu.u32 [%rd512], %r60;
	// end inline asm
	// begin inline asm
	ld.relaxed.gpu.u32 %r61, [%rd512];
	// end inline asm
	add.s32 	%r62, %r61, 1;
	// begin inline asm
	st.relaxed.gpu.u32 [%rd512], %r62;
	// end inline asm
	// begin inline asm
	ld.relaxed.gpu.u32 %r63, [%rd512];
	// end inline asm
	add.s32 	%r64, %r63, 1;
	// begin inline asm
	st.relaxed.gpu.u32 [%rd512], %r64;
	// end inline asm
	// begin inline asm
	ld.relaxed.gpu.u32 %r65, [%rd512];
	// end inline asm
	add.s32 	%r66, %r65, 1;
	// begin inline asm
	st.relaxed.gpu.u32 [%rd512], %r66;
	// end inline asm
	// begin inline asm
	ld.relaxed.gpu.u32 %r67, [%rd512];
	// end inline asm
	add.s32 	%r68, %r67, 1;
	// begin inline asm
	st.relaxed.gpu.u32 [%rd512], %r68;
	// end inline asm
	// begin inline asm
	ld.relaxed.gpu.u32 %r69, [%rd512];
	// end inline asm
	add.s32 	%r70, %r69, 1;
	// begin inline asm
	st.relaxed.gpu.u32 [%rd512], %r70;
	// end inline asm
	// begin inline asm
	ld.relaxed.gpu.u32 %r71, [%rd512];
	// end inline asm
	add.s32 	%r72, %r71, 1;
	// begin inline asm
	st.relaxed.gpu.u32 [%rd512], %r72;
	// end inline asm
	// begin inline asm
	ld.relaxed.gpu.u32 %r73, [%rd512];
	// end inline asm
	add.s32 	%r74, %r73, 1;
	// begin inline asm
	st.relaxed.gpu.u32 [%rd512], %r74;
	// end inline asm
	// begin inline asm
	ld.relaxed.gpu.u32 %r75, [%rd512];
	// end inline asm
	add.s32 	%r76, %r75, 1;
	// begin inline asm
	st.relaxed.gpu.u32 [%rd512], %r76;
	// end inline asm
	// begin inline asm
	ld.relaxed.gpu.u32 %r77, [%rd512];
	// end inline asm
	add.s32 	%r78, %r77, 1;
	// begin inline asm
	st.relaxed.gpu.u32 [%rd512], %r78;
	// end inline asm
	// begin inline asm
	ld.relaxed.gpu.u32 %r79, [%rd512];
	// end inline asm
	add.s32 	%r80, %r79, 1;
	// begin inline asm
	st.relaxed.gpu.u32 [%rd512], %r80;
	// end inline asm
	// begin inline asm
	ld.relaxed.gpu.u32 %r81, [%rd512];
	// end inline asm
	add.s32 	%r82, %r81, 1;
	// begin inline asm
	st.relaxed.gpu.u32 [%rd512], %r82;
	// end inline asm
	// begin inline asm
	ld.relaxed.gpu.u32 %r83, [%rd512];
	// end inline asm
	add.s32 	%r84, %r83, 1;
	// begin inline asm
	st.relaxed.gpu.u32 [%rd512], %r84;
	// end inline asm
	// begin inline asm
	ld.relaxed.gpu.u32 %r85, [%rd512];
	// end inline asm
	add.s32 	%r86, %r85, 1;
	// begin inline asm
	st.relaxed.gpu.u32 [%rd512], %r86;
	// end inline asm
	// begin inline asm
	ld.relaxed.gpu.u32 %r87, [%rd512];
	// end inline asm
	add.s32 	%r88, %r87, 1;
	// begin inline asm
	st.relaxed.gpu.u32 [%rd512], %r88;
	// end inline asm
	// begin inline asm
	ld.relaxed.gpu.u32 %r89, [%rd512];
	// end inline asm
	add.s32 	%r90, %r89, 1;
	// begin inline asm
	st.relaxed.gpu.u32 [%rd512], %r90;
	// end inline asm
	// begin inline asm
	ld.relaxed.gpu.u32 %r91, [%rd512];
	// end inline asm
	add.s32 	%r92, %r91, 1;
	// begin inline asm
	st.relaxed.gpu.u32 [%rd512], %r92;
	// end inline asm
	// begin inline asm
	ld.relaxed.gpu.u32 %r93, [%rd512];
	// end inline asm
	add.s32 	%r94, %r93, 1;
	// begin inline asm
	st.relaxed.gpu.u32 [%rd512], %r94;
	// end inline asm
	// begin inline asm
	ld.relaxed.gpu.u32 %r95, [%rd512];
	// end inline asm
	add.s32 	%r96, %r95, 1;
	// begin inline asm
	st.relaxed.gpu.u32 [%rd512], %r96;
	// end inline asm
	// begin inline asm
	ld.relaxed.gpu.u32 %r97, [%rd512];
	// end inline asm
	add.s32 	%r98, %r97, 1;
	// begin inline asm
	st.relaxed.gpu.u32 [%rd512], %r98;
	// end inline asm
	// begin inline asm
	ld.relaxed.gpu.u32 %r99, [%rd512];
	// end inline asm
	add.s32 	%r100, %r99, 1;
	// begin inline asm
	st.relaxed.gpu.u32 [%rd512], %r100;
	// end inline asm
	// begin inline asm
	ld.relaxed.gpu.u32 %r101, [%rd512];
	// end inline asm
	add.s32 	%r102, %r101, 1;
	// begin inline asm
	st.relaxed.gpu.u32 [%rd512], %r102;
	// end inline asm
	// begin inline asm
	ld.relaxed.gpu.u32 %r103, [%rd512];
	// end inline asm
	add.s32 	%r104, %r103, 1;
	// begin inline asm
	st.relaxed.gpu.u32 [%rd512], %r104;
	// end inline asm
	// begin inline asm
	ld.relaxed.gpu.u32 %r105, [%rd512];
	// end inline asm
	add.s32 	%r106, %r105, 1;
	// begin inline asm
	st.relaxed.gpu.u32 [%rd512], %r106;
	// end inline asm
	// begin inline asm
	ld.relaxed.gpu.u32 %r107, [%rd512];
	// end inline asm
	add.s32 	%r108, %r107, 1;
	// begin inline asm
	st.relaxed.gpu.u32 [%rd512], %r108;
	// end inline asm
	// begin inline asm
	ld.relaxed.gpu.u32 %r109, [%rd512];
	// end inline asm
	add.s32 	%r110, %r109, 1;
	// begin inline asm
	st.relaxed.gpu.u32 [%rd512], %r110;
	// end inline asm
	// begin inline asm
	ld.relaxed.gpu.u32 %r111, [%rd512];
	// end inline asm
	add.s32 	%r112, %r111, 1;
	// begin inline asm
	st.relaxed.gpu.u32 [%rd512], %r112;
	// end inline asm
	// begin inline asm
	ld.relaxed.gpu.u32 %r113, [%rd512];
	// end inline asm
	add.s32 	%r114, %r113, 1;
	// begin inline asm
	st.relaxed.gpu.u32 [%rd512], %r114;
	// end inline asm
	// begin inline asm
	ld.relaxed.gpu.u32 %r115, [%rd512];
	// end inline asm
	add.s32 	%r116, %r115, 1;
	// begin inline asm
	st.relaxed.gpu.u32 [%rd512], %r116;
	// end inline asm
	// begin inline asm
	ld.relaxed.gpu.u32 %r117, [%rd512];
	// end inline asm
	add.s32 	%r118, %r117, 1;
	// begin inline asm
	st.relaxed.gpu.u32 [%rd512], %r118;
	// end inline asm
	// begin inline asm
	ld.relaxed.gpu.u32 %r119, [%rd512];
	// end inline asm
	add.s32 	%r120, %r119, 1;
	// begin inline asm
	st.relaxed.gpu.u32 [%rd512], %r120;
	// end inline asm
	// begin inline asm
	ld.relaxed.gpu.u32 %r121, [%rd512];
	// end inline asm
	add.s32 	%r122, %r121, 1;
	// begin inline asm
	st.relaxed.gpu.u32 [%rd512], %r122;
	// end inline asm
	// begin inline asm
	ld.relaxed.gpu.u32 %r123, [%rd512];
	// end inline asm
	add.s32 	%r124, %r123, 1;
	// begin inline asm
	st.relaxed.gpu.u32 [%rd512], %r124;
	// end inline asm
	// begin inline asm
	ld.relaxed.gpu.u32 %r125, [%rd512];
	// end inline asm
	add.s32 	%r126, %r125, 1;
	// begin inline asm
	st.relaxed.gpu.u32 [%rd512], %r126;
	// end inline asm
	// begin inline asm
	ld.relaxed.gpu.u32 %r127, [%rd512];
	// end inline asm
	add.s32 	%r128, %r127, 1;
	// begin inline asm
	st.relaxed.gpu.u32 [%rd512], %r128;
	// end inline asm
	// begin inline asm
	ld.relaxed.gpu.u32 %r129, [%rd512];
	// end inline asm
	add.s32 	%r130, %r129, 1;
	// begin inline asm
	st.relaxed.gpu.u32 [%rd512], %r130;
	// end inline asm
	// begin inline asm
	ld.relaxed.gpu.u32 %r131, [%rd512];
	// end inline asm
	add.s32 	%r132, %r131, 1;
	// begin inline asm
	st.relaxed.gpu.u32 [%rd512], %r132;
	// end inline asm
	// begin inline asm
	ld.relaxed.gpu.u32 %r133, [%rd512];
	// end inline asm
	add.s32 	%r134, %r133, 1;
	// begin inline asm
	st.relaxed.gpu.u32 [%rd512], %r134;
	// end inline asm
	// begin inline asm
	ld.relaxed.gpu.u32 %r135, [%rd512];
	// end inline asm
	add.s32 	%r136, %r135, 1;
	// begin inline asm
	st.relaxed.gpu.u32 [%rd512], %r136;
	// end inline asm
	// begin inline asm
	ld.relaxed.gpu.u32 %r137, [%rd512];
	// end inline asm
	add.s32 	%r138, %r137, 1;
	// begin inline asm
	st.relaxed.gpu.u32 [%rd512], %r138;
	// end inline asm
	// begin inline asm
	ld.relaxed.gpu.u32 %r139, [%rd512];
	// end inline asm
	add.s32 	%r140, %r139, 1;
	// begin inline asm
	st.relaxed.gpu.u32 [%rd512], %r140;
	// end inline asm
	// begin inline asm
	ld.relaxed.gpu.u32 %r141, [%rd512];
	// end inline asm
	add.s32 	%r142, %r141, 1;
	// begin inline asm
	st.relaxed.gpu.u32 [%rd512], %r142;
	// end inline asm
	// begin inline asm
	ld.relaxed.gpu.u32 %r143, [%rd512];
	// end inline asm
	add.s32 	%r144, %r143, 1;
	// begin inline asm
	st.relaxed.gpu.u32 [%rd512], %r144;
	// end inline asm
	// begin inline asm
	ld.relaxed.gpu.u32 %r145, [%rd512];
	// end inline asm
	add.s32 	%r146, %r145, 1;
	// begin inline asm
	st.relaxed.gpu.u32 [%rd512], %r146;
	// end inline asm
	// begin inline asm
	ld.relaxed.gpu.u32 %r147, [%rd512];
	// end inline asm
	add.s32 	%r148, %r147, 1;
	// begin inline asm
	st.relaxed.gpu.u32 [%rd512], %r148;
	// end inline asm
	// begin inline asm
	ld.relaxed.gpu.u32 %r149, [%rd512];
	// end inline asm
	add.s32 	%r150, %r149, 1;
	// begin inline asm
	st.relaxed.gpu.u32 [%rd512], %r150;
	// end inline asm
	// begin inline asm
	ld.relaxed.gpu.u32 %r151, [%rd512];
	// end inline asm
	add.s32 	%r152, %r151, 1;
	// begin inline asm
	st.relaxed.gpu.u32 [%rd512], %r152;
	// end inline asm
	// begin inline asm
	ld.relaxed.gpu.u32 %r153, [%rd512];
	// end inline asm
	add.s32 	%r154, %r153, 1;
	// begin inline asm
	st.relaxed.gpu.u32 [%rd512], %r154;
	// end inline asm
	// begin inline asm
	ld.relaxed.gpu.u32 %r155, [%rd512];
	// end inline asm
	add.s32 	%r156, %r155, 1;
	// begin inline asm
	st.relaxed.gpu.u32 [%rd512], %r156;
	// end inline asm
	// begin inline asm
	ld.relaxed.gpu.u32 %r157, [%rd512];
	// end inline asm
	add.s32 	%r158, %r157, 1;
	// begin inline asm
	st.relaxed.gpu.u32 [%rd512], %r158;
	// end inline asm
	// begin inline asm
	ld.relaxed.gpu.u32 %r159, [%rd512];
	// end inline asm
	add.s32 	%r160, %r159, 1;
	// begin inline asm
	st.relaxed.gpu.u32 [%rd512], %r160;
	// end inline asm
	// begin inline asm
	ld.relaxed.gpu.u32 %r161, [%rd512];
	// end inline asm
	add.s32 	%r162, %r161, 1;
	// begin inline asm
	st.relaxed.gpu.u32 [%rd512], %r162;
	// end inline asm
	// begin inline asm
	ld.relaxed.gpu.u32 %r163, [%rd512];
	// end inline asm
	add.s32 	%r164, %r163, 1;
	// begin inline asm
	st.relaxed.gpu.u32 [%rd512], %r164;
	// end inline asm
	// begin inline asm
	ld.relaxed.gpu.u32 %r165, [%rd512];
	// end inline asm
	add.s32 	%r166, %r165, 1;
	// begin inline asm
	st.relaxed.gpu.u32 [%rd512], %r166;
	// end inline asm
	// begin inline asm
	ld.relaxed.gpu.u32 %r167, [%rd512];
	// end inline asm
	add.s32 	%r168, %r167, 1;
	// begin inline asm
	st.relaxed.gpu.u32 [%rd512], %r168;
	// end inline asm
	// begin inline asm
	ld.relaxed.gpu.u32 %r169, [%rd512];
	// end inline asm
	add.s32 	%r170, %r169, 1;
	// begin inline asm
	st.relaxed.gpu.u32 [%rd512], %r170;
	// end inline asm
	// begin inline asm
	ld.relaxed.gpu.u32 %r171, [%rd512];
	// end inline asm
	add.s32 	%r172, %r171, 1;
	// begin inline asm
	st.relaxed.gpu.u32 [%rd512], %r172;
	// end inline asm
	// begin inline asm
	ld.relaxed.gpu.u32 %r173, [%rd512];
	// end inline asm
	add.s32 	%r174, %r173, 1;
	// begin inline asm
	st.relaxed.gpu.u32 [%rd512], %r174;
	// end inline asm
	// begin inline asm
	ld.relaxed.gpu.u32 %r175, [%rd512];
	// end inline asm
	add.s32 	%r176, %r175, 1;
	// begin inline asm
	st.relaxed.gpu.u32 [%rd512], %r176;
	// end inline asm
	// begin inline asm
	ld.relaxed.gpu.u32 %r177, [%rd512];
	// end inline asm
	add.s32 	%r178, %r177, 1;
	// begin inline asm
	st.relaxed.gpu.u32 [%rd512], %r178;
	// end inline asm
	// begin inline asm
	ld.relaxed.gpu.u32 %r179, [%rd512];
	// end inline asm
	add.s32 	%r180, %r179, 1;
	// begin inline asm
	st.relaxed.gpu.u32 [%rd512], %r180;
	// end inline asm
	// begin inline asm
	ld.relaxed.gpu.u32 %r181, [%rd512];
	// end inline asm
	add.s32 	%r182, %r181, 1;
	// begin inline asm
	st.relaxed.gpu.u32 [%rd512], %r182;
	// end inline asm
	// begin inline asm
	ld.relaxed.gpu.u32 %r183, [%rd512];
	// end inline asm
	add.s32 	%r184, %r183, 1;
	// begin inline asm
	st.relaxed.gpu.u32 [%rd512], %r184;
	// end inline asm
	// begin inline asm
	ld.relaxed.gpu.u32 %r185, [%rd512];
	// end inline asm
	add.s32 	%r186, %r185, 1;
	// begin inline asm
	st.relaxed.gpu.u32 [%rd512], %r186;
	// end inline asm
	// begin inline asm
	ld.relaxed.gpu.u32 %r187, [%rd512];
	// end inline asm
	add.s32 	%r188, %r187, 1;
	// begin inline asm
	st.relaxed.gpu.u32 [%rd512], %r188;
	// end inline asm
	// begin inline asm
	ld.relaxed.gpu.u32 %r189, [%rd512];
	// end inline asm
	add.s32 	%r190, %r189, 1;
	// begin inline asm
	st.relaxed.gpu.u32 [%rd512], %r190;
	// end inline asm
	// begin inline asm
	ld.relaxed.gpu.u32 %r191, [%rd512];
	// end inline asm
	add.s32 	%r192, %r191, 1;
	// begin inline asm
	st.relaxed.gpu.u32 [%rd512], %r192;
	// end inline asm
	// begin inline asm
	ld.relaxed.gpu.u32 %r193, [%rd512];
	// end inline asm
	add.s32 	%r194, %r193, 1;
	// begin inline asm
	st.relaxed.gpu.u32 [%rd512], %r194;
	// end inline asm
	// begin inline asm
	ld.relaxed.gpu.u32 %r195, [%rd512];
	// end inline asm
	add.s32 	%r196, %r195, 1;
	// begin inline asm
	st.relaxed.gpu.u32 [%rd512], %r196;
	// end inline asm
	// begin inline asm
	ld.relaxed.gpu.u32 %r197, [%rd512];
	// end inline asm
	add.s32 	%r198, %r197, 1;
	// begin inline asm
	st.relaxed.gpu.u32 [%rd512], %r198;
	// end inline asm
	// begin inline asm
	ld.relaxed.gpu.u32 %r199, [%rd512];
	// end inline asm
	add.s32 	%r200, %r199, 1;
	// begin inline asm
	st.relaxed.gpu.u32 [%rd512], %r200;
	// end inline asm
	// begin inline asm
	ld.relaxed.gpu.u32 %r201, [%rd512];
	// end inline asm
	add.s32 	%r202, %r201, 1;
	// begin inline asm
	st.relaxed.gpu.u32 [%rd512], %r202;
	// end inline asm
	// begin inline asm
	ld.relaxed.gpu.u32 %r203, [%rd512];
	// end inline asm
	add.s32 	%r204, %r203, 1;
	// begin inline asm
	st.relaxed.gpu.u32 [%rd512], %r204;
	// end inline asm
	// begin inline asm
	ld.relaxed.gpu.u32 %r205, [%rd512];
	// end inline asm
	add.s32 	%r206, %r205, 1;
	// begin inline asm
	st.relaxed.gpu.u32 [%rd512], %r206;
	// end inline asm
	// begin inline asm
	ld.relaxed.gpu.u32 %r207, [%rd512];
	// end inline asm
	add.s32 	%r208, %r207, 1;
	// begin inline asm
	st.relaxed.gpu.u32 [%rd512], %r208;
	// end inline asm
	// begin inline asm
	ld.relaxed.gpu.u32 %r209, [%rd512];
	// end inline asm
	add.s32 	%r210, %r209, 1;
	// begin inline asm
	st.relaxed.gpu.u32 [%rd512], %r210;
	// end inline asm
	// begin inline asm
	ld.relaxed.gpu.u32 %r211, [%rd512];
	// end inline asm
	add.s32 	%r212, %r211, 1;
	// begin inline asm
	st.relaxed.gpu.u32 [%rd512], %r212;
	// end inline asm
	// begin inline asm
	ld.relaxed.gpu.u32 %r213, [%rd512];
	// end inline asm
	add.s32 	%r214, %r213, 1;
	// begin inline asm
	st.relaxed.gpu.u32 [%rd512], %r214;
	// end inline asm
	// begin inline asm
	ld.relaxed.gpu.u32 %r215, [%rd512];
	// end inline asm
	add.s32 	%r216, %r215, 1;
	// begin inline asm
	st.relaxed.gpu.u32 [%rd512], %r216;
	// end inline asm
	// begin inline asm
	ld.relaxed.gpu.u32 %r217, [%rd512];
	// end inline asm
	add.s32 	%r218, %r217, 1;
	// begin inline asm
	st.relaxed.gpu.u32 [%rd512], %r218;
	// end inline asm
	// begin inline asm
	ld.relaxed.gpu.u32 %r219, [%rd512];
	// end inline asm
	add.s32 	%r220, %r219, 1;
	// begin inline asm
	st.relaxed.gpu.u32 [%rd512], %r220;
	// end inline asm
	// begin inline asm
	ld.relaxed.gpu.u32 %r221, [%rd512];
	// end inline asm
	add.s32 	%r222, %r221, 1;
	// begin inline asm
	st.relaxed.gpu.u32 [%rd512], %r222;
	// end inline asm
	// begin inline asm
	ld.relaxed.gpu.u32 %r223, [%rd512];
	// end inline asm
	add.s32 	%r224, %r223, 1;
	// begin inline asm
	st.relaxed.gpu.u32 [%rd512], %r224;
	// end inline asm
	// begin inline asm
	ld.relaxed.gpu.u32 %r225, [%rd512];
	// end inline asm
	add.s32 	%r226, %r225, 1;
	// begin inline asm
	st.relaxed.gpu.u32 [%rd512], %r226;
	// end inline asm
	// begin inline asm
	ld.relaxed.gpu.u32 %r227, [%rd512];
	// end inline asm
	add.s32 	%r228, %r227, 1;
	// begin inline asm
	st.relaxed.gpu.u32 [%rd512], %r228;
	// end inline asm
	// begin inline asm
	ld.relaxed.gpu.u32 %r229, [%rd512];
	// end inline asm
	add.s32 	%r230, %r229, 1;
	// begin inline asm
	st.relaxed.gpu.u32 [%rd512], %r230;
	// end inline asm
	// begin inline asm
	ld.relaxed.gpu.u32 %r231, [%rd512];
	// end inline asm
	add.s32 	%r232, %r231, 1;
	// begin inline asm
	st.relaxed.gpu.u32 [%rd512], %r232;
	// end inline asm
	// begin inline asm
	ld.relaxed.gpu.u32 %r233, [%rd512];
	// end inline asm
	add.s32 	%r234, %r233, 1;
	// begin inline asm
	st.relaxed.gpu.u32 [%rd512], %r234;
	// end inline asm
	// begin inline asm
	ld.relaxed.gpu.u32 %r235, [%rd512];
	// end inline asm
	add.s32 	%r236, %r235, 1;
	// begin inline asm
	st.relaxed.gpu.u32 [%rd512], %r236;
	// end inline asm
	// begin inline asm
	ld.relaxed.gpu.u32 %r237, [%rd512];
	// end inline asm
	add.s32 	%r238, %r237, 1;
	// begin inline asm
	st.relaxed.gpu.u32 [%rd512], %r238;
	// end inline asm
	// begin inline asm
	ld.relaxed.gpu.u32 %r239, [%rd512];
	// end inline asm
	add.s32 	%r240, %r239, 1;
	// begin inline asm
	st.relaxed.gpu.u32 [%rd512], %r240;
	// end inline asm
	// begin inline asm
	ld.relaxed.gpu.u32 %r241, [%rd512];
	// end inline asm
	add.s32 	%r242, %r241, 1;
	// begin inline asm
	st.relaxed.gpu.u32 [%rd512], %r242;
	// end inline asm
	// begin inline asm
	ld.relaxed.gpu.u32 %r243, [%rd512];
	// end inline asm
	add.s32 	%r244, %r243, 1;
	// begin inline asm
	st.relaxed.gpu.u32 [%rd512], %r244;
	// end inline asm
	// begin inline asm
	ld.relaxed.gpu.u32 %r245, [%rd512];
	// end inline asm
	add.s32 	%r246, %r245, 1;
	// begin inline asm
	st.relaxed.gpu.u32 [%rd512], %r246;
	// end inline asm
	// begin inline asm
	ld.relaxed.gpu.u32 %r247, [%rd512];
	// end inline asm
	add.s32 	%r248, %r247, 1;
	// begin inline asm
	st.relaxed.gpu.u32 [%rd512], %r248;
	// end inline asm
	// begin inline asm
	ld.relaxed.gpu.u32 %r249, [%rd512];
	// end inline asm
	add.s32 	%r250, %r249, 1;
	// begin inline asm
	st.relaxed.gpu.u32 [%rd512], %r250;
	// end inline asm
	// begin inline asm
	ld.relaxed.gpu.u32 %r251, [%rd512];
	// end inline asm
	add.s32 	%r252, %r251, 1;
	// begin inline asm
	st.relaxed.gpu.u32 [%rd512], %r252;
	// end inline asm
	// begin inline asm
	ld.relaxed.gpu.u32 %r253, [%rd512];
	// end inline asm
	add.s32 	%r254, %r253, 1;
	// begin inline asm
	st.relaxed.gpu.u32 [%rd512], %r254;
	// end inline asm
	// begin inline asm
	ld.relaxed.gpu.u32 %r255, [%rd512];
	// end inline asm
	add.s32 	%r256, %r255, 1;
	// begin inline asm
	st.relaxed.gpu.u32 [%rd512], %r256;
	// end inline asm
	// begin inline asm
	ld.relaxed.gpu.u32 %r257, [%rd512];
	// end inline asm
	add.s32 	%r258, %r257, 1;
	// begin inline asm
	st.relaxed.gpu.u32 [%rd512], %r258;
	// end inline asm
	// begin inline asm
	ld.relaxed.gpu.u32 %r259, [%rd512];
	// end inline asm
	add.s32 	%r260, %r259, 1;
	// begin inline asm
	st.relaxed.gpu.u32 [%rd512], %r260;
	// end inline asm
	// begin inline asm
	ld.relaxed.gpu.u32 %r261, [%rd512];
	// end inline asm
	add.s32 	%r262, %r261, 1;
	// begin inline asm
	st.relaxed.gpu.u32 [%rd512], %r262;
	// end inline asm
	// begin inline asm
	ld.relaxed.gpu.u32 %r263, [%rd512];
	// end inline asm
	add.s32 	%r264, %r263, 1;
	// begin inline asm
	st.relaxed.gpu.u32 [%rd512], %r264;
	// end inline asm
	// begin inline asm
	ld.relaxed.gpu.u32 %r265, [%rd512];
	// end inline asm
	add.s32 	%r266, %r265, 1;
	// begin inline asm
	st.relaxed.gpu.u32 [%rd512], %r266;
	// end inline asm
	// begin inline asm
	ld.relaxed.gpu.u32 %r267, [%rd512];
	// end inline asm
	add.s32 	%r268, %r267, 1;
	// begin inline asm
	st.relaxed.gpu.u32 [%rd512], %r268;
	// end inline asm
	// begin inline asm
	ld.relaxed.gpu.u32 %r269, [%rd512];
	// end inline asm
	add.s32 	%r270, %r269, 1;
	// begin inline asm
	st.relaxed.gpu.u32 [%rd512], %r270;
	// end inline asm
	// begin inline asm
	ld.relaxed.gpu.u32 %r271, [%rd512];
	// end inline asm
	add.s32 	%r272, %r271, 1;
	// begin inline asm
	st.relaxed.gpu.u32 [%rd512], %r272;
	// end inline asm
	// begin inline asm
	ld.relaxed.gpu.u32 %r273, [%rd512];
	// end inline asm
	add.s32 	%r274, %r273, 1;
	// begin inline asm
	st.relaxed.gpu.u32 [%rd512], %r274;
	// end inline asm
	// begin inline asm
	ld.relaxed.gpu.u32 %r275, [%rd512];
	// end inline asm
	add.s32 	%r276, %r275, 1;
	// begin inline asm
	st.relaxed.gpu.u32 [%rd512], %r276;
	// end inline asm
	// begin inline asm
	ld.relaxed.gpu.u32 %r277, [%rd512];
	// end inline asm
	add.s32 	%r278, %r277, 1;
	// begin inline asm
	st.relaxed.gpu.u32 [%rd512], %r278;
	// end inline asm
	// begin inline asm
	ld.relaxed.gpu.u32 %r279, [%rd512];
	// end inline asm
	add.s32 	%r280, %r279, 1;
	// begin inline asm
	st.relaxed.gpu.u32 [%rd512], %r280;
	// end inline asm
	// begin inline asm
	ld.relaxed.gpu.u32 %r281, [%rd512];
	// end inline asm
	add.s32 	%r282, %r281, 1;
	// begin inline asm
	st.relaxed.gpu.u32 [%rd512], %r282;
	// end inline asm
	// begin inline asm
	ld.relaxed.gpu.u32 %r283, [%rd512];
	// end inline asm
	add.s32 	%r284, %r283, 1;
	// begin inline asm
	st.relaxed.gpu.u32 [%rd512], %r284;
	// end inline asm
	// begin inline asm
	ld.relaxed.gpu.u32 %r285, [%rd512];
	// end inline asm
	add.s32 	%r286, %r285, 1;
	// begin inline asm
	st.relaxed.gpu.u32 [%rd512], %r286;
	// end inline asm
	// begin inline asm
	ld.relaxed.gpu.u32 %r287, [%rd512];
	// end inline asm
	add.s32 	%r288, %r287, 1;
	// begin inline asm
	st.relaxed.gpu.u32 [%rd512], %r288;
	// end inline asm
	// begin inline asm
	ld.relaxed.gpu.u32 %r289, [%rd512];
	// end inline asm
	add.s32 	%r290, %r289, 1;
	// begin inline asm
	st.relaxed.gpu.u32 [%rd512], %r290;
	// end inline asm
	// begin inline asm
	ld.relaxed.gpu.u32 %r291, [%rd512];
	// end inline asm
	add.s32 	%r292, %r291, 1;
	// begin inline asm
	st.relaxed.gpu.u32 [%rd512], %r292;
	// end inline asm
	// begin inline asm
	ld.relaxed.gpu.u32 %r293, [%rd512];
	// end inline asm
	add.s32 	%r294, %r293, 1;
	// begin inline asm
	st.relaxed.gpu.u32 [%rd512], %r294;
	// end inline asm
	// begin inline asm
	ld.relaxed.gpu.u32 %r295, [%rd512];
	// end inline asm
	add.s32 	%r296, %r295, 1;
	// begin inline asm
	st.relaxed.gpu.u32 [%rd512], %r296;
	// end inline asm
	// begin inline asm
	ld.relaxed.gpu.u32 %r297, [%rd512];
	// end inline asm
	add.s32 	%r298, %r297, 1;
	// begin inline asm
	st.relaxed.gpu.u32 [%rd512], %r298;
	// end inline asm
	// begin inline asm
	ld.relaxed.gpu.u32 %r299, [%rd512];
	// end inline asm
	add.s32 	%r300, %r299, 1;
	// begin inline asm
	st.relaxed.gpu.u32 [%rd512], %r300;
	// end inline asm
	// begin inline asm
	ld.relaxed.gpu.u32 %r301, [%rd512];
	// end inline asm
	add.s32 	%r302, %r301, 1;
	// begin inline asm
	st.relaxed.gpu.u32 [%rd512], %r302;
	// end inline asm
	// begin inline asm
	ld.relaxed.gpu.u32 %r303, [%rd512];
	// end inline asm
	add.s32 	%r304, %r303, 1;
	// begin inline asm
	st.relaxed.gpu.u32 [%rd512], %r304;
	// end inline asm
	// begin inline asm
	ld.relaxed.gpu.u32 %r305, [%rd512];
	// end inline asm
	add.s32 	%r306, %r305, 1;
	// begin inline asm
	st.relaxed.gpu.u32 [%rd512], %r306;
	// end inline asm
	// begin inline asm
	ld.relaxed.gpu.u32 %r307, [%rd512];
	// end inline asm
	add.s32 	%r308, %r307, 1;
	// begin inline asm
	st.relaxed.gpu.u32 [%rd512], %r308;
	// end inline asm
	// begin inline asm
	ld.relaxed.gpu.u32 %r309, [%rd512];
	// end inline asm
	add.s32 	%r310, %r309, 1;
	// begin inline asm
	st.relaxed.gpu.u32 [%rd512], %r310;
	// end inline asm
	// begin inline asm
	ld.relaxed.gpu.u32 %r311, [%rd512];
	// end inline asm
	add.s32 	%r312, %r311, 1;
	// begin inline asm
	st.relaxed.gpu.u32 [%rd512], %r312;
	// end inline asm
	// begin inline asm
	ld.relaxed.gpu.u32 %r313, [%rd512];
	// end inline asm
	add.s32 	%r314, %r313, 1;
	// begin inline asm
	st.relaxed.gpu.u32 [%rd512], %r314;
	// end inline asm
	// begin inline asm
	ld.relaxed.gpu.u32 %r315, [%rd512];
	// end inline asm
	add.s32 	%r316, %r315, 1;
	// begin inline asm
	st.relaxed.gpu.u32 [%rd512], %r316;
	// end inline asm
	// begin inline asm
	ld.relaxed.gpu.u32 %r317, [%rd512];
	// end inline asm
	add.s32 	%r318, %r317, 1;
	// begin inline asm
	st.relaxed.gpu.u32 [%rd512], %r318;
	// end inline asm
	// begin inline asm
	ld.relaxed.gpu.u32 %r319, [%rd512];
	// end inline asm
	add.s32 	%r320, %r319, 1;
	// begin inline asm
	st.relaxed.gpu.u32 [%rd512], %r320;
	// end inline asm
	// begin inline asm
	ld.relaxed.gpu.u32 %r321, [%rd512];
	// end inline asm
	add.s32 	%r322, %r321, 1;
	// begin inline asm
	st.relaxed.gpu.u32 [%rd512], %r322;
	// end inline asm
	// begin inline asm
	ld.relaxed.gpu.u32 %r323, [%rd512];
	// end inline asm
	add.s32 	%r324, %r323, 1;
	// begin inline asm
	st.relaxed.gpu.u32 [%rd512], %r324;
	// end inline asm
	// begin inline asm
	ld.relaxed.gpu.u32 %r325, [%rd512];
	// end inline asm
	add.s32 	%r326, %r325, 1;
	// begin inline asm
	st.relaxed.gpu.u32 [%rd512], %r326;
	// end inline asm
	// begin inline asm
	ld.relaxed.gpu.u32 %r327, [%rd512];
	// end inline asm
	add.s32 	%r328, %r327, 1;
	// begin inline asm
	st.relaxed.gpu.u32 [%rd512], %r328;
	// end inline asm
	// begin inline asm
	ld.relaxed.gpu.u32 %r329, [%rd512];
	// end inline asm
	add.s32 	%r330, %r329, 1;
	// begin inline asm
	st.relaxed.gpu.u32 [%rd512], %r330;
	// end inline asm
	// begin inline asm
	ld.relaxed.gpu.u32 %r331, [%rd512];
	// end inline asm
	add.s32 	%r332, %r331, 1;
	// begin inline asm
	st.relaxed.gpu.u32 [%rd512], %r332;
	// end inline asm
	// begin inline asm
	ld.relaxed.gpu.u32 %r333, [%rd512];
	// end inline asm
	add.s32 	%r334, %r333, 1;
	// begin inline asm
	st.relaxed.gpu.u32 [%rd512], %r334;
	// end inline asm
	// begin inline asm
	ld.relaxed.gpu.u32 %r335, [%rd512];
	// end inline asm
	add.s32 	%r336, %r335, 1;
	// begin inline asm
	st.relaxed.gpu.u32 [%rd512], %r336;
	// end inline asm
	// begin inline asm
	ld.relaxed.gpu.u32 %r337, [%rd512];
	// end inline asm
	add.s32 	%r338, %r337, 1;
	// begin inline asm
	st.relaxed.gpu.u32 [%rd512], %r338;
	// end inline asm
	// begin inline asm
	ld.relaxed.gpu.u32 %r339, [%rd512];
	// end inline asm
	add.s32 	%r340, %r339, 1;
	// begin inline asm
	st.relaxed.gpu.u32 [%rd512], %r340;
	// end inline asm
	// begin inline asm
	ld.relaxed.gpu.u32 %r341, [%rd512];
	// end inline asm
	add.s32 	%r342, %r341, 1;
	// begin inline asm
	st.relaxed.gpu.u32 [%rd512], %r342;
	// end inline asm
	// begin inline asm
	ld.relaxed.gpu.u32 %r343, [%rd512];
	// end inline asm
	add.s32 	%r344, %r343, 1;
	// begin inline asm
	st.relaxed.gpu.u32 [%rd512], %r344;
	// end inline asm
	// begin inline asm
	ld.relaxed.gpu.u32 %r345, [%rd512];
	// end inline asm
	add.s32 	%r346, %r345, 1;
	// begin inline asm
	st.relaxed.gpu.u32 [%rd512], %r346;
	// end inline asm
	// begin inline asm
	ld.relaxed.gpu.u32 %r347, [%rd512];
	// end inline asm
	add.s32 	%r348, %r347, 1;
	// begin inline asm
	st.relaxed.gpu.u32 [%rd512], %r348;
	// end inline asm
	// begin inline asm
	ld.relaxed.gpu.u32 %r349, [%rd512];
	// end inline asm
	add.s32 	%r350, %r349, 1;
	// begin inline asm
	st.relaxed.gpu.u32 [%rd512], %r350;
	// end inline asm
	// begin inline asm
	ld.relaxed.gpu.u32 %r351, [%rd512];
	// end inline asm
	add.s32 	%r352, %r351, 1;
	// begin inline asm
	st.relaxed.gpu.u32 [%rd512], %r352;
	// end inline asm
	// begin inline asm
	ld.relaxed.gpu.u32 %r353, [%rd512];
	// end inline asm
	add.s32 	%r354, %r353, 1;
	// begin inline asm
	st.relaxed.gpu.u32 [%rd512], %r354;
	// end inline asm
	// begin inline asm
	ld.relaxed.gpu.u32 %r355, [%rd512];
	// end inline asm
	add.s32 	%r356, %r355, 1;
	// begin inline asm
	st.relaxed.gpu.u32 [%rd512], %r356;
	// end inline asm
	// begin inline asm
	ld.relaxed.gpu.u32 %r357, [%rd512];
	// end inline asm
	add.s32 	%r358, %r357, 1;
	// begin inline asm
	st.relaxed.gpu.u32 [%rd512], %r358;
	// end inline asm
	// begin inline asm
	ld.relaxed.gpu.u32 %r359, [%rd512];
	// end inline asm
	add.s32 	%r360, %r359, 1;
	// begin inline asm
	st.relaxed.gpu.u32 [%rd512], %r360;
	// end inline asm
	// begin inline asm
	ld.relaxed.gpu.u32 %r361, [%rd512];
	// end inline asm
	add.s32 	%r362, %r361, 1;
	// begin inline asm
	st.relaxed.gpu.u32 [%rd512], %r362;
	// end inline asm
	// begin inline asm
	ld.relaxed.gpu.u32 %r363, [%rd512];
	// end inline asm
	add.s32 	%r364, %r363, 1;
	// begin inline asm
	st.relaxed.gpu.u32 [%rd512], %r364;
	// end inline asm
	// begin inline asm
	ld.relaxed.gpu.u32 %r365, [%rd512];
	// end inline asm
	add.s32 	%r366, %r365, 1;
	// begin inline asm
	st.relaxed.gpu.u32 [%rd512], %r366;
	// end inline asm
	// begin inline asm
	ld.relaxed.gpu.u32 %r367, [%rd512];
	// end inline asm
	add.s32 	%r368, %r367, 1;
	// begin inline asm
	st.relaxed.gpu.u32 [%rd512], %r368;
	// end inline asm
	// begin inline asm
	ld.relaxed.gpu.u32 %r369, [%rd512];
	// end inline asm
	add.s32 	%r370, %r369, 1;
	// begin inline asm
	st.relaxed.gpu.u32 [%rd512], %r370;
	// end inline asm
	// begin inline asm
	ld.relaxed.gpu.u32 %r371, [%rd512];
	// end inline asm
	add.s32 	%r372, %r371, 1;
	// begin inline asm
	st.relaxed.gpu.u32 [%rd512], %r372;
	// end inline asm
	// begin inline asm
	ld.relaxed.gpu.u32 %r373, [%rd512];
	// end inline asm
	add.s32 	%r374, %r373, 1;
	// begin inline asm
	st.relaxed.gpu.u32 [%rd512], %r374;
	// end inline asm
	// begin inline asm
	ld.relaxed.gpu.u32 %r375, [%rd512];
	// end inline asm
	add.s32 	%r376, %r375, 1;
	// begin inline asm
	st.relaxed.gpu.u32 [%rd512], %r376;
	// end inline asm
	// begin inline asm
	ld.relaxed.gpu.u32 %r377, [%rd512];
	// end inline asm
	add.s32 	%r378, %r377, 1;
	// begin inline asm
	st.relaxed.gpu.u32 [%rd512], %r378;
	// end inline asm
	// begin inline asm
	ld.relaxed.gpu.u32 %r379, [%rd512];
	// end inline asm
	add.s32 	%r380, %r379, 1;
	// begin inline asm
	st.relaxed.gpu.u32 [%rd512], %r380;
	// end inline asm
	// begin inline asm
	ld.relaxed.gpu.u32 %r381, [%rd512];
	// end inline asm
	add.s32 	%r382, %r381, 1;
	// begin inline asm
	st.relaxed.gpu.u32 [%rd512], %r382;
	// end inline asm
	// begin inline asm
	ld.relaxed.gpu.u32 %r383, [%rd512];
	// end inline asm
	add.s32 	%r384, %r383, 1;
	// begin inline asm
	st.relaxed.gpu.u32 [%rd512], %r384;
	// end inline asm
	// begin inline asm
	ld.relaxed.gpu.u32 %r385, [%rd512];
	// end inline asm
	add.s32 	%r386, %r385, 1;
	// begin inline asm
	st.relaxed.gpu.u32 [%rd512], %r386;
	// end inline asm
	// begin inline asm
	ld.relaxed.gpu.u32 %r387, [%rd512];
	// end inline asm
	add.s32 	%r388, %r387, 1;
	// begin inline asm
	st.relaxed.gpu.u32 [%rd512], %r388;
	// end inline asm
	// begin inline asm
	ld.relaxed.gpu.u32 %r389, [%rd512];
	// end inline asm
	add.s32 	%r390, %r389, 1;
	// begin inline asm
	st.relaxed.gpu.u32 [%rd512], %r390;
	// end inline asm
	// begin inline asm
	ld.relaxed.gpu.u32 %r391, [%rd512];
	// end inline asm
	add.s32 	%r392, %r391, 1;
	// begin inline asm
	st.relaxed.gpu.u32 [%rd512], %r392;
	// end inline asm
	// begin inline asm
	ld.relaxed.gpu.u32 %r393, [%rd512];
	// end inline asm
	add.s32 	%r394, %r393, 1;
	// begin inline asm
	st.relaxed.gpu.u32 [%rd512], %r394;
	// end inline asm
	// begin inline asm
	ld.relaxed.gpu.u32 %r395, [%rd512];
	// end inline asm
	add.s32 	%r396, %r395, 1;
	// begin inline asm
	st.relaxed.gpu.u32 [%rd512], %r396;
	// end inline asm
	// begin inline asm
	ld.relaxed.gpu.u32 %r397, [%rd512];
	// end inline asm
	add.s32 	%r398, %r397, 1;
	// begin inline asm
	st.relaxed.gpu.u32 [%rd512], %r398;
	// end inline asm
	// begin inline asm
	ld.relaxed.gpu.u32 %r399, [%rd512];
	// end inline asm
	add.s32 	%r400, %r399, 1;
	// begin inline asm
	st.relaxed.gpu.u32 [%rd512], %r400;
	// end inline asm
	// begin inline asm
	ld.relaxed.gpu.u32 %r401, [%rd512];
	// end inline asm
	add.s32 	%r402, %r401, 1;
	// begin inline asm
	st.relaxed.gpu.u32 [%rd512], %r402;
	// end inline asm
	// begin inline asm
	ld.relaxed.gpu.u32 %r403, [%rd512];
	// end inline asm
	add.s32 	%r404, %r403, 1;
	// begin inline asm
	st.relaxed.gpu.u32 [%rd512], %r404;
	// end inline asm
	// begin inline asm
	ld.relaxed.gpu.u32 %r405, [%rd512];
	// end inline asm
	add.s32 	%r406, %r405, 1;
	// begin inline asm
	st.relaxed.gpu.u32 [%rd512], %r406;
	// end inline asm
	// begin inline asm
	ld.relaxed.gpu.u32 %r407, [%rd512];
	// end inline asm
	add.s32 	%r408, %r407, 1;
	// begin inline asm
	st.relaxed.gpu.u32 [%rd512], %r408;
	// end inline asm
	// begin inline asm
	ld.relaxed.gpu.u32 %r409, [%rd512];
	// end inline asm
	add.s32 	%r410, %r409, 1;
	// begin inline asm
	st.relaxed.gpu.u32 [%rd512], %r410;
	// end inline asm
	// begin inline asm
	ld.relaxed.gpu.u32 %r411, [%rd512];
	// end inline asm
	add.s32 	%r412, %r411, 1;
	// begin inline asm
	st.relaxed.gpu.u32 [%rd512], %r412;
	// end inline asm
	// begin inline asm
	ld.relaxed.gpu.u32 %r413, [%rd512];
	// end inline asm
	add.s32 	%r414, %r413, 1;
	// begin inline asm
	st.relaxed.gpu.u32 [%rd512], %r414;
	// end inline asm
	// begin inline asm
	ld.relaxed.gpu.u32 %r415, [%rd512];
	// end inline asm
	add.s32 	%r416, %r415, 1;
	// begin inline asm
	st.relaxed.gpu.u32 [%rd512], %r416;
	// end inline asm
	// begin inline asm
	ld.relaxed.gpu.u32 %r417, [%rd512];
	// end inline asm
	add.s32 	%r418, %r417, 1;
	// begin inline asm
	st.relaxed.gpu.u32 [%rd512], %r418;
	// end inline asm
	// begin inline asm
	ld.relaxed.gpu.u32 %r419, [%rd512];
	// end inline asm
	add.s32 	%r420, %r419, 1;
	// begin inline asm
	st.relaxed.gpu.u32 [%rd512], %r420;
	// end inline asm
	// begin inline asm
	ld.relaxed.gpu.u32 %r421, [%rd512];
	// end inline asm
	add.s32 	%r422, %r421, 1;
	// begin inline asm
	st.relaxed.gpu.u32 [%rd512], %r422;
	// end inline asm
	// begin inline asm
	ld.relaxed.gpu.u32 %r423, [%rd512];
	// end inline asm
	add.s32 	%r424, %r423, 1;
	// begin inline asm
	st.relaxed.gpu.u32 [%rd512], %r424;
	// end inline asm
	// begin inline asm
	ld.relaxed.gpu.u32 %r425, [%rd512];
	// end inline asm
	add.s32 	%r426, %r425, 1;
	// begin inline asm
	st.relaxed.gpu.u32 [%rd512], %r426;
	// end inline asm
	// begin inline asm
	ld.relaxed.gpu.u32 %r427, [%rd512];
	// end inline asm
	add.s32 	%r428, %r427, 1;
	// begin inline asm
	st.relaxed.gpu.u32 [%rd512], %r428;
	// end inline asm
	// begin inline asm
	ld.relaxed.gpu.u32 %r429, [%rd512];
	// end inline asm
	add.s32 	%r430, %r429, 1;
	// begin inline asm
	st.relaxed.gpu.u32 [%rd512], %r430;
	// end inline asm
	// begin inline asm
	ld.relaxed.gpu.u32 %r431, [%rd512];
	// end inline asm
	add.s32 	%r432, %r431, 1;
	// begin inline asm
	st.relaxed.gpu.u32 [%rd512], %r432;
	// end inline asm
	// begin inline asm
	ld.relaxed.gpu.u32 %r433, [%rd512];
	// end inline asm
	add.s32 	%r434, %r433, 1;
	// begin inline asm
	st.relaxed.gpu.u32 [%rd512], %r434;
	// end inline asm
	// begin inline asm
	ld.relaxed.gpu.u32 %r435, [%rd512];
	// end inline asm
	add.s32 	%r436, %r435, 1;
	// begin inline asm
	st.relaxed.gpu.u32 [%rd512], %r436;
	// end inline asm
	// begin inline asm
	ld.relaxed.gpu.u32 %r437, [%rd512];
	// end inline asm
	add.s32 	%r438, %r437, 1;
	// begin inline asm
	st.relaxed.gpu.u32 [%rd512], %r438;
	// end inline asm
	// begin inline asm
	ld.relaxed.gpu.u32 %r439, [%rd512];
	// end inline asm
	add.s32 	%r440, %r439, 1;
	// begin inline asm
	st.relaxed.gpu.u32 [%rd512], %r440;
	// end inline asm
	// begin inline asm
	ld.relaxed.gpu.u32 %r441, [%rd512];
	// end inline asm
	add.s32 	%r442, %r441, 1;
	// begin inline asm
	st.relaxed.gpu.u32 [%rd512], %r442;
	// end inline asm
	// begin inline asm
	ld.relaxed.gpu.u32 %r443, [%rd512];
	// end inline asm
	add.s32 	%r444, %r443, 1;
	// begin inline asm
	st.relaxed.gpu.u32 [%rd512], %r444;
	// end inline asm
	// begin inline asm
	ld.relaxed.gpu.u32 %r445, [%rd512];
	// end inline asm
	add.s32 	%r446, %r445, 1;
	// begin inline asm
	st.relaxed.gpu.u32 [%rd512], %r446;
	// end inline asm
	// begin inline asm
	ld.relaxed.gpu.u32 %r447, [%rd512];
	// end inline asm
	add.s32 	%r448, %r447, 1;
	// begin inline asm
	st.relaxed.gpu.u32 [%rd512], %r448;
	// end inline asm
	// begin inline asm
	ld.relaxed.gpu.u32 %r449, [%rd512];
	// end inline asm
	add.s32 	%r450, %r449, 1;
	// begin inline asm
	st.relaxed.gpu.u32 [%rd512], %r450;
	// end inline asm
	// begin inline asm
	ld.relaxed.gpu.u32 %r451, [%rd512];
	// end inline asm
	add.s32 	%r452, %r451, 1;
	// begin inline asm
	st.relaxed.gpu.u32 [%rd512], %r452;
	// end inline asm
	// begin inline asm
	ld.relaxed.gpu.u32 %r453, [%rd512];
	// end inline asm
	add.s32 	%r454, %r453, 1;
	// begin inline asm
	st.relaxed.gpu.u32 [%rd512], %r454;
	// end inline asm
	// begin inline asm
	ld.relaxed.gpu.u32 %r455, [%rd512];
	// end inline asm
	add.s32 	%r456, %r455, 1;
	// begin inline asm
	st.relaxed.gpu.u32 [%rd512], %r456;
	// end inline asm
	// begin inline asm
	ld.relaxed.gpu.u32 %r457, [%rd512];
	// end inline asm
	add.s32 	%r458, %r457, 1;
	// begin inline asm
	st.relaxed.gpu.u32 [%rd512], %r458;
	// end inline asm
	// begin inline asm
	ld.relaxed.gpu.u32 %r459, [%rd512];
	// end inline asm
	add.s32 	%r460, %r459, 1;
	// begin inline asm
	st.relaxed.gpu.u32 [%rd512], %r460;
	// end inline asm
	// begin inline asm
	ld.relaxed.gpu.u32 %r461, [%rd512];
	// end inline asm
	add.s32 	%r462, %r461, 1;
	// begin inline asm
	st.relaxed.gpu.u32 [%rd512], %r462;
	// end inline asm
	// begin inline asm
	ld.relaxed.gpu.u32 %r463, [%rd512];
	// end inline asm
	add.s32 	%r464, %r463, 1;
	// begin inline asm
	st.relaxed.gpu.u32 [%rd512], %r464;
	// end inline asm
	// begin inline asm
	ld.relaxed.gpu.u32 %r465, [%rd512];
	// end inline asm
	add.s32 	%r466, %r465, 1;
	// begin inline asm
	st.relaxed.gpu.u32 [%rd512], %r466;
	// end inline asm
	// begin inline asm
	ld.relaxed.gpu.u32 %r467, [%rd512];
	// end inline asm
	add.s32 	%r468, %r467, 1;
	// begin inline asm
	st.relaxed.gpu.u32 [%rd512], %r468;
	// end inline asm
	// begin inline asm
	ld.relaxed.gpu.u32 %r469, [%rd512];
	// end inline asm
	add.s32 	%r470, %r469, 1;
	// begin inline asm
	st.relaxed.gpu.u32 [%rd512], %r470;
	// end inline asm
	// begin inline asm
	ld.relaxed.gpu.u32 %r471, [%rd512];
	// end inline asm
	add.s32 	%r472, %r471, 1;
	// begin inline asm
	st.relaxed.gpu.u32 [%rd512], %r472;
	// end inline asm
	// begin inline asm
	ld.relaxed.gpu.u32 %r473, [%rd512];
	// end inline asm
	add.s32 	%r474, %r473, 1;
	// begin inline asm
	st.relaxed.gpu.u32 [%rd512], %r474;
	// end inline asm
	// begin inline asm
	ld.relaxed.gpu.u32 %r475, [%rd512];
	// end inline asm
	add.s32 	%r476, %r475, 1;
	// begin inline asm
	st.relaxed.gpu.u32 [%rd512], %r476;
	// end inline asm
	// begin inline asm
	ld.relaxed.gpu.u32 %r477, [%rd512];
	// end inline asm
	add.s32 	%r478, %r477, 1;
	// begin inline asm
	st.relaxed.gpu.u32 [%rd512], %r478;
	// end inline asm
	// begin inline asm
	ld.relaxed.gpu.u32 %r479, [%rd512];
	// end inline asm
	add.s32 	%r480, %r479, 1;
	// begin inline asm
	st.relaxed.gpu.u32 [%rd512], %r480;
	// end inline asm
	// begin inline asm
	ld.relaxed.gpu.u32 %r481, [%rd512];
	// end inline asm
	add.s32 	%r482, %r481, 1;
	// begin inline asm
	st.relaxed.gpu.u32 [%rd512], %r482;
	// end inline asm
	// begin inline asm
	ld.relaxed.gpu.u32 %r483, [%rd512];
	// end inline asm
	add.s32 	%r484, %r483, 1;
	// begin inline asm
	st.relaxed.gpu.u32 [%rd512], %r484;
	// end inline asm
	// begin inline asm
	ld.relaxed.gpu.u32 %r485, [%rd512];
	// end inline asm
	add.s32 	%r486, %r485, 1;
	// begin inline asm
	st.relaxed.gpu.u32 [%rd512], %r486;
	// end inline asm
	// begin inline asm
	ld.relaxed.gpu.u32 %r487, [%rd512];
	// end inline asm
	add.s32 	%r488, %r487, 1;
	// begin inline asm
	st.relaxed.gpu.u32 [%rd512], %r488;
	// end inline asm
	// begin inline asm
	ld.relaxed.gpu.u32 %r489, [%rd512];
	// end inline asm
	add.s32 	%r490, %r489, 1;
	// begin inline asm
	st.relaxed.gpu.u32 [%rd512], %r490;
	// end inline asm
	// begin inline asm
	ld.relaxed.gpu.u32 %r491, [%rd512];
	// end inline asm
	add.s32 	%r492, %r491, 1;
	// begin inline asm
	st.relaxed.gpu.u32 [%rd512], %r492;
	// end inline asm
	// begin inline asm
	ld.relaxed.gpu.u32 %r493, [%rd512];
	// end inline asm
	add.s32 	%r494, %r493, 1;
	// begin inline asm
	st.relaxed.gpu.u32 [%rd512], %r494;
	// end inline asm
	// begin inline asm
	ld.relaxed.gpu.u32 %r495, [%rd512];
	// end inline asm
	add.s32 	%r496, %r495, 1;
	// begin inline asm
	st.relaxed.gpu.u32 [%rd512], %r496;
	// end inline asm
	// begin inline asm
	ld.relaxed.gpu.u32 %r497, [%rd512];
	// end inline asm
	add.s32 	%r498, %r497, 1;
	// begin inline asm
	st.relaxed.gpu.u32 [%rd512], %r498;
	// end inline asm
	// begin inline asm
	ld.relaxed.gpu.u32 %r499, [%rd512];
	// end inline asm
	add.s32 	%r500, %r499, 1;
	// begin inline asm
	st.relaxed.gpu.u32 [%rd512], %r500;
	// end inline asm
	// begin inline asm
	ld.relaxed.gpu.u32 %r501, [%rd512];
	// end inline asm
	add.s32 	%r502, %r501, 1;
	// begin inline asm
	st.relaxed.gpu.u32 [%rd512], %r502;
	// end inline asm
	// begin inline asm
	ld.relaxed.gpu.u32 %r503, [%rd512];
	// end inline asm
	add.s32 	%r504, %r503, 1;
	// begin inline asm
	st.relaxed.gpu.u32 [%rd512], %r504;
	// end inline asm
	// begin inline asm
	ld.relaxed.gpu.u32 %r505, [%rd512];
	// end inline asm
	add.s32 	%r506, %r505, 1;
	// begin inline asm
	st.relaxed.gpu.u32 [%rd512], %r506;
	// end inline asm
	// begin inline asm
	ld.relaxed.gpu.u32 %r507, [%rd512];
	// end inline asm
	add.s32 	%r508, %r507, 1;
	// begin inline asm
	st.relaxed.gpu.u32 [%rd512], %r508;
	// end inline asm
	// begin inline asm
	ld.relaxed.gpu.u32 %r509, [%rd512];
	// end inline asm
	add.s32 	%r510, %r509, 1;
	// begin inline asm
	st.relaxed.gpu.u32 [%rd512], %r510;
	// end inline asm
	// begin inline asm
	ld.relaxed.gpu.u32 %r511, [%rd512];
	// end inline asm
	add.s32 	%r512, %r511, 1;
	// begin inline asm
	st.relaxed.gpu.u32 [%rd512], %r512;
	// end inline asm
	ret;

}
	// .globl	_Z4testIL_Z13load_volatilePKjEL_Z14store_volatilePjjELi256E14strided_accessILj1024ELj4EE9all_lanesEvv
.visible .entry _Z4testIL_Z13load_volatilePKjEL_Z14store_volatilePjjELi256E14strided_accessILj1024ELj4EE9all_lanesEvv()
{
	.reg .b32 	%r<518>;
	.reg .b64 	%rd<517>;

	mov.u32 	%r513, %ctaid.x;
	mov.u32 	%r514, %ntid.x;
	mov.u32 	%r515, %tid.x;
	mad.lo.s32 	%r516, %r513, %r514, %r515;
	shl.b32 	%r517, %r516, 4;
	cvt.u64.u32 	%rd513, %r517;
	and.b64  	%rd514, %rd513, 4080;
	mov.u64 	%rd515, buffer;
	cvta.global.u64 	%rd516, %rd515;
	add.s64 	%rd512, %rd516, %rd514;
	// begin inline asm
	ld.volatile.global.u32 %r1, [%rd512];
	// end inline asm
	add.s32 	%r2, %r1, 1;
	// begin inline asm
	st.volatile.global.u32 [%rd512], %r2;
	// end inline asm
	// begin inline asm
	ld.volatile.global.u32 %r3, [%rd512];
	// end inline asm
	add.s32 	%r4, %r3, 1;
	// begin inline asm
	st.volatile.global.u32 [%rd512], %r4;
	// end inline asm
	// begin inline asm
	ld.volatile.global.u32 %r5, [%rd512];
	// end inline asm
	add.s32 	%r6, %r5, 1;
	// begin inline asm
	st.volatile.global.u32 [%rd512], %r6;
	// end inline asm
	// begin inline asm
	ld.volatile.global.u32 %r7, [%rd512];
	// end inline asm
	add.s32 	%r8, %r7, 1;
	// begin inline asm
	st.volatile.global.u32 [%rd512], %r8;
	// end inline asm
	// begin inline asm
	ld.volatile.global.u32 %r9, [%rd512];
	// end inline asm
	add.s32 	%r10, %r9, 1;
	// begin inline asm
	st.volatile.global.u32 [%rd512], %r10;
	// end inline asm
	// begin inline asm
	ld.volatile.global.u32 %r11, [%rd512];
	// end inline asm
	add.s32 	%r12, %r11, 1;
	// begin inline asm
	st.volatile.global.u32 [%rd512], %r12;
	// end inline asm
	// begin inline asm
	ld.volatile.global.u32 %r13, [%rd512];
	// end inline asm
	add.s32 	%r14, %r13, 1;
	// begin inline asm
	st.volatile.global.u32 [%rd512], %r14;
	// end inline asm
	// begin inline asm
	ld.volatile.global.u32 %r15, [%rd512];
	// end inline asm
	add.s32 	%r16, %r15, 1;
	// begin inline asm
	st.volatile.global.u32 [%rd512], %r16;
	// end inline asm
	// begin inline asm
	ld.volatile.global.u32 %r17, [%rd512];
	// end inline asm
	add.s32 	%r18, %r17, 1;
	// begin inline asm
	st.volatile.global.u32 [%rd512], %r18;
	// end inline asm
	// begin inline asm
	ld.volatile.global.u32 %r19, [%rd512];
	// end inline asm
	add.s32 	%r20, %r19, 1;
	// begin inline asm
	st.volatile.global.u32 [%rd512], %r20;
	// end inline asm
	// begin inline asm
	ld.volatile.global.u32 %r21, [%rd512];
	// end inline asm
	add.s32 	%r22, %r21, 1;
	// begin inline asm
	st.volatile.global.u32 [%rd512], %r22;
	// end inline asm
	// begin inline asm
	ld.volatile.global.u32 %r23, [%rd512];
	// end inline asm
	add.s32 	%r24, %r23, 1;
	// begin inline asm
	st.volatile.global.u32 [%rd512], %r24;
	// end inline asm
	// begin inline asm
	ld.volatile.global.u32 %r25, [%rd512];
	// end inline asm
	add.s32 	%r26, %r25, 1;
	// begin inline asm
	st.volatile.global.u32 [%rd512], %r26;
	// end inline asm
	// begin inline asm
	ld.volatile.global.u32 %r27, [%rd512];
	// end inline asm
	add.s32 	%r28, %r27, 1;
	// begin inline asm
	st.volatile.global.u32 [%rd512], %r28;
	// end inline asm
	// begin inline asm
	ld.volatile.global.u32 %r29, [%rd512];
	// end inline asm
	add.s32 	%r30, %r29, 1;
	// begin inline asm
	st.volatile.global.u32 [%rd512], %r30;
	// end inline asm
	// begin inline asm
	ld.volatile.global.u32 %r31, [%rd512];
	// end inline asm
	add.s32 	%r32, %r31, 1;
	// begin inline asm
	st.volatile.global.u32 [%rd512], %r32;
	// end inline asm
	// begin inline asm
	ld.volatile.global.u32 %r33, [%rd512];
	// end inline asm
	add.s32 	%r34, %r33, 1;
	// begin inline asm
	st.volatile.global.u32 [%rd512], %r34;
	// end inline asm
	// begin inline asm
	ld.volatile.global.u32 %r35, [%rd512];
	// end inline asm
	add.s32 	%r36, %r35, 1;
	// begin inline asm
	st.volatile.global.u32 [%rd512], %r36;
	// end inline asm
	// begin inline asm
	ld.volatile.global.u32 %r37, [%rd512];
	// end inline asm
	add.s32 	%r38, %r37, 1;
	// begin inline asm
	st.volatile.global.u32 [%rd512], %r38;
	// end inline asm
	// begin inline asm
	ld.volatile.global.u32 %r39, [%rd512];
	// end inline asm
	add.s32 	%r40, %r39, 1;
	// begin inline asm
	st.volatile.global.u32 [%rd512], %r40;
	// end inline asm
	// begin inline asm
	ld.volatile.global.u32 %r41, [%rd512];
	// end inline asm
	add.s32 	%r42, %r41, 1;
	// begin inline asm
	st.volatile.global.u32 [%rd512], %r42;
	// end inline asm
	// begin inline asm
	ld.volatile.global.u32 %r43, [%rd512];
	// end inline asm
	add.s32 	%r44, %r43, 1;
	// begin inline asm
	st.volatile.global.u32 [%rd512], %r44;
	// end inline asm
	// begin inline asm
	ld.volatile.global.u32 %r45, [%rd512];
	// end inline asm
	add.s32 	%r46, %r45, 1;
	// begin inline asm
	st.volatile.global.u32 [%rd512], %r46;
	// end inline asm
	// begin inline asm
	ld.volatile.global.u32 %r47, [%rd512];
	// end inline asm
	add.s32 	%r48, %r47, 1;
	// begin inline asm
	st.volatile.global.u32 [%rd512], %r48;
	// end inline asm
	// begin inline asm
	ld.volatile.global.u32 %r49, [%rd512];
	// end inline asm
	add.s32 	%r50, %r49, 1;
	// begin inline asm
	st.volatile.global.u32 [%rd512], %r50;
	// end inline asm
	// begin inline asm
	ld.volatile.global.u32 %r51, [%rd512];
	// end inline asm
	add.s32 	%r52, %r51, 1;
	// begin inline asm
	st.volatile.global.u32 [%rd512], %r52;
	// end inline asm
	// begin inline asm
	ld.volatile.global.u32 %r53, [%rd512];
	// end inline asm
	add.s32 	%r54, %r53, 1;
	// begin inline asm
	st.volatile.global.u32 [%rd512], %r54;
	// end inline asm
	// begin inline asm
	ld.volatile.global.u32 %r55, [%rd512];
	// end inline asm
	add.s32 	%r56, %r55, 1;
	// begin inline asm
	st.volatile.global.u32 [%rd512], %r56;
	// end inline asm
	// begin inline asm
	ld.volatile.global.u32 %r57, [%rd512];
	// end inline asm
	add.s32 	%r58, %r57, 1;
	// begin inline asm
	st.volatile.global.u32 [%rd512], %r58;
	// end inline asm
	// begin inline asm
	ld.volatile.global.u32 %r59, [%rd512];
	// end inline asm
	add.s32 	%r60, %r59, 1;
	// begin inline asm
	st.volatile.global.u32 [%rd512], %r60;
	// end inline asm
	// begin inline asm
	ld.volatile.global.u32 %r61, [%rd512];
	// end inline asm
	add.s32 	%r62, %r61, 1;
	// begin inline asm
	st.volatile.global.u32 [%rd512], %r62;
	// end inline asm
	// begin inline asm
	ld.volatile.global.u32 %r63, [%rd512];
	// end inline asm
	add.s32 	%r64, %r63, 1;
	// begin inline asm
	st.volatile.global.u32 [%rd512], %r64;
	// end inline asm
	// begin inline asm
	ld.volatile.global.u32 %r65, [%rd512];
	// end inline asm
	add.s32 	%r66, %r65, 1;
	// begin inline asm
	st.volatile.global.u32 [%rd512], %r66;
	// end inline asm
	// begin inline asm
	ld.volatile.global.u32 %r67, [%rd512];
	// end inline asm
	add.s32 	%r68, %r67, 1;
	// begin inline asm
	st.volatile.global.u32 [%rd512], %r68;
	// end inline asm
	// begin inline asm
	ld.volatile.global.u32 %r69, [%rd512];
	// end inline asm
	add.s32 	%r70, %r69, 1;
	// begin inline asm
	st.volatile.global.u32 [%rd512], %r70;
	// end inline asm
	// begin inline asm
	ld.volatile.global.u32 %r71, [%rd512];
	// end inline asm
	add.s32 	%r72, %r71, 1;
	// begin inline asm
	st.volatile.global.u32 [%rd512], %r72;
	// end inline asm
	// begin inline asm
	ld.volatile.global.u32 %r73, [%rd512];
	// end inline asm
	add.s32 	%r74, %r73, 1;
	// begin inline asm
	st.volatile.global.u32 [%rd512], %r74;
	// end inline asm
	// begin inline asm
	ld.volatile.global.u32 %r75, [%rd512];
	// end inline asm
	add.s32 	%r76, %r75, 1;
	// begin inline asm
	st.volatile.global.u32 [%rd512], %r76;
	// end inline asm
	// begin inline asm
	ld.volatile.global.u32 %r77, [%rd512];
	// end inline asm
	add.s32 	%r78, %r77, 1;
	// begin inline asm
	st.volatile.global.u32 [%rd512], %r78;
	// end inline asm
	// begin inline asm
	ld.volatile.global.u32 %r79, [%rd512];
	// end inline asm
	add.s32 	%r80, %r79, 1;
	// begin inline asm
	st.volatile.global.u32 [%rd512], %r80;
	// end inline asm
	// begin inline asm
	ld.volatile.global.u32 %r81, [%rd512];
	// end inline asm
	add.s32 	%r82, %r81, 1;
	// begin inline asm
	st.volatile.global.u32 [%rd512], %r82;
	// end inline asm
	// begin inline asm
	ld.volatile.global.u32 %r83, [%rd512];
	// end inline asm
	add.s32 	%r84, %r83, 1;
	// begin inline asm
	st.volatile.global.u32 [%rd512], %r84;
	// end inline asm
	// begin inline asm
	ld.volatile.global.u32 %r85, [%rd512];
	// end inline asm
	add.s32 	%r86, %r85, 1;
	// begin inline asm
	st.volatile.global.u32 [%rd512], %r86;
	// end inline asm
	// begin inline asm
	ld.volatile.global.u32 %r87, [%rd512];
	// end inline asm
	add.s32 	%r88, %r87, 1;
	// begin inline asm
	st.volatile.global.u32 [%rd512], %r88;
	// end inline asm
	// begin inline asm
	ld.volatile.global.u32 %r89, [%rd512];
	// end inline asm
	add.s32 	%r90, %r89, 1;
	// begin inline asm
	st.volatile.global.u32 [%rd512], %r90;
	// end inline asm
	// begin inline asm
	ld.volatile.global.u32 %r91, [%rd512];
	// end inline asm
	add.s32 	%r92, %r91, 1;
	// begin inline asm
	st.volatile.global.u32 [%rd512], %r92;
	// end inline asm
	// begin inline asm
	ld.volatile.global.u32 %r93, [%rd512];
	// end inline asm
	add.s32 	%r94, %r93, 1;
	// begin inline asm
	st.volatile.global.u32 [%rd512], %r94;
	// end inline asm
	// begin inline asm
	ld.volatile.global.u32 %r95, [%rd512];
	// end inline asm
	add.s32 	%r96, %r95, 1;
	// begin inline asm
	st.volatile.global.u32 [%rd512], %r96;
	// end inline asm
	// begin inline asm
	ld.volatile.global.u32 %r97, [%rd512];
	// end inline asm
	add.s32 	%r98, %r97, 1;
	// begin inline asm
	st.volatile.global.u32 [%rd512], %r98;
	// end inline asm
	// begin inline asm
	ld.volatile.global.u32 %r99, [%rd512];
	// end inline asm
	add.s32 	%r100, %r99, 1;
	// begin inline asm
	st.volatile.global.u32 [%rd512], %r100;
	// end inline asm
	// begin inline asm
	ld.volatile.global.u32 %r101, [%rd512];
	// end inline asm
	add.s32 	%r102, %r101, 1;
	// begin inline asm
	st.volatile.global.u32 [%rd512], %r102;
	// end inline asm
	// begin inline asm
	ld.volatile.global.u32 %r103, [%rd512];
	// end inline asm
	add.s32 	%r104, %r103, 1;
	// begin inline asm
	st.volatile.global.u32 [%rd512], %r104;
	// end inline asm
	// begin inline asm
	ld.volatile.global.u32 %r105, [%rd512];
	// end inline asm
	add.s32 	%r106, %r105, 1;
	// begin inline asm
	st.volatile.global.u32 [%rd512], %r106;
	// end inline asm
	// begin inline asm
	ld.volatile.global.u32 %r107, [%rd512];
	// end inline asm
	add.s32 	%r108, %r107, 1;
	// begin inline asm
	st.volatile.global.u32 [%rd512], %r108;
	// end inline asm
	// begin inline asm
	ld.volatile.global.u32 %r109, [%rd512];
	// end inline asm
	add.s32 	%r110, %r109, 1;
	// begin inline asm
	st.volatile.global.u32 [%rd512], %r110;
	// end inline asm
	// begin inline asm
	ld.volatile.global.u32 %r111, [%rd512];
	// end inline asm
	add.s32 	%r112, %r111, 1;
	// begin inline asm
	st.volatile.global.u32 [%rd512], %r112;
	// end inline asm
	// begin inline asm
	ld.volatile.global.u32 %r113, [%rd512];
	// end inline asm
	add.s32 	%r114, %r113, 1;
	// begin inline asm
	st.volatile.global.u32 [%rd512], %r114;
	// end inline asm
	// begin inline asm
	ld.volatile.global.u32 %r115, [%rd512];
	// end inline asm
	add.s32 	%r116, %r115, 1;
	// begin inline asm
	st.volatile.global.u32 [%rd512], %r116;
	// end inline asm
	// begin inline asm
	ld.volatile.global.u32 %r117, [%rd512];
	// end inline asm
	add.s32 	%r118, %r117, 1;
	// begin inline asm
	st.volatile.global.u32 [%rd512], %r118;
	// end inline asm
	// begin inline asm
	ld.volatile.global.u32 %r119, [%rd512];
	// end inline asm
	add.s32 	%r120, %r119, 1;
	// begin inline asm
	st.volatile.global.u32 [%rd512], %r120;
	// end inline asm
	// begin inline asm
	ld.volatile.global.u32 %r121, [%rd512];
	// end inline asm
	add.s32 	%r122, %r121, 1;
	// begin inline asm
	st.volatile.global.u32 [%rd512], %r122;
	// end inline asm
	// begin inline asm
	ld.volatile.global.u32 %r123, [%rd512];
	// end inline asm
	add.s32 	%r124, %r123, 1;
	// begin inline asm
	st.volatile.global.u32 [%rd512], %r124;
	// end inline asm
	// begin inline asm
	ld.volatile.global.u32 %r125, [%rd512];
	// end inline asm
	add.s32 	%r126, %r125, 1;
	// begin inline asm
	st.volatile.global.u32 [%rd512], %r126;
	// end inline asm
	// begin inline asm
	ld.volatile.global.u32 %r127, [%rd512];
	// end inline asm
	add.s32 	%r128, %r127, 1;
	// begin inline asm
	st.volatile.global.u32 [%rd512], %r128;
	// end inline asm
	// begin inline asm
	ld.volatile.global.u32 %r129, [%rd512];
	// end inline asm
	add.s32 	%r130, %r129, 1;
	// begin inline asm
	st.volatile.global.u32 [%rd512], %r130;
	// end inline asm
	// begin inline asm
	ld.volatile.global.u32 %r131, [%rd512];
	// end inline asm
	add.s32 	%r132, %r131, 1;
	// begin inline asm
	st.volatile.global.u32 [%rd512], %r132;
	// end inline asm
	// begin inline asm
	ld.volatile.global.u32 %r133, [%rd512];
	// end inline asm
	add.s32 	%r134, %r133, 1;
	// begin inline asm
	st.volatile.global.u32 [%rd512], %r134;
	// end inline asm
	// begin inline asm
	ld.volatile.global.u32 %r135, [%rd512];
	// end inline asm
	add.s32 	%r136, %r135, 1;
	// begin inline asm
	st.volatile.global.u32 [%rd512], %r136;
	// end inline asm
	// begin inline asm
	ld.volatile.global.u32 %r137, [%rd512];
	// end inline asm
	add.s32 	%r138, %r137, 1;
	// begin inline asm
	st.volatile.global.u32 [%rd512], %r138;
	// end inline asm
	// begin inline asm
	ld.volatile.global.u32 %r139, [%rd512];
	// end inline asm
	add.s32 	%r140, %r139, 1;
	// begin inline asm
	st.volatile.global.u32 [%rd512], %r140;
	// end inline asm
	// begin inline asm
	ld.volatile.global.u32 %r141, [%rd512];
	// end inline asm
	add.s32 	%r142, %r141, 1;
	// begin inline asm
	st.volatile.global.u32 [%rd512], %r142;
	// end inline asm
	// begin inline asm
	ld.volatile.global.u32 %r143, [%rd512];
	// end inline asm
	add.s32 	%r144, %r143, 1;
	// begin inline asm
	st.volatile.global.u32 [%rd512], %r144;
	// end inline asm
	// begin inline asm
	ld.volatile.global.u32 %r145, [%rd512];
	// end inline asm
	add.s32 	%r146, %r145, 1;
	// begin inline asm
	st.volatile.global.u32 [%rd512], %r146;
	// end inline asm
	// begin inline asm
	ld.volatile.global.u32 %r147, [%rd512];
	// end inline asm
	add.s32 	%r148, %r147, 1;
	// begin inline asm
	st.volatile.global.u32 [%rd512], %r148;
	// end inline asm
	// begin inline asm
	ld.volatile.global.u32 %r149, [%rd512];
	// end inline asm
	add.s32 	%r150, %r149, 1;
	// begin inline asm
	st.volatile.global.u32 [%rd512], %r150;
	// end inline asm
	// begin inline asm
	ld.volatile.global.u32 %r151, [%rd512];
	// end inline asm
	add.s32 	%r152, %r151, 1;
	// begin inline asm
	st.volatile.global.u32 [%rd512], %r152;
	// end inline asm
	// begin inline asm
	ld.volatile.global.u32 %r153, [%rd512];
	// end inline asm
	add.s32 	%r154, %r153, 1;
	// begin inline asm
	st.volatile.global.u32 [%rd512], %r154;
	// end inline asm
	// begin inline asm
	ld.volatile.global.u32 %r155, [%rd512];
	// end inline asm
	add.s32 	%r156, %r155, 1;
	// begin inline asm
	st.volatile.global.u32 [%rd512], %r156;
	// end inline asm
	// begin inline asm
	ld.volatile.global.u32 %r157, [%rd512];
	// end inline asm
	add.s32 	%r158, %r157, 1;
	// begin inline asm
	st.volatile.global.u32 [%rd512], %r158;
	// end inline asm
	// begin inline asm
	ld.volatile.global.u32 %r159, [%rd512];
	// end inline asm
	add.s32 	%r160, %r159, 1;
	// begin inline asm
	st.volatile.global.u32 [%rd512], %r160;
	// end inline asm
	// begin inline asm
	ld.volatile.global.u32 %r161, [%rd512];
	// end inline asm
	add.s32 	%r162, %r161, 1;
	// begin inline asm
	st.volatile.global.u32 [%rd512], %r162;
	// end inline asm
	// begin inline asm
	ld.volatile.global.u32 %r163, [%rd512];
	// end inline asm
	add.s32 	%r164, %r163, 1;
	// begin inline asm
	st.volatile.global.u32 [%rd512], %r164;
	// end inline asm
	// begin inline asm
	ld.volatile.global.u32 %r165, [%rd512];
	// end inline asm
	add.s32 	%r166, %r165, 1;
	// begin inline asm
	st.volatile.global.u32 [%rd512], %r166;
	// end inline asm
	// begin inline asm
	ld.volatile.global.u32 %r167, [%rd512];
	// end inline asm
	add.s32 	%r168, %r167, 1;
	// begin inline asm
	st.volatile.global.u32 [%rd512], %r168;
	// end inline asm
	// begin inline asm
	ld.volatile.global.u32 %r169, [%rd512];
	// end inline asm
	add.s32 	%r170, %r169, 1;
	// begin inline asm
	st.volatile.global.u32 [%rd512], %r170;
	// end inline asm
	// begin inline asm
	ld.volatile.global.u32 %r171, [%rd512];
	// end inline asm
	add.s32 	%r172, %r171, 1;
	// begin inline asm
	st.volatile.global.u32 [%rd512], %r172;
	// end inline asm
	// begin inline asm
	ld.volatile.global.u32 %r173, [%rd512];
	// end inline asm
	add.s32 	%r174, %r173, 1;
	// begin inline asm
	st.volatile.global.u32 [%rd512], %r174;
	// end inline asm
	// begin inline asm
	ld.volatile.global.u32 %r175, [%rd512];
	// end inline asm
	add.s32 	%r176, %r175, 1;
	// begin inline asm
	st.volatile.global.u32 [%rd512], %r176;
	// end inline asm
	// begin inline asm
	ld.volatile.global.u32 %r177, [%rd512];
	// end inline asm
	add.s32 	%r178, %r177, 1;
	// begin inline asm
	st.volatile.global.u32 [%rd512], %r178;
	// end inline asm
	// begin inline asm
	ld.volatile.global.u32 %r179, [%rd512];
	// end inline asm
	add.s32 	%r180, %r179, 1;
	// begin inline asm
	st.volatile.global.u32 [%rd512], %r180;
	// end inline asm
	// begin inline asm
	ld.volatile.global.u32 %r181, [%rd512];
	// end inline asm
	add.s32 	%r182, %r181, 1;
	// begin inline asm
	st.volatile.global.u32 [%rd512], %r182;
	// end inline asm
	// begin inline asm
	ld.volatile.global.u32 %r183, [%rd512];
	// end inline asm
	add.s32 	%r184, %r183, 1;
	// begin inline asm
	st.volatile.global.u32 [%rd512], %r184;
	// end inline asm
	// begin inline asm
	ld.volatile.global.u32 %r185, [%rd512];
	// end inline asm
	add.s32 	%r186, %r185, 1;
	// begin inline asm
	st.volatile.global.u32 [%rd512], %r186;
	// end inline asm
	// begin inline asm
	ld.volatile.global.u32 %r187, [%rd512];
	// end inline asm
	add.s32 	%r188, %r187, 1;
	// begin inline asm
	st.volatile.global.u32 [%rd512], %r188;
	// end inline asm
	// begin inline asm
	ld.volatile.global.u32 %r189, [%rd512];
	// end inline asm
	add.s32 	%r190, %r189, 1;
	// begin inline asm
	st.volatile.global.u32 [%rd512], %r190;
	// end inline asm
	// begin inline asm
	ld.volatile.global.u32 %r191, [%rd512];
	// end inline asm
	add.s32 	%r192, %r191, 1;
	// begin inline asm
	st.volatile.global.u32 [%rd512], %r192;
	// end inline asm
	// begin inline asm
	ld.volatile.global.u32 %r193, [%rd512];
	// end inline asm
	add.s32 	%r194, %r193, 1;
	// begin inline asm
	st.volatile.global.u32 [%rd512], %r194;
	// end inline asm
	// begin inline asm
	ld.volatile.global.u32 %r195, [%rd512];
	// end inline asm
	add.s32 	%r196, %r195, 1;
	// begin inline asm
	st.volatile.global.u32 [%rd512], %r196;
	// end inline asm
	// begin inline asm
	ld.volatile.global.u32 %r197, [%rd512];
	// end inline asm
	add.s32 	%r198, %r197, 1;
	// begin inline asm
	st.volatile.global.u32 [%rd512], %r198;
	// end inline asm
	// begin inline asm
	ld.volatile.global.u32 %r199, [%rd512];
	// end inline asm
	add.s32 	%r200, %r199, 1;
	// begin inline asm
	st.volatile.global.u32 [%rd512], %r200;
	// end inline asm
	// begin inline asm
	ld.volatile.global.u32 %r201, [%rd512];
	// end inline asm
	add.s32 	%r202, %r201, 1;
	// begin inline asm
	st.volatile.global.u32 [%rd512], %r202;
	// end inline asm
	// begin inline asm
	ld.volatile.global.u32 %r203, [%rd512];
	// end inline asm
	add.s32 	%r204, %r203, 1;
	// begin inline asm
	st.volatile.global.u32 [%rd512], %r204;
	// end inline asm
	// begin inline asm
	ld.volatile.global.u32 %r205, [%rd512];
	// end inline asm
	add.s32 	%r206, %r205, 1;
	// begin inline asm
	st.volatile.global.u32 [%rd512], %r206;
	// end inline asm
	// begin inline asm
	ld.volatile.global.u32 %r207, [%rd512];
	// end inline asm
	add.s32 	%r208, %r207, 1;
	// begin inline asm
	st.volatile.global.u32 [%rd512], %r208;
	// end inline asm
	// begin inline asm
	ld.volatile.global.u32 %r209, [%rd512];
	// end inline asm
	add.s32 	%r210, %r209, 1;
	// begin inline asm
	st.volatile.global.u32 [%rd512], %r210;
	// end inline asm
	// begin inline asm
	ld.volatile.global.u32 %r211, [%rd512];
	// end inline asm
	add.s32 	%r212, %r211, 1;
	// begin inline asm
	st.volatile.global.u32 [%rd512], %r212;
	// end inline asm
	// begin inline asm
	ld.volatile.global.u32 %r213, [%rd512];
	// end inline asm
	add.s32 	%r214, %r213, 1;
	// begin inline asm
	st.volatile.global.u32 [%rd512], %r214;
	// end inline asm
	// begin inline asm
	ld.volatile.global.u32 %r215, [%rd512];
	// end inline asm
	add.s32 	%r216, %r215, 1;
	// begin inline asm
	st.volatile.global.u32 [%rd512], %r216;
	// end inline asm
	// begin inline asm
	ld.volatile.global.u32 %r217, [%rd512];
	// end inline asm
	add.s32 	%r218, %r217, 1;
	// begin inline asm
	st.volatile.global.u32 [%rd512], %r218;
	// end inline asm
	// begin inline asm
	ld.volatile.global.u32 %r219, [%rd512];
	// end inline asm
	add.s32 	%r220, %r219, 1;
	// begin inline asm
	st.volatile.global.u32 [%rd512], %r220;
	// end inline asm
	// begin inline asm
	ld.volatile.global.u32 %r221, [%rd512];
	// end inline asm
	add.s32 	%r222, %r221, 1;
	// begin inline asm
	st.volatile.global.u32 [%rd512], %r222;
	// end inline asm
	// begin inline asm
	ld.volatile.global.u32 %r223, [%rd512];
	// end inline asm
	add.s32 	%r224, %r223, 1;
	// begin inline asm
	st.volatile.global.u32 [%rd512], %r224;
	// end inline asm
	// begin inline asm
	ld.volatile.global.u32 %r225, [%rd512];
	// end inline asm
	add.s32 	%r226, %r225, 1;
	// begin inline asm
	st.volatile.global.u32 [%rd512], %r226;
	// end inline asm
	// begin inline asm
	ld.volatile.global.u32 %r227, [%rd512];
	// end inline asm
	add.s32 	%r228, %r227, 1;
	// begin inline asm
	st.volatile.global.u32 [%rd512], %r228;
	// end inline asm
	// begin inline asm
	ld.volatile.global.u32 %r229, [%rd512];
	// end inline asm
	add.s32 	%r230, %r229, 1;
	// begin inline asm
	st.volatile.global.u32 [%rd512], %r230;
	// end inline asm
	// begin inline asm
	ld.volatile.global.u32 %r231, [%rd512];
	// end inline asm
	add.s32 	%r232, %r231, 1;
	// begin inline asm
	st.volatile.global.u32 [%rd512], %r232;
	// end inline asm
	// begin inline asm
	ld.volatile.global.u32 %r233, [%rd512];
	// end inline asm
	add.s32 	%r234, %r233, 1;
	// begin inline asm
	st.volatile.global.u32 [%rd512], %r234;
	// end inline asm
	// begin inline asm
	ld.volatile.global.u32 %r235, [%rd512];
	// end inline asm
	add.s32 	%r236, %r235, 1;
	// begin inline asm
	st.volatile.global.u32 [%rd512], %r236;
	// end inline asm
	// begin inline asm
	ld.volatile.global.u32 %r237, [%rd512];
	// end inline asm
	add.s32 	%r238, %r237, 1;
	// begin inline asm
	st.volatile.global.u32 [%rd512], %r238;
	// end inline asm
	// begin inline asm
	ld.volatile.global.u32 %r239, [%rd512];
	// end inline asm
	add.s32 	%r240, %r239, 1;
	// begin inline asm
	st.volatile.global.u32 [%rd512], %r240;
	// end inline asm
	// begin inline asm
	ld.volatile.global.u32 %r241, [%rd512];
	// end inline asm
	add.s32 	%r242, %r241, 1;
	// begin inline asm
	st.volatile.global.u32 [%rd512], %r242;
	// end inline asm
	// begin inline asm
	ld.volatile.global.u32 %r243, [%rd512];
	// end inline asm
	add.s32 	%r244, %r243, 1;
	// begin inline asm
	st.volatile.global.u32 [%rd512], %r244;
	// end inline asm
	// begin inline asm
	ld.volatile.global.u32 %r245, [%rd512];
	// end inline asm
	add.s32 	%r246, %r245, 1;
	// begin inline asm
	st.volatile.global.u32 [%rd512], %r246;
	// end inline asm
	// begin inline asm
	ld.volatile.global.u32 %r247, [%rd512];
	// end inline asm
	add.s32 	%r248, %r247, 1;
	// begin inline asm
	st.volatile.global.u32 [%rd512], %r248;
	// end inline asm
	// begin inline asm
	ld.volatile.global.u32 %r249, [%rd512];
	// end inline asm
	add.s32 	%r250, %r249, 1;
	// begin inline asm
	st.volatile.global.u32 [%rd512], %r250;
	// end inline asm
	// begin inline asm
	ld.volatile.global.u32 %r251, [%rd512];
	// end inline asm
	add.s32 	%r252, %r251, 1;
	// begin inline asm
	st.volatile.global.u32 [%rd512], %r252;
	// end inline asm
	// begin inline asm
	ld.volatile.global.u32 %r253, [%rd512];
	// end inline asm
	add.s32 	%r254, %r253, 1;
	// begin inline asm
	st.volatile.global.u32 [%rd512], %r254;
	// end inline asm
	// begin inline asm
	ld.volatile.global.u32 %r255, [%rd512];
	// end inline asm
	add.s32 	%r256, %r255, 1;
	// begin inline asm
	st.volatile.global.u32 [%rd512], %r256;
	// end inline asm
	// begin inline asm
	ld.volatile.global.u32 %r257, [%rd512];
	// end inline asm
	add.s32 	%r258, %r257, 1;
	// begin inline asm
	st.volatile.global.u32 [%rd512], %r258;
	// end inline asm
	// begin inline asm
	ld.volatile.global.u32 %r259, [%rd512];
	// end inline asm
	add.s32 	%r260, %r259, 1;
	// begin inline asm
	st.volatile.global.u32 [%rd512], %r260;
	// end inline asm
	// begin inline asm
	ld.volatile.global.u32 %r261, [%rd512];
	// end inline asm
	add.s32 	%r262, %r261, 1;
	// begin inline asm
	st.volatile.global.u32 [%rd512], %r262;
	// end inline asm
	// begin inline asm
	ld.volatile.global.u32 %r263, [%rd512];
	// end inline asm
	add.s32 	%r264, %r263, 1;
	// begin inline asm
	st.volatile.global.u32 [%rd512], %r264;
	// end inline asm
	// begin inline asm
	ld.volatile.global.u32 %r265, [%rd512];
	// end inline asm
	add.s32 	%r266, %r265, 1;
	// begin inline asm
	st.volatile.global.u32 [%rd512], %r266;
	// end inline asm
	// begin inline asm
	ld.volatile.global.u32 %r267, [%rd512];
	// end inline asm
	add.s32 	%r268, %r267, 1;
	// begin inline asm
	st.volatile.global.u32 [%rd512], %r268;
	// end inline asm
	// begin inline asm
	ld.volatile.global.u32 %r269, [%rd512];
	// end inline asm
	add.s32 	%r270, %r269, 1;
	// begin inline asm
	st.volatile.global.u32 [%rd512], %r270;
	// end inline asm
	// begin inline asm
	ld.volatile.global.u32 %r271, [%rd512];
	// end inline asm
	add.s32 	%r272, %r271, 1;
	// begin inline asm
	st.volatile.global.u32 [%rd512], %r272;
	// end inline asm
	// begin inline asm
	ld.volatile.global.u32 %r273, [%rd512];
	// end inline asm
	add.s32 	%r274, %r273, 1;
	// begin inline asm
	st.volatile.global.u32 [%rd512], %r274;
	// end inline asm
	// begin inline asm
	ld.volatile.global.u32 %r275, [%rd512];
	// end inline asm
	add.s32 	%r276, %r275, 1;
	// begin inline asm
	st.volatile.global.u32 [%rd512], %r276;
	// end inline asm
	// begin inline asm
	ld.volatile.global.u32 %r277, [%rd512];
	// end inline asm
	add.s32 	%r278, %r277, 1;
	// begin inline asm
	st.volatile.global.u32 [%rd512], %r278;
	// end inline asm
	// begin inline asm
	ld.volatile.global.u32 %r279, [%rd512];
	// end inline asm
	add.s32 	%r280, %r279, 1;
	// begin inline asm
	st.volatile.global.u32 [%rd512], %r280;
	// end inline asm
	// begin inline asm
	ld.volatile.global.u32 %r281, [%rd512];
	// end inline asm
	add.s32 	%r282, %r281, 1;
	// begin inline asm
	st.volatile.global.u32 [%rd512], %r282;
	// end inline asm
	// begin inline asm
	ld.volatile.global.u32 %r283, [%rd512];
	// end inline asm
	add.s32 	%r284, %r283, 1;
	// begin inline asm
	st.volatile.global.u32 [%rd512], %r284;
	// end inline asm
	// begin inline asm
	ld.volatile.global.u32 %r285, [%rd512];
	// end inline asm
	add.s32 	%r286, %r285, 1;
	// begin inline asm
	st.volatile.global.u32 [%rd512], %r286;
	// end inline asm
	// begin inline asm
	ld.volatile.global.u32 %r287, [%rd512];
	// end inline asm
	add.s32 	%r288, %r287, 1;
	// begin inline asm
	st.volatile.global.u32 [%rd512], %r288;
	// end inline asm
	// begin inline asm
	ld.volatile.global.u32 %r289, [%rd512];
	// end inline asm
	add.s32 	%r290, %r289, 1;
	// begin inline asm
	st.volatile.global.u32 [%rd512], %r290;
	// end inline asm
	// begin inline asm
	ld.volatile.global.u32 %r291, [%rd512];
	// end inline asm
	add.s32 	%r292, %r291, 1;
	// begin inline asm
	st.volatile.global.u32 [%rd512], %r292;
	// end inline asm
	// begin inline asm
	ld.volatile.global.u32 %r293, [%rd512];
	// end inline asm
	add.s32 	%r294, %r293, 1;
	// begin inline asm
	st.volatile.global.u32 [%rd512], %r294;
	// end inline asm
	// begin inline asm
	ld.volatile.global.u32 %r295, [%rd512];
	// end inline asm
	add.s32 	%r296, %r295, 1;
	// begin inline asm
	st.volatile.global.u32 [%rd512], %r296;
	// end inline asm
	// begin inline asm
	ld.volatile.global.u32 %r297, [%rd512];
	// end inline asm
	add.s32 	%r298, %r297, 1;
	// begin inline asm
	st.volatile.global.u32 [%rd512], %r298;
	// end inline asm
	// begin inline asm
	ld.volatile.global.u32 %r299, [%rd512];
	// end inline asm
	add.s32 	%r300, %r299, 1;
	// begin inline asm
	st.volatile.global.u32 [%rd512], %r300;
	// end inline asm
	// begin inline asm
	ld.volatile.global.u32 %r301, [%rd512];
	// end inline asm
	add.s32 	%r302, %r301, 1;
	// begin inline asm
	st.volatile.global.u32 [%rd512], %r302;
	// end inline asm
	// begin inline asm
	ld.volatile.global.u32 %r303, [%rd512];
	// end inline asm
	add.s32 	%r304, %r303, 1;
	// begin inline asm
	st.volatile.global.u32 [%rd512], %r304;
	// end inline asm
	// begin inline asm
	ld.volatile.global.u32 %r305, [%rd512];
	// end inline asm
	add.s32 	%r306, %r305, 1;
	// begin inline asm
	st.volatile.global.u32 [%rd512], %r306;
	// end inline asm
	// begin inline asm
	ld.volatile.global.u32 %r307, [%rd512];
	// end inline asm
	add.s32 	%r308, %r307, 1;
	// begin inline asm
	st.volatile.global.u32 [%rd512], %r308;
	// end inline asm
	// begin inline asm
	ld.volatile.global.u32 %r309, [%rd512];
	// end inline asm
	add.s32 	%r310, %r309, 1;
	// begin inline asm
	st.volatile.global.u32 [%rd512], %r310;
	// end inline asm
	// begin inline asm
	ld.volatile.global.u32 %r311, [%rd512];
	// end inline asm
	add.s32 	%r312, %r311, 1;
	// begin inline asm
	st.volatile.global.u32 [%rd512], %r312;
	// end inline asm
	// begin inline asm
	ld.volatile.global.u32 %r313, [%rd512];
	// end inline asm
	add.s32 	%r314, %r313, 1;
	// begin inline asm
	st.volatile.global.u32 [%rd512], %r314;
	// end inline asm
	// begin inline asm
	ld.volatile.global.u32 %r315, [%rd512];
	// end inline asm
	add.s32 	%r316, %r315, 1;
	// begin inline asm
	st.volatile.global.u32 [%rd512], %r316;
	// end inline asm
	// begin inline asm
	ld.volatile.global.u32 %r317, [%rd512];
	// end inline asm
	add.s32 	%r318, %r317, 1;
	// begin inline asm
	st.volatile.global.u32 [%rd512], %r318;
	// end inline asm
	// begin inline asm
	ld.volatile.global.u32 %r319, [%rd512];
	// end inline asm
	add.s32 	%r320, %r319, 1;
	// begin inline asm
	st.volatile.global.u32 [%rd512], %r320;
	// end inline asm
	// begin inline asm
	ld.volatile.global.u32 %r321, [%rd512];
	// end inline asm
	add.s32 	%r322, %r321, 1;
	// begin inline asm
	st.volatile.global.u32 [%rd512], %r322;
	// end inline asm
	// begin inline asm
	ld.volatile.global.u32 %r323, [%rd512];
	// end inline asm
	add.s32 	%r324, %r323, 1;
	// begin inline asm
	st.volatile.global.u32 [%rd512], %r324;
	// end inline asm
	// begin inline asm
	ld.volatile.global.u32 %r325, [%rd512];
	// end inline asm
	add.s32 	%r326, %r325, 1;
	// begin inline asm
	st.volatile.global.u32 [%rd512], %r326;
	// end inline asm
	// begin inline asm
	ld.volatile.global.u32 %r327, [%rd512];
	// end inline asm
	add.s32 	%r328, %r327, 1;
	// begin inline asm
	st.volatile.global.u32 [%rd512], %r328;
	// end inline asm
	// begin inline asm
	ld.volatile.global.u32 %r329, [%rd512];
	// end inline asm
	add.s32 	%r330, %r329, 1;
	// begin inline asm
	st.volatile.global.u32 [%rd512], %r330;
	// end inline asm
	// begin inline asm
	ld.volatile.global.u32 %r331, [%rd512];
	// end inline asm
	add.s32 	%r332, %r331, 1;
	// begin inline asm
	st.volatile.global.u32 [%rd512], %r332;
	// end inline asm
	// begin inline asm
	ld.volatile.global.u32 %r333, [%rd512];
	// end inline asm
	add.s32 	%r334, %r333, 1;
	// begin inline asm
	st.volatile.global.u32 [%rd512], %r334;
	// end inline asm
	// begin inline asm
	ld.volatile.global.u32 %r335, [%rd512];
	// end inline asm
	add.s32 	%r336, %r335, 1;
	// begin inline asm
	st.volatile.global.u32 [%rd512], %r336;
	// end inline asm
	// begin inline asm
	ld.volatile.global.u32 %r337, [%rd512];
	// end inline asm
	add.s32 	%r338, %r337, 1;
	// begin inline asm
	st.volatile.global.u32 [%rd512], %r338;
	// end inline asm
	// begin inline asm
	ld.volatile.global.u32 %r339, [%rd512];
	// end inline asm
	add.s32 	%r340, %r339, 1;
	// begin inline asm
	st.volatile.global.u32 [%rd512], %r340;
	// end inline asm
	// begin inline asm
	ld.volatile.global.u32 %r341, [%rd512];
	// end inline asm
	add.s32 	%r342, %r341, 1;
	// begin inline asm
	st.volatile.global.u32 [%rd512], %r342;
	// end inline asm
	// begin inline asm
	ld.volatile.global.u32 %r343, [%rd512];
	// end inline asm
	add.s32 	%r344, %r343, 1;
	// begin inline asm
	st.volatile.global.u32 [%rd512], %r344;
	// end inline asm
	// begin inline asm
	ld.volatile.global.u32 %r345, [%rd512];
	// end inline asm
	add.s32 	%r346, %r345, 1;
	// begin inline asm
	st.volatile.global.u32 [%rd512], %r346;
	// end inline asm
	// begin inline asm
	ld.volatile.global.u32 %r347, [%rd512];
	// end inline asm
	add.s32 	%r348, %r347, 1;
	// begin inline asm
	st.volatile.global.u32 [%rd512], %r348;
	// end inline asm
	// begin inline asm
	ld.volatile.global.u32 %r349, [%rd512];
	// end inline asm
	add.s32 	%r350, %r349, 1;
	// begin inline asm
	st.volatile.global.u32 [%rd512], %r350;
	// end inline asm
	// begin inline asm
	ld.volatile.global.u32 %r351, [%rd512];
	// end inline asm
	add.s32 	%r352, %r351, 1;
	// begin inline asm
	st.volatile.global.u32 [%rd512], %r352;
	// end inline asm
	// begin inline asm
	ld.volatile.global.u32 %r353, [%rd512];
	// end inline asm
	add.s32 	%r354, %r353, 1;
	// begin inline asm
	st.volatile.global.u32 [%rd512], %r354;
	// end inline asm
	// begin inline asm
	ld.volatile.global.u32 %r355, [%rd512];
	// end inline asm
	add.s32 	%r356, %r355, 1;
	// begin inline asm
	st.volatile.global.u32 [%rd512], %r356;
	// end inline asm
	// begin inline asm
	ld.volatile.global.u32 %r357, [%rd512];
	// end inline asm
	add.s32 	%r358, %r357, 1;
	// begin inline asm
	st.volatile.global.u32 [%rd512], %r358;
	// end inline asm
	// begin inline asm
	ld.volatile.global.u32 %r359, [%rd512];
	// end inline asm
	add.s32 	%r360, %r359, 1;
	// begin inline asm
	st.volatile.global.u32 [%rd512], %r360;
	// end inline asm
	// begin inline asm
	ld.volatile.global.u32 %r361, [%rd512];
	// end inline asm
	add.s32 	%r362, %r361, 1;
	// begin inline asm
	st.volatile.global.u32 [%rd512], %r362;
	// end inline asm
	// begin inline asm
	ld.volatile.global.u32 %r363, [%rd512];
	// end inline asm
	add.s32 	%r364, %r363, 1;
	// begin inline asm
	st.volatile.global.u32 [%rd512], %r364;
	// end inline asm
	// begin inline asm
	ld.volatile.global.u32 %r365, [%rd512];
	// end inline asm
	add.s32 	%r366, %r365, 1;
	// begin inline asm
	st.volatile.global.u32 [%rd512], %r366;
	// end inline asm
	// begin inline asm
	ld.volatile.global.u32 %r367, [%rd512];
	// end inline asm
	add.s32 	%r368, %r367, 1;
	// begin inline asm
	st.volatile.global.u32 [%rd512], %r368;
	// end inline asm
	// begin inline asm
	ld.volatile.global.u32 %r369, [%rd512];
	// end inline asm
	add.s32 	%r370, %r369, 1;
	// begin inline asm
	st.volatile.global.u32 [%rd512], %r370;
	// end inline asm
	// begin inline asm
	ld.volatile.global.u32 %r371, [%rd512];
	// end inline asm
	add.s32 	%r372, %r371, 1;
	// begin inline asm
	st.volatile.global.u32 [%rd512], %r372;
	// end inline asm
	// begin inline asm
	ld.volatile.global.u32 %r373, [%rd512];
	// end inline asm
	add.s32 	%r374, %r373, 1;
	// begin inline asm
	st.volatile.global.u32 [%rd512], %r374;
	// end inline asm
	// begin inline asm
	ld.volatile.global.u32 %r375, [%rd512];
	// end inline asm
	add.s32 	%r376, %r375, 1;
	// begin inline asm
	st.volatile.global.u32 [%rd512], %r376;
	// end inline asm
	// begin inline asm
	ld.volatile.global.u32 %r377, [%rd512];
	// end inline asm
	add.s32 	%r378, %r377, 1;
	// begin inline asm
	st.volatile.global.u32 [%rd512], %r378;
	// end inline asm
	// begin inline asm
	ld.volatile.global.u32 %r379, [%rd512];
	// end inline asm
	add.s32 	%r380, %r379, 1;
	// begin inline asm
	st.volatile.global.u32 [%rd512], %r380;
	// end inline asm
	// begin inline asm
	ld.volatile.global.u32 %r381, [%rd512];
	// end inline asm
	add.s32 	%r382, %r381, 1;
	// begin inline asm
	st.volatile.global.u32 [%rd512], %r382;
	// end inline asm
	// begin inline asm
	ld.volatile.global.u32 %r383, [%rd512];
	// end inline asm
	add.s32 	%r384, %r383, 1;
	// begin inline asm
	st.volatile.global.u32 [%rd512], %r384;
	// end inline asm
	// begin inline asm
	ld.volatile.global.u32 %r385, [%rd512];
	// end inline asm
	add.s32 	%r386, %r385, 1;
	// begin inline asm
	st.volatile.global.u32 [%rd512], %r386;
	// end inline asm
	// begin inline asm
	ld.volatile.global.u32 %r387, [%rd512];
	// end inline asm
	add.s32 	%r388, %r387, 1;
	// begin inline asm
	st.volatile.global.u32 [%rd512], %r388;
	// end inline asm
	// begin inline asm
	ld.volatile.global.u32 %r389, [%rd512];
	// end inline asm
	add.s32 	%r390, %r389, 1;
	// begin inline asm
	st.volatile.global.u32 [%rd512], %r390;
	// end inline asm
	// begin inline asm
	ld.volatile.global.u32 %r391, [%rd512];
	// end inline asm
	add.s32 	%r392, %r391, 1;
	// begin inline asm
	st.volatile.global.u32 [%rd512], %r392;
	// end inline asm
	// begin inline asm
	ld.volatile.global.u32 %r393, [%rd512];
	// end inline asm
	add.s32 	%r394, %r393, 1;
	// begin inline asm
	st.volatile.global.u32 [%rd512], %r394;
	// end inline asm
	// begin inline asm
	ld.volatile.global.u32 %r395, [%rd512];
	// end inline asm
	add.s32 	%r396, %r395, 1;
	// begin inline asm
	st.volatile.global.u32 [%rd512], %r396;
	// end inline asm
	// begin inline asm
	ld.volatile.global.u32 %r397, [%rd512];
	// end inline asm
	add.s32 	%r398, %r397, 1;
	// begin inline asm
	st.volatile.global.u32 [%rd512], %r398;
	// end inline asm
	// begin inline asm
	ld.volatile.global.u32 %r399, [%rd512];
	// end inline asm
	add.s32 	%r400, %r399, 1;
	// begin inline asm
	st.volatile.global.u32 [%rd512], %r400;
	// end inline asm
	// begin inline asm
	ld.volatile.global.u32 %r401, [%rd512];
	// end inline asm
	add.s32 	%r402, %r401, 1;
	// begin inline asm
	st.volatile.global.u32 [%rd512], %r402;
	// end inline asm
	// begin inline asm
	ld.volatile.global.u32 %r403, [%rd512];
	// end inline asm
	add.s32 	%r404, %r403, 1;
	// begin inline asm
	st.volatile.global.u32 [%rd512], %r404;
	// end inline asm
	// begin inline asm
	ld.volatile.global.u32 %r405, [%rd512];
	// end inline asm
	add.s32 	%r406, %r405, 1;
	// begin inline asm
	st.volatile.global.u32 [%rd512], %r406;
	// end inline asm
	// begin inline asm
	ld.volatile.global.u32 %r407, [%rd512];
	// end inline asm
	add.s32 	%r408, %r407, 1;
	// begin inline asm
	st.volatile.global.u32 [%rd512], %r408;
	// end inline asm
	// begin inline asm
	ld.volatile.global.u32 %r409, [%rd512];
	// end inline asm
	add.s32 	%r410, %r409, 1;
	// begin inline asm
	st.volatile.global.u32 [%rd512], %r410;
	// end inline asm
	// begin inline asm
	ld.volatile.global.u32 %r411, [%rd512];
	// end inline asm
	add.s32 	%r412, %r411, 1;
	// begin inline asm
	st.volatile.global.u32 [%rd512], %r412;
	// end inline asm
	// begin inline asm
	ld.volatile.global.u32 %r413, [%rd512];
	// end inline asm
	add.s32 	%r414, %r413, 1;
	// begin inline asm
	st.volatile.global.u32 [%rd512], %r414;
	// end inline asm
	// begin inline asm
	ld.volatile.global.u32 %r415, [%rd512];
	// end inline asm
	add.s32 	%r416, %r415, 1;
	// begin inline asm
	st.volatile.global.u32 [%rd512], %r416;
	// end inline asm
	// begin inline asm
	ld.volatile.global.u32 %r417, [%rd512];
	// end inline asm
	add.s32 	%r418, %r417, 1;
	// begin inline asm
	st.volatile.global.u32 [%rd512], %r418;
	// end inline asm
	// begin inline asm
	ld.volatile.global.u32 %r419, [%rd512];
	// end inline asm
	add.s32 	%r420, %r419, 1;
	// begin inline asm
	st.volatile.global.u32 [%rd512], %r420;
	// end inline asm
	// begin inline asm
	ld.volatile.global.u32 %r421, [%rd512];
	// end inline asm
	add.s32 	%r422, %r421, 1;
	// begin inline asm
	st.volatile.global.u32 [%rd512], %r422;
	// end inline asm
	// begin inline asm
	ld.volatile.global.u32 %r423, [%rd512];
	// end inline asm
	add.s32 	%r424, %r423, 1;
	// begin inline asm
	st.volatile.global.u32 [%rd512], %r424;
	// end inline asm
	// begin inline asm
	ld.volatile.global.u32 %r425, [%rd512];
	// end inline asm
	add.s32 	%r426, %r425, 1;
	// begin inline asm
	st.volatile.global.u32 [%rd512], %r426;
	// end inline asm
	// begin inline asm
	ld.volatile.global.u32 %r427, [%rd512];
	// end inline asm
	add.s32 	%r428, %r427, 1;
	// begin inline asm
	st.volatile.global.u32 [%rd512], %r428;
	// end inline asm
	// begin inline asm
	ld.volatile.global.u32 %r429, [%rd512];
	// end inline asm
	add.s32 	%r430, %r429, 1;
	// begin inline asm
	st.volatile.global.u32 [%rd512], %r430;
	// end inline asm
	// begin inline asm
	ld.volatile.global.u32 %r431, [%rd512];
	// end inline asm
	add.s32 	%r432, %r431, 1;
	// begin inline asm
	st.volatile.global.u32 [%rd512], %r432;
	// end inline asm
	// begin inline asm
	ld.volatile.global.u32 %r433, [%rd512];
	// end inline asm
	add.s32 	%r434, %r433, 1;
	// begin inline asm
	st.volatile.global.u32 [%rd512], %r434;
	// end inline asm
	// begin inline asm
	ld.volatile.global.u32 %r435, [%rd512];
	// end inline asm
	add.s32 	%r436, %r435, 1;
	// begin inline asm
	st.volatile.global.u32 [%rd512], %r436;
	// end inline asm
	// begin inline asm
	ld.volatile.global.u32 %r437, [%rd512];
	// end inline asm
	add.s32 	%r438, %r437, 1;
	// begin inline asm
	st.volatile.global.u32 [%rd512], %r438;
	// end inline asm
	// begin inline asm
	ld.volatile.global.u32 %r439, [%rd512];
	// end inline asm
	add.s32 	%r440, %r439, 1;
	// begin inline asm
	st.volatile.global.u32 [%rd512], %r440;
	// end inline asm
	// begin inline asm
	ld.volatile.global.u32 %r441, [%rd512];
	// end inline asm
	add.s32 	%r442, %r441, 1;
	// begin inline asm
	st.volatile.global.u32 [%rd512], %r442;
	// end inline asm
	// begin inline asm
	ld.volatile.global.u32 %r443, [%rd512];
	// end inline asm
	add.s32 	%r444, %r443, 1;
	// begin inline asm
	st.volatile.global.u32 [%rd512], %r444;
	// end inline asm
	// begin inline asm
	ld.volatile.global.u32 %r445, [%rd512];
	// end inline asm
	add.s32 	%r446, %r445, 1;
	// begin inline asm
	st.volatile.global.u32 [%rd512], %r446;
	// end inline asm
	// begin inline asm
	ld.volatile.global.u32 %r447, [%rd512];
	// end inline asm
	add.s32 	%r448, %r447, 1;
	// begin inline asm
	st.volatile.global.u32 [%rd512], %r448;
	// end inline asm
	// begin inline asm
	ld.volatile.global.u32 %r449, [%rd512];
	// end inline asm
	add.s32 	%r450, %r449, 1;
	// begin inline asm
	st.volatile.global.u32 [%rd512], %r450;
	// end inline asm
	// begin inline asm
	ld.volatile.global.u32 %r451, [%rd512];
	// end inline asm
	add.s32 	%r452, %r451, 1;
	// begin inline asm
	st.volatile.global.u32 [%rd512], %r452;
	// end inline asm
	// begin inline asm
	ld.volatile.global.u32 %r453, [%rd512];
	// end inline asm
	add.s32 	%r454, %r453, 1;
	// begin inline asm
	st.volatile.global.u32 [%rd512], %r454;
	// end inline asm
	// begin inline asm
	ld.volatile.global.u32 %r455, [%rd512];
	// end inline asm
	add.s32 	%r456, %r455, 1;
	// begin inline asm
	st.volatile.global.u32 [%rd512], %r456;
	// end inline asm
	// begin inline asm
	ld.volatile.global.u32 %r457, [%rd512];
	// end inline asm
	add.s32 	%r458, %r457, 1;
	// begin inline asm
	st.volatile.global.u32 [%rd512], %r458;
	// end inline asm
	// begin inline asm
	ld.volatile.global.u32 %r459, [%rd512];
	// end inline asm
	add.s32 	%r460, %r459, 1;
	// begin inline asm
	st.volatile.global.u32 [%rd512], %r460;
	// end inline asm
	// begin inline asm
	ld.volatile.global.u32 %r461, [%rd512];
	// end inline asm
	add.s32 	%r462, %r461, 1;
	// begin inline asm
	st.volatile.global.u32 [%rd512], %r462;
	// end inline asm
	// begin inline asm
	ld.volatile.global.u32 %r463, [%rd512];
	// end inline asm
	add.s32 	%r464, %r463, 1;
	// begin inline asm
	st.volatile.global.u32 [%rd512], %r464;
	// end inline asm
	// begin inline asm
	ld.volatile.global.u32 %r465, [%rd512];
	// end inline asm
	add.s32 	%r466, %r465, 1;
	// begin inline asm
	st.volatile.global.u32 [%rd512], %r466;
	// end inline asm
	// begin inline asm
	ld.volatile.global.u32 %r467, [%rd512];
	// end inline asm
	add.s32 	%r468, %r467, 1;
	// begin inline asm
	st.volatile.global.u32 [%rd512], %r468;
	// end inline asm
	// begin inline asm
	ld.volatile.global.u32 %r469, [%rd512];
	// end inline asm
	add.s32 	%r470, %r469, 1;
	// begin inline asm
	st.volatile.global.u32 [%rd512], %r470;
	// end inline asm
	// begin inline asm
	ld.volatile.global.u32 %r471, [%rd512];
	// end inline asm
	add.s32 	%r472, %r471, 1;
	// begin inline asm
	st.volatile.global.u32 [%rd512], %r472;
	// end inline asm
	// begin inline asm
	ld.volatile.global.u32 %r473, [%rd512];
	// end inline asm
	add.s32 	%r474, %r473, 1;
	// begin inline asm
	st.volatile.global.u32 [%rd512], %r474;
	// end inline asm
	// begin inline asm
	ld.volatile.global.u32 %r475, [%rd512];
	// end inline asm
	add.s32 	%r476, %r475, 1;
	// begin inline asm
	st.volatile.global.u32 [%rd512], %r476;
	// end inline asm
	// begin inline asm
	ld.volatile.global.u32 %r477, [%rd512];
	// end inline asm
	add.s32 	%r478, %r477, 1;
	// begin inline asm
	st.volatile.global.u32 [%rd512], %r478;
	// end inline asm
	// begin inline asm
	ld.volatile.global.u32 %r479, [%rd512];
	// end inline asm
	add.s32 	%r480, %r479, 1;
	// begin inline asm
	st.volatile.global.u32 [%rd512], %r480;
	// end inline asm
	// begin inline asm
	ld.volatile.global.u32 %r481, [%rd512];
	// end inline asm
	add.s32 	%r482, %r481, 1;
	// begin inline asm
	st.volatile.global.u32 [%rd512], %r482;
	// end inline asm
	// begin inline asm
	ld.volatile.global.u32 %r483, [%rd512];
	// end inline asm
	add.s32 	%r484, %r483, 1;
	// begin inline asm
	st.volatile.global.u32 [%rd512], %r484;
	// end inline asm
	// begin inline asm
	ld.volatile.global.u32 %r485, [%rd512];
	// end inline asm
	add.s32 	%r486, %r485, 1;
	// begin inline asm
	st.volatile.global.u32 [%rd512], %r486;
	// end inline asm
	// begin inline asm
	ld.volatile.global.u32 %r487, [%rd512];
	// end inline asm
	add.s32 	%r488, %r487, 1;
	// begin inline asm
	st.volatile.global.u32 [%rd512], %r488;
	// end inline asm
	// begin inline asm
	ld.volatile.global.u32 %r489, [%rd512];
	// end inline asm
	add.s32 	%r490, %r489, 1;
	// begin inline asm
	st.volatile.global.u32 [%rd512], %r490;
	// end inline asm
	// begin inline asm
	ld.volatile.global.u32 %r491, [%rd512];
	// end inline asm
	add.s32 	%r492, %r491, 1;
	// begin inline asm
	st.volatile.global.u32 [%rd512], %r492;
	// end inline asm
	// begin inline asm
	ld.volatile.global.u32 %r493, [%rd512];
	// end inline asm
	add.s32 	%r494, %r493, 1;
	// begin inline asm
	st.volatile.global.u32 [%rd512], %r494;
	// end inline asm
	// begin inline asm
	ld.volatile.global.u32 %r495, [%rd512];
	// end inline asm
	add.s32 	%r496, %r495, 1;
	// begin inline asm
	st.volatile.global.u32 [%rd512], %r496;
	// end inline asm
	// begin inline asm
	ld.volatile.global.u32 %r497, [%rd512];
	// end inline asm
	add.s32 	%r498, %r497, 1;
	// begin inline asm
	st.volatile.global.u32 [%rd512], %r498;
	// end inline asm
	// begin inline asm
	ld.volatile.global.u32 %r499, [%rd512];
	// end inline asm
	add.s32 	%r500, %r499, 1;
	// begin inline asm
	st.volatile.global.u32 [%rd512], %r500;
	// end inline asm
	// begin inline asm
	ld.volatile.global.u32 %r501, [%rd512];
	// end inline asm
	add.s32 	%r502, %r501, 1;
	// begin inline asm
	st.volatile.global.u32 [%rd512], %r502;
	// end inline asm
	// begin inline asm
	ld.volatile.global.u32 %r503, [%rd512];
	// end inline asm
	add.s32 	%r504, %r503, 1;
	// begin inline asm
	st.volatile.global.u32 [%rd512], %r504;
	// end inline asm
	// begin inline asm
	ld.volatile.global.u32 %r505, [%rd512];
	// end inline asm
	add.s32 	%r506, %r505, 1;
	// begin inline asm
	st.volatile.global.u32 [%rd512], %r506;
	// end inline asm
	// begin inline asm
	ld.volatile.global.u32 %r507, [%rd512];
	// end inline asm
	add.s32 	%r508, %r507, 1;
	// begin inline asm
	st.volatile.global.u32 [%rd512], %r508;
	// end inline asm
	// begin inline asm
	ld.volatile.global.u32 %r509, [%rd512];
	// end inline asm
	add.s32 	%r510, %r509, 1;
	// begin inline asm
	st.volatile.global.u32 [%rd512], %r510;
	// end inline asm
	// begin inline asm
	ld.volatile.global.u32 %r511, [%rd512];
	// end inline asm
	add.s32 	%r512, %r511, 1;
	// begin inline asm
	st.volatile.global.u32 [%rd512], %r512;
	// end inline asm
	ret;

}
	// .globl	_Z4testIL_Z13load_volatilePKjEL_Z17store_atomic_exchPjjELi256E14strided_accessILj1024ELj4EE9all_lanesEvv
.visible .entry _Z4testIL_Z13load_volatilePKjEL_Z17store_atomic_exchPjjELi256E14strided_accessILj1024ELj4EE9all_lanesEvv()
{
	.reg .b32 	%r<774>;
	.reg .b64 	%rd<517>;

	mov.u32 	%r769, %ctaid.x;
	mov.u32 	%r770, %ntid.x;
	mov.u32 	%r771, %tid.x;
	mad.lo.s32 	%r772, %r769, %r770, %r771;
	shl.b32 	%r773, %r772, 4;
	cvt.u64.u32 	%rd513, %r773;
	and.b64  	%rd514, %rd513, 4080;
	mov.u64 	%rd515, buffer;
	cvta.global.u64 	%rd516, %rd515;
	add.s64 	%rd512, %rd516, %rd514;
	// begin inline asm
	ld.volatile.global.u32 %r1, [%rd512];
	// end inline asm
	add.s32 	%r3, %r1, 1;
	// begin inline asm
	atom.global.exch.b32 %r2, [%rd512], %r3;
	// end inline asm
	// begin inline asm
	ld.volatile.global.u32 %r4, [%rd512];
	// end inline asm
	add.s32 	%r6, %r4, 1;
	// begin inline asm
	atom.global.exch.b32 %r5, [%rd512], %r6;
	// end inline asm
	// begin inline asm
	ld.volatile.global.u32 %r7, [%rd512];
	// end inline asm
	add.s32 	%r9, %r7, 1;
	// begin inline asm
	atom.global.exch.b32 %r8, [%rd512], %r9;
	// end inline asm
	// begin inline asm
	ld.volatile.global.u32 %r10, [%rd512];
	// end inline asm
	add.s32 	%r12, %r10, 1;
	// begin inline asm
	atom.global.exch.b32 %r11, [%rd512], %r12;
	// end inline asm
	// begin inline asm
	ld.volatile.global.u32 %r13, [%rd512];
	// end inline asm
	add.s32 	%r15, %r13, 1;
	// begin inline asm
	atom.global.exch.b32 %r14, [%rd512], %r15;
	// end inline asm
	// begin inline asm
	ld.volatile.global.u32 %r16, [%rd512];
	// end inline asm
	add.s32 	%r18, %r16, 1;
	// begin inline asm
	atom.global.exch.b32 %r17, [%rd512], %r18;
	// end inline asm
	// begin inline asm
	ld.volatile.global.u32 %r19, [%rd512];
	// end inline asm
	add.s32 	%r21, %r19, 1;
	// begin inline asm
	atom.global.exch.b32 %r20, [%rd512], %r21;
	// end inline asm
	// begin inline asm
	ld.volatile.global.u32 %r22, [%rd512];
	// end inline asm
	add.s32 	%r24, %r22, 1;
	// begin inline asm
	atom.global.exch.b32 %r23, [%rd512], %r24;
	// end inline asm
	// begin inline asm
	ld.volatile.global.u32 %r25, [%rd512];
	// end inline asm
	add.s32 	%r27, %r25, 1;
	// begin inline asm
	atom.global.exch.b32 %r26, [%rd512], %r27;
	// end inline asm
	// begin inline asm
	ld.volatile.global.u32 %r28, [%rd512];
	// end inline asm
	add.s32 	%r30, %r28, 1;
	// begin inline asm
	atom.global.exch.b32 %r29, [%rd512], %r30;
	// end inline asm
	// begin inline asm
	ld.volatile.global.u32 %r31, [%rd512];
	// end inline asm
	add.s32 	%r33, %r31, 1;
	// begin inline asm
	atom.global.exch.b32 %r32, [%rd512], %r33;
	// end inline asm
	// begin inline asm
	ld.volatile.global.u32 %r34, [%rd512];
	// end inline asm
	add.s32 	%r36, %r34, 1;
	// begin inline asm
	atom.global.exch.b32 %r35, [%rd512], %r36;
	// end inline asm
	// begin inline asm
	ld.volatile.global.u32 %r37, [%rd512];
	// end inline asm
	add.s32 	%r39, %r37, 1;
	// begin inline asm
	atom.global.exch.b32 %r38, [%rd512], %r39;
	// end inline asm
	// begin inline asm
	ld.volatile.global.u32 %r40, [%rd512];
	// end inline asm
	add.s32 	%r42, %r40, 1;
	// begin inline asm
	atom.global.exch.b32 %r41, [%rd512], %r42;
	// end inline asm
	// begin inline asm
	ld.volatile.global.u32 %r43, [%rd512];
	// end inline asm
	add.s32 	%r45, %r43, 1;
	// begin inline asm
	atom.global.exch.b32 %r44, [%rd512], %r45;
	// end inline asm
	// begin inline asm
	ld.volatile.global.u32 %r46, [%rd512];
	// end inline asm
	add.s32 	%r48, %r46, 1;
	// begin inline asm
	atom.global.exch.b32 %r47, [%rd512], %r48;
	// end inline asm
	// begin inline asm
	ld.volatile.global.u32 %r49, [%rd512];
	// end inline asm
	add.s32 	%r51, %r49, 1;
	// begin inline asm
	atom.global.exch.b32 %r50, [%rd512], %r51;
	// end inline asm
	// begin inline asm
	ld.volatile.global.u32 %r52, [%rd512];
	// end inline asm
	add.s32 	%r54, %r52, 1;
	// begin inline asm
	atom.global.exch.b32 %r53, [%rd512], %r54;
	// end inline asm
	// begin inline asm
	ld.volatile.global.u32 %r55, [%rd512];
	// end inline asm
	add.s32 	%r57, %r55, 1;
	// begin inline asm
	atom.global.exch.b32 %r56, [%rd512], %r57;
	// end inline asm
	// begin inline asm
	ld.volatile.global.u32 %r58, [%rd512];
	// end inline asm
	add.s32 	%r60, %r58, 1;
	// begin inline asm
	atom.global.exch.b32 %r59, [%rd512], %r60;
	// end inline asm
	// begin inline asm
	ld.volatile.global.u32 %r61, [%rd512];
	// end inline asm
	add.s32 	%r63, %r61, 1;
	// begin inline asm
	atom.global.exch.b32 %r62, [%rd512], %r63;
	// end inline asm
	// begin inline asm
	ld.volatile.global.u32 %r64, [%rd512];
	// end inline asm
	add.s32 	%r66, %r64, 1;
	// begin inline asm
	atom.global.exch.b32 %r65, [%rd512], %r66;
	// end inline asm
	// begin inline asm
	ld.volatile.global.u32 %r67, [%rd512];
	// end inline asm
	add.s32 	%r69, %r67, 1;
	// begin inline asm
	atom.global.exch.b32 %r68, [%rd512], %r69;
	// end inline asm
	// begin inline asm
	ld.volatile.global.u32 %r70, [%rd512];
	// end inline asm
	add.s32 	%r72, %r70, 1;
	// begin inline asm
	atom.global.exch.b32 %r71, [%rd512], %r72;
	// end inline asm
	// begin inline asm
	ld.volatile.global.u32 %r73, [%rd512];
	// end inline asm
	add.s32 	%r75, %r73, 1;
	// begin inline asm
	atom.global.exch.b32 %r74, [%rd512], %r75;
	// end inline asm
	// begin inline asm
	ld.volatile.global.u32 %r76, [%rd512];
	// end inline asm
	add.s32 	%r78, %r76, 1;
	// begin inline asm
	atom.global.exch.b32 %r77, [%rd512], %r78;
	// end inline asm
	// begin inline asm
	ld.volatile.global.u32 %r79, [%rd512];
	// end inline asm
	add.s32 	%r81, %r79, 1;
	// begin inline asm
	atom.global.exch.b32 %r80, [%rd512], %r81;
	// end inline asm
	// begin inline asm
	ld.volatile.global.u32 %r82, [%rd512];
	// end inline asm
	add.s32 	%r84, %r82, 1;
	// begin inline asm
	atom.global.exch.b32 %r83, [%rd512], %r84;
	// end inline asm
	// begin inline asm
	ld.volatile.global.u32 %r85, [%rd512];
	// end inline asm
	add.s32 	%r87, %r85, 1;
	// begin inline asm
	atom.global.exch.b32 %r86, [%rd512], %r87;
	// end inline asm
	// begin inline asm
	ld.volatile.global.u32 %r88, [%rd512];
	// end inline asm
	add.s32 	%r90, %r88, 1;
	// begin inline asm
	atom.global.exch.b32 %r89, [%rd512], %r90;
	// end inline asm
	// begin inline asm
	ld.volatile.global.u32 %r91, [%rd512];
	// end inline asm
	add.s32 	%r93, %r91, 1;
	// begin inline asm
	atom.global.exch.b32 %r92, [%rd512], %r93;
	// end inline asm
	// begin inline asm
	ld.volatile.global.u32 %r94, [%rd512];
	// end inline asm
	add.s32 	%r96, %r94, 1;
	// begin inline asm
	atom.global.exch.b32 %r95, [%rd512], %r96;
	// end inline asm
	// begin inline asm
	ld.volatile.global.u32 %r97, [%rd512];
	// end inline asm
	add.s32 	%r99, %r97, 1;
	// begin inline asm
	atom.global.exch.b32 %r98, [%rd512], %r99;
	// end inline asm
	// begin inline asm
	ld.volatile.global.u32 %r100, [%rd512];
	// end inline asm
	add.s32 	%r102, %r100, 1;
	// begin inline asm
	atom.global.exch.b32 %r101, [%rd512], %r102;
	// end inline asm
	// begin inline asm
	ld.volatile.global.u32 %r103, [%rd512];
	// end inline asm
	add.s32 	%r105, %r103, 1;
	// begin inline asm
	atom.global.exch.b32 %r104, [%rd512], %r105;
	// end inline asm
	// begin inline asm
	ld.volatile.global.u32 %r106, [%rd512];
	// end inline asm
	add.s32 	%r108, %r106, 1;
	// begin inline asm
	atom.global.exch.b32 %r107, [%rd512], %r108;
	// end inline asm
	// begin inline asm
	ld.volatile.global.u32 %r109, [%rd512];
	// end inline asm
	add.s32 	%r111, %r109, 1;
	// begin inline asm
	atom.global.exch.b32 %r110, [%rd512], %r111;
	// end inline asm
	// begin inline asm
	ld.volatile.global.u32 %r112, [%rd512];
	// end inline asm
	add.s32 	%r114, %r112, 1;
	// begin inline asm
	atom.global.exch.b32 %r113, [%rd512], %r114;
	// end inline asm
	// begin inline asm
	ld.volatile.global.u32 %r115, [%rd512];
	// end inline asm
	add.s32 	%r117, %r115, 1;
	// begin inline asm
	atom.global.exch.b32 %r116, [%rd512], %r117;
	// end inline asm
	// begin inline asm
	ld.volatile.global.u32 %r118, [%rd512];
	// end inline asm
	add.s32 	%r120, %r118, 1;
	// begin inline asm
	atom.global.exch.b32 %r119, [%rd512], %r120;
	// end inline asm
	// begin inline asm
	ld.volatile.global.u32 %r121, [%rd512];
	// end inline asm
	add.s32 	%r123, %r121, 1;
	// begin inline asm
	atom.global.exch.b32 %r122, [%rd512], %r123;
	// end inline asm
	// begin inline asm
	ld.volatile.global.u32 %r124, [%rd512];
	// end inline asm
	add.s32 	%r126, %r124, 1;
	// begin inline asm
	atom.global.exch.b32 %r125, [%rd512], %r126;
	// end inline asm
	// begin inline asm
	ld.volatile.global.u32 %r127, [%rd512];
	// end inline asm
	add.s32 	%r129, %r127, 1;
	// begin inline asm
	atom.global.exch.b32 %r128, [%rd512], %r129;
	// end inline asm
	// begin inline asm
	ld.volatile.global.u32 %r130, [%rd512];
	// end inline asm
	add.s32 	%r132, %r130, 1;
	// begin inline asm
	atom.global.exch.b32 %r131, [%rd512], %r132;
	// end inline asm
	// begin inline asm
	ld.volatile.global.u32 %r133, [%rd512];
	// end inline asm
	add.s32 	%r135, %r133, 1;
	// begin inline asm
	atom.global.exch.b32 %r134, [%rd512], %r135;
	// end inline asm
	// begin inline asm
	ld.volatile.global.u32 %r136, [%rd512];
	// end inline asm
	add.s32 	%r138, %r136, 1;
	// begin inline asm
	atom.global.exch.b32 %r137, [%rd512], %r138;
	// end inline asm
	// begin inline asm
	ld.volatile.global.u32 %r139, [%rd512];
	// end inline asm
	add.s32 	%r141, %r139, 1;
	// begin inline asm
	atom.global.exch.b32 %r140, [%rd512], %r141;
	// end inline asm
	// begin inline asm
	ld.volatile.global.u32 %r142, [%rd512];
	// end inline asm
	add.s32 	%r144, %r142, 1;
	// begin inline asm
	atom.global.exch.b32 %r143, [%rd512], %r144;
	// end inline asm
	// begin inline asm
	ld.volatile.global.u32 %r145, [%rd512];
	// end inline asm
	add.s32 	%r147, %r145, 1;
	// begin inline asm
	atom.global.exch.b32 %r146, [%rd512], %r147;
	// end inline asm
	// begin inline asm
	ld.volatile.global.u32 %r148, [%rd512];
	// end inline asm
	add.s32 	%r150, %r148, 1;
	// begin inline asm
	atom.global.exch.b32 %r149, [%rd512], %r150;
	// end inline asm
	// begin inline asm
	ld.volatile.global.u32 %r151, [%rd512];
	// end inline asm
	add.s32 	%r153, %r151, 1;
	// begin inline asm
	atom.global.exch.b32 %r152, [%rd512], %r153;
	// end inline asm
	// begin inline asm
	ld.volatile.global.u32 %r154, [%rd512];
	// end inline asm
	add.s32 	%r156, %r154, 1;
	// begin inline asm
	atom.global.exch.b32 %r155, [%rd512], %r156;
	// end inline asm
	// begin inline asm
	ld.volatile.global.u32 %r157, [%rd512];
	// end inline asm
	add.s32 	%r159, %r157, 1;
	// begin inline asm
	atom.global.exch.b32 %r158, [%rd512], %r159;
	// end inline asm
	// begin inline asm
	ld.volatile.global.u32 %r160, [%rd512];
	// end inline asm
	add.s32 	%r162, %r160, 1;
	// begin inline asm
	atom.global.exch.b32 %r161, [%rd512], %r162;
	// end inline asm
	// begin inline asm
	ld.volatile.global.u32 %r163, [%rd512];
	// end inline asm
	add.s32 	%r165, %r163, 1;
	// begin inline asm
	atom.global.exch.b32 %r164, [%rd512], %r165;
	// end inline asm
	// begin inline asm
	ld.volatile.global.u32 %r166, [%rd512];
	// end inline asm
	add.s32 	%r168, %r166, 1;
	// begin inline asm
	atom.global.exch.b32 %r167, [%rd512], %r168;
	// end inline asm
	// begin inline asm
	ld.volatile.global.u32 %r169, [%rd512];
	// end inline asm
	add.s32 	%r171, %r169, 1;
	// begin inline asm
	atom.global.exch.b32 %r170, [%rd512], %r171;
	// end inline asm
	// begin inline asm
	ld.volatile.global.u32 %r172, [%rd512];
	// end inline asm
	add.s32 	%r174, %r172, 1;
	// begin inline asm
	atom.global.exch.b32 %r173, [%rd512], %r174;
	// end inline asm
	// begin inline asm
	ld.volatile.global.u32 %r175, [%rd512];
	// end inline asm
	add.s32 	%r177, %r175, 1;
	// begin inline asm
	atom.global.exch.b32 %r176, [%rd512], %r177;
	// end inline asm
	// begin inline asm
	ld.volatile.global.u32 %r178, [%rd512];
	// end inline asm
	add.s32 	%r180, %r178, 1;
	// begin inline asm
	atom.global.exch.b32 %r179, [%rd512], %r180;
	// end inline asm
	// begin inline asm
	ld.volatile.global.u32 %r181, [%rd512];
	// end inline asm
	add.s32 	%r183, %r181, 1;
	// begin inline asm
	atom.global.exch.b32 %r182, [%rd512], %r183;
	// end inline asm
	// begin inline asm
	ld.volatile.global.u32 %r184, [%rd512];
	// end inline asm
	add.s32 	%r186, %r184, 1;
	// begin inline asm
	atom.global.exch.b32 %r185, [%rd512], %r186;
	// end inline asm
	// begin inline asm
	ld.volatile.global.u32 %r187, [%rd512];
	// end inline asm
	add.s32 	%r189, %r187, 1;
	// begin inline asm
	atom.global.exch.b32 %r188, [%rd512], %r189;
	// end inline asm
	// begin inline asm
	ld.volatile.global.u32 %r190, [%rd512];
	// end inline asm
	add.s32 	%r192, %r190, 1;
	// begin inline asm
	atom.global.exch.b32 %r191, [%rd512], %r192;
	// end inline asm
	// begin inline asm
	ld.volatile.global.u32 %r193, [%rd512];
	// end inline asm
	add.s32 	%r195, %r193, 1;
	// begin inline asm
	atom.global.exch.b32 %r194, [%rd512], %r195;
	// end inline asm
	// begin inline asm
	ld.volatile.global.u32 %r196, [%rd512];
	// end inline asm
	add.s32 	%r198, %r196, 1;
	// begin inline asm
	atom.global.exch.b32 %r197, [%rd512], %r198;
	// end inline asm
	// begin inline asm
	ld.volatile.global.u32 %r199, [%rd512];
	// end inline asm
	add.s32 	%r201, %r199, 1;
	// begin inline asm
	atom.global.exch.b32 %r200, [%rd512], %r201;
	// end inline asm
	// begin inline asm
	ld.volatile.global.u32 %r202, [%rd512];
	// end inline asm
	add.s32 	%r204, %r202, 1;
	// begin inline asm
	atom.global.exch.b32 %r203, [%rd512], %r204;
	// end inline asm
	// begin inline asm
	ld.volatile.global.u32 %r205, [%rd512];
	// end inline asm
	add.s32 	%r207, %r205, 1;
	// begin inline asm
	atom.global.exch.b32 %r206, [%rd512], %r207;
	// end inline asm
	// begin inline asm
	ld.volatile.global.u32 %r208, [%rd512];
	// end inline asm
	add.s32 	%r210, %r208, 1;
	// begin inline asm
	atom.global.exch.b32 %r209, [%rd512], %r210;
	// end inline asm
	// begin inline asm
	ld.volatile.global.u32 %r211, [%rd512];
	// end inline asm
	add.s32 	%r213, %r211, 1;
	// begin inline asm
	atom.global.exch.b32 %r212, [%rd512], %r213;
	// end inline asm
	// begin inline asm
	ld.volatile.global.u32 %r214, [%rd512];
	// end inline asm
	add.s32 	%r216, %r214, 1;
	// begin inline asm
	atom.global.exch.b32 %r215, [%rd512], %r216;
	// end inline asm
	// begin inline asm
	ld.volatile.global.u32 %r217, [%rd512];
	// end inline asm
	add.s32 	%r219, %r217, 1;
	// begin inline asm
	atom.global.exch.b32 %r218, [%rd512], %r219;
	// end inline asm
	// begin inline asm
	ld.volatile.global.u32 %r220, [%rd512];
	// end inline asm
	add.s32 	%r222, %r220, 1;
	// begin inline asm
	atom.global.exch.b32 %r221, [%rd512], %r222;
	// end inline asm
	// begin inline asm
	ld.volatile.global.u32 %r223, [%rd512];
	// end inline asm
	add.s32 	%r225, %r223, 1;
	// begin inline asm
	atom.global.exch.b32 %r224, [%rd512], %r225;
	// end inline asm
	// begin inline asm
	ld.volatile.global.u32 %r226, [%rd512];
	// end inline asm
	add.s32 	%r228, %r226, 1;
	// begin inline asm
	atom.global.exch.b32 %r227, [%rd512], %r228;
	// end inline asm
	// begin inline asm
	ld.volatile.global.u32 %r229, [%rd512];
	// end inline asm
	add.s32 	%r231, %r229, 1;
	// begin inline asm
	atom.global.exch.b32 %r230, [%rd512], %r231;
	// end inline asm
	// begin inline asm
	ld.volatile.global.u32 %r232, [%rd512];
	// end inline asm
	add.s32 	%r234, %r232, 1;
	// begin inline asm
	atom.global.exch.b32 %r233, [%rd512], %r234;
	// end inline asm
	// begin inline asm
	ld.volatile.global.u32 %r235, [%rd512];
	// end inline asm
	add.s32 	%r237, %r235, 1;
	// begin inline asm
	atom.global.exch.b32 %r236, [%rd512], %r237;
	// end inline asm
	// begin inline asm
	ld.volatile.global.u32 %r238, [%rd512];
	// end inline asm
	add.s32 	%r240, %r238, 1;
	// begin inline asm
	atom.global.exch.b32 %r239, [%rd512], %r240;
	// end inline asm
	// begin inline asm
	ld.volatile.global.u32 %r241, [%rd512];
	// end inline asm
	add.s32 	%r243, %r241, 1;
	// begin inline asm
	atom.global.exch.b32 %r242, [%rd512], %r243;
	// end inline asm
	// begin inline asm
	ld.volatile.global.u32 %r244, [%rd512];
	// end inline asm
	add.s32 	%r246, %r244, 1;
	// begin inline asm
	atom.global.exch.b32 %r245, [%rd512], %r246;
	// end inline asm
	// begin inline asm
	ld.volatile.global.u32 %r247, [%rd512];
	// end inline asm
	add.s32 	%r249, %r247, 1;
	// begin inline asm
	atom.global.exch.b32 %r248, [%rd512], %r249;
	// end inline asm
	// begin inline asm
	ld.volatile.global.u32 %r250, [%rd512];
	// end inline asm
	add.s32 	%r252, %r250, 1;
	// begin inline asm
	atom.global.exch.b32 %r251, [%rd512], %r252;
	// end inline asm
	// begin inline asm
	ld.volatile.global.u32 %r253, [%rd512];
	// end inline asm
	add.s32 	%r255, %r253, 1;
	// begin inline asm
	atom.global.exch.b32 %r254, [%rd512], %r255;
	// end inline asm
	// begin inline asm
	ld.volatile.global.u32 %r256, [%rd512];
	// end inline asm
	add.s32 	%r258, %r256, 1;
	// begin inline asm
	atom.global.exch.b32 %r257, [%rd512], %r258;
	// end inline asm
	// begin inline asm
	ld.volatile.global.u32 %r259, [%rd512];
	// end inline asm
	add.s32 	%r261, %r259, 1;
	// begin inline asm
	atom.global.exch.b32 %r260, [%rd512], %r261;
	// end inline asm
	// begin inline asm
	ld.volatile.global.u32 %r262, [%rd512];
	// end inline asm
	add.s32 	%r264, %r262, 1;
	// begin inline asm
	atom.global.exch.b32 %r263, [%rd512], %r264;
	// end inline asm
	// begin inline asm
	ld.volatile.global.u32 %r265, [%rd512];
	// end inline asm
	add.s32 	%r267, %r265, 1;
	// begin inline asm
	atom.global.exch.b32 %r266, [%rd512], %r267;
	// end inline asm
	// begin inline asm
	ld.volatile.global.u32 %r268, [%rd512];
	// end inline asm
	add.s32 	%r270, %r268, 1;
	// begin inline asm
	atom.global.exch.b32 %r269, [%rd512], %r270;
	// end inline asm
	// begin inline asm
	ld.volatile.global.u32 %r271, [%rd512];
	// end inline asm
	add.s32 	%r273, %r271, 1;
	// begin inline asm
	atom.global.exch.b32 %r272, [%rd512], %r273;
	// end inline asm
	// begin inline asm
	ld.volatile.global.u32 %r274, [%rd512];
	// end inline asm
	add.s32 	%r276, %r274, 1;
	// begin inline asm
	atom.global.exch.b32 %r275, [%rd512], %r276;
	// end inline asm
	// begin inline asm
	ld.volatile.global.u32 %r277, [%rd512];
	// end inline asm
	add.s32 	%r279, %r277, 1;
	// begin inline asm
	atom.global.exch.b32 %r278, [%rd512], %r279;
	// end inline asm
	// begin inline asm
	ld.volatile.global.u32 %r280, [%rd512];
	// end inline asm
	add.s32 	%r282, %r280, 1;
	// begin inline asm
	atom.global.exch.b32 %r281, [%rd512], %r282;
	// end inline asm
	// begin inline asm
	ld.volatile.global.u32 %r283, [%rd512];
	// end inline asm
	add.s32 	%r285, %r283, 1;
	// begin inline asm
	atom.global.exch.b32 %r284, [%rd512], %r285;
	// end inline asm
	// begin inline asm
	ld.volatile.global.u32 %r286, [%rd512];
	// end inline asm
	add.s32 	%r288, %r286, 1;
	// begin inline asm
	atom.global.exch.b32 %r287, [%rd512], %r288;
	// end inline asm
	// begin inline asm
	ld.volatile.global.u32 %r289, [%rd512];
	// end inline asm
	add.s32 	%r291, %r289, 1;
	// begin inline asm
	atom.global.exch.b32 %r290, [%rd512], %r291;
	// end inline asm
	// begin inline asm
	ld.volatile.global.u32 %r292, [%rd512];
	// end inline asm
	add.s32 	%r294, %r292, 1;
	// begin inline asm
	atom.global.exch.b32 %r293, [%rd512], %r294;
	// end inline asm
	// begin inline asm
	ld.volatile.global.u32 %r295, [%rd512];
	// end inline asm
	add.s32 	%r297, %r295, 1;
	// begin inline asm
	atom.global.exch.b32 %r296, [%rd512], %r297;
	// end inline asm
	// begin inline asm
	ld.volatile.global.u32 %r298, [%rd512];
	// end inline asm
	add.s32 	%r300, %r298, 1;
	// begin inline asm
	atom.global.exch.b32 %r299, [%rd512], %r300;
	// end inline asm
	// begin inline asm
	ld.volatile.global.u32 %r301, [%rd512];
	// end inline asm
	add.s32 	%r303, %r301, 1;
	// begin inline asm
	atom.global.exch.b32 %r302, [%rd512], %r303;
	// end inline asm
	// begin inline asm
	ld.volatile.global.u32 %r304, [%rd512];
	// end inline asm
	add.s32 	%r306, %r304, 1;
	// begin inline asm
	atom.global.exch.b32 %r305, [%rd512], %r306;
	// end inline asm
	// begin inline asm
	ld.volatile.global.u32 %r307, [%rd512];
	// end inline asm
	add.s32 	%r309, %r307, 1;
	// begin inline asm
	atom.global.exch.b32 %r308, [%rd512], %r309;
	// end inline asm
	// begin inline asm
	ld.volatile.global.u32 %r310, [%rd512];
	// end inline asm
	add.s32 	%r312, %r310, 1;
	// begin inline asm
	atom.global.exch.b32 %r311, [%rd512], %r312;
	// end inline asm
	// begin inline asm
	ld.volatile.global.u32 %r313, [%rd512];
	// end inline asm
	add.s32 	%r315, %r313, 1;
	// begin inline asm
	atom.global.exch.b32 %r314, [%rd512], %r315;
	// end inline asm
	// begin inline asm
	ld.volatile.global.u32 %r316, [%rd512];
	// end inline asm
	add.s32 	%r318, %r316, 1;
	// begin inline asm
	atom.global.exch.b32 %r317, [%rd512], %r318;
	// end inline asm
	// begin inline asm
	ld.volatile.global.u32 %r319, [%rd512];
	// end inline asm
	add.s32 	%r321, %r319, 1;
	// begin inline asm
	atom.global.exch.b32 %r320, [%rd512], %r321;
	// end inline asm
	// begin inline asm
	ld.volatile.global.u32 %r322, [%rd512];
	// end inline asm
	add.s32 	%r324, %r322, 1;
	// begin inline asm
	atom.global.exch.b32 %r323, [%rd512], %r324;
	// end inline asm
	// begin inline asm
	ld.volatile.global.u32 %r325, [%rd512];
	// end inline asm
	add.s32 	%r327, %r325, 1;
	// begin inline asm
	atom.global.exch.b32 %r326, [%rd512], %r327;
	// end inline asm
	// begin inline asm
	ld.volatile.global.u32 %r328, [%rd512];
	// end inline asm
	add.s32 	%r330, %r328, 1;
	// begin inline asm
	atom.global.exch.b32 %r329, [%rd512], %r330;
	// end inline asm
	// begin inline asm
	ld.volatile.global.u32 %r331, [%rd512];
	// end inline asm
	add.s32 	%r333, %r331, 1;
	// begin inline asm
	atom.global.exch.b32 %r332, [%rd512], %r333;
	// end inline asm
	// begin inline asm
	ld.volatile.global.u32 %r334, [%rd512];
	// end inline asm
	add.s32 	%r336, %r334, 1;
	// begin inline asm
	atom.global.exch.b32 %r335, [%rd512], %r336;
	// end inline asm
	// begin inline asm
	ld.volatile.global.u32 %r337, [%rd512];
	// end inline asm
	add.s32 	%r339, %r337, 1;
	// begin inline asm
	atom.global.exch.b32 %r338, [%rd512], %r339;
	// end inline asm
	// begin inline asm
	ld.volatile.global.u32 %r340, [%rd512];
	// end inline asm
	add.s32 	%r342, %r340, 1;
	// begin inline asm
	atom.global.exch.b32 %r341, [%rd512], %r342;
	// end inline asm
	// begin inline asm
	ld.volatile.global.u32 %r343, [%rd512];
	// end inline asm
	add.s32 	%r345, %r343, 1;
	// begin inline asm
	atom.global.exch.b32 %r344, [%rd512], %r345;
	// end inline asm
	// begin inline asm
	ld.volatile.global.u32 %r346, [%rd512];
	// end inline asm
	add.s32 	%r348, %r346, 1;
	// begin inline asm
	atom.global.exch.b32 %r347, [%rd512], %r348;
	// end inline asm
	// begin inline asm
	ld.volatile.global.u32 %r349, [%rd512];
	// end inline asm
	add.s32 	%r351, %r349, 1;
	// begin inline asm
	atom.global.exch.b32 %r350, [%rd512], %r351;
	// end inline asm
	// begin inline asm
	ld.volatile.global.u32 %r352, [%rd512];
	// end inline asm
	add.s32 	%r354, %r352, 1;
	// begin inline asm
	atom.global.exch.b32 %r353, [%rd512], %r354;
	// end inline asm
	// begin inline asm
	ld.volatile.global.u32 %r355, [%rd512];
	// end inline asm
	add.s32 	%r357, %r355, 1;
	// begin inline asm
	atom.global.exch.b32 %r356, [%rd512], %r357;
	// end inline asm
	// begin inline asm
	ld.volatile.global.u32 %r358, [%rd512];
	// end inline asm
	add.s32 	%r360, %r358, 1;
	// begin inline asm
	atom.global.exch.b32 %r359, [%rd512], %r360;
	// end inline asm
	// begin inline asm
	ld.volatile.global.u32 %r361, [%rd512];
	// end inline asm
	add.s32 	%r363, %r361, 1;
	// begin inline asm
	atom.global.exch.b32 %r362, [%rd512], %r363;
	// end inline asm
	// begin inline asm
	ld.volatile.global.u32 %r364, [%rd512];
	// end inline asm
	add.s32 	%r366, %r364, 1;
	// begin inline asm
	atom.global.exch.b32 %r365, [%rd512], %r366;
	// end inline asm
	// begin inline asm
	ld.volatile.global.u32 %r367, [%rd512];
	// end inline asm
	add.s32 	%r369, %r367, 1;
	// begin inline asm
	atom.global.exch.b32 %r368, [%rd512], %r369;
	// end inline asm
	// begin inline asm
	ld.volatile.global.u32 %r370, [%rd512];
	// end inline asm
	add.s32 	%r372, %r370, 1;
	// begin inline asm
	atom.global.exch.b32 %r371, [%rd512], %r372;
	// end inline asm
	// begin inline asm
	ld.volatile.global.u32 %r373, [%rd512];
	// end inline asm
	add.s32 	%r375, %r373, 1;
	// begin inline asm
	atom.global.exch.b32 %r374, [%rd512], %r375;
	// end inline asm
	// begin inline asm
	ld.volatile.global.u32 %r376, [%rd512];
	// end inline asm
	add.s32 	%r378, %r376, 1;
	// begin inline asm
	atom.global.exch.b32 %r377, [%rd512], %r378;
	// end inline asm
	// begin inline asm
	ld.volatile.global.u32 %r379, [%rd512];
	// end inline asm
	add.s32 	%r381, %r379, 1;
	// begin inline asm
	atom.global.exch.b32 %r380, [%rd512], %r381;
	// end inline asm
	// begin inline asm
	ld.volatile.global.u32 %r382, [%rd512];
	// end inline asm
	add.s32 	%r384, %r382, 1;
	// begin inline asm
	atom.global.exch.b32 %r383, [%rd512], %r384;
	// end inline asm
	// begin inline asm
	ld.volatile.global.u32 %r385, [%rd512];
	// end inline asm
	add.s32 	%r387, %r385, 1;
	// begin inline asm
	atom.global.exch.b32 %r386, [%rd512], %r387;
	// end inline asm
	// begin inline asm
	ld.volatile.global.u32 %r388, [%rd512];
	// end inline asm
	add.s32 	%r390, %r388, 1;
	// begin inline asm
	atom.global.exch.b32 %r389, [%rd512], %r390;
	// end inline asm
	// begin inline asm
	ld.volatile.global.u32 %r391, [%rd512];
	// end inline asm
	add.s32 	%r393, %r391, 1;
	// begin inline asm
	atom.global.exch.b32 %r392, [%rd512], %r393;
	// end inline asm
	// begin inline asm
	ld.volatile.global.u32 %r394, [%rd512];
	// end inline asm
	add.s32 	%r396, %r394, 1;
	// begin inline asm
	atom.global.exch.b32 %r395, [%rd512], %r396;
	// end inline asm
	// begin inline asm
	ld.volatile.global.u32 %r397, [%rd512];
	// end inline asm
	add.s32 	%r399, %r397, 1;
	// begin inline asm
	atom.global.exch.b32 %r398, [%rd512], %r399;
	// end inline asm
	// begin inline asm
	ld.volatile.global.u32 %r400, [%rd512];
	// end inline asm
	add.s32 	%r402, %r400, 1;
	// begin inline asm
	atom.global.exch.b32 %r401, [%rd512], %r402;
	// end inline asm
	// begin inline asm
	ld.volatile.global.u32 %r403, [%rd512];
	// end inline asm
	add.s32 	%r405, %r403, 1;
	// begin inline asm
	atom.global.exch.b32 %r404, [%rd512], %r405;
	// end inline asm
	// begin inline asm
	ld.volatile.global.u32 %r406, [%rd512];
	// end inline asm
	add.s32 	%r408, %r406, 1;
	// begin inline asm
	atom.global.exch.b32 %r407, [%rd512], %r408;
	// end inline asm
	// begin inline asm
	ld.volatile.global.u32 %r409, [%rd512];
	// end inline asm
	add.s32 	%r411, %r409, 1;
	// begin inline asm
	atom.global.exch.b32 %r410, [%rd512], %r411;
	// end inline asm
	// begin inline asm
	ld.volatile.global.u32 %r412, [%rd512];
	// end inline asm
	add.s32 	%r414, %r412, 1;
	// begin inline asm
	atom.global.exch.b32 %r413, [%rd512], %r414;
	// end inline asm
	// begin inline asm
	ld.volatile.global.u32 %r415, [%rd512];
	// end inline asm
	add.s32 	%r417, %r415, 1;
	// begin inline asm
	atom.global.exch.b32 %r416, [%rd512], %r417;
	// end inline asm
	// begin inline asm
	ld.volatile.global.u32 %r418, [%rd512];
	// end inline asm
	add.s32 	%r420, %r418, 1;
	// begin inline asm
	atom.global.exch.b32 %r419, [%rd512], %r420;
	// end inline asm
	// begin inline asm
	ld.volatile.global.u32 %r421, [%rd512];
	// end inline asm
	add.s32 	%r423, %r421, 1;
	// begin inline asm
	atom.global.exch.b32 %r422, [%rd512], %r423;
	// end inline asm
	// begin inline asm
	ld.volatile.global.u32 %r424, [%rd512];
	// end inline asm
	add.s32 	%r426, %r424, 1;
	// begin inline asm
	atom.global.exch.b32 %r425, [%rd512], %r426;
	// end inline asm
	// begin inline asm
	ld.volatile.global.u32 %r427, [%rd512];
	// end inline asm
	add.s32 	%r429, %r427, 1;
	// begin inline asm
	atom.global.exch.b32 %r428, [%rd512], %r429;
	// end inline asm
	// begin inline asm
	ld.volatile.global.u32 %r430, [%rd512];
	// end inline asm
	add.s32 	%r432, %r430, 1;
	// begin inline asm
	atom.global.exch.b32 %r431, [%rd512], %r432;
	// end inline asm
	// begin inline asm
	ld.volatile.global.u32 %r433, [%rd512];
	// end inline asm
	add.s32 	%r435, %r433, 1;
	// begin inline asm
	atom.global.exch.b32 %r434, [%rd512], %r435;
	// end inline asm
	// begin inline asm
	ld.volatile.global.u32 %r436, [%rd512];
	// end inline asm
	add.s32 	%r438, %r436, 1;
	// begin inline asm
	atom.global.exch.b32 %r437, [%rd512], %r438;
	// end inline asm
	// begin inline asm
	ld.volatile.global.u32 %r439, [%rd512];
	// end inline asm
	add.s32 	%r441, %r439, 1;
	// begin inline asm
	atom.global.exch.b32 %r440, [%rd512], %r441;
	// end inline asm
	// begin inline asm
	ld.volatile.global.u32 %r442, [%rd512];
	// end inline asm
	add.s32 	%r444, %r442, 1;
	// begin inline asm
	atom.global.exch.b32 %r443, [%rd512], %r444;
	// end inline asm
	// begin inline asm
	ld.volatile.global.u32 %r445, [%rd512];
	// end inline asm
	add.s32 	%r447, %r445, 1;
	// begin inline asm
	atom.global.exch.b32 %r446, [%rd512], %r447;
	// end inline asm
	// begin inline asm
	ld.volatile.global.u32 %r448, [%rd512];
	// end inline asm
	add.s32 	%r450, %r448, 1;
	// begin inline asm
	atom.global.exch.b32 %r449, [%rd512], %r450;
	// end inline asm
	// begin inline asm
	ld.volatile.global.u32 %r451, [%rd512];
	// end inline asm
	add.s32 	%r453, %r451, 1;
	// begin inline asm
	atom.global.exch.b32 %r452, [%rd512], %r453;
	// end inline asm
	// begin inline asm
	ld.volatile.global.u32 %r454, [%rd512];
	// end inline asm
	add.s32 	%r456, %r454, 1;
	// begin inline asm
	atom.global.exch.b32 %r455, [%rd512], %r456;
	// end inline asm
	// begin inline asm
	ld.volatile.global.u32 %r457, [%rd512];
	// end inline asm
	add.s32 	%r459, %r457, 1;
	// begin inline asm
	atom.global.exch.b32 %r458, [%rd512], %r459;
	// end inline asm
	// begin inline asm
	ld.volatile.global.u32 %r460, [%rd512];
	// end inline asm
	add.s32 	%r462, %r460, 1;
	// begin inline asm
	atom.global.exch.b32 %r461, [%rd512], %r462;
	// end inline asm
	// begin inline asm
	ld.volatile.global.u32 %r463, [%rd512];
	// end inline asm
	add.s32 	%r465, %r463, 1;
	// begin inline asm
	atom.global.exch.b32 %r464, [%rd512], %r465;
	// end inline asm
	// begin inline asm
	ld.volatile.global.u32 %r466, [%rd512];
	// end inline asm
	add.s32 	%r468, %r466, 1;
	// begin inline asm
	atom.global.exch.b32 %r467, [%rd512], %r468;
	// end inline asm
	// begin inline asm
	ld.volatile.global.u32 %r469, [%rd512];
	// end inline asm
	add.s32 	%r471, %r469, 1;
	// begin inline asm
	atom.global.exch.b32 %r470, [%rd512], %r471;
	// end inline asm
	// begin inline asm
	ld.volatile.global.u32 %r472, [%rd512];
	// end inline asm
	add.s32 	%r474, %r472, 1;
	// begin inline asm
	atom.global.exch.b32 %r473, [%rd512], %r474;
	// end inline asm
	// begin inline asm
	ld.volatile.global.u32 %r475, [%rd512];
	// end inline asm
	add.s32 	%r477, %r475, 1;
	// begin inline asm
	atom.global.exch.b32 %r476, [%rd512], %r477;
	// end inline asm
	// begin inline asm
	ld.volatile.global.u32 %r478, [%rd512];
	// end inline asm
	add.s32 	%r480, %r478, 1;
	// begin inline asm
	atom.global.exch.b32 %r479, [%rd512], %r480;
	// end inline asm
	// begin inline asm
	ld.volatile.global.u32 %r481, [%rd512];
	// end inline asm
	add.s32 	%r483, %r481, 1;
	// begin inline asm
	atom.global.exch.b32 %r482, [%rd512], %r483;
	// end inline asm
	// begin inline asm
	ld.volatile.global.u32 %r484, [%rd512];
	// end inline asm
	add.s32 	%r486, %r484, 1;
	// begin inline asm
	atom.global.exch.b32 %r485, [%rd512], %r486;
	// end inline asm
	// begin inline asm
	ld.volatile.global.u32 %r487, [%rd512];
	// end inline asm
	add.s32 	%r489, %r487, 1;
	// begin inline asm
	atom.global.exch.b32 %r488, [%rd512], %r489;
	// end inline asm
	// begin inline asm
	ld.volatile.global.u32 %r490, [%rd512];
	// end inline asm
	add.s32 	%r492, %r490, 1;
	// begin inline asm
	atom.global.exch.b32 %r491, [%rd512], %r492;
	// end inline asm
	// begin inline asm
	ld.volatile.global.u32 %r493, [%rd512];
	// end inline asm
	add.s32 	%r495, %r493, 1;
	// begin inline asm
	atom.global.exch.b32 %r494, [%rd512], %r495;
	// end inline asm
	// begin inline asm
	ld.volatile.global.u32 %r496, [%rd512];
	// end inline asm
	add.s32 	%r498, %r496, 1;
	// begin inline asm
	atom.global.exch.b32 %r497, [%rd512], %r498;
	// end inline asm
	// begin inline asm
	ld.volatile.global.u32 %r499, [%rd512];
	// end inline asm
	add.s32 	%r501, %r499, 1;
	// begin inline asm
	atom.global.exch.b32 %r500, [%rd512], %r501;
	// end inline asm
	// begin inline asm
	ld.volatile.global.u32 %r502, [%rd512];
	// end inline asm
	add.s32 	%r504, %r502, 1;
	// begin inline asm
	atom.global.exch.b32 %r503, [%rd512], %r504;
	// end inline asm
	// begin inline asm
	ld.volatile.global.u32 %r505, [%rd512];
	// end inline asm
	add.s32 	%r507, %r505, 1;
	// begin inline asm
	atom.global.exch.b32 %r506, [%rd512], %r507;
	// end inline asm
	// begin inline asm
	ld.volatile.global.u32 %r508, [%rd512];
	// end inline asm
	add.s32 	%r510, %r508, 1;
	// begin inline asm
	atom.global.exch.b32 %r509, [%rd512], %r510;
	// end inline asm
	// begin inline asm
	ld.volatile.global.u32 %r511, [%rd512];
	// end inline asm
	add.s32 	%r513, %r511, 1;
	// begin inline asm
	atom.global.exch.b32 %r512, [%rd512], %r513;
	// end inline asm
	// begin inline asm
	ld.volatile.global.u32 %r514, [%rd512];
	// end inline asm
	add.s32 	%r516, %r514, 1;
	// begin inline asm
	atom.global.exch.b32 %r515, [%rd512], %r516;
	// end inline asm
	// begin inline asm
	ld.volatile.global.u32 %r517, [%rd512];
	// end inline asm
	add.s32 	%r519, %r517, 1;
	// begin inline asm
	atom.global.exch.b32 %r518, [%rd512], %r519;
	// end inline asm
	// begin inline asm
	ld.volatile.global.u32 %r520, [%rd512];
	// end inline asm
	add.s32 	%r522, %r520, 1;
	// begin inline asm
	atom.global.exch.b32 %r521, [%rd512], %r522;
	// end inline asm
	// begin inline asm
	ld.volatile.global.u32 %r523, [%rd512];
	// end inline asm
	add.s32 	%r525, %r523, 1;
	// begin inline asm
	atom.global.exch.b32 %r524, [%rd512], %r525;
	// end inline asm
	// begin inline asm
	ld.volatile.global.u32 %r526, [%rd512];
	// end inline asm
	add.s32 	%r528, %r526, 1;
	// begin inline asm
	atom.global.exch.b32 %r527, [%rd512], %r528;
	// end inline asm
	// begin inline asm
	ld.volatile.global.u32 %r529, [%rd512];
	// end inline asm
	add.s32 	%r531, %r529, 1;
	// begin inline asm
	atom.global.exch.b32 %r530, [%rd512], %r531;
	// end inline asm
	// begin inline asm
	ld.volatile.global.u32 %r532, [%rd512];
	// end inline asm
	add.s32 	%r534, %r532, 1;
	// begin inline asm
	atom.global.exch.b32 %r533, [%rd512], %r534;
	// end inline asm
	// begin inline asm
	ld.volatile.global.u32 %r535, [%rd512];
	// end inline asm
	add.s32 	%r537, %r535, 1;
	// begin inline asm
	atom.global.exch.b32 %r536, [%rd512], %r537;
	// end inline asm
	// begin inline asm
	ld.volatile.global.u32 %r538, [%rd512];
	// end inline asm
	add.s32 	%r540, %r538, 1;
	// begin inline asm
	atom.global.exch.b32 %r539, [%rd512], %r540;
	// end inline asm
	// begin inline asm
	ld.volatile.global.u32 %r541, [%rd512];
	// end inline asm
	add.s32 	%r543, %r541, 1;
	// begin inline asm
	atom.global.exch.b32 %r542, [%rd512], %r543;
	// end inline asm
	// begin inline asm
	ld.volatile.global.u32 %r544, [%rd512];
	// end inline asm
	add.s32 	%r546, %r544, 1;
	// begin inline asm
	atom.global.exch.b32 %r545, [%rd512], %r546;
	// end inline asm
	// begin inline asm
	ld.volatile.global.u32 %r547, [%rd512];
	// end inline asm
	add.s32 	%r549, %r547, 1;
	// begin inline asm
	atom.global.exch.b32 %r548, [%rd512], %r549;
	// end inline asm
	// begin inline asm
	ld.volatile.global.u32 %r550, [%rd512];
	// end inline asm
	add.s32 	%r552, %r550, 1;
	// begin inline asm
	atom.global.exch.b32 %r551, [%rd512], %r552;
	// end inline asm
	// begin inline asm
	ld.volatile.global.u32 %r553, [%rd512];
	// end inline asm
	add.s32 	%r555, %r553, 1;
	// begin inline asm
	atom.global.exch.b32 %r554, [%rd512], %r555;
	// end inline asm
	// begin inline asm
	ld.volatile.global.u32 %r556, [%rd512];
	// end inline asm
	add.s32 	%r558, %r556, 1;
	// begin inline asm
	atom.global.exch.b32 %r557, [%rd512], %r558;
	// end inline asm
	// begin inline asm
	ld.volatile.global.u32 %r559, [%rd512];
	// end inline asm
	add.s32 	%r561, %r559, 1;
	// begin inline asm
	atom.global.exch.b32 %r560, [%rd512], %r561;
	// end inline asm
	// begin inline asm
	ld.volatile.global.u32 %r562, [%rd512];
	// end inline asm
	add.s32 	%r564, %r562, 1;
	// begin inline asm
	atom.global.exch.b32 %r563, [%rd512], %r564;
	// end inline asm
	// begin inline asm
	ld.volatile.global.u32 %r565, [%rd512];
	// end inline asm
	add.s32 	%r567, %r565, 1;
	// begin inline asm
	atom.global.exch.b32 %r566, [%rd512], %r567;
	// end inline asm
	// begin inline asm
	ld.volatile.global.u32 %r568, [%rd512];
	// end inline asm
	add.s32 	%r570, %r568, 1;
	// begin inline asm
	atom.global.exch.b32 %r569, [%rd512], %r570;
	// end inline asm
	// begin inline asm
	ld.volatile.global.u32 %r571, [%rd512];
	// end inline asm
	add.s32 	%r573, %r571, 1;
	// begin inline asm
	atom.global.exch.b32 %r572, [%rd512], %r573;
	// end inline asm
	// begin inline asm
	ld.volatile.global.u32 %r574, [%rd512];
	// end inline asm
	add.s32 	%r576, %r574, 1;
	// begin inline asm
	atom.global.exch.b32 %r575, [%rd512], %r576;
	// end inline asm
	// begin inline asm
	ld.volatile.global.u32 %r577, [%rd512];
	// end inline asm
	add.s32 	%r579, %r577, 1;
	// begin inline asm
	atom.global.exch.b32 %r578, [%rd512], %r579;
	// end inline asm
	// begin inline asm
	ld.volatile.global.u32 %r580, [%rd512];
	// end inline asm
	add.s32 	%r582, %r580, 1;
	// begin inline asm
	atom.global.exch.b32 %r581, [%rd512], %r582;
	// end inline asm
	// begin inline asm
	ld.volatile.global.u32 %r583, [%rd512];
	// end inline asm
	add.s32 	%r585, %r583, 1;
	// begin inline asm
	atom.global.exch.b32 %r584, [%rd512], %r585;
	// end inline asm
	// begin inline asm
	ld.volatile.global.u32 %r586, [%rd512];
	// end inline asm
	add.s32 	%r588, %r586, 1;
	// begin inline asm
	atom.global.exch.b32 %r587, [%rd512], %r588;
	// end inline asm
	// begin inline asm
	ld.volatile.global.u32 %r589, [%rd512];
	// end inline asm
	add.s32 	%r591, %r589, 1;
	// begin inline asm
	atom.global.exch.b32 %r590, [%rd512], %r591;
	// end inline asm
	// begin inline asm
	ld.volatile.global.u32 %r592, [%rd512];
	// end inline asm
	add.s32 	%r594, %r592, 1;
	// begin inline asm
	atom.global.exch.b32 %r593, [%rd512], %r594;
	// end inline asm
	// begin inline asm
	ld.volatile.global.u32 %r595, [%rd512];
	// end inline asm
	add.s32 	%r597, %r595, 1;
	// begin inline asm
	atom.global.exch.b32 %r596, [%rd512], %r597;
	// end inline asm
	// begin inline asm
	ld.volatile.global.u32 %r598, [%rd512];
	// end inline asm
	add.s32 	%r600, %r598, 1;
	// begin inline asm
	atom.global.exch.b32 %r599, [%rd512], %r600;
	// end inline asm
	// begin inline asm
	ld.volatile.global.u32 %r601, [%rd512];
	// end inline asm
	add.s32 	%r603, %r601, 1;
	// begin inline asm
	atom.global.exch.b32 %r602, [%rd512], %r603;
	// end inline asm
	// begin inline asm
	ld.volatile.global.u32 %r604, [%rd512];
	// end inline asm
	add.s32 	%r606, %r604, 1;
	// begin inline asm
	atom.global.exch.b32 %r605, [%rd512], %r606;
	// end inline asm
	// begin inline asm
	ld.volatile.global.u32 %r607, [%rd512];
	// end inline asm
	add.s32 	%r609, %r607, 1;
	// begin inline asm
	atom.global.exch.b32 %r608, [%rd512], %r609;
	// end inline asm
	// begin inline asm
	ld.volatile.global.u32 %r610, [%rd512];
	// end inline asm
	add.s32 	%r612, %r610, 1;
	// begin inline asm
	atom.global.exch.b32 %r611, [%rd512], %r612;
	// end inline asm
	// begin inline asm
	ld.volatile.global.u32 %r613, [%rd512];
	// end inline asm
	add.s32 	%r615, %r613, 1;
	// begin inline asm
	atom.global.exch.b32 %r614, [%rd512], %r615;
	// end inline asm
	// begin inline asm
	ld.volatile.global.u32 %r616, [%rd512];
	// end inline asm
	add.s32 	%r618, %r616, 1;
	// begin inline asm
	atom.global.exch.b32 %r617, [%rd512], %r618;
	// end inline asm
	// begin inline asm
	ld.volatile.global.u32 %r619, [%rd512];
	// end inline asm
	add.s32 	%r621, %r619, 1;
	// begin inline asm
	atom.global.exch.b32 %r620, [%rd512], %r621;
	// end inline asm
	// begin inline asm
	ld.volatile.global.u32 %r622, [%rd512];
	// end inline asm
	add.s32 	%r624, %r622, 1;
	// begin inline asm
	atom.global.exch.b32 %r623, [%rd512], %r624;
	// end inline asm
	// begin inline asm
	ld.volatile.global.u32 %r625, [%rd512];
	// end inline asm
	add.s32 	%r627, %r625, 1;
	// begin inline asm
	atom.global.exch.b32 %r626, [%rd512], %r627;
	// end inline asm
	// begin inline asm
	ld.volatile.global.u32 %r628, [%rd512];
	// end inline asm
	add.s32 	%r630, %r628, 1;
	// begin inline asm
	atom.global.exch.b32 %r629, [%rd512], %r630;
	// end inline asm
	// begin inline asm
	ld.volatile.global.u32 %r631, [%rd512];
	// end inline asm
	add.s32 	%r633, %r631, 1;
	// begin inline asm
	atom.global.exch.b32 %r632, [%rd512], %r633;
	// end inline asm
	// begin inline asm
	ld.volatile.global.u32 %r634, [%rd512];
	// end inline asm
	add.s32 	%r636, %r634, 1;
	// begin inline asm
	atom.global.exch.b32 %r635, [%rd512], %r636;
	// end inline asm
	// begin inline asm
	ld.volatile.global.u32 %r637, [%rd512];
	// end inline asm
	add.s32 	%r639, %r637, 1;
	// begin inline asm
	atom.global.exch.b32 %r638, [%rd512], %r639;
	// end inline asm
	// begin inline asm
	ld.volatile.global.u32 %r640, [%rd512];
	// end inline asm
	add.s32 	%r642, %r640, 1;
	// begin inline asm
	atom.global.exch.b32 %r641, [%rd512], %r642;
	// end inline asm
	// begin inline asm
	ld.volatile.global.u32 %r643, [%rd512];
	// end inline asm
	add.s32 	%r645, %r643, 1;
	// begin inline asm
	atom.global.exch.b32 %r644, [%rd512], %r645;
	// end inline asm
	// begin inline asm
	ld.volatile.global.u32 %r646, [%rd512];
	// end inline asm
	add.s32 	%r648, %r646, 1;
	// begin inline asm
	atom.global.exch.b32 %r647, [%rd512], %r648;
	// end inline asm
	// begin inline asm
	ld.volatile.global.u32 %r649, [%rd512];
	// end inline asm
	add.s32 	%r651, %r649, 1;
	// begin inline asm
	atom.global.exch.b32 %r650, [%rd512], %r651;
	// end inline asm
	// begin inline asm
	ld.volatile.global.u32 %r652, [%rd512];
	// end inline asm
	add.s32 	%r654, %r652, 1;
	// begin inline asm
	atom.global.exch.b32 %r653, [%rd512], %r654;
	// end inline asm
	// begin inline asm
	ld.volatile.global.u32 %r655, [%rd512];
	// end inline asm
	add.s32 	%r657, %r655, 1;
	// begin inline asm
	atom.global.exch.b32 %r656, [%rd512], %r657;
	// end inline asm
	// begin inline asm
	ld.volatile.global.u32 %r658, [%rd512];
	// end inline asm
	add.s32 	%r660, %r658, 1;
	// begin inline asm
	atom.global.exch.b32 %r659, [%rd512], %r660;
	// end inline asm
	// begin inline asm
	ld.volatile.global.u32 %r661, [%rd512];
	// end inline asm
	add.s32 	%r663, %r661, 1;
	// begin inline asm
	atom.global.exch.b32 %r662, [%rd512], %r663;
	// end inline asm
	// begin inline asm
	ld.volatile.global.u32 %r664, [%rd512];
	// end inline asm
	add.s32 	%r666, %r664, 1;
	// begin inline asm
	atom.global.exch.b32 %r665, [%rd512], %r666;
	// end inline asm
	// begin inline asm
	ld.volatile.global.u32 %r667, [%rd512];
	// end inline asm
	add.s32 	%r669, %r667, 1;
	// begin inline asm
	atom.global.exch.b32 %r668, [%rd512], %r669;
	// end inline asm
	// begin inline asm
	ld.volatile.global.u32 %r670, [%rd512];
	// end inline asm
	add.s32 	%r672, %r670, 1;
	// begin inline asm
	atom.global.exch.b32 %r671, [%rd512], %r672;
	// end inline asm
	// begin inline asm
	ld.volatile.global.u32 %r673, [%rd512];
	// end inline asm
	add.s32 	%r675, %r673, 1;
	// begin inline asm
	atom.global.exch.b32 %r674, [%rd512], %r675;
	// end inline asm
	// begin inline asm
	ld.volatile.global.u32 %r676, [%rd512];
	// end inline asm
	add.s32 	%r678, %r676, 1;
	// begin inline asm
	atom.global.exch.b32 %r677, [%rd512], %r678;
	// end inline asm
	// begin inline asm
	ld.volatile.global.u32 %r679, [%rd512];
	// end inline asm
	add.s32 	%r681, %r679, 1;
	// begin inline asm
	atom.global.exch.b32 %r680, [%rd512], %r681;
	// end inline asm
	// begin inline asm
	ld.volatile.global.u32 %r682, [%rd512];
	// end inline asm
	add.s32 	%r684, %r682, 1;
	// begin inline asm
	atom.global.exch.b32 %r683, [%rd512], %r684;
	// end inline asm
	// begin inline asm
	ld.volatile.global.u32 %r685, [%rd512];
	// end inline asm
	add.s32 	%r687, %r685, 1;
	// begin inline asm
	atom.global.exch.b32 %r686, [%rd512], %r687;
	// end inline asm
	// begin inline asm
	ld.volatile.global.u32 %r688, [%rd512];
	// end inline asm
	add.s32 	%r690, %r688, 1;
	// begin inline asm
	atom.global.exch.b32 %r689, [%rd512], %r690;
	// end inline asm
	// begin inline asm
	ld.volatile.global.u32 %r691, [%rd512];
	// end inline asm
	add.s32 	%r693, %r691, 1;
	// begin inline asm
	atom.global.exch.b32 %r692, [%rd512], %r693;
	// end inline asm
	// begin inline asm
	ld.volatile.global.u32 %r694, [%rd512];
	// end inline asm
	add.s32 	%r696, %r694, 1;
	// begin inline asm
	atom.global.exch.b32 %r695, [%rd512], %r696;
	// end inline asm
	// begin inline asm
	ld.volatile.global.u32 %r697, [%rd512];
	// end inline asm
	add.s32 	%r699, %r697, 1;
	// begin inline asm
	atom.global.exch.b32 %r698, [%rd512], %r699;
	// end inline asm
	// begin inline asm
	ld.volatile.global.u32 %r700, [%rd512];
	// end inline asm
	add.s32 	%r702, %r700, 1;
	// begin inline asm
	atom.global.exch.b32 %r701, [%rd512], %r702;
	// end inline asm
	// begin inline asm
	ld.volatile.global.u32 %r703, [%rd512];
	// end inline asm
	add.s32 	%r705, %r703, 1;
	// begin inline asm
	atom.global.exch.b32 %r704, [%rd512], %r705;
	// end inline asm
	// begin inline asm
	ld.volatile.global.u32 %r706, [%rd512];
	// end inline asm
	add.s32 	%r708, %r706, 1;
	// begin inline asm
	atom.global.exch.b32 %r707, [%rd512], %r708;
	// end inline asm
	// begin inline asm
	ld.volatile.global.u32 %r709, [%rd512];
	// end inline asm
	add.s32 	%r711, %r709, 1;
	// begin inline asm
	atom.global.exch.b32 %r710, [%rd512], %r711;
	// end inline asm
	// begin inline asm
	ld.volatile.global.u32 %r712, [%rd512];
	// end inline asm
	add.s32 	%r714, %r712, 1;
	// begin inline asm
	atom.global.exch.b32 %r713, [%rd512], %r714;
	// end inline asm
	// begin inline asm
	ld.volatile.global.u32 %r715, [%rd512];
	// end inline asm
	add.s32 	%r717, %r715, 1;
	// begin inline asm
	atom.global.exch.b32 %r716, [%rd512], %r717;
	// end inline asm
	// begin inline asm
	ld.volatile.global.u32 %r718, [%rd512];
	// end inline asm
	add.s32 	%r720, %r718, 1;
	// begin inline asm
	atom.global.exch.b32 %r719, [%rd512], %r720;
	// end inline asm
	// begin inline asm
	ld.volatile.global.u32 %r721, [%rd512];
	// end inline asm
	add.s32 	%r723, %r721, 1;
	// begin inline asm
	atom.global.exch.b32 %r722, [%rd512], %r723;
	// end inline asm
	// begin inline asm
	ld.volatile.global.u32 %r724, [%rd512];
	// end inline asm
	add.s32 	%r726, %r724, 1;
	// begin inline asm
	atom.global.exch.b32 %r725, [%rd512], %r726;
	// end inline asm
	// begin inline asm
	ld.volatile.global.u32 %r727, [%rd512];
	// end inline asm
	add.s32 	%r729, %r727, 1;
	// begin inline asm
	atom.global.exch.b32 %r728, [%rd512], %r729;
	// end inline asm
	// begin inline asm
	ld.volatile.global.u32 %r730, [%rd512];
	// end inline asm
	add.s32 	%r732, %r730, 1;
	// begin inline asm
	atom.global.exch.b32 %r731, [%rd512], %r732;
	// end inline asm
	// begin inline asm
	ld.volatile.global.u32 %r733, [%rd512];
	// end inline asm
	add.s32 	%r735, %r733, 1;
	// begin inline asm
	atom.global.exch.b32 %r734, [%rd512], %r735;
	// end inline asm
	// begin inline asm
	ld.volatile.global.u32 %r736, [%rd512];
	// end inline asm
	add.s32 	%r738, %r736, 1;
	// begin inline asm
	atom.global.exch.b32 %r737, [%rd512], %r738;
	// end inline asm
	// begin inline asm
	ld.volatile.global.u32 %r739, [%rd512];
	// end inline asm
	add.s32 	%r741, %r739, 1;
	// begin inline asm
	atom.global.exch.b32 %r740, [%rd512], %r741;
	// end inline asm
	// begin inline asm
	ld.volatile.global.u32 %r742, [%rd512];
	// end inline asm
	add.s32 	%r744, %r742, 1;
	// begin inline asm
	atom.global.exch.b32 %r743, [%rd512], %r744;
	// end inline asm
	// begin inline asm
	ld.volatile.global.u32 %r745, [%rd512];
	// end inline asm
	add.s32 	%r747, %r745, 1;
	// begin inline asm
	atom.global.exch.b32 %r746, [%rd512], %r747;
	// end inline asm
	// begin inline asm
	ld.volatile.global.u32 %r748, [%rd512];
	// end inline asm
	add.s32 	%r750, %r748, 1;
	// begin inline asm
	atom.global.exch.b32 %r749, [%rd512], %r750;
	// end inline asm
	// begin inline asm
	ld.volatile.global.u32 %r751, [%rd512];
	// end inline asm
	add.s32 	%r753, %r751, 1;
	// begin inline asm
	atom.global.exch.b32 %r752, [%rd512], %r753;
	// end inline asm
	// begin inline asm
	ld.volatile.global.u32 %r754, [%rd512];
	// end inline asm
	add.s32 	%r756, %r754, 1;
	// begin inline asm
	atom.global.exch.b32 %r755, [%rd512], %r756;
	// end inline asm
	// begin inline asm
	ld.volatile.global.u32 %r757, [%rd512];
	// end inline asm
	add.s32 	%r759, %r757, 1;
	// begin inline asm
	atom.global.exch.b32 %r758, [%rd512], %r759;
	// end inline asm
	// begin inline asm
	ld.volatile.global.u32 %r760, [%rd512];
	// end inline asm
	add.s32 	%r762, %r760, 1;
	// begin inline asm
	atom.global.exch.b32 %r761, [%rd512], %r762;
	// end inline asm
	// begin inline asm
	ld.volatile.global.u32 %r763, [%rd512];
	// end inline asm
	add.s32 	%r765, %r763, 1;
	// begin inline asm
	atom.global.exch.b32 %r764, [%rd512], %r765;
	// end inline asm
	// begin inline asm
	ld.volatile.global.u32 %r766, [%rd512];
	// end inline asm
	add.s32 	%r768, %r766, 1;
	// begin inline asm
	atom.global.exch.b32 %r767, [%rd512], %r768;
	// end inline asm
	ret;

}
	// .globl	_Z4testIL_Z15load_atomic_addPKjEL_Z14store_volatilePjjELi256E14strided_accessILj1024ELj4EE9all_lanesEvv
.visible .entry _Z4testIL_Z15load_atomic_addPKjEL_Z14store_volatilePjjELi256E14strided_accessILj1024ELj4EE9all_lanesEvv()
{
	.reg .b32 	%r<518>;
	.reg .b64 	%rd<517>;

	mov.u32 	%r513, %ctaid.x;
	mov.u32 	%r514, %ntid.x;
	mov.u32 	%r515, %tid.x;
	mad.lo.s32 	%r516, %r513, %r514, %r515;
	shl.b32 	%r517, %r516, 4;
	cvt.u64.u32 	%rd513, %r517;
	and.b64  	%rd514, %rd513, 4080;
	mov.u64 	%rd515, buffer;
	cvta.global.u64 	%rd516, %rd515;
	add.s64 	%rd512, %rd516, %rd514;
	// begin inline asm
	atom.global.add.u32 %r1, [%rd512], 0;
	// end inline asm
	add.s32 	%r2, %r1, 1;
	// begin inline asm
	st.volatile.global.u32 [%rd512], %r2;
	// end inline asm
	// begin inline asm
	atom.global.add.u32 %r3, [%rd512], 0;
	// end inline asm
	add.s32 	%r4, %r3, 1;
	// begin inline asm
	st.volatile.global.u32 [%rd512], %r4;
	// end inline asm
	// begin inline asm
	atom.global.add.u32 %r5, [%rd512], 0;
	// end inline asm
	add.s32 	%r6, %r5, 1;
	// begin inline asm
	st.volatile.global.u32 [%rd512], %r6;
	// end inline asm
	// begin inline asm
	atom.global.add.u32 %r7, [%rd512], 0;
	// end inline asm
	add.s32 	%r8, %r7, 1;
	// begin inline asm
	st.volatile.global.u32 [%rd512], %r8;
	// end inline asm
	// begin inline asm
	atom.global.add.u32 %r9, [%rd512], 0;
	// end inline asm
	add.s32 	%r10, %r9, 1;
	// begin inline asm
	st.volatile.global.u32 [%rd512], %r10;
	// end inline asm
	// begin inline asm
	atom.global.add.u32 %r11, [%rd512], 0;
	// end inline asm
	add.s32 	%r12, %r11, 1;
	// begin inline asm
	st.volatile.global.u32 [%rd512], %r12;
	// end inline asm
	// begin inline asm
	atom.global.add.u32 %r13, [%rd512], 0;
	// end inline asm
	add.s32 	%r14, %r13, 1;
	// begin inline asm
	st.volatile.global.u32 [%rd512], %r14;
	// end inline asm
	// begin inline asm
	atom.global.add.u32 %r15, [%rd512], 0;
	// end inline asm
	add.s32 	%r16, %r15, 1;
	// begin inline asm
	st.volatile.global.u32 [%rd512], %r16;
	// end inline asm
	// begin inline asm
	atom.global.add.u32 %r17, [%rd512], 0;
	// end inline asm
	add.s32 	%r18, %r17, 1;
	// begin inline asm
	st.volatile.global.u32 [%rd512], %r18;
	// end inline asm
	// begin inline asm
	atom.global.add.u32 %r19, [%rd512], 0;
	// end inline asm
	add.s32 	%r20, %r19, 1;
	// begin inline asm
	st.volatile.global.u32 [%rd512], %r20;
	// end inline asm
	// begin inline asm
	atom.global.add.u32 %r21, [%rd512], 0;
	// end inline asm
	add.s32 	%r22, %r21, 1;
	// begin inline asm
	st.volatile.global.u32 [%rd512], %r22;
	// end inline asm
	// begin inline asm
	atom.global.add.u32 %r23, [%rd512], 0;
	// end inline asm
	add.s32 	%r24, %r23, 1;
	// begin inline asm
	st.volatile.global.u32 [%rd512], %r24;
	// end inline asm
	// begin inline asm
	atom.global.add.u32 %r25, [%rd512], 0;
	// end inline asm
	add.s32 	%r26, %r25, 1;
	// begin inline asm
	st.volatile.global.u32 [%rd512], %r26;
	// end inline asm
	// begin inline asm
	atom.global.add.u32 %r27, [%rd512], 0;
	// end inline asm
	add.s32 	%r28, %r27, 1;
	// begin inline asm
	st.volatile.global.u32 [%rd512], %r28;
	// end inline asm
	// begin inline asm
	atom.global.add.u32 %r29, [%rd512], 0;
	// end inline asm
	add.s32 	%r30, %r29, 1;
	// begin inline asm
	st.volatile.global.u32 [%rd512], %r30;
	// end inline asm
	// begin inline asm
	atom.global.add.u32 %r31, [%rd512], 0;
	// end inline asm
	add.s32 	%r32, %r31, 1;
	// begin inline asm
	st.volatile.global.u32 [%rd512], %r32;
	// end inline asm
	// begin inline asm
	atom.global.add.u32 %r33, [%rd512], 0;
	// end inline asm
	add.s32 	%r34, %r33, 1;
	// begin inline asm
	st.volatile.global.u32 [%rd512], %r34;
	// end inline asm
	// begin inline asm
	atom.global.add.u32 %r35, [%rd512], 0;
	// end inline asm
	add.s32 	%r36, %r35, 1;
	// begin inline asm
	st.volatile.global.u32 [%rd512], %r36;
	// end inline asm
	// begin inline asm
	atom.global.add.u32 %r37, [%rd512], 0;
	// end inline asm
	add.s32 	%r38, %r37, 1;
	// begin inline asm
	st.volatile.global.u32 [%rd512], %r38;
	// end inline asm
	// begin inline asm
	atom.global.add.u32 %r39, [%rd512], 0;
	// end inline asm
	add.s32 	%r40, %r39, 1;
	// begin inline asm
	st.volatile.global.u32 [%rd512], %r40;
	// end inline asm
	// begin inline asm
	atom.global.add.u32 %r41, [%rd512], 0;
	// end inline asm
	add.s32 	%r42, %r41, 1;
	// begin inline asm
	st.volatile.global.u32 [%rd512], %r42;
	// end inline asm
	// begin inline asm
	atom.global.add.u32 %r43, [%rd512], 0;
	// end inline asm
	add.s32 	%r44, %r43, 1;
	// begin inline asm
	st.volatile.global.u32 [%rd512], %r44;
	// end inline asm
	// begin inline asm
	atom.global.add.u32 %r45, [%rd512], 0;
	// end inline asm
	add.s32 	%r46, %r45, 1;
	// begin inline asm
	st.volatile.global.u32 [%rd512], %r46;
	// end inline asm
	// begin inline asm
	atom.global.add.u32 %r47, [%rd512], 0;
	// end inline asm
	add.s32 	%r48, %r47, 1;
	// begin inline asm
	st.volatile.global.u32 [%rd512], %r48;
	// end inline asm
	// begin inline asm
	atom.global.add.u32 %r49, [%rd512], 0;
	// end inline asm
	add.s32 	%r50, %r49, 1;
	// begin inline asm
	st.volatile.global.u32 [%rd512], %r50;
	// end inline asm
	// begin inline asm
	atom.global.add.u32 %r51, [%rd512], 0;
	// end inline asm
	add.s32 	%r52, %r51, 1;
	// begin inline asm
	st.volatile.global.u32 [%rd512], %r52;
	// end inline asm
	// begin inline asm
	atom.global.add.u32 %r53, [%rd512], 0;
	// end inline asm
	add.s32 	%r54, %r53, 1;
	// begin inline asm
	st.volatile.global.u32 [%rd512], %r54;
	// end inline asm
	// begin inline asm
	atom.global.add.u32 %r55, [%rd512], 0;
	// end inline asm
	add.s32 	%r56, %r55, 1;
	// begin inline asm
	st.volatile.global.u32 [%rd512], %r56;
	// end inline asm
	// begin inline asm
	atom.global.add.u32 %r57, [%rd512], 0;
	// end inline asm
	add.s32 	%r58, %r57, 1;
	// begin inline asm
	st.volatile.global.u32 [%rd512], %r58;
	// end inline asm
	// begin inline asm
	atom.global.add.u32 %r59, [%rd512], 0;
	// end inline asm
	add.s32 	%r60, %r59, 1;
	// begin inline asm
	st.volatile.global.u32 [%rd512], %r60;
	// end inline asm
	// begin inline asm
	atom.global.add.u32 %r61, [%rd512], 0;
	// end inline asm
	add.s32 	%r62, %r61, 1;
	// begin inline asm
	st.volatile.global.u32 [%rd512], %r62;
	// end inline asm
	// begin inline asm
	atom.global.add.u32 %r63, [%rd512], 0;
	// end inline asm
	add.s32 	%r64, %r63, 1;
	// begin inline asm
	st.volatile.global.u32 [%rd512], %r64;
	// end inline asm
	// begin inline asm
	atom.global.add.u32 %r65, [%rd512], 0;
	// end inline asm
	add.s32 	%r66, %r65, 1;
	// begin inline asm
	st.volatile.global.u32 [%rd512], %r66;
	// end inline asm
	// begin inline asm
	atom.global.add.u32 %r67, [%rd512], 0;
	// end inline asm
	add.s32 	%r68, %r67, 1;
	// begin inline asm
	st.volatile.global.u32 [%rd512], %r68;
	// end inline asm
	// begin inline asm
	atom.global.add.u32 %r69, [%rd512], 0;
	// end inline asm
	add.s32 	%r70, %r69, 1;
	// begin inline asm
	st.volatile.global.u32 [%rd512], %r70;
	// end inline asm
	// begin inline asm
	atom.global.add.u32 %r71, [%rd512], 0;
	// end inline asm
	add.s32 	%r72, %r71, 1;
	// begin inline asm
	st.volatile.global.u32 [%rd512], %r72;
	// end inline asm
	// begin inline asm
	atom.global.add.u32 %r73, [%rd512], 0;
	// end inline asm
	add.s32 	%r74, %r73, 1;
	// begin inline asm
	st.volatile.global.u32 [%rd512], %r74;
	// end inline asm
	// begin inline asm
	atom.global.add.u32 %r75, [%rd512], 0;
	// end inline asm
	add.s32 	%r76, %r75, 1;
	// begin inline asm
	st.volatile.global.u32 [%rd512], %r76;
	// end inline asm
	// begin inline asm
	atom.global.add.u32 %r77, [%rd512], 0;
	// end inline asm
	add.s32 	%r78, %r77, 1;
	// begin inline asm
	st.volatile.global.u32 [%rd512], %r78;
	// end inline asm
	// begin inline asm
	atom.global.add.u32 %r79, [%rd512], 0;
	// end inline asm
	add.s32 	%r80, %r79, 1;
	// begin inline asm
	st.volatile.global.u32 [%rd512], %r80;
	// end inline asm
	// begin inline asm
	atom.global.add.u32 %r81, [%rd512], 0;
	// end inline asm
	add.s32 	%r82, %r81, 1;
	// begin inline asm
	st.volatile.global.u32 [%rd512], %r82;
	// end inline asm
	// begin inline asm
	atom.global.add.u32 %r83, [%rd512], 0;
	// end inline asm
	add.s32 	%r84, %r83, 1;
	// begin inline asm
	st.volatile.global.u32 [%rd512], %r84;
	// end inline asm
	// begin inline asm
	atom.global.add.u32 %r85, [%rd512], 0;
	// end inline asm
	add.s32 	%r86, %r85, 1;
	// begin inline asm
	st.volatile.global.u32 [%rd512], %r86;
	// end inline asm
	// begin inline asm
	atom.global.add.u32 %r87, [%rd512], 0;
	// end inline asm
	add.s32 	%r88, %r87, 1;
	// begin inline asm
	st.volatile.global.u32 [%rd512], %r88;
	// end inline asm
	// begin inline asm
	atom.global.add.u32 %r89, [%rd512], 0;
	// end inline asm
	add.s32 	%r90, %r89, 1;
	// begin inline asm
	st.volatile.global.u32 [%rd512], %r90;
	// end inline asm
	// begin inline asm
	atom.global.add.u32 %r91, [%rd512], 0;
	// end inline asm
	add.s32 	%r92, %r91, 1;
	// begin inline asm
	st.volatile.global.u32 [%rd512], %r92;
	// end inline asm
	// begin inline asm
	atom.global.add.u32 %r93, [%rd512], 0;
	// end inline asm
	add.s32 	%r94, %r93, 1;
	// begin inline asm
	st.volatile.global.u32 [%rd512], %r94;
	// end inline asm
	// begin inline asm
	atom.global.add.u32 %r95, [%rd512], 0;
	// end inline asm
	add.s32 	%r96, %r95, 1;
	// begin inline asm
	st.volatile.global.u32 [%rd512], %r96;
	// end inline asm
	// begin inline asm
	atom.global.add.u32 %r97, [%rd512], 0;
	// end inline asm
	add.s32 	%r98, %r97, 1;
	// begin inline asm
	st.volatile.global.u32 [%rd512], %r98;
	// end inline asm
	// begin inline asm
	atom.global.add.u32 %r99, [%rd512], 0;
	// end inline asm
	add.s32 	%r100, %r99, 1;
	// begin inline asm
	st.volatile.global.u32 [%rd512], %r100;
	// end inline asm
	// begin inline asm
	atom.global.add.u32 %r101, [%rd512], 0;
	// end inline asm
	add.s32 	%r102, %r101, 1;
	// begin inline asm
	st.volatile.global.u32 [%rd512], %r102;
	// end inline asm
	// begin inline asm
	atom.global.add.u32 %r103, [%rd512], 0;
	// end inline asm
	add.s32 	%r104, %r103, 1;
	// begin inline asm
	st.volatile.global.u32 [%rd512], %r104;
	// end inline asm
	// begin inline asm
	atom.global.add.u32 %r105, [%rd512], 0;
	// end inline asm
	add.s32 	%r106, %r105, 1;
	// begin inline asm
	st.volatile.global.u32 [%rd512], %r106;
	// end inline asm
	// begin inline asm
	atom.global.add.u32 %r107, [%rd512], 0;
	// end inline asm
	add.s32 	%r108, %r107, 1;
	// begin inline asm
	st.volatile.global.u32 [%rd512], %r108;
	// end inline asm
	// begin inline asm
	atom.global.add.u32 %r109, [%rd512], 0;
	// end inline asm
	add.s32 	%r110, %r109, 1;
	// begin inline asm
	st.volatile.global.u32 [%rd512], %r110;
	// end inline asm
	// begin inline asm
	atom.global.add.u32 %r111, [%rd512], 0;
	// end inline asm
	add.s32 	%r112, %r111, 1;
	// begin inline asm
	st.volatile.global.u32 [%rd512], %r112;
	// end inline asm
	// begin inline asm
	atom.global.add.u32 %r113, [%rd512], 0;
	// end inline asm
	add.s32 	%r114, %r113, 1;
	// begin inline asm
	st.volatile.global.u32 [%rd512], %r114;
	// end inline asm
	// begin inline asm
	atom.global.add.u32 %r115, [%rd512], 0;
	// end inline asm
	add.s32 	%r116, %r115, 1;
	// begin inline asm
	st.volatile.global.u32 [%rd512], %r116;
	// end inline asm
	// begin inline asm
	atom.global.add.u32 %r117, [%rd512], 0;
	// end inline asm
	add.s32 	%r118, %r117, 1;
	// begin inline asm
	st.volatile.global.u32 [%rd512], %r118;
	// end inline asm
	// begin inline asm
	atom.global.add.u32 %r119, [%rd512], 0;
	// end inline asm
	add.s32 	%r120, %r119, 1;
	// begin inline asm
	st.volatile.global.u32 [%rd512], %r120;
	// end inline asm
	// begin inline asm
	atom.global.add.u32 %r121, [%rd512], 0;
	// end inline asm
	add.s32 	%r122, %r121, 1;
	// begin inline asm
	st.volatile.global.u32 [%rd512], %r122;
	// end inline asm
	// begin inline asm
	atom.global.add.u32 %r123, [%rd512], 0;
	// end inline asm
	add.s32 	%r124, %r123, 1;
	// begin inline asm
	st.volatile.global.u32 [%rd512], %r124;
	// end inline asm
	// begin inline asm
	atom.global.add.u32 %r125, [%rd512], 0;
	// end inline asm
	add.s32 	%r126, %r125, 1;
	// begin inline asm
	st.volatile.global.u32 [%rd512], %r126;
	// end inline asm
	// begin inline asm
	atom.global.add.u32 %r127, [%rd512], 0;
	// end inline asm
	add.s32 	%r128, %r127, 1;
	// begin inline asm
	st.volatile.global.u32 [%rd512], %r128;
	// end inline asm
	// begin inline asm
	atom.global.add.u32 %r129, [%rd512], 0;
	// end inline asm
	add.s32 	%r130, %r129, 1;
	// begin inline asm
	st.volatile.global.u32 [%rd512], %r130;
	// end inline asm
	// begin inline asm
	atom.global.add.u32 %r131, [%rd512], 0;
	// end inline asm
	add.s32 	%r132, %r131, 1;
	// begin inline asm
	st.volatile.global.u32 [%rd512], %r132;
	// end inline asm
	// begin inline asm
	atom.global.add.u32 %r133, [%rd512], 0;
	// end inline asm
	add.s32 	%r134, %r133, 1;
	// begin inline asm
	st.volatile.global.u32 [%rd512], %r134;
	// end inline asm
	// begin inline asm
	atom.global.add.u32 %r135, [%rd512], 0;
	// end inline asm
	add.s32 	%r136, %r135, 1;
	// begin inline asm
	st.volatile.global.u32 [%rd512], %r136;
	// end inline asm
	// begin inline asm
	atom.global.add.u32 %r137, [%rd512], 0;
	// end inline asm
	add.s32 	%r138, %r137, 1;
	// begin inline asm
	st.volatile.global.u32 [%rd512], %r138;
	// end inline asm
	// begin inline asm
	atom.global.add.u32 %r139, [%rd512], 0;
	// end inline asm
	add.s32 	%r140, %r139, 1;
	// begin inline asm
	st.volatile.global.u32 [%rd512], %r140;
	// end inline asm
	// begin inline asm
	atom.global.add.u32 %r141, [%rd512], 0;
	// end inline asm
	add.s32 	%r142, %r141, 1;
	// begin inline asm
	st.volatile.global.u32 [%rd512], %r142;
	// end inline asm
	// begin inline asm
	atom.global.add.u32 %r143, [%rd512], 0;
	// end inline asm
	add.s32 	%r144, %r143, 1;
	// begin inline asm
	st.volatile.global.u32 [%rd512], %r144;
	// end inline asm
	// begin inline asm
	atom.global.add.u32 %r145, [%rd512], 0;
	// end inline asm
	add.s32 	%r146, %r145, 1;
	// begin inline asm
	st.volatile.global.u32 [%rd512], %r146;
	// end inline asm
	// begin inline asm
	atom.global.add.u32 %r147, [%rd512], 0;
	// end inline asm
	add.s32 	%r148, %r147, 1;
	// begin inline asm
	st.volatile.global.u32 [%rd512], %r148;
	// end inline asm
	// begin inline asm
	atom.global.add.u32 %r149, [%rd512], 0;
	// end inline asm
	add.s32 	%r150, %r149, 1;
	// begin inline asm
	st.volatile.global.u32 [%rd512], %r150;
	// end inline asm
	// begin inline asm
	atom.global.add.u32 %r151, [%rd512], 0;
	// end inline asm
	add.s32 	%r152, %r151, 1;
	// begin inline asm
	st.volatile.global.u32 [%rd512], %r152;
	// end inline asm
	// begin inline asm
	atom.global.add.u32 %r153, [%rd512], 0;
	// end inline asm
	add.s32 	%r154, %r153, 1;
	// begin inline asm
	st.volatile.global.u32 [%rd512], %r154;
	// end inline asm
	// begin inline asm
	atom.global.add.u32 %r155, [%rd512], 0;
	// end inline asm
	add.s32 	%r156, %r155, 1;
	// begin inline asm
	st.volatile.global.u32 [%rd512], %r156;
	// end inline asm
	// begin inline asm
	atom.global.add.u32 %r157, [%rd512], 0;
	// end inline asm
	add.s32 	%r158, %r157, 1;
	// begin inline asm
	st.volatile.global.u32 [%rd512], %r158;
	// end inline asm
	// begin inline asm
	atom.global.add.u32 %r159, [%rd512], 0;
	// end inline asm
	add.s32 	%r160, %r159, 1;
	// begin inline asm
	st.volatile.global.u32 [%rd512], %r160;
	// end inline asm
	// begin inline asm
	atom.global.add.u32 %r161, [%rd512], 0;
	// end inline asm
	add.s32 	%r162, %r161, 1;
	// begin inline asm
	st.volatile.global.u32 [%rd512], %r162;
	// end inline asm
	// begin inline asm
	atom.global.add.u32 %r163, [%rd512], 0;
	// end inline asm
	add.s32 	%r164, %r163, 1;
	// begin inline asm
	st.volatile.global.u32 [%rd512], %r164;
	// end inline asm
	// begin inline asm
	atom.global.add.u32 %r165, [%rd512], 0;
	// end inline asm
	add.s32 	%r166, %r165, 1;
	// begin inline asm
	st.volatile.global.u32 [%rd512], %r166;
	// end inline asm
	// begin inline asm
	atom.global.add.u32 %r167, [%rd512], 0;
	// end inline asm
	add.s32 	%r168, %r167, 1;
	// begin inline asm
	st.volatile.global.u32 [%rd512], %r168;
	// end inline asm
	// begin inline asm
	atom.global.add.u32 %r169, [%rd512], 0;
	// end inline asm
	add.s32 	%r170, %r169, 1;
	// begin inline asm
	st.volatile.global.u32 [%rd512], %r170;
	// end inline asm
	// begin inline asm
	atom.global.add.u32 %r171, [%rd512], 0;
	// end inline asm
	add.s32 	%r172, %r171, 1;
	// begin inline asm
	st.volatile.global.u32 [%rd512], %r172;
	// end inline asm
	// begin inline asm
	atom.global.add.u32 %r173, [%rd512], 0;
	// end inline asm
	add.s32 	%r174, %r173, 1;
	// begin inline asm
	st.volatile.global.u32 [%rd512], %r174;
	// end inline asm
	// begin inline asm
	atom.global.add.u32 %r175, [%rd512], 0;
	// end inline asm
	add.s32 	%r176, %r175, 1;
	// begin inline asm
	st.volatile.global.u32 [%rd512], %r176;
	// end inline asm
	// begin inline asm
	atom.global.add.u32 %r177, [%rd512], 0;
	// end inline asm
	add.s32 	%r178, %r177, 1;
	// begin inline asm
	st.volatile.global.u32 [%rd512], %r178;
	// end inline asm
	// begin inline asm
	atom.global.add.u32 %r179, [%rd512], 0;
	// end inline asm
	add.s32 	%r180, %r179, 1;
	// begin inline asm
	st.volatile.global.u32 [%rd512], %r180;
	// end inline asm
	// begin inline asm
	atom.global.add.u32 %r181, [%rd512], 0;
	// end inline asm
	add.s32 	%r182, %r181, 1;
	// begin inline asm
	st.volatile.global.u32 [%rd512], %r182;
	// end inline asm
	// begin inline asm
	atom.global.add.u32 %r183, [%rd512], 0;
	// end inline asm
	add.s32 	%r184, %r183, 1;
	// begin inline asm
	st.volatile.global.u32 [%rd512], %r184;
	// end inline asm
	// begin inline asm
	atom.global.add.u32 %r185, [%rd512], 0;
	// end inline asm
	add.s32 	%r186, %r185, 1;
	// begin inline asm
	st.volatile.global.u32 [%rd512], %r186;
	// end inline asm
	// begin inline asm
	atom.global.add.u32 %r187, [%rd512], 0;
	// end inline asm
	add.s32 	%r188, %r187, 1;
	// begin inline asm
	st.volatile.global.u32 [%rd512], %r188;
	// end inline asm
	// begin inline asm
	atom.global.add.u32 %r189, [%rd512], 0;
	// end inline asm
	add.s32 	%r190, %r189, 1;
	// begin inline asm
	st.volatile.global.u32 [%rd512], %r190;
	// end inline asm
	// begin inline asm
	atom.global.add.u32 %r191, [%rd512], 0;
	// end inline asm
	add.s32 	%r192, %r191, 1;
	// begin inline asm
	st.volatile.global.u32 [%rd512], %r192;
	// end inline asm
	// begin inline asm
	atom.global.add.u32 %r193, [%rd512], 0;
	// end inline asm
	add.s32 	%r194, %r193, 1;
	// begin inline asm
	st.volatile.global.u32 [%rd512], %r194;
	// end inline asm
	// begin inline asm
	atom.global.add.u32 %r195, [%rd512], 0;
	// end inline asm
	add.s32 	%r196, %r195, 1;
	// begin inline asm
	st.volatile.global.u32 [%rd512], %r196;
	// end inline asm
	// begin inline asm
	atom.global.add.u32 %r197, [%rd512], 0;
	// end inline asm
	add.s32 	%r198, %r197, 1;
	// begin inline asm
	st.volatile.global.u32 [%rd512], %r198;
	// end inline asm
	// begin inline asm
	atom.global.add.u32 %r199, [%rd512], 0;
	// end inline asm
	add.s32 	%r200, %r199, 1;
	// begin inline asm
	st.volatile.global.u32 [%rd512], %r200;
	// end inline asm
	// begin inline asm
	atom.global.add.u32 %r201, [%rd512], 0;
	// end inline asm
	add.s32 	%r202, %r201, 1;
	// begin inline asm
	st.volatile.global.u32 [%rd512], %r202;
	// end inline asm
	// begin inline asm
	atom.global.add.u32 %r203, [%rd512], 0;
	// end inline asm
	add.s32 	%r204, %r203, 1;
	// begin inline asm
	st.volatile.global.u32 [%rd512], %r204;
	// end inline asm
	// begin inline asm
	atom.global.add.u32 %r205, [%rd512], 0;
	// end inline asm
	add.s32 	%r206, %r205, 1;
	// begin inline asm
	st.volatile.global.u32 [%rd512], %r206;
	// end inline asm
	// begin inline asm
	atom.global.add.u32 %r207, [%rd512], 0;
	// end inline asm
	add.s32 	%r208, %r207, 1;
	// begin inline asm
	st.volatile.global.u32 [%rd512], %r208;
	// end inline asm
	// begin inline asm
	atom.global.add.u32 %r209, [%rd512], 0;
	// end inline asm
	add.s32 	%r210, %r209, 1;
	// begin inline asm
	st.volatile.global.u32 [%rd512], %r210;
	// end inline asm
	// begin inline asm
	atom.global.add.u32 %r211, [%rd512], 0;
	// end inline asm
	add.s32 	%r212, %r211, 1;
	// begin inline asm
	st.volatile.global.u32 [%rd512], %r212;
	// end inline asm
	// begin inline asm
	atom.global.add.u32 %r213, [%rd512], 0;
	// end inline asm
	add.s32 	%r214, %r213, 1;
	// begin inline asm
	st.volatile.global.u32 [%rd512], %r214;
	// end inline asm
	// begin inline asm
	atom.global.add.u32 %r215, [%rd512], 0;
	// end inline asm
	add.s32 	%r216, %r215, 1;
	// begin inline asm
	st.volatile.global.u32 [%rd512], %r216;
	// end inline asm
	// begin inline asm
	atom.global.add.u32 %r217, [%rd512], 0;
	// end inline asm
	add.s32 	%r218, %r217, 1;
	// begin inline asm
	st.volatile.global.u32 [%rd512], %r218;
	// end inline asm
	// begin inline asm
	atom.global.add.u32 %r219, [%rd512], 0;
	// end inline asm
	add.s32 	%r220, %r219, 1;
	// begin inline asm
	st.volatile.global.u32 [%rd512], %r220;
	// end inline asm
	// begin inline asm
	atom.global.add.u32 %r221, [%rd512], 0;
	// end inline asm
	add.s32 	%r222, %r221, 1;
	// begin inline asm
	st.volatile.global.u32 [%rd512], %r222;
	// end inline asm
	// begin inline asm
	atom.global.add.u32 %r223, [%rd512], 0;
	// end inline asm
	add.s32 	%r224, %r223, 1;
	// begin inline asm
	st.volatile.global.u32 [%rd512], %r224;
	// end inline asm
	// begin inline asm
	atom.global.add.u32 %r225, [%rd512], 0;
	// end inline asm
	add.s32 	%r226, %r225, 1;
	// begin inline asm
	st.volatile.global.u32 [%rd512], %r226;
	// end inline asm
	// begin inline asm
	atom.global.add.u32 %r227, [%rd512], 0;
	// end inline asm
	add.s32 	%r228, %r227, 1;
	// begin inline asm
	st.volatile.global.u32 [%rd512], %r228;
	// end inline asm
	// begin inline asm
	atom.global.add.u32 %r229, [%rd512], 0;
	// end inline asm
	add.s32 	%r230, %r229, 1;
	// begin inline asm
	st.volatile.global.u32 [%rd512], %r230;
	// end inline asm
	// begin inline asm
	atom.global.add.u32 %r231, [%rd512], 0;
	// end inline asm
	add.s32 	%r232, %r231, 1;
	// begin inline asm
	st.volatile.global.u32 [%rd512], %r232;
	// end inline asm
	// begin inline asm
	atom.global.add.u32 %r233, [%rd512], 0;
	// end inline asm
	add.s32 	%r234, %r233, 1;
	// begin inline asm
	st.volatile.global.u32 [%rd512], %r234;
	// end inline asm
	// begin inline asm
	atom.global.add.u32 %r235, [%rd512], 0;
	// end inline asm
	add.s32 	%r236, %r235, 1;
	// begin inline asm
	st.volatile.global.u32 [%rd512], %r236;
	// end inline asm
	// begin inline asm
	atom.global.add.u32 %r237, [%rd512], 0;
	// end inline asm
	add.s32 	%r238, %r237, 1;
	// begin inline asm
	st.volatile.global.u32 [%rd512], %r238;
	// end inline asm
	// begin inline asm
	atom.global.add.u32 %r239, [%rd512], 0;
	// end inline asm
	add.s32 	%r240, %r239, 1;
	// begin inline asm
	st.volatile.global.u32 [%rd512], %r240;
	// end inline asm
	// begin inline asm
	atom.global.add.u32 %r241, [%rd512], 0;
	// end inline asm
	add.s32 	%r242, %r241, 1;
	// begin inline asm
	st.volatile.global.u32 [%rd512], %r242;
	// end inline asm
	// begin inline asm
	atom.global.add.u32 %r243, [%rd512], 0;
	// end inline asm
	add.s32 	%r244, %r243, 1;
	// begin inline asm
	st.volatile.global.u32 [%rd512], %r244;
	// end inline asm
	// begin inline asm
	atom.global.add.u32 %r245, [%rd512], 0;
	// end inline asm
	add.s32 	%r246, %r245, 1;
	// begin inline asm
	st.volatile.global.u32 [%rd512], %r246;
	// end inline asm
	// begin inline asm
	atom.global.add.u32 %r247, [%rd512], 0;
	// end inline asm
	add.s32 	%r248, %r247, 1;
	// begin inline asm
	st.volatile.global.u32 [%rd512], %r248;
	// end inline asm
	// begin inline asm
	atom.global.add.u32 %r249, [%rd512], 0;
	// end inline asm
	add.s32 	%r250, %r249, 1;
	// begin inline asm
	st.volatile.global.u32 [%rd512], %r250;
	// end inline asm
	// begin inline asm
	atom.global.add.u32 %r251, [%rd512], 0;
	// end inline asm
	add.s32 	%r252, %r251, 1;
	// begin inline asm
	st.volatile.global.u32 [%rd512], %r252;
	// end inline asm
	// begin inline asm
	atom.global.add.u32 %r253, [%rd512], 0;
	// end inline asm
	add.s32 	%r254, %r253, 1;
	// begin inline asm
	st.volatile.global.u32 [%rd512], %r254;
	// end inline asm
	// begin inline asm
	atom.global.add.u32 %r255, [%rd512], 0;
	// end inline asm
	add.s32 	%r256, %r255, 1;
	// begin inline asm
	st.volatile.global.u32 [%rd512], %r256;
	// end inline asm
	// begin inline asm
	atom.global.add.u32 %r257, [%rd512], 0;
	// end inline asm
	add.s32 	%r258, %r257, 1;
	// begin inline asm
	st.volatile.global.u32 [%rd512], %r258;
	// end inline asm
	// begin inline asm
	atom.global.add.u32 %r259, [%rd512], 0;
	// end inline asm
	add.s32 	%r260, %r259, 1;
	// begin inline asm
	st.volatile.global.u32 [%rd512], %r260;
	// end inline asm
	// begin inline asm
	atom.global.add.u32 %r261, [%rd512], 0;
	// end inline asm
	add.s32 	%r262, %r261, 1;
	// begin inline asm
	st.volatile.global.u32 [%rd512], %r262;
	// end inline asm
	// begin inline asm
	atom.global.add.u32 %r263, [%rd512], 0;
	// end inline asm
	add.s32 	%r264, %r263, 1;
	// begin inline asm
	st.volatile.global.u32 [%rd512], %r264;
	// end inline asm
	// begin inline asm
	atom.global.add.u32 %r265, [%rd512], 0;
	// end inline asm
	add.s32 	%r266, %r265, 1;
	// begin inline asm
	st.volatile.global.u32 [%rd512], %r266;
	// end inline asm
	// begin inline asm
	atom.global.add.u32 %r267, [%rd512], 0;
	// end inline asm
	add.s32 	%r268, %r267, 1;
	// begin inline asm
	st.volatile.global.u32 [%rd512], %r268;
	// end inline asm
	// begin inline asm
	atom.global.add.u32 %r269, [%rd512], 0;
	// end inline asm
	add.s32 	%r270, %r269, 1;
	// begin inline asm
	st.volatile.global.u32 [%rd512], %r270;
	// end inline asm
	// begin inline asm
	atom.global.add.u32 %r271, [%rd512], 0;
	// end inline asm
	add.s32 	%r272, %r271, 1;
	// begin inline asm
	st.volatile.global.u32 [%rd512], %r272;
	// end inline asm
	// begin inline asm
	atom.global.add.u32 %r273, [%rd512], 0;
	// end inline asm
	add.s32 	%r274, %r273, 1;
	// begin inline asm
	st.volatile.global.u32 [%rd512], %r274;
	// end inline asm
	// begin inline asm
	atom.global.add.u32 %r275, [%rd512], 0;
	// end inline asm
	add.s32 	%r276, %r275, 1;
	// begin inline asm
	st.volatile.global.u32 [%rd512], %r276;
	// end inline asm
	// begin inline asm
	atom.global.add.u32 %r277, [%rd512], 0;
	// end inline asm
	add.s32 	%r278, %r277, 1;
	// begin inline asm
	st.volatile.global.u32 [%rd512], %r278;
	// end inline asm
	// begin inline asm
	atom.global.add.u32 %r279, [%rd512], 0;
	// end inline asm
	add.s32 	%r280, %r279, 1;
	// begin inline asm
	st.volatile.global.u32 [%rd512], %r280;
	// end inline asm
	// begin inline asm
	atom.global.add.u32 %r281, [%rd512], 0;
	// end inline asm
	add.s32 	%r282, %r281, 1;
	// begin inline asm
	st.volatile.global.u32 [%rd512], %r282;
	// end inline asm
	// begin inline asm
	atom.global.add.u32 %r283, [%rd512], 0;
	// end inline asm
	add.s32 	%r284, %r283, 1;
	// begin inline asm
	st.volatile.global.u32 [%rd512], %r284;
	// end inline asm
	// begin inline asm
	atom.global.add.u32 %r285, [%rd512], 0;
	// end inline asm
	add.s32 	%r286, %r285, 1;
	// begin inline asm
	st.volatile.global.u32 [%rd512], %r286;
	// end inline asm
	// begin inline asm
	atom.global.add.u32 %r287, [%rd512], 0;
	// end inline asm
	add.s32 	%r288, %r287, 1;
	// begin inline asm
	st.volatile.global.u32 [%rd512], %r288;
	// end inline asm
	// begin inline asm
	atom.global.add.u32 %r289, [%rd512], 0;
	// end inline asm
	add.s32 	%r290, %r289, 1;
	// begin inline asm
	st.volatile.global.u32 [%rd512], %r290;
	// end inline asm
	// begin inline asm
	atom.global.add.u32 %r291, [%rd512], 0;
	// end inline asm
	add.s32 	%r292, %r291, 1;
	// begin inline asm
	st.volatile.global.u32 [%rd512], %r292;
	// end inline asm
	// begin inline asm
	atom.global.add.u32 %r293, [%rd512], 0;
	// end inline asm
	add.s32 	%r294, %r293, 1;
	// begin inline asm
	st.volatile.global.u32 [%rd512], %r294;
	// end inline asm
	// begin inline asm
	atom.global.add.u32 %r295, [%rd512], 0;
	// end inline asm
	add.s32 	%r296, %r295, 1;
	// begin inline asm
	st.volatile.global.u32 [%rd512], %r296;
	// end inline asm
	// begin inline asm
	atom.global.add.u32 %r297, [%rd512], 0;
	// end inline asm
	add.s32 	%r298, %r297, 1;
	// begin inline asm
	st.volatile.global.u32 [%rd512], %r298;
	// end inline asm
	// begin inline asm
	atom.global.add.u32 %r299, [%rd512], 0;
	// end inline asm
	add.s32 	%r300, %r299, 1;
	// begin inline asm
	st.volatile.global.u32 [%rd512], %r300;
	// end inline asm
	// begin inline asm
	atom.global.add.u32 %r301, [%rd512], 0;
	// end inline asm
	add.s32 	%r302, %r301, 1;
	// begin inline asm
	st.volatile.global.u32 [%rd512], %r302;
	// end inline asm
	// begin inline asm
	atom.global.add.u32 %r303, [%rd512], 0;
	// end inline asm
	add.s32 	%r304, %r303, 1;
	// begin inline asm
	st.volatile.global.u32 [%rd512], %r304;
	// end inline asm
	// begin inline asm
	atom.global.add.u32 %r305, [%rd512], 0;
	// end inline asm
	add.s32 	%r306, %r305, 1;
	// begin inline asm
	st.volatile.global.u32 [%rd512], %r306;
	// end inline asm
	// begin inline asm
	atom.global.add.u32 %r307, [%rd512], 0;
	// end inline asm
	add.s32 	%r308, %r307, 1;
	// begin inline asm
	st.volatile.global.u32 [%rd512], %r308;
	// end inline asm
	// begin inline asm
	atom.global.add.u32 %r309, [%rd512], 0;
	// end inline asm
	add.s32 	%r310, %r309, 1;
	// begin inline asm
	st.volatile.global.u32 [%rd512], %r310;
	// end inline asm
	// begin inline asm
	atom.global.add.u32 %r311, [%rd512], 0;
	// end inline asm
	add.s32 	%r312, %r311, 1;
	// begin inline asm
	st.volatile.global.u32 [%rd512], %r312;
	// end inline asm
	// begin inline asm
	atom.global.add.u32 %r313, [%rd512], 0;
	// end inline asm
	add.s32 	%r314, %r313, 1;
	// begin inline asm
	st.volatile.global.u32 [%rd512], %r314;
	// end inline asm
	// begin inline asm
	atom.global.add.u32 %r315, [%rd512], 0;
	// end inline asm
	add.s32 	%r316, %r315, 1;
	// begin inline asm
	st.volatile.global.u32 [%rd512], %r316;
	// end inline asm
	// begin inline asm
	atom.global.add.u32 %r317, [%rd512], 0;
	// end inline asm
	add.s32 	%r318, %r317, 1;
	// begin inline asm
	st.volatile.global.u32 [%rd512], %r318;
	// end inline asm
	// begin inline asm
	atom.global.add.u32 %r319, [%rd512], 0;
	// end inline asm
	add.s32 	%r320, %r319, 1;
	// begin inline asm
	st.volatile.global.u32 [%rd512], %r320;
	// end inline asm
	// begin inline asm
	atom.global.add.u32 %r321, [%rd512], 0;
	// end inline asm
	add.s32 	%r322, %r321, 1;
	// begin inline asm
	st.volatile.global.u32 [%rd512], %r322;
	// end inline asm
	// begin inline asm
	atom.global.add.u32 %r323, [%rd512], 0;
	// end inline asm
	add.s32 	%r324, %r323, 1;
	// begin inline asm
	st.volatile.global.u32 [%rd512], %r324;
	// end inline asm
	// begin inline asm
	atom.global.add.u32 %r325, [%rd512], 0;
	// end inline asm
	add.s32 	%r326, %r325, 1;
	// begin inline asm
	st.volatile.global.u32 [%rd512], %r326;
	// end inline asm
	// begin inline asm
	atom.global.add.u32 %r327, [%rd512], 0;
	// end inline asm
	add.s32 	%r328, %r327, 1;
	// begin inline asm
	st.volatile.global.u32 [%rd512], %r328;
	// end inline asm
	// begin inline asm
	atom.global.add.u32 %r329, [%rd512], 0;
	// end inline asm
	add.s32 	%r330, %r329, 1;
	// begin inline asm
	st.volatile.global.u32 [%rd512], %r330;
	// end inline asm
	// begin inline asm
	atom.global.add.u32 %r331, [%rd512], 0;
	// end inline asm
	add.s32 	%r332, %r331, 1;
	// begin inline asm
	st.volatile.global.u32 [%rd512], %r332;
	// end inline asm
	// begin inline asm
	atom.global.add.u32 %r333, [%rd512], 0;
	// end inline asm
	add.s32 	%r334, %r333, 1;
	// begin inline asm
	st.volatile.global.u32 [%rd512], %r334;
	// end inline asm
	// begin inline asm
	atom.global.add.u32 %r335, [%rd512], 0;
	// end inline asm
	add.s32 	%r336, %r335, 1;
	// begin inline asm
	st.volatile.global.u32 [%rd512], %r336;
	// end inline asm
	// begin inline asm
	atom.global.add.u32 %r337, [%rd512], 0;
	// end inline asm
	add.s32 	%r338, %r337, 1;
	// begin inline asm
	st.volatile.global.u32 [%rd512], %r338;
	// end inline asm
	// begin inline asm
	atom.global.add.u32 %r339, [%rd512], 0;
	// end inline asm
	add.s32 	%r340, %r339, 1;
	// begin inline asm
	st.volatile.global.u32 [%rd512], %r340;
	// end inline asm
	// begin inline asm
	atom.global.add.u32 %r341, [%rd512], 0;
	// end inline asm
	add.s32 	%r342, %r341, 1;
	// begin inline asm
	st.volatile.global.u32 [%rd512], %r342;
	// end inline asm
	// begin inline asm
	atom.global.add.u32 %r343, [%rd512], 0;
	// end inline asm
	add.s32 	%r344, %r343, 1;
	// begin inline asm
	st.volatile.global.u32 [%rd512], %r344;
	// end inline asm
	// begin inline asm
	atom.global.add.u32 %r345, [%rd512], 0;
	// end inline asm
	add.s32 	%r346, %r345, 1;
	// begin inline asm
	st.volatile.global.u32 [%rd512], %r346;
	// end inline asm
	// begin inline asm
	atom.global.add.u32 %r347, [%rd512], 0;
	// end inline asm
	add.s32 	%r348, %r347, 1;
	// begin inline asm
	st.volatile.global.u32 [%rd512], %r348;
	// end inline asm
	// begin inline asm
	atom.global.add.u32 %r349, [%rd512], 0;
	// end inline asm
	add.s32 	%r350, %r349, 1;
	// begin inline asm
	st.volatile.global.u32 [%rd512], %r350;
	// end inline asm
	// begin inline asm
	atom.global.add.u32 %r351, [%rd512], 0;
	// end inline asm
	add.s32 	%r352, %r351, 1;
	// begin inline asm
	st.volatile.global.u32 [%rd512], %r352;
	// end inline asm
	// begin inline asm
	atom.global.add.u32 %r353, [%rd512], 0;
	// end inline asm
	add.s32 	%r354, %r353, 1;
	// begin inline asm
	st.volatile.global.u32 [%rd512], %r354;
	// end inline asm
	// begin inline asm
	atom.global.add.u32 %r355, [%rd512], 0;
	// end inline asm
	add.s32 	%r356, %r355, 1;
	// begin inline asm
	st.volatile.global.u32 [%rd512], %r356;
	// end inline asm
	// begin inline asm
	atom.global.add.u32 %r357, [%rd512], 0;
	// end inline asm
	add.s32 	%r358, %r357, 1;
	// begin inline asm
	st.volatile.global.u32 [%rd512], %r358;
	// end inline asm
	// begin inline asm
	atom.global.add.u32 %r359, [%rd512], 0;
	// end inline asm
	add.s32 	%r360, %r359, 1;
	// begin inline asm
	st.volatile.global.u32 [%rd512], %r360;
	// end inline asm
	// begin inline asm
	atom.global.add.u32 %r361, [%rd512], 0;
	// end inline asm
	add.s32 	%r362, %r361, 1;
	// begin inline asm
	st.volatile.global.u32 [%rd512], %r362;
	// end inline asm
	// begin inline asm
	atom.global.add.u32 %r363, [%rd512], 0;
	// end inline asm
	add.s32 	%r364, %r363, 1;
	// begin inline asm
	st.volatile.global.u32 [%rd512], %r364;
	// end inline asm
	// begin inline asm
	atom.global.add.u32 %r365, [%rd512], 0;
	// end inline asm
	add.s32 	%r366, %r365, 1;
	// begin inline asm
	st.volatile.global.u32 [%rd512], %r366;
	// end inline asm
	// begin inline asm
	atom.global.add.u32 %r367, [%rd512], 0;
	// end inline asm
	add.s32 	%r368, %r367, 1;
	// begin inline asm
	st.volatile.global.u32 [%rd512], %r368;
	// end inline asm
	// begin inline asm
	atom.global.add.u32 %r369, [%rd512], 0;
	// end inline asm
	add.s32 	%r370, %r369, 1;
	// begin inline asm
	st.volatile.global.u32 [%rd512], %r370;
	// end inline asm
	// begin inline asm
	atom.global.add.u32 %r371, [%rd512], 0;
	// end inline asm
	add.s32 	%r372, %r371, 1;
	// begin inline asm
	st.volatile.global.u32 [%rd512], %r372;
	// end inline asm
	// begin inline asm
	atom.global.add.u32 %r373, [%rd512], 0;
	// end inline asm
	add.s32 	%r374, %r373, 1;
	// begin inline asm
	st.volatile.global.u32 [%rd512], %r374;
	// end inline asm
	// begin inline asm
	atom.global.add.u32 %r375, [%rd512], 0;
	// end inline asm
	add.s32 	%r376, %r375, 1;
	// begin inline asm
	st.volatile.global.u32 [%rd512], %r376;
	// end inline asm
	// begin inline asm
	atom.global.add.u32 %r377, [%rd512], 0;
	// end inline asm
	add.s32 	%r378, %r377, 1;
	// begin inline asm
	st.volatile.global.u32 [%rd512], %r378;
	// end inline asm
	// begin inline asm
	atom.global.add.u32 %r379, [%rd512], 0;
	// end inline asm
	add.s32 	%r380, %r379, 1;
	// begin inline asm
	st.volatile.global.u32 [%rd512], %r380;
	// end inline asm
	// begin inline asm
	atom.global.add.u32 %r381, [%rd512], 0;
	// end inline asm
	add.s32 	%r382, %r381, 1;
	// begin inline asm
	st.volatile.global.u32 [%rd512], %r382;
	// end inline asm
	// begin inline asm
	atom.global.add.u32 %r383, [%rd512], 0;
	// end inline asm
	add.s32 	%r384, %r383, 1;
	// begin inline asm
	st.volatile.global.u32 [%rd512], %r384;
	// end inline asm
	// begin inline asm
	atom.global.add.u32 %r385, [%rd512], 0;
	// end inline asm
	add.s32 	%r386, %r385, 1;
	// begin inline asm
	st.volatile.global.u32 [%rd512], %r386;
	// end inline asm
	// begin inline asm
	atom.global.add.u32 %r387, [%rd512], 0;
	// end inline asm
	add.s32 	%r388, %r387, 1;
	// begin inline asm
	st.volatile.global.u32 [%rd512], %r388;
	// end inline asm
	// begin inline asm
	atom.global.add.u32 %r389, [%rd512], 0;
	// end inline asm
	add.s32 	%r390, %r389, 1;
	// begin inline asm
	st.volatile.global.u32 [%rd512], %r390;
	// end inline asm
	// begin inline asm
	atom.global.add.u32 %r391, [%rd512], 0;
	// end inline asm
	add.s32 	%r392, %r391, 1;
	// begin inline asm
	st.volatile.global.u32 [%rd512], %r392;
	// end inline asm
	// begin inline asm
	atom.global.add.u32 %r393, [%rd512], 0;
	// end inline asm
	add.s32 	%r394, %r393, 1;
	// begin inline asm
	st.volatile.global.u32 [%rd512], %r394;
	// end inline asm
	// begin inline asm
	atom.global.add.u32 %r395, [%rd512], 0;
	// end inline asm
	add.s32 	%r396, %r395, 1;
	// begin inline asm
	st.volatile.global.u32 [%rd512], %r396;
	// end inline asm
	// begin inline asm
	atom.global.add.u32 %r397, [%rd512], 0;
	// end inline asm
	add.s32 	%r398, %r397, 1;
	// begin inline asm
	st.volatile.global.u32 [%rd512], %r398;
	// end inline asm
	// begin inline asm
	atom.global.add.u32 %r399, [%rd512], 0;
	// end inline asm
	add.s32 	%r400, %r399, 1;
	// begin inline asm
	st.volatile.global.u32 [%rd512], %r400;
	// end inline asm
	// begin inline asm
	atom.global.add.u32 %r401, [%rd512], 0;
	// end inline asm
	add.s32 	%r402, %r401, 1;
	// begin inline asm
	st.volatile.global.u32 [%rd512], %r402;
	// end inline asm
	// begin inline asm
	atom.global.add.u32 %r403, [%rd512], 0;
	// end inline asm
	add.s32 	%r404, %r403, 1;
	// begin inline asm
	st.volatile.global.u32 [%rd512], %r404;
	// end inline asm
	// begin inline asm
	atom.global.add.u32 %r405, [%rd512], 0;
	// end inline asm
	add.s32 	%r406, %r405, 1;
	// begin inline asm
	st.volatile.global.u32 [%rd512], %r406;
	// end inline asm
	// begin inline asm
	atom.global.add.u32 %r407, [%rd512], 0;
	// end inline asm
	add.s32 	%r408, %r407, 1;
	// begin inline asm
	st.volatile.global.u32 [%rd512], %r408;
	// end inline asm
	// begin inline asm
	atom.global.add.u32 %r409, [%rd512], 0;
	// end inline asm
	add.s32 	%r410, %r409, 1;
	// begin inline asm
	st.volatile.global.u32 [%rd512], %r410;
	// end inline asm
	// begin inline asm
	atom.global.add.u32 %r411, [%rd512], 0;
	// end inline asm
	add.s32 	%r412, %r411, 1;
	// begin inline asm
	st.volatile.global.u32 [%rd512], %r412;
	// end inline asm
	// begin inline asm
	atom.global.add.u32 %r413, [%rd512], 0;
	// end inline asm
	add.s32 	%r414, %r413, 1;
	// begin inline asm
	st.volatile.global.u32 [%rd512], %r414;
	// end inline asm
	// begin inline asm
	atom.global.add.u32 %r415, [%rd512], 0;
	// end inline asm
	add.s32 	%r416, %r415, 1;
	// begin inline asm
	st.volatile.global.u32 [%rd512], %r416;
	// end inline asm
	// begin inline asm
	atom.global.add.u32 %r417, [%rd512], 0;
	// end inline asm
	add.s32 	%r418, %r417, 1;
	// begin inline asm
	st.volatile.global.u32 [%rd512], %r418;
	// end inline asm
	// begin inline asm
	atom.global.add.u32 %r419, [%rd512], 0;
	// end inline asm
	add.s32 	%r420, %r419, 1;
	// begin inline asm
	st.volatile.global.u32 [%rd512], %r420;
	// end inline asm
	// begin inline asm
	atom.global.add.u32 %r421, [%rd512], 0;
	// end inline asm
	add.s32 	%r422, %r421, 1;
	// begin inline asm
	st.volatile.global.u32 [%rd512], %r422;
	// end inline asm
	// begin inline asm
	atom.global.add.u32 %r423, [%rd512], 0;
	// end inline asm
	add.s32 	%r424, %r423, 1;
	// begin inline asm
	st.volatile.global.u32 [%rd512], %r424;
	// end inline asm
	// begin inline asm
	atom.global.add.u32 %r425, [%rd512], 0;
	// end inline asm
	add.s32 	%r426, %r425, 1;
	// begin inline asm
	st.volatile.global.u32 [%rd512], %r426;
	// end inline asm
	// begin inline asm
	atom.global.add.u32 %r427, [%rd512], 0;
	// end inline asm
	add.s32 	%r428, %r427, 1;
	// begin inline asm
	st.volatile.global.u32 [%rd512], %r428;
	// end inline asm
	// begin inline asm
	atom.global.add.u32 %r429, [%rd512], 0;
	// end inline asm
	add.s32 	%r430, %r429, 1;
	// begin inline asm
	st.volatile.global.u32 [%rd512], %r430;
	// end inline asm
	// begin inline asm
	atom.global.add.u32 %r431, [%rd512], 0;
	// end inline asm
	add.s32 	%r432, %r431, 1;
	// begin inline asm
	st.volatile.global.u32 [%rd512], %r432;
	// end inline asm
	// begin inline asm
	atom.global.add.u32 %r433, [%rd512], 0;
	// end inline asm
	add.s32 	%r434, %r433, 1;
	// begin inline asm
	st.volatile.global.u32 [%rd512], %r434;
	// end inline asm
	// begin inline asm
	atom.global.add.u32 %r435, [%rd512], 0;
	// end inline asm
	add.s32 	%r436, %r435, 1;
	// begin inline asm
	st.volatile.global.u32 [%rd512], %r436;
	// end inline asm
	// begin inline asm
	atom.global.add.u32 %r437, [%rd512], 0;
	// end inline asm
	add.s32 	%r438, %r437, 1;
	// begin inline asm
	st.volatile.global.u32 [%rd512], %r438;
	// end inline asm
	// begin inline asm
	atom.global.add.u32 %r439, [%rd512], 0;
	// end inline asm
	add.s32 	%r440, %r439, 1;
	// begin inline asm
	st.volatile.global.u32 [%rd512], %r440;
	// end inline asm
	// begin inline asm
	atom.global.add.u32 %r441, [%rd512], 0;
	// end inline asm
	add.s32 	%r442, %r441, 1;
	// begin inline asm
	st.volatile.global.u32 [%rd512], %r442;
	// end inline asm
	// begin inline asm
	atom.global.add.u32 %r443, [%rd512], 0;
	// end inline asm
	add.s32 	%r444, %r443, 1;
	// begin inline asm
	st.volatile.global.u32 [%rd512], %r444;
	// end inline asm
	// begin inline asm
	atom.global.add.u32 %r445, [%rd512], 0;
	// end inline asm
	add.s32 	%r446, %r445, 1;
	// begin inline asm
	st.volatile.global.u32 [%rd512], %r446;
	// end inline asm
	// begin inline asm
	atom.global.add.u32 %r447, [%rd512], 0;
	// end inline asm
	add.s32 	%r448, %r447, 1;
	// begin inline asm
	st.volatile.global.u32 [%rd512], %r448;
	// end inline asm
	// begin inline asm
	atom.global.add.u32 %r449, [%rd512], 0;
	// end inline asm
	add.s32 	%r450, %r449, 1;
	// begin inline asm
	st.volatile.global.u32 [%rd512], %r450;
	// end inline asm
	// begin inline asm
	atom.global.add.u32 %r451, [%rd512], 0;
	// end inline asm
	add.s32 	%r452, %r451, 1;
	// begin inline asm
	st.volatile.global.u32 [%rd512], %r452;
	// end inline asm
	// begin inline asm
	atom.global.add.u32 %r453, [%rd512], 0;
	// end inline asm
	add.s32 	%r454, %r453, 1;
	// begin inline asm
	st.volatile.global.u32 [%rd512], %r454;
	// end inline asm
	// begin inline asm
	atom.global.add.u32 %r455, [%rd512], 0;
	// end inline asm
	add.s32 	%r456, %r455, 1;
	// begin inline asm
	st.volatile.global.u32 [%rd512], %r456;
	// end inline asm
	// begin inline asm
	atom.global.add.u32 %r457, [%rd512], 0;
	// end inline asm
	add.s32 	%r458, %r457, 1;
	// begin inline asm
	st.volatile.global.u32 [%rd512], %r458;
	// end inline asm
	// begin inline asm
	atom.global.add.u32 %r459, [%rd512], 0;
	// end inline asm
	add.s32 	%r460, %r459, 1;
	// begin inline asm
	st.volatile.global.u32 [%rd512], %r460;
	// end inline asm
	// begin inline asm
	atom.global.add.u32 %r461, [%rd512], 0;
	// end inline asm
	add.s32 	%r462, %r461, 1;
	// begin inline asm
	st.volatile.global.u32 [%rd512], %r462;
	// end inline asm
	// begin inline asm
	atom.global.add.u32 %r463, [%rd512], 0;
	// end inline asm
	add.s32 	%r464, %r463, 1;
	// begin inline asm
	st.volatile.global.u32 [%rd512], %r464;
	// end inline asm
	// begin inline asm
	atom.global.add.u32 %r465, [%rd512], 0;
	// end inline asm
	add.s32 	%r466, %r465, 1;
	// begin inline asm
	st.volatile.global.u32 [%rd512], %r466;
	// end inline asm
	// begin inline asm
	atom.global.add.u32 %r467, [%rd512], 0;
	// end inline asm
	add.s32 	%r468, %r467, 1;
	// begin inline asm
	st.volatile.global.u32 [%rd512], %r468;
	// end inline asm
	// begin inline asm
	atom.global.add.u32 %r469, [%rd512], 0;
	// end inline asm
	add.s32 	%r470, %r469, 1;
	// begin inline asm
	st.volatile.global.u32 [%rd512], %r470;
	// end inline asm
	// begin inline asm
	atom.global.add.u32 %r471, [%rd512], 0;
	// end inline asm
	add.s32 	%r472, %r471, 1;
	// begin inline asm
	st.volatile.global.u32 [%rd512], %r472;
	// end inline asm
	// begin inline asm
	atom.global.add.u32 %r473, [%rd512], 0;
	// end inline asm
	add.s32 	%r474, %r473, 1;
	// begin inline asm
	st.volatile.global.u32 [%rd512], %r474;
	// end inline asm
	// begin inline asm
	atom.global.add.u32 %r475, [%rd512], 0;
	// end inline asm
	add.s32 	%r476, %r475, 1;
	// begin inline asm
	st.volatile.global.u32 [%rd512], %r476;
	// end inline asm
	// begin inline asm
	atom.global.add.u32 %r477, [%rd512], 0;
	// end inline asm
	add.s32 	%r478, %r477, 1;
	// begin inline asm
	st.volatile.global.u32 [%rd512], %r478;
	// end inline asm
	// begin inline asm
	atom.global.add.u32 %r479, [%rd512], 0;
	// end inline asm
	add.s32 	%r480, %r479, 1;
	// begin inline asm
	st.volatile.global.u32 [%rd512], %r480;
	// end inline asm
	// begin inline asm
	atom.global.add.u32 %r481, [%rd512], 0;
	// end inline asm
	add.s32 	%r482, %r481, 1;
	// begin inline asm
	st.volatile.global.u32 [%rd512], %r482;
	// end inline asm
	// begin inline asm
	atom.global.add.u32 %r483, [%rd512], 0;
	// end inline asm
	add.s32 	%r484, %r483, 1;
	// begin inline asm
	st.volatile.global.u32 [%rd512], %r484;
	// end inline asm
	// begin inline asm
	atom.global.add.u32 %r485, [%rd512], 0;
	// end inline asm
	add.s32 	%r486, %r485, 1;
	// begin inline asm
	st.volatile.global.u32 [%rd512], %r486;
	// end inline asm
	// begin inline asm
	atom.global.add.u32 %r487, [%rd512], 0;
	// end inline asm
	add.s32 	%r488, %r487, 1;
	// begin inline asm
	st.volatile.global.u32 [%rd512], %r488;
	// end inline asm
	// begin inline asm
	atom.global.add.u32 %r489, [%rd512], 0;
	// end inline asm
	add.s32 	%r490, %r489, 1;
	// begin inline asm
	st.volatile.global.u32 [%rd512], %r490;
	// end inline asm
	// begin inline asm
	atom.global.add.u32 %r491, [%rd512], 0;
	// end inline asm
	add.s32 	%r492, %r491, 1;
	// begin inline asm
	st.volatile.global.u32 [%rd512], %r492;
	// end inline asm
	// begin inline asm
	atom.global.add.u32 %r493, [%rd512], 0;
	// end inline asm
	add.s32 	%r494, %r493, 1;
	// begin inline asm
	st.volatile.global.u32 [%rd512], %r494;
	// end inline asm
	// begin inline asm
	atom.global.add.u32 %r495, [%rd512], 0;
	// end inline asm
	add.s32 	%r496, %r495, 1;
	// begin inline asm
	st.volatile.global.u32 [%rd512], %r496;
	// end inline asm
	// begin inline asm
	atom.global.add.u32 %r497, [%rd512], 0;
	// end inline asm
	add.s32 	%r498, %r497, 1;
	// begin inline asm
	st.volatile.global.u32 [%rd512], %r498;
	// end inline asm
	// begin inline asm
	atom.global.add.u32 %r499, [%rd512], 0;
	// end inline asm
	add.s32 	%r500, %r499, 1;
	// begin inline asm
	st.volatile.global.u32 [%rd512], %r500;
	// end inline asm
	// begin inline asm
	atom.global.add.u32 %r501, [%rd512], 0;
	// end inline asm
	add.s32 	%r502, %r501, 1;
	// begin inline asm
	st.volatile.global.u32 [%rd512], %r502;
	// end inline asm
	// begin inline asm
	atom.global.add.u32 %r503, [%rd512], 0;
	// end inline asm
	add.s32 	%r504, %r503, 1;
	// begin inline asm
	st.volatile.global.u32 [%rd512], %r504;
	// end inline asm
	// begin inline asm
	atom.global.add.u32 %r505, [%rd512], 0;
	// end inline asm
	add.s32 	%r506, %r505, 1;
	// begin inline asm
	st.volatile.global.u32 [%rd512], %r506;
	// end inline asm
	// begin inline asm
	atom.global.add.u32 %r507, [%rd512], 0;
	// end inline asm
	add.s32 	%r508, %r507, 1;
	// begin inline asm
	st.volatile.global.u32 [%rd512], %r508;
	// end inline asm
	// begin inline asm
	atom.global.add.u32 %r509, [%rd512], 0;
	// end inline asm
	add.s32 	%r510, %r509, 1;
	// begin inline asm
	st.volatile.global.u32 [%rd512], %r510;
	// end inline asm
	// begin inline asm
	atom.global.add.u32 %r511, [%rd512], 0;
	// end inline asm
	add.s32 	%r512, %r511, 1;
	// begin inline asm
	st.volatile.global.u32 [%rd512], %r512;
	// end inline asm
	ret;

}
	// .globl	_Z4testIL_Z15load_atomic_addPKjEL_Z17store_atomic_exchPjjELi256E14strided_accessILj1024ELj4EE9all_lanesEvv
.visible .entry _Z4testIL_Z15load_atomic_addPKjEL_Z17store_atomic_exchPjjELi256E14strided_accessILj1024ELj4EE9all_lanesEvv()
{
	.reg .b32 	%r<774>;
	.reg .b64 	%rd<517>;

	mov.u32 	%r769, %ctaid.x;
	mov.u32 	%r770, %ntid.x;
	mov.u32 	%r771, %tid.x;
	mad.lo.s32 	%r772, %r769, %r770, %r771;
	shl.b32 	%r773, %r772, 4;
	cvt.u64.u32 	%rd513, %r773;
	and.b64  	%rd514, %rd513, 4080;
	mov.u64 	%rd515, buffer;
	cvta.global.u64 	%rd516, %rd515;
	add.s64 	%rd512, %rd516, %rd514;
	// begin inline asm
	atom.global.add.u32 %r1, [%rd512], 0;
	// end inline asm
	add.s32 	%r3, %r1, 1;
	// begin inline asm
	atom.global.exch.b32 %r2, [%rd512], %r3;
	// end inline asm
	// begin inline asm
	atom.global.add.u32 %r4, [%rd512], 0;
	// end inline asm
	add.s32 	%r6, %r4, 1;
	// begin inline asm
	atom.global.exch.b32 %r5, [%rd512], %r6;
	// end inline asm
	// begin inline asm
	atom.global.add.u32 %r7, [%rd512], 0;
	// end inline asm
	add.s32 	%r9, %r7, 1;
	// begin inline asm
	atom.global.exch.b32 %r8, [%rd512], %r9;
	// end inline asm
	// begin inline asm
	atom.global.add.u32 %r10, [%rd512], 0;
	// end inline asm
	add.s32 	%r12, %r10, 1;
	// begin inline asm
	atom.global.exch.b32 %r11, [%rd512], %r12;
	// end inline asm
	// begin inline asm
	atom.global.add.u32 %r13, [%rd512], 0;
	// end inline asm
	add.s32 	%r15, %r13, 1;
	// begin inline asm
	atom.global.exch.b32 %r14, [%rd512], %r15;
	// end inline asm
	// begin inline asm
	atom.global.add.u32 %r16, [%rd512], 0;
	// end inline asm
	add.s32 	%r18, %r16, 1;
	// begin inline asm
	atom.global.exch.b32 %r17, [%rd512], %r18;
	// end inline asm
	// begin inline asm
	atom.global.add.u32 %r19, [%rd512], 0;
	// end inline asm
	add.s32 	%r21, %r19, 1;
	// begin inline asm
	atom.global.exch.b32 %r20, [%rd512], %r21;
	// end inline asm
	// begin inline asm
	atom.global.add.u32 %r22, [%rd512], 0;
	// end inline asm
	add.s32 	%r24, %r22, 1;
	// begin inline asm
	atom.global.exch.b32 %r23, [%rd512], %r24;
	// end inline asm
	// begin inline asm
	atom.global.add.u32 %r25, [%rd512], 0;
	// end inline asm
	add.s32 	%r27, %r25, 1;
	// begin inline asm
	atom.global.exch.b32 %r26, [%rd512], %r27;
	// end inline asm
	// begin inline asm
	atom.global.add.u32 %r28, [%rd512], 0;
	// end inline asm
	add.s32 	%r30, %r28, 1;
	// begin inline asm
	atom.global.exch.b32 %r29, [%rd512], %r30;
	// end inline asm
	// begin inline asm
	atom.global.add.u32 %r31, [%rd512], 0;
	// end inline asm
	add.s32 	%r33, %r31, 1;
	// begin inline asm
	atom.global.exch.b32 %r32, [%rd512], %r33;
	// end inline asm
	// begin inline asm
	atom.global.add.u32 %r34, [%rd512], 0;
	// end inline asm
	add.s32 	%r36, %r34, 1;
	// begin inline asm
	atom.global.exch.b32 %r35, [%rd512], %r36;
	// end inline asm
	// begin inline asm
	atom.global.add.u32 %r37, [%rd512], 0;
	// end inline asm
	add.s32 	%r39, %r37, 1;
	// begin inline asm
	atom.global.exch.b32 %r38, [%rd512], %r39;
	// end inline asm
	// begin inline asm
	atom.global.add.u32 %r40, [%rd512], 0;
	// end inline asm
	add.s32 	%r42, %r40, 1;
	// begin inline asm
	atom.global.exch.b32 %r41, [%rd512], %r42;
	// end inline asm
	// begin inline asm
	atom.global.add.u32 %r43, [%rd512], 0;
	// end inline asm
	add.s32 	%r45, %r43, 1;
	// begin inline asm
	atom.global.exch.b32 %r44, [%rd512], %r45;
	// end inline asm
	// begin inline asm
	atom.global.add.u32 %r46, [%rd512], 0;
	// end inline asm
	add.s32 	%r48, %r46, 1;
	// begin inline asm
	atom.global.exch.b32 %r47, [%rd512], %r48;
	// end inline asm
	// begin inline asm
	atom.global.add.u32 %r49, [%rd512], 0;
	// end inline asm
	add.s32 	%r51, %r49, 1;
	// begin inline asm
	atom.global.exch.b32 %r50, [%rd512], %r51;
	// end inline asm
	// begin inline asm
	atom.global.add.u32 %r52, [%rd512], 0;
	// end inline asm
	add.s32 	%r54, %r52, 1;
	// begin inline asm
	atom.global.exch.b32 %r53, [%rd512], %r54;
	// end inline asm
	// begin inline asm
	atom.global.add.u32 %r55, [%rd512], 0;
	// end inline asm
	add.s32 	%r57, %r55, 1;
	// begin inline asm
	atom.global.exch.b32 %r56, [%rd512], %r57;
	// end inline asm
	// begin inline asm
	atom.global.add.u32 %r58, [%rd512], 0;
	// end inline asm
	add.s32 	%r60, %r58, 1;
	// begin inline asm
	atom.global.exch.b32 %r59, [%rd512], %r60;
	// end inline asm
	// begin inline asm
	atom.global.add.u32 %r61, [%rd512], 0;
	// end inline asm
	add.s32 	%r63, %r61, 1;
	// begin inline asm
	atom.global.exch.b32 %r62, [%rd512], %r63;
	// end inline asm
	// begin inline asm
	atom.global.add.u32 %r64, [%rd512], 0;
	// end inline asm
	add.s32 	%r66, %r64, 1;
	// begin inline asm
	atom.global.exch.b32 %r65, [%rd512], %r66;
	// end inline asm
	// begin inline asm
	atom.global.add.u32 %r67, [%rd512], 0;
	// end inline asm
	add.s32 	%r69, %r67, 1;
	// begin inline asm
	atom.global.exch.b32 %r68, [%rd512], %r69;
	// end inline asm
	// begin inline asm
	atom.global.add.u32 %r70, [%rd512], 0;
	// end inline asm
	add.s32 	%r72, %r70, 1;
	// begin inline asm
	atom.global.exch.b32 %r71, [%rd512], %r72;
	// end inline asm
	// begin inline asm
	atom.global.add.u32 %r73, [%rd512], 0;
	// end inline asm
	add.s32 	%r75, %r73, 1;
	// begin inline asm
	atom.global.exch.b32 %r74, [%rd512], %r75;
	// end inline asm
	// begin inline asm
	atom.global.add.u32 %r76, [%rd512], 0;
	// end inline asm
	add.s32 	%r78, %r76, 1;
	// begin inline asm
	atom.global.exch.b32 %r77, [%rd512], %r78;
	// end inline asm
	// begin inline asm
	atom.global.add.u32 %r79, [%rd512], 0;
	// end inline asm
	add.s32 	%r81, %r79, 1;
	// begin inline asm
	atom.global.exch.b32 %r80, [%rd512], %r81;
	// end inline asm
	// begin inline asm
	atom.global.add.u32 %r82, [%rd512], 0;
	// end inline asm
	add.s32 	%r84, %r82, 1;
	// begin inline asm
	atom.global.exch.b32 %r83, [%rd512], %r84;
	// end inline asm
	// begin inline asm
	atom.global.add.u32 %r85, [%rd512], 0;
	// end inline asm
	add.s32 	%r87, %r85, 1;
	// begin inline asm
	atom.global.exch.b32 %r86, [%rd512], %r87;
	// end inline asm
	// begin inline asm
	atom.global.add.u32 %r88, [%rd512], 0;
	// end inline asm
	add.s32 	%r90, %r88, 1;
	// begin inline asm
	atom.global.exch.b32 %r89, [%rd512], %r90;
	// end inline asm
	// begin inline asm
	atom.global.add.u32 %r91, [%rd512], 0;
	// end inline asm
	add.s32 	%r93, %r91, 1;
	// begin inline asm
	atom.global.exch.b32 %r92, [%rd512], %r93;
	// end inline asm
	// begin inline asm
	atom.global.add.u32 %r94, [%rd512], 0;
	// end inline asm
	add.s32 	%r96, %r94, 1;
	// begin inline asm
	atom.global.exch.b32 %r95, [%rd512], %r96;
	// end inline asm
	// begin inline asm
	atom.global.add.u32 %r97, [%rd512], 0;
	// end inline asm
	add.s32 	%r99, %r97, 1;
	// begin inline asm
	atom.global.exch.b32 %r98, [%rd512], %r99;
	// end inline asm
	// begin inline asm
	atom.global.add.u32 %r100, [%rd512], 0;
	// end inline asm
	add.s32 	%r102, %r100, 1;
	// begin inline asm
	atom.global.exch.b32 %r101, [%rd512], %r102;
	// end inline asm
	// begin inline asm
	atom.global.add.u32 %r103, [%rd512], 0;
	// end inline asm
	add.s32 	%r105, %r103, 1;
	// begin inline asm
	atom.global.exch.b32 %r104, [%rd512], %r105;
	// end inline asm
	// begin inline asm
	atom.global.add.u32 %r106, [%rd512], 0;
	// end inline asm
	add.s32 	%r108, %r106, 1;
	// begin inline asm
	atom.global.exch.b32 %r107, [%rd512], %r108;
	// end inline asm
	// begin inline asm
	atom.global.add.u32 %r109, [%rd512], 0;
	// end inline asm
	add.s32 	%r111, %r109, 1;
	// begin inline asm
	atom.global.exch.b32 %r110, [%rd512], %r111;
	// end inline asm
	// begin inline asm
	atom.global.add.u32 %r112, [%rd512], 0;
	// end inline asm
	add.s32 	%r114, %r112, 1;
	// begin inline asm
	atom.global.exch.b32 %r113, [%rd512], %r114;
	// end inline asm
	// begin inline asm
	atom.global.add.u32 %r115, [%rd512], 0;
	// end inline asm
	add.s32 	%r117, %r115, 1;
	// begin inline asm
	atom.global.exch.b32 %r116, [%rd512], %r117;
	// end inline asm
	// begin inline asm
	atom.global.add.u32 %r118, [%rd512], 0;
	// end inline asm
	add.s32 	%r120, %r118, 1;
	// begin inline asm
	atom.global.exch.b32 %r119, [%rd512], %r120;
	// end inline asm
	// begin inline asm
	atom.global.add.u32 %r121, [%rd512], 0;
	// end inline asm
	add.s32 	%r123, %r121, 1;
	// begin inline asm
	atom.global.exch.b32 %r122, [%rd512], %r123;
	// end inline asm
	// begin inline asm
	atom.global.add.u32 %r124, [%rd512], 0;
	// end inline asm
	add.s32 	%r126, %r124, 1;
	// begin inline asm
	atom.global.exch.b32 %r125, [%rd512], %r126;
	// end inline asm
	// begin inline asm
	atom.global.add.u32 %r127, [%rd512], 0;
	// end inline asm
	add.s32 	%r129, %r127, 1;
	// begin inline asm
	atom.global.exch.b32 %r128, [%rd512], %r129;
	// end inline asm
	// begin inline asm
	atom.global.add.u32 %r130, [%rd512], 0;
	// end inline asm
	add.s32 	%r132, %r130, 1;
	// begin inline asm
	atom.global.exch.b32 %r131, [%rd512], %r132;
	// end inline asm
	// begin inline asm
	atom.global.add.u32 %r133, [%rd512], 0;
	// end inline asm
	add.s32 	%r135, %r133, 1;
	// begin inline asm
	atom.global.exch.b32 %r134, [%rd512], %r135;
	// end inline asm
	// begin inline asm
	atom.global.add.u32 %r136, [%rd512], 0;
	// end inline asm
	add.s32 	%r138, %r136, 1;
	// begin inline asm
	atom.global.exch.b32 %r137, [%rd512], %r138;
	// end inline asm
	// begin inline asm
	atom.global.add.u32 %r139, [%rd512], 0;
	// end inline asm
	add.s32 	%r141, %r139, 1;
	// begin inline asm
	atom.global.exch.b32 %r140, [%rd512], %r141;
	// end inline asm
	// begin inline asm
	atom.global.add.u32 %r142, [%rd512], 0;
	// end inline asm
	add.s32 	%r144, %r142, 1;
	// begin inline asm
	atom.global.exch.b32 %r143, [%rd512], %r144;
	// end inline asm
	// begin inline asm
	atom.global.add.u32 %r145, [%rd512], 0;
	// end inline asm
	add.s32 	%r147, %r145, 1;
	// begin inline asm
	atom.global.exch.b32 %r146, [%rd512], %r147;
	// end inline asm
	// begin inline asm
	atom.global.add.u32 %r148, [%rd512], 0;
	// end inline asm
	add.s32 	%r150, %r148, 1;
	// begin inline asm
	atom.global.exch.b32 %r149, [%rd512], %r150;
	// end inline asm
	// begin inline asm
	atom.global.add.u32 %r151, [%rd512], 0;
	// end inline asm
	add.s32 	%r153, %r151, 1;
	// begin inline asm
	atom.global.exch.b32 %r152, [%rd512], %r153;
	// end inline asm
	// begin inline asm
	atom.global.add.u32 %r154, [%rd512], 0;
	// end inline asm
	add.s32 	%r156, %r154, 1;
	// begin inline asm
	atom.global.exch.b32 %r155, [%rd512], %r156;
	// end inline asm
	// begin inline asm
	atom.global.add.u32 %r157, [%rd512], 0;
	// end inline asm
	add.s32 	%r159, %r157, 1;
	// begin inline asm
	atom.global.exch.b32 %r158, [%rd512], %r159;
	// end inline asm
	// begin inline asm
	atom.global.add.u32 %r160, [%rd512], 0;
	// end inline asm
	add.s32 	%r162, %r160, 1;
	// begin inline asm
	atom.global.exch.b32 %r161, [%rd512], %r162;
	// end inline asm
	// begin inline asm
	atom.global.add.u32 %r163, [%rd512], 0;
	// end inline asm
	add.s32 	%r165, %r163, 1;
	// begin inline asm
	atom.global.exch.b32 %r164, [%rd512], %r165;
	// end inline asm
	// begin inline asm
	atom.global.add.u32 %r166, [%rd512], 0;
	// end inline asm
	add.s32 	%r168, %r166, 1;
	// begin inline asm
	atom.global.exch.b32 %r167, [%rd512], %r168;
	// end inline asm
	// begin inline asm
	atom.global.add.u32 %r169, [%rd512], 0;
	// end inline asm
	add.s32 	%r171, %r169, 1;
	// begin inline asm
	atom.global.exch.b32 %r170, [%rd512], %r171;
	// end inline asm
	// begin inline asm
	atom.global.add.u32 %r172, [%rd512], 0;
	// end inline asm
	add.s32 	%r174, %r172, 1;
	// begin inline asm
	atom.global.exch.b32 %r173, [%rd512], %r174;
	// end inline asm
	// begin inline asm
	atom.global.add.u32 %r175, [%rd512], 0;
	// end inline asm
	add.s32 	%r177, %r175, 1;
	// begin inline asm
	atom.global.exch.b32 %r176, [%rd512], %r177;
	// end inline asm
	// begin inline asm
	atom.global.add.u32 %r178, [%rd512], 0;
	// end inline asm
	add.s32 	%r180, %r178, 1;
	// begin inline asm
	atom.global.exch.b32 %r179, [%rd512], %r180;
	// end inline asm
	// begin inline asm
	atom.global.add.u32 %r181, [%rd512], 0;
	// end inline asm
	add.s32 	%r183, %r181, 1;
	// begin inline asm
	atom.global.exch.b32 %r182, [%rd512], %r183;
	// end inline asm
	// begin inline asm
	atom.global.add.u32 %r184, [%rd512], 0;
	// end inline asm
	add.s32 	%r186, %r184, 1;
	// begin inline asm
	atom.global.exch.b32 %r185, [%rd512], %r186;
	// end inline asm
	// begin inline asm
	atom.global.add.u32 %r187, [%rd512], 0;
	// end inline asm
	add.s32 	%r189, %r187, 1;
	// begin inline asm
	atom.global.exch.b32 %r188, [%rd512], %r189;
	// end inline asm
	// begin inline asm
	atom.global.add.u32 %r190, [%rd512], 0;
	// end inline asm
	add.s32 	%r192, %r190, 1;
	// begin inline asm
	atom.global.exch.b32 %r191, [%rd512], %r192;
	// end inline asm
	// begin inline asm
	atom.global.add.u32 %r193, [%rd512], 0;
	// end inline asm
	add.s32 	%r195, %r193, 1;
	// begin inline asm
	atom.global.exch.b32 %r194, [%rd512], %r195;
	// end inline asm
	// begin inline asm
	atom.global.add.u32 %r196, [%rd512], 0;
	// end inline asm
	add.s32 	%r198, %r196, 1;
	// begin inline asm
	atom.global.exch.b32 %r197, [%rd512], %r198;
	// end inline asm
	// begin inline asm
	atom.global.add.u32 %r199, [%rd512], 0;
	// end inline asm
	add.s32 	%r201, %r199, 1;
	// begin inline asm
	atom.global.exch.b32 %r200, [%rd512], %r201;
	// end inline asm
	// begin inline asm
	atom.global.add.u32 %r202, [%rd512], 0;
	// end inline asm
	add.s32 	%r204, %r202, 1;
	// begin inline asm
	atom.global.exch.b32 %r203, [%rd512], %r204;
	// end inline asm
	// begin inline asm
	atom.global.add.u32 %r205, [%rd512], 0;
	// end inline asm
	add.s32 	%r207, %r205, 1;
	// begin inline asm
	atom.global.exch.b32 %r206, [%rd512], %r207;
	// end inline asm
	// begin inline asm
	atom.global.add.u32 %r208, [%rd512], 0;
	// end inline asm
	add.s32 	%r210, %r208, 1;
	// begin inline asm
	atom.global.exch.b32 %r209, [%rd512], %r210;
	// end inline asm
	// begin inline asm
	atom.global.add.u32 %r211, [%rd512], 0;
	// end inline asm
	add.s32 	%r213, %r211, 1;
	// begin inline asm
	atom.global.exch.b32 %r212, [%rd512], %r213;
	// end inline asm
	// begin inline asm
	atom.global.add.u32 %r214, [%rd512], 0;
	// end inline asm
	add.s32 	%r216, %r214, 1;
	// begin inline asm
	atom.global.exch.b32 %r215, [%rd512], %r216;
	// end inline asm
	// begin inline asm
	atom.global.add.u32 %r217, [%rd512], 0;
	// end inline asm
	add.s32 	%r219, %r217, 1;
	// begin inline asm
	atom.global.exch.b32 %r218, [%rd512], %r219;
	// end inline asm
	// begin inline asm
	atom.global.add.u32 %r220, [%rd512], 0;
	// end inline asm
	add.s32 	%r222, %r220, 1;
	// begin inline asm
	atom.global.exch.b32 %r221, [%rd512], %r222;
	// end inline asm
	// begin inline asm
	atom.global.add.u32 %r223, [%rd512], 0;
	// end inline asm
	add.s32 	%r225, %r223, 1;
	// begin inline asm
	atom.global.exch.b32 %r224, [%rd512], %r225;
	// end inline asm
	// begin inline asm
	atom.global.add.u32 %r226, [%rd512], 0;
	// end inline asm
	add.s32 	%r228, %r226, 1;
	// begin inline asm
	atom.global.exch.b32 %r227, [%rd512], %r228;
	// end inline asm
	// begin inline asm
	atom.global.add.u32 %r229, [%rd512], 0;
	// end inline asm
	add.s32 	%r231, %r229, 1;
	// begin inline asm
	atom.global.exch.b32 %r230, [%rd512], %r231;
	// end inline asm
	// begin inline asm
	atom.global.add.u32 %r232, [%rd512], 0;
	// end inline asm
	add.s32 	%r234, %r232, 1;
	// begin inline asm
	atom.global.exch.b32 %r233, [%rd512], %r234;
	// end inline asm
	// begin inline asm
	atom.global.add.u32 %r235, [%rd512], 0;
	// end inline asm
	add.s32 	%r237, %r235, 1;
	// begin inline asm
	atom.global.exch.b32 %r236, [%rd512], %r237;
	// end inline asm
	// begin inline asm
	atom.global.add.u32 %r238, [%rd512], 0;
	// end inline asm
	add.s32 	%r240, %r238, 1;
	// begin inline asm
	atom.global.exch.b32 %r239, [%rd512], %r240;
	// end inline asm
	// begin inline asm
	atom.global.add.u32 %r241, [%rd512], 0;
	// end inline asm
	add.s32 	%r243, %r241, 1;
	// begin inline asm
	atom.global.exch.b32 %r242, [%rd512], %r243;
	// end inline asm
	// begin inline asm
	atom.global.add.u32 %r244, [%rd512], 0;
	// end inline asm
	add.s32 	%r246, %r244, 1;
	// begin inline asm
	atom.global.exch.b32 %r245, [%rd512], %r246;
	// end inline asm
	// begin inline asm
	atom.global.add.u32 %r247, [%rd512], 0;
	// end inline asm
	add.s32 	%r249, %r247, 1;
	// begin inline asm
	atom.global.exch.b32 %r248, [%rd512], %r249;
	// end inline asm
	// begin inline asm
	atom.global.add.u32 %r250, [%rd512], 0;
	// end inline asm
	add.s32 	%r252, %r250, 1;
	// begin inline asm
	atom.global.exch.b32 %r251, [%rd512], %r252;
	// end inline asm
	// begin inline asm
	atom.global.add.u32 %r253, [%rd512], 0;
	// end inline asm
	add.s32 	%r255, %r253, 1;
	// begin inline asm
	atom.global.exch.b32 %r254, [%rd512], %r255;
	// end inline asm
	// begin inline asm
	atom.global.add.u32 %r256, [%rd512], 0;
	// end inline asm
	add.s32 	%r258, %r256, 1;
	// begin inline asm
	atom.global.exch.b32 %r257, [%rd512], %r258;
	// end inline asm
	// begin inline asm
	atom.global.add.u32 %r259, [%rd512], 0;
	// end inline asm
	add.s32 	%r261, %r259, 1;
	// begin inline asm
	atom.global.exch.b32 %r260, [%rd512], %r261;
	// end inline asm
	// begin inline asm
	atom.global.add.u32 %r262, [%rd512], 0;
	// end inline asm
	add.s32 	%r264, %r262, 1;
	// begin inline asm
	atom.global.exch.b32 %r263, [%rd512], %r264;
	// end inline asm
	// begin inline asm
	atom.global.add.u32 %r265, [%rd512], 0;
	// end inline asm
	add.s32 	%r267, %r265, 1;
	// begin inline asm
	atom.global.exch.b32 %r266, [%rd512], %r267;
	// end inline asm
	// begin inline asm
	atom.global.add.u32 %r268, [%rd512], 0;
	// end inline asm
	add.s32 	%r270, %r268, 1;
	// begin inline asm
	atom.global.exch.b32 %r269, [%rd512], %r270;
	// end inline asm
	// begin inline asm
	atom.global.add.u32 %r271, [%rd512], 0;
	// end inline asm
	add.s32 	%r273, %r271, 1;
	// begin inline asm
	atom.global.exch.b32 %r272, [%rd512], %r273;
	// end inline asm
	// begin inline asm
	atom.global.add.u32 %r274, [%rd512], 0;
	// end inline asm
	add.s32 	%r276, %r274, 1;
	// begin inline asm
	atom.global.exch.b32 %r275, [%rd512], %r276;
	// end inline asm
	// begin inline asm
	atom.global.add.u32 %r277, [%rd512], 0;
	// end inline asm
	add.s32 	%r279, %r277, 1;
	// begin inline asm
	atom.global.exch.b32 %r278, [%rd512], %r279;
	// end inline asm
	// begin inline asm
	atom.global.add.u32 %r280, [%rd512], 0;
	// end inline asm
	add.s32 	%r282, %r280, 1;
	// begin inline asm
	atom.global.exch.b32 %r281, [%rd512], %r282;
	// end inline asm
	// begin inline asm
	atom.global.add.u32 %r283, [%rd512], 0;
	// end inline asm
	add.s32 	%r285, %r283, 1;
	// begin inline asm
	atom.global.exch.b32 %r284, [%rd512], %r285;
	// end inline asm
	// begin inline asm
	atom.global.add.u32 %r286, [%rd512], 0;
	// end inline asm
	add.s32 	%r288, %r286, 1;
	// begin inline asm
	atom.global.exch.b32 %r287, [%rd512], %r288;
	// end inline asm
	// begin inline asm
	atom.global.add.u32 %r289, [%rd512], 0;
	// end inline asm
	add.s32 	%r291, %r289, 1;
	// begin inline asm
	atom.global.exch.b32 %r290, [%rd512], %r291;
	// end inline asm
	// begin inline asm
	atom.global.add.u32 %r292, [%rd512], 0;
	// end inline asm
	add.s32 	%r294, %r292, 1;
	// begin inline asm
	atom.global.exch.b32 %r293, [%rd512], %r294;
	// end inline asm
	// begin inline asm
	atom.global.add.u32 %r295, [%rd512], 0;
	// end inline asm
	add.s32 	%r297, %r295, 1;
	// begin inline asm
	atom.global.exch.b32 %r296, [%rd512], %r297;
	// end inline asm
	// begin inline asm
	atom.global.add.u32 %r298, [%rd512], 0;
	// end inline asm
	add.s32 	%r300, %r298, 1;
	// begin inline asm
	atom.global.exch.b32 %r299, [%rd512], %r300;
	// end inline asm
	// begin inline asm
	atom.global.add.u32 %r301, [%rd512], 0;
	// end inline asm
	add.s32 	%r303, %r301, 1;
	// begin inline asm
	atom.global.exch.b32 %r302, [%rd512], %r303;
	// end inline asm
	// begin inline asm
	atom.global.add.u32 %r304, [%rd512], 0;
	// end inline asm
	add.s32 	%r306, %r304, 1;
	// begin inline asm
	atom.global.exch.b32 %r305, [%rd512], %r306;
	// end inline asm
	// begin inline asm
	atom.global.add.u32 %r307, [%rd512], 0;
	// end inline asm
	add.s32 	%r309, %r307, 1;
	// begin inline asm
	atom.global.exch.b32 %r308, [%rd512], %r309;
	// end inline asm
	// begin inline asm
	atom.global.add.u32 %r310, [%rd512], 0;
	// end inline asm
	add.s32 	%r312, %r310, 1;
	// begin inline asm
	atom.global.exch.b32 %r311, [%rd512], %r312;
	// end inline asm
	// begin inline asm
	atom.global.add.u32 %r313, [%rd512], 0;
	// end inline asm
	add.s32 	%r315, %r313, 1;
	// begin inline asm
	atom.global.exch.b32 %r314, [%rd512], %r315;
	// end inline asm
	// begin inline asm
	atom.global.add.u32 %r316, [%rd512], 0;
	// end inline asm
	add.s32 	%r318, %r316, 1;
	// begin inline asm
	atom.global.exch.b32 %r317, [%rd512], %r318;
	// end inline asm
	// begin inline asm
	atom.global.add.u32 %r319, [%rd512], 0;
	// end inline asm
	add.s32 	%r321, %r319, 1;
	// begin inline asm
	atom.global.exch.b32 %r320, [%rd512], %r321;
	// end inline asm
	// begin inline asm
	atom.global.add.u32 %r322, [%rd512], 0;
	// end inline asm
	add.s32 	%r324, %r322, 1;
	// begin inline asm
	atom.global.exch.b32 %r323, [%rd512], %r324;
	// end inline asm
	// begin inline asm
	atom.global.add.u32 %r325, [%rd512], 0;
	// end inline asm
	add.s32 	%r327, %r325, 1;
	// begin inline asm
	atom.global.exch.b32 %r326, [%rd512], %r327;
	// end inline asm
	// begin inline asm
	atom.global.add.u32 %r328, [%rd512], 0;
	// end inline asm
	add.s32 	%r330, %r328, 1;
	// begin inline asm
	atom.global.exch.b32 %r329, [%rd512], %r330;
	// end inline asm
	// begin inline asm
	atom.global.add.u32 %r331, [%rd512], 0;
	// end inline asm
	add.s32 	%r333, %r331, 1;
	// begin inline asm
	atom.global.exch.b32 %r332, [%rd512], %r333;
	// end inline asm
	// begin inline asm
	atom.global.add.u32 %r334, [%rd512], 0;
	// end inline asm
	add.s32 	%r336, %r334, 1;
	// begin inline asm
	atom.global.exch.b32 %r335, [%rd512], %r336;
	// end inline asm
	// begin inline asm
	atom.global.add.u32 %r337, [%rd512], 0;
	// end inline asm
	add.s32 	%r339, %r337, 1;
	// begin inline asm
	atom.global.exch.b32 %r338, [%rd512], %r339;
	// end inline asm
	// begin inline asm
	atom.global.add.u32 %r340, [%rd512], 0;
	// end inline asm
	add.s32 	%r342, %r340, 1;
	// begin inline asm
	atom.global.exch.b32 %r341, [%rd512], %r342;
	// end inline asm
	// begin inline asm
	atom.global.add.u32 %r343, [%rd512], 0;
	// end inline asm
	add.s32 	%r345, %r343, 1;
	// begin inline asm
	atom.global.exch.b32 %r344, [%rd512], %r345;
	// end inline asm
	// begin inline asm
	atom.global.add.u32 %r346, [%rd512], 0;
	// end inline asm
	add.s32 	%r348, %r346, 1;
	// begin inline asm
	atom.global.exch.b32 %r347, [%rd512], %r348;
	// end inline asm
	// begin inline asm
	atom.global.add.u32 %r349, [%rd512], 0;
	// end inline asm
	add.s32 	%r351, %r349, 1;
	// begin inline asm
	atom.global.exch.b32 %r350, [%rd512], %r351;
	// end inline asm
	// begin inline asm
	atom.global.add.u32 %r352, [%rd512], 0;
	// end inline asm
	add.s32 	%r354, %r352, 1;
	// begin inline asm
	atom.global.exch.b32 %r353, [%rd512], %r354;
	// end inline asm
	// begin inline asm
	atom.global.add.u32 %r355, [%rd512], 0;
	// end inline asm
	add.s32 	%r357, %r355, 1;
	// begin inline asm
	atom.global.exch.b32 %r356, [%rd512], %r357;
	// end inline asm
	// begin inline asm
	atom.global.add.u32 %r358, [%rd512], 0;
	// end inline asm
	add.s32 	%r360, %r358, 1;
	// begin inline asm
	atom.global.exch.b32 %r359, [%rd512], %r360;
	// end inline asm
	// begin inline asm
	atom.global.add.u32 %r361, [%rd512], 0;
	// end inline asm
	add.s32 	%r363, %r361, 1;
	// begin inline asm
	atom.global.exch.b32 %r362, [%rd512], %r363;
	// end inline asm
	// begin inline asm
	atom.global.add.u32 %r364, [%rd512], 0;
	// end inline asm
	add.s32 	%r366, %r364, 1;
	// begin inline asm
	atom.global.exch.b32 %r365, [%rd512], %r366;
	// end inline asm
	// begin inline asm
	atom.global.add.u32 %r367, [%rd512], 0;
	// end inline asm
	add.s32 	%r369, %r367, 1;
	// begin inline asm
	atom.global.exch.b32 %r368, [%rd512], %r369;
	// end inline asm
	// begin inline asm
	atom.global.add.u32 %r370, [%rd512], 0;
	// end inline asm
	add.s32 	%r372, %r370, 1;
	// begin inline asm
	atom.global.exch.b32 %r371, [%rd512], %r372;
	// end inline asm
	// begin inline asm
	atom.global.add.u32 %r373, [%rd512], 0;
	// end inline asm
	add.s32 	%r375, %r373, 1;
	// begin inline asm
	atom.global.exch.b32 %r374, [%rd512], %r375;
	// end inline asm
	// begin inline asm
	atom.global.add.u32 %r376, [%rd512], 0;
	// end inline asm
	add.s32 	%r378, %r376, 1;
	// begin inline asm
	atom.global.exch.b32 %r377, [%rd512], %r378;
	// end inline asm
	// begin inline asm
	atom.global.add.u32 %r379, [%rd512], 0;
	// end inline asm
	add.s32 	%r381, %r379, 1;
	// begin inline asm
	atom.global.exch.b32 %r380, [%rd512], %r381;
	// end inline asm
	// begin inline asm
	atom.global.add.u32 %r382, [%rd512], 0;
	// end inline asm
	add.s32 	%r384, %r382, 1;
	// begin inline asm
	atom.global.exch.b32 %r383, [%rd512], %r384;
	// end inline asm
	// begin inline asm
	atom.global.add.u32 %r385, [%rd512], 0;
	// end inline asm
	add.s32 	%r387, %r385, 1;
	// begin inline asm
	atom.global.exch.b32 %r386, [%rd512], %r387;
	// end inline asm
	// begin inline asm
	atom.global.add.u32 %r388, [%rd512], 0;
	// end inline asm
	add.s32 	%r390, %r388, 1;
	// begin inline asm
	atom.global.exch.b32 %r389, [%rd512], %r390;
	// end inline asm
	// begin inline asm
	atom.global.add.u32 %r391, [%rd512], 0;
	// end inline asm
	add.s32 	%r393, %r391, 1;
	// begin inline asm
	atom.global.exch.b32 %r392, [%rd512], %r393;
	// end inline asm
	// begin inline asm
	atom.global.add.u32 %r394, [%rd512], 0;
	// end inline asm
	add.s32 	%r396, %r394, 1;
	// begin inline asm
	atom.global.exch.b32 %r395, [%rd512], %r396;
	// end inline asm
	// begin inline asm
	atom.global.add.u32 %r397, [%rd512], 0;
	// end inline asm
	add.s32 	%r399, %r397, 1;
	// begin inline asm
	atom.global.exch.b32 %r398, [%rd512], %r399;
	// end inline asm
	// begin inline asm
	atom.global.add.u32 %r400, [%rd512], 0;
	// end inline asm
	add.s32 	%r402, %r400, 1;
	// begin inline asm
	atom.global.exch.b32 %r401, [%rd512], %r402;
	// end inline asm
	// begin inline asm
	atom.global.add.u32 %r403, [%rd512], 0;
	// end inline asm
	add.s32 	%r405, %r403, 1;
	// begin inline asm
	atom.global.exch.b32 %r404, [%rd512], %r405;
	// end inline asm
	// begin inline asm
	atom.global.add.u32 %r406, [%rd512], 0;
	// end inline asm
	add.s32 	%r408, %r406, 1;
	// begin inline asm
	atom.global.exch.b32 %r407, [%rd512], %r408;
	// end inline asm
	// begin inline asm
	atom.global.add.u32 %r409, [%rd512], 0;
	// end inline asm
	add.s32 	%r411, %r409, 1;
	// begin inline asm
	atom.global.exch.b32 %r410, [%rd512], %r411;
	// end inline asm
	// begin inline asm
	atom.global.add.u32 %r412, [%rd512], 0;
	// end inline asm
	add.s32 	%r414, %r412, 1;
	// begin inline asm
	atom.global.exch.b32 %r413, [%rd512], %r414;
	// end inline asm
	// begin inline asm
	atom.global.add.u32 %r415, [%rd512], 0;
	// end inline asm
	add.s32 	%r417, %r415, 1;
	// begin inline asm
	atom.global.exch.b32 %r416, [%rd512], %r417;
	// end inline asm
	// begin inline asm
	atom.global.add.u32 %r418, [%rd512], 0;
	// end inline asm
	add.s32 	%r420, %r418, 1;
	// begin inline asm
	atom.global.exch.b32 %r419, [%rd512], %r420;
	// end inline asm
	// begin inline asm
	atom.global.add.u32 %r421, [%rd512], 0;
	// end inline asm
	add.s32 	%r423, %r421, 1;
	// begin inline asm
	atom.global.exch.b32 %r422, [%rd512], %r423;
	// end inline asm
	// begin inline asm
	atom.global.add.u32 %r424, [%rd512], 0;
	// end inline asm
	add.s32 	%r426, %r424, 1;
	// begin inline asm
	atom.global.exch.b32 %r425, [%rd512], %r426;
	// end inline asm
	// begin inline asm
	atom.global.add.u32 %r427, [%rd512], 0;
	// end inline asm
	add.s32 	%r429, %r427, 1;
	// begin inline asm
	atom.global.exch.b32 %r428, [%rd512], %r429;
	// end inline asm
	// begin inline asm
	atom.global.add.u32 %r430, [%rd512], 0;
	// end inline asm
	add.s32 	%r432, %r430, 1;
	// begin inline asm
	atom.global.exch.b32 %r431, [%rd512], %r432;
	// end inline asm
	// begin inline asm
	atom.global.add.u32 %r433, [%rd512], 0;
	// end inline asm
	add.s32 	%r435, %r433, 1;
	// begin inline asm
	atom.global.exch.b32 %r434, [%rd512], %r435;
	// end inline asm
	// begin inline asm
	atom.global.add.u32 %r436, [%rd512], 0;
	// end inline asm
	add.s32 	%r438, %r436, 1;
	// begin inline asm
	atom.global.exch.b32 %r437, [%rd512], %r438;
	// end inline asm
	// begin inline asm
	atom.global.add.u32 %r439, [%rd512], 0;
	// end inline asm
	add.s32 	%r441, %r439, 1;
	// begin inline asm
	atom.global.exch.b32 %r440, [%rd512], %r441;
	// end inline asm
	// begin inline asm
	atom.global.add.u32 %r442, [%rd512], 0;
	// end inline asm
	add.s32 	%r444, %r442, 1;
	// begin inline asm
	atom.global.exch.b32 %r443, [%rd512], %r444;
	// end inline asm
	// begin inline asm
	atom.global.add.u32 %r445, [%rd512], 0;
	// end inline asm
	add.s32 	%r447, %r445, 1;
	// begin inline asm
	atom.global.exch.b32 %r446, [%rd512], %r447;
	// end inline asm
	// begin inline asm
	atom.global.add.u32 %r448, [%rd512], 0;
	// end inline asm
	add.s32 	%r450, %r448, 1;
	// begin inline asm
	atom.global.exch.b32 %r449, [%rd512], %r450;
	// end inline asm
	// begin inline asm
	atom.global.add.u32 %r451, [%rd512], 0;
	// end inline asm
	add.s32 	%r453, %r451, 1;
	// begin inline asm
	atom.global.exch.b32 %r452, [%rd512], %r453;
	// end inline asm
	// begin inline asm
	atom.global.add.u32 %r454, [%rd512], 0;
	// end inline asm
	add.s32 	%r456, %r454, 1;
	// begin inline asm
	atom.global.exch.b32 %r455, [%rd512], %r456;
	// end inline asm
	// begin inline asm
	atom.global.add.u32 %r457, [%rd512], 0;
	// end inline asm
	add.s32 	%r459, %r457, 1;
	// begin inline asm
	atom.global.exch.b32 %r458, [%rd512], %r459;
	// end inline asm
	// begin inline asm
	atom.global.add.u32 %r460, [%rd512], 0;
	// end inline asm
	add.s32 	%r462, %r460, 1;
	// begin inline asm
	atom.global.exch.b32 %r461, [%rd512], %r462;
	// end inline asm
	// begin inline asm
	atom.global.add.u32 %r463, [%rd512], 0;
	// end inline asm
	add.s32 	%r465, %r463, 1;
	// begin inline asm
	atom.global.exch.b32 %r464, [%rd512], %r465;
	// end inline asm
	// begin inline asm
	atom.global.add.u32 %r466, [%rd512], 0;
	// end inline asm
	add.s32 	%r468, %r466, 1;
	// begin inline asm
	atom.global.exch.b32 %r467, [%rd512], %r468;
	// end inline asm
	// begin inline asm
	atom.global.add.u32 %r469, [%rd512], 0;
	// end inline asm
	add.s32 	%r471, %r469, 1;
	// begin inline asm
	atom.global.exch.b32 %r470, [%rd512], %r471;
	// end inline asm
	// begin inline asm
	atom.global.add.u32 %r472, [%rd512], 0;
	// end inline asm
	add.s32 	%r474, %r472, 1;
	// begin inline asm
	atom.global.exch.b32 %r473, [%rd512], %r474;
	// end inline asm
	// begin inline asm
	atom.global.add.u32 %r475, [%rd512], 0;
	// end inline asm
	add.s32 	%r477, %r475, 1;
	// begin inline asm
	atom.global.exch.b32 %r476, [%rd512], %r477;
	// end inline asm
	// begin inline asm
	atom.global.add.u32 %r478, [%rd512], 0;
	// end inline asm
	add.s32 	%r480, %r478, 1;
	// begin inline asm
	atom.global.exch.b32 %r479, [%rd512], %r480;
	// end inline asm
	// begin inline asm
	atom.global.add.u32 %r481, [%rd512], 0;
	// end inline asm
	add.s32 	%r483, %r481, 1;
	// begin inline asm
	atom.global.exch.b32 %r482, [%rd512], %r483;
	// end inline asm
	// begin inline asm
	atom.global.add.u32 %r484, [%rd512], 0;
	// end inline asm
	add.s32 	%r486, %r484, 1;
	// begin inline asm
	atom.global.exch.b32 %r485, [%rd512], %r486;
	// end inline asm
	// begin inline asm
	atom.global.add.u32 %r487, [%rd512], 0;
	// end inline asm
	add.s32 	%r489, %r487, 1;
	// begin inline asm
	atom.global.exch.b32 %r488, [%rd512], %r489;
	// end inline asm
	// begin inline asm
	atom.global.add.u32 %r490, [%rd512], 0;
	// end inline asm
	add.s32 	%r492, %r490, 1;
	// begin inline asm
	atom.global.exch.b32 %r491, [%rd512], %r492;
	// end inline asm
	// begin inline asm
	atom.global.add.u32 %r493, [%rd512], 0;
	// end inline asm
	add.s32 	%r495, %r493, 1;
	// begin inline asm
	atom.global.exch.b32 %r494, [%rd512], %r495;
	// end inline asm
	// begin inline asm
	atom.global.add.u32 %r496, [%rd512], 0;
	// end inline asm
	add.s32 	%r498, %r496, 1;
	// begin inline asm
	atom.global.exch.b32 %r497, [%rd512], %r498;
	// end inline asm
	// begin inline asm
	atom.global.add.u32 %r499, [%rd512], 0;
	// end inline asm
	add.s32 	%r501, %r499, 1;
	// begin inline asm
	atom.global.exch.b32 %r500, [%rd512], %r501;
	// end inline asm
	// begin inline asm
	atom.global.add.u32 %r502, [%rd512], 0;
	// end inline asm
	add.s32 	%r504, %r502, 1;
	// begin inline asm
	atom.global.exch.b32 %r503, [%rd512], %r504;
	// end inline asm
	// begin inline asm
	atom.global.add.u32 %r505, [%rd512], 0;
	// end inline asm
	add.s32 	%r507, %r505, 1;
	// begin inline asm
	atom.global.exch.b32 %r506, [%rd512], %r507;
	// end inline asm
	// begin inline asm
	atom.global.add.u32 %r508, [%rd512], 0;
	// end inline asm
	add.s32 	%r510, %r508, 1;
	// begin inline asm
	atom.global.exch.b32 %r509, [%rd512], %r510;
	// end inline asm
	// begin inline asm
	atom.global.add.u32 %r511, [%rd512], 0;
	// end inline asm
	add.s32 	%r513, %r511, 1;
	// begin inline asm
	atom.global.exch.b32 %r512, [%rd512], %r513;
	// end inline asm
	// begin inline asm
	atom.global.add.u32 %r514, [%rd512], 0;
	// end inline asm
	add.s32 	%r516, %r514, 1;
	// begin inline asm
	atom.global.exch.b32 %r515, [%rd512], %r516;
	// end inline asm
	// begin inline asm
	atom.global.add.u32 %r517, [%rd512], 0;
	// end inline asm
	add.s32 	%r519, %r517, 1;
	// begin inline asm
	atom.global.exch.b32 %r518, [%rd512], %r519;
	// end inline asm
	// begin inline asm
	atom.global.add.u32 %r520, [%rd512], 0;
	// end inline asm
	add.s32 	%r522, %r520, 1;
	// begin inline asm
	atom.global.exch.b32 %r521, [%rd512], %r522;
	// end inline asm
	// begin inline asm
	atom.global.add.u32 %r523, [%rd512], 0;
	// end inline asm
	add.s32 	%r525, %r523, 1;
	// begin inline asm
	atom.global.exch.b32 %r524, [%rd512], %r525;
	// end inline asm
	// begin inline asm
	atom.global.add.u32 %r526, [%rd512], 0;
	// end inline asm
	add.s32 	%r528, %r526, 1;
	// begin inline asm
	atom.global.exch.b32 %r527, [%rd512], %r528;
	// end inline asm
	// begin inline asm
	atom.global.add.u32 %r529, [%rd512], 0;
	// end inline asm
	add.s32 	%r531, %r529, 1;
	// begin inline asm
	atom.global.exch.b32 %r530, [%rd512], %r531;
	// end inline asm
	// begin inline asm
	atom.global.add.u32 %r532, [%rd512], 0;
	// end inline asm
	add.s32 	%r534, %r532, 1;
	// begin inline asm
	atom.global.exch.b32 %r533, [%rd512], %r534;
	// end inline asm
	// begin inline asm
	atom.global.add.u32 %r535, [%rd512], 0;
	// end inline asm
	add.s32 	%r537, %r535, 1;
	// begin inline asm
	atom.global.exch.b32 %r536, [%rd512], %r537;
	// end inline asm
	// begin inline asm
	atom.global.add.u32 %r538, [%rd512], 0;
	// end inline asm
	add.s32 	%r540, %r538, 1;
	// begin inline asm
	atom.global.exch.b32 %r539, [%rd512], %r540;
	// end inline asm
	// begin inline asm
	atom.global.add.u32 %r541, [%rd512], 0;
	// end inline asm
	add.s32 	%r543, %r541, 1;
	// begin inline asm
	atom.global.exch.b32 %r542, [%rd512], %r543;
	// end inline asm
	// begin inline asm
	atom.global.add.u32 %r544, [%rd512], 0;
	// end inline asm
	add.s32 	%r546, %r544, 1;
	// begin inline asm
	atom.global.exch.b32 %r545, [%rd512], %r546;
	// end inline asm
	// begin inline asm
	atom.global.add.u32 %r547, [%rd512], 0;
	// end inline asm
	add.s32 	%r549, %r547, 1;
	// begin inline asm
	atom.global.exch.b32 %r548, [%rd512], %r549;
	// end inline asm
	// begin inline asm
	atom.global.add.u32 %r550, [%rd512], 0;
	// end inline asm
	add.s32 	%r552, %r550, 1;
	// begin inline asm
	atom.global.exch.b32 %r551, [%rd512], %r552;
	// end inline asm
	// begin inline asm
	atom.global.add.u32 %r553, [%rd512], 0;
	// end inline asm
	add.s32 	%r555, %r553, 1;
	// begin inline asm
	atom.global.exch.b32 %r554, [%rd512], %r555;
	// end inline asm
	// begin inline asm
	atom.global.add.u32 %r556, [%rd512], 0;
	// end inline asm
	add.s32 	%r558, %r556, 1;
	// begin inline asm
	atom.global.exch.b32 %r557, [%rd512], %r558;
	// end inline asm
	// begin inline asm
	atom.global.add.u32 %r559, [%rd512], 0;
	// end inline asm
	add.s32 	%r561, %r559, 1;
	// begin inline asm
	atom.global.exch.b32 %r560, [%rd512], %r561;
	// end inline asm
	// begin inline asm
	atom.global.add.u32 %r562, [%rd512], 0;
	// end inline asm
	add.s32 	%r564, %r562, 1;
	// begin inline asm
	atom.global.exch.b32 %r563, [%rd512], %r564;
	// end inline asm
	// begin inline asm
	atom.global.add.u32 %r565, [%rd512], 0;
	// end inline asm
	add.s32 	%r567, %r565, 1;
	// begin inline asm
	atom.global.exch.b32 %r566, [%rd512], %r567;
	// end inline asm
	// begin inline asm
	atom.global.add.u32 %r568, [%rd512], 0;
	// end inline asm
	add.s32 	%r570, %r568, 1;
	// begin inline asm
	atom.global.exch.b32 %r569, [%rd512], %r570;
	// end inline asm
	// begin inline asm
	atom.global.add.u32 %r571, [%rd512], 0;
	// end inline asm
	add.s32 	%r573, %r571, 1;
	// begin inline asm
	atom.global.exch.b32 %r572, [%rd512], %r573;
	// end inline asm
	// begin inline asm
	atom.global.add.u32 %r574, [%rd512], 0;
	// end inline asm
	add.s32 	%r576, %r574, 1;
	// begin inline asm
	atom.global.exch.b32 %r575, [%rd512], %r576;
	// end inline asm
	// begin inline asm
	atom.global.add.u32 %r577, [%rd512], 0;
	// end inline asm
	add.s32 	%r579, %r577, 1;
	// begin inline asm
	atom.global.exch.b32 %r578, [%rd512], %r579;
	// end inline asm
	// begin inline asm
	atom.global.add.u32 %r580, [%rd512], 0;
	// end inline asm
	add.s32 	%r582, %r580, 1;
	// begin inline asm
	atom.global.exch.b32 %r581, [%rd512], %r582;
	// end inline asm
	// begin inline asm
	atom.global.add.u32 %r583, [%rd512], 0;
	// end inline asm
	add.s32 	%r585, %r583, 1;
	// begin inline asm
	atom.global.exch.b32 %r584, [%rd512], %r585;
	// end inline asm
	// begin inline asm
	atom.global.add.u32 %r586, [%rd512], 0;
	// end inline asm
	add.s32 	%r588, %r586, 1;
	// begin inline asm
	atom.global.exch.b32 %r587, [%rd512], %r588;
	// end inline asm
	// begin inline asm
	atom.global.add.u32 %r589, [%rd512], 0;
	// end inline asm
	add.s32 	%r591, %r589, 1;
	// begin inline asm
	atom.global.exch.b32 %r590, [%rd512], %r591;
	// end inline asm
	// begin inline asm
	atom.global.add.u32 %r592, [%rd512], 0;
	// end inline asm
	add.s32 	%r594, %r592, 1;
	// begin inline asm
	atom.global.exch.b32 %r593, [%rd512], %r594;
	// end inline asm
	// begin inline asm
	atom.global.add.u32 %r595, [%rd512], 0;
	// end inline asm
	add.s32 	%r597, %r595, 1;
	// begin inline asm
	atom.global.exch.b32 %r596, [%rd512], %r597;
	// end inline asm
	// begin inline asm
	atom.global.add.u32 %r598, [%rd512], 0;
	// end inline asm
	add.s32 	%r600, %r598, 1;
	// begin inline asm
	atom.global.exch.b32 %r599, [%rd512], %r600;
	// end inline asm
	// begin inline asm
	atom.global.add.u32 %r601, [%rd512], 0;
	// end inline asm
	add.s32 	%r603, %r601, 1;
	// begin inline asm
	atom.global.exch.b32 %r602, [%rd512], %r603;
	// end inline asm
	// begin inline asm
	atom.global.add.u32 %r604, [%rd512], 0;
	// end inline asm
	add.s32 	%r606, %r604, 1;
	// begin inline asm
	atom.global.exch.b32 %r605, [%rd512], %r606;
	// end inline asm
	// begin inline asm
	atom.global.add.u32 %r607, [%rd512], 0;
	// end inline asm
	add.s32 	%r609, %r607, 1;
	// begin inline asm
	atom.global.exch.b32 %r608, [%rd512], %r609;
	// end inline asm
	// begin inline asm
	atom.global.add.u32 %r610, [%rd512], 0;
	// end inline asm
	add.s32 	%r612, %r610, 1;
	// begin inline asm
	atom.global.exch.b32 %r611, [%rd512], %r612;
	// end inline asm
	// begin inline asm
	atom.global.add.u32 %r613, [%rd512], 0;
	// end inline asm
	add.s32 	%r615, %r613, 1;
	// begin inline asm
	atom.global.exch.b32 %r614, [%rd512], %r615;
	// end inline asm
	// begin inline asm
	atom.global.add.u32 %r616, [%rd512], 0;
	// end inline asm
	add.s32 	%r618, %r616, 1;
	// begin inline asm
	atom.global.exch.b32 %r617, [%rd512], %r618;
	// end inline asm
	// begin inline asm
	atom.global.add.u32 %r619, [%rd512], 0;
	// end inline asm
	add.s32 	%r621, %r619, 1;
	// begin inline asm
	atom.global.exch.b32 %r620, [%rd512], %r621;
	// end inline asm
	// begin inline asm
	atom.global.add.u32 %r622, [%rd512], 0;
	// end inline asm
	add.s32 	%r624, %r622, 1;
	// begin inline asm
	atom.global.exch.b32 %r623, [%rd512], %r624;
	// end inline asm
	// begin inline asm
	atom.global.add.u32 %r625, [%rd512], 0;
	// end inline asm
	add.s32 	%r627, %r625, 1;
	// begin inline asm
	atom.global.exch.b32 %r626, [%rd512], %r627;
	// end inline asm
	// begin inline asm
	atom.global.add.u32 %r628, [%rd512], 0;
	// end inline asm
	add.s32 	%r630, %r628, 1;
	// begin inline asm
	atom.global.exch.b32 %r629, [%rd512], %r630;
	// end inline asm
	// begin inline asm
	atom.global.add.u32 %r631, [%rd512], 0;
	// end inline asm
	add.s32 	%r633, %r631, 1;
	// begin inline asm
	atom.global.exch.b32 %r632, [%rd512], %r633;
	// end inline asm
	// begin inline asm
	atom.global.add.u32 %r634, [%rd512], 0;
	// end inline asm
	add.s32 	%r636, %r634, 1;
	// begin inline asm
	atom.global.exch.b32 %r635, [%rd512], %r636;
	// end inline asm
	// begin inline asm
	atom.global.add.u32 %r637, [%rd512], 0;
	// end inline asm
	add.s32 	%r639, %r637, 1;
	// begin inline asm
	atom.global.exch.b32 %r638, [%rd512], %r639;
	// end inline asm
	// begin inline asm
	atom.global.add.u32 %r640, [%rd512], 0;
	// end inline asm
	add.s32 	%r642, %r640, 1;
	// begin inline asm
	atom.global.exch.b32 %r641, [%rd512], %r642;
	// end inline asm
	// begin inline asm
	atom.global.add.u32 %r643, [%rd512], 0;
	// end inline asm
	add.s32 	%r645, %r643, 1;
	// begin inline asm
	atom.global.exch.b32 %r644, [%rd512], %r645;
	// end inline asm
	// begin inline asm
	atom.global.add.u32 %r646, [%rd512], 0;
	// end inline asm
	add.s32 	%r648, %r646, 1;
	// begin inline asm
	atom.global.exch.b32 %r647, [%rd512], %r648;
	// end inline asm
	// begin inline asm
	atom.global.add.u32 %r649, [%rd512], 0;
	// end inline asm
	add.s32 	%r651, %r649, 1;
	// begin inline asm
	atom.global.exch.b32 %r650, [%rd512], %r651;
	// end inline asm
	// begin inline asm
	atom.global.add.u32 %r652, [%rd512], 0;
	// end inline asm
	add.s32 	%r654, %r652, 1;
	// begin inline asm
	atom.global.exch.b32 %r653, [%rd512], %r654;
	// end inline asm
	// begin inline asm
	atom.global.add.u32 %r655, [%rd512], 0;
	// end inline asm
	add.s32 	%r657, %r655, 1;
	// begin inline asm
	atom.global.exch.b32 %r656, [%rd512], %r657;
	// end inline asm
	// begin inline asm
	atom.global.add.u32 %r658, [%rd512], 0;
	// end inline asm
	add.s32 	%r660, %r658, 1;
	// begin inline asm
	atom.global.exch.b32 %r659, [%rd512], %r660;
	// end inline asm
	// begin inline asm
	atom.global.add.u32 %r661, [%rd512], 0;
	// end inline asm
	add.s32 	%r663, %r661, 1;
	// begin inline asm
	atom.global.exch.b32 %r662, [%rd512], %r663;
	// end inline asm
	// begin inline asm
	atom.global.add.u32 %r664, [%rd512], 0;
	// end inline asm
	add.s32 	%r666, %r664, 1;
	// begin inline asm
	atom.global.exch.b32 %r665, [%rd512], %r666;
	// end inline asm
	// begin inline asm
	atom.global.add.u32 %r667, [%rd512], 0;
	// end inline asm
	add.s32 	%r669, %r667, 1;
	// begin inline asm
	atom.global.exch.b32 %r668, [%rd512], %r669;
	// end inline asm
	// begin inline asm
	atom.global.add.u32 %r670, [%rd512], 0;
	// end inline asm
	add.s32 	%r672, %r670, 1;
	// begin inline asm
	atom.global.exch.b32 %r671, [%rd512], %r672;
	// end inline asm
	// begin inline asm
	atom.global.add.u32 %r673, [%rd512], 0;
	// end inline asm
	add.s32 	%r675, %r673, 1;
	// begin inline asm
	atom.global.exch.b32 %r674, [%rd512], %r675;
	// end inline asm
	// begin inline asm
	atom.global.add.u32 %r676, [%rd512], 0;
	// end inline asm
	add.s32 	%r678, %r676, 1;
	// begin inline asm
	atom.global.exch.b32 %r677, [%rd512], %r678;
	// end inline asm
	// begin inline asm
	atom.global.add.u32 %r679, [%rd512], 0;
	// end inline asm
	add.s32 	%r681, %r679, 1;
	// begin inline asm
	atom.global.exch.b32 %r680, [%rd512], %r681;
	// end inline asm
	// begin inline asm
	atom.global.add.u32 %r682, [%rd512], 0;
	// end inline asm
	add.s32 	%r684, %r682, 1;
	// begin inline asm
	atom.global.exch.b32 %r683, [%rd512], %r684;
	// end inline asm
	// begin inline asm
	atom.global.add.u32 %r685, [%rd512], 0;
	// end inline asm
	add.s32 	%r687, %r685, 1;
	// begin inline asm
	atom.global.exch.b32 %r686, [%rd512], %r687;
	// end inline asm
	// begin inline asm
	atom.global.add.u32 %r688, [%rd512], 0;
	// end inline asm
	add.s32 	%r690, %r688, 1;
	// begin inline asm
	atom.global.exch.b32 %r689, [%rd512], %r690;
	// end inline asm
	// begin inline asm
	atom.global.add.u32 %r691, [%rd512], 0;
	// end inline asm
	add.s32 	%r693, %r691, 1;
	// begin inline asm
	atom.global.exch.b32 %r692, [%rd512], %r693;
	// end inline asm
	// begin inline asm
	atom.global.add.u32 %r694, [%rd512], 0;
	// end inline asm
	add.s32 	%r696, %r694, 1;
	// begin inline asm
	atom.global.exch.b32 %r695, [%rd512], %r696;
	// end inline asm
	// begin inline asm
	atom.global.add.u32 %r697, [%rd512], 0;
	// end inline asm
	add.s32 	%r699, %r697, 1;
	// begin inline asm
	atom.global.exch.b32 %r698, [%rd512], %r699;
	// end inline asm
	// begin inline asm
	atom.global.add.u32 %r700, [%rd512], 0;
	// end inline asm
	add.s32 	%r702, %r700, 1;
	// begin inline asm
	atom.global.exch.b32 %r701, [%rd512], %r702;
	// end inline asm
	// begin inline asm
	atom.global.add.u32 %r703, [%rd512], 0;
	// end inline asm
	add.s32 	%r705, %r703, 1;
	// begin inline asm
	atom.global.exch.b32 %r704, [%rd512], %r705;
	// end inline asm
	// begin inline asm
	atom.global.add.u32 %r706, [%rd512], 0;
	// end inline asm
	add.s32 	%r708, %r706, 1;
	// begin inline asm
	atom.global.exch.b32 %r707, [%rd512], %r708;
	// end inline asm
	// begin inline asm
	atom.global.add.u32 %r709, [%rd512], 0;
	// end inline asm
	add.s32 	%r711, %r709, 1;
	// begin inline asm
	atom.global.exch.b32 %r710, [%rd512], %r711;
	// end inline asm
	// begin inline asm
	atom.global.add.u32 %r712, [%rd512], 0;
	// end inline asm
	add.s32 	%r714, %r712, 1;
	// begin inline asm
	atom.global.exch.b32 %r713, [%rd512], %r714;
	// end inline asm
	// begin inline asm
	atom.global.add.u32 %r715, [%rd512], 0;
	// end inline asm
	add.s32 	%r717, %r715, 1;
	// begin inline asm
	atom.global.exch.b32 %r716, [%rd512], %r717;
	// end inline asm
	// begin inline asm
	atom.global.add.u32 %r718, [%rd512], 0;
	// end inline asm
	add.s32 	%r720, %r718, 1;
	// begin inline asm
	atom.global.exch.b32 %r719, [%rd512], %r720;
	// end inline asm
	// begin inline asm
	atom.global.add.u32 %r721, [%rd512], 0;
	// end inline asm
	add.s32 	%r723, %r721, 1;
	// begin inline asm
	atom.global.exch.b32 %r722, [%rd512], %r723;
	// end inline asm
	// begin inline asm
	atom.global.add.u32 %r724, [%rd512], 0;
	// end inline asm
	add.s32 	%r726, %r724, 1;
	// begin inline asm
	atom.global.exch.b32 %r725, [%rd512], %r726;
	// end inline asm
	// begin inline asm
	atom.global.add.u32 %r727, [%rd512], 0;
	// end inline asm
	add.s32 	%r729, %r727, 1;
	// begin inline asm
	atom.global.exch.b32 %r728, [%rd512], %r729;
	// end inline asm
	// begin inline asm
	atom.global.add.u32 %r730, [%rd512], 0;
	// end inline asm
	add.s32 	%r732, %r730, 1;
	// begin inline asm
	atom.global.exch.b32 %r731, [%rd512], %r732;
	// end inline asm
	// begin inline asm
	atom.global.add.u32 %r733, [%rd512], 0;
	// end inline asm
	add.s32 	%r735, %r733, 1;
	// begin inline asm
	atom.global.exch.b32 %r734, [%rd512], %r735;
	// end inline asm
	// begin inline asm
	atom.global.add.u32 %r736, [%rd512], 0;
	// end inline asm
	add.s32 	%r738, %r736, 1;
	// begin inline asm
	atom.global.exch.b32 %r737, [%rd512], %r738;
	// end inline asm
	// begin inline asm
	atom.global.add.u32 %r739, [%rd512], 0;
	// end inline asm
	add.s32 	%r741, %r739, 1;
	// begin inline asm
	atom.global.exch.b32 %r740, [%rd512], %r741;
	// end inline asm
	// begin inline asm
	atom.global.add.u32 %r742, [%rd512], 0;
	// end inline asm
	add.s32 	%r744, %r742, 1;
	// begin inline asm
	atom.global.exch.b32 %r743, [%rd512], %r744;
	// end inline asm
	// begin inline asm
	atom.global.add.u32 %r745, [%rd512], 0;
	// end inline asm
	add.s32 	%r747, %r745, 1;
	// begin inline asm
	atom.global.exch.b32 %r746, [%rd512], %r747;
	// end inline asm
	// begin inline asm
	atom.global.add.u32 %r748, [%rd512], 0;
	// end inline asm
	add.s32 	%r750, %r748, 1;
	// begin inline asm
	atom.global.exch.b32 %r749, [%rd512], %r750;
	// end inline asm
	// begin inline asm
	atom.global.add.u32 %r751, [%rd512], 0;
	// end inline asm
	add.s32 	%r753, %r751, 1;
	// begin inline asm
	atom.global.exch.b32 %r752, [%rd512], %r753;
	// end inline asm
	// begin inline asm
	atom.global.add.u32 %r754, [%rd512], 0;
	// end inline asm
	add.s32 	%r756, %r754, 1;
	// begin inline asm
	atom.global.exch.b32 %r755, [%rd512], %r756;
	// end inline asm
	// begin inline asm
	atom.global.add.u32 %r757, [%rd512], 0;
	// end inline asm
	add.s32 	%r759, %r757, 1;
	// begin inline asm
	atom.global.exch.b32 %r758, [%rd512], %r759;
	// end inline asm
	// begin inline asm
	atom.global.add.u32 %r760, [%rd512], 0;
	// end inline asm
	add.s32 	%r762, %r760, 1;
	// begin inline asm
	atom.global.exch.b32 %r761, [%rd512], %r762;
	// end inline asm
	// begin inline asm
	atom.global.add.u32 %r763, [%rd512], 0;
	// end inline asm
	add.s32 	%r765, %r763, 1;
	// begin inline asm
	atom.global.exch.b32 %r764, [%rd512], %r765;
	// end inline asm
	// begin inline asm
	atom.global.add.u32 %r766, [%rd512], 0;
	// end inline asm
	add.s32 	%r768, %r766, 1;
	// begin inline asm
	atom.global.exch.b32 %r767, [%rd512], %r768;
	// end inline asm
	ret;

}
	// .globl	_Z4testIL_Z12load_relaxedPKjEL_Z13store_relaxedPjjELi256E14strided_accessILj1024ELj4EE9all_lanesEvv
.visible .entry _Z4testIL_Z12load_relaxedPKjEL_Z13store_relaxedPjjELi256E14strided_accessILj1024ELj4EE9all_lanesEvv()
{
	.reg .b32 	%r<518>;
	.reg .b64 	%rd<517>;

	mov.u32 	%r513, %ctaid.x;
	mov.u32 	%r514, %ntid.x;
	mov.u32 	%r515, %tid.x;
	mad.lo.s32 	%r516, %r513, %r514, %r515;
	shl.b32 	%r517, %r516, 4;
	cvt.u64.u32 	%rd513, %r517;
	and.b64  	%rd514, %rd513, 4080;
	mov.u64 	%rd515, buffer;
	cvta.global.u64 	%rd516, %rd515;
	add.s64 	%rd512, %rd516, %rd514;
	// begin inline asm
	ld.relaxed.gpu.u32 %r1, [%rd512];
	// end inline asm
	add.s32 	%r2, %r1, 1;
	// begin inline asm
	st.relaxed.gpu.u32 [%rd512], %r2;
	// end inline asm
	// begin inline asm
	ld.relaxed.gpu.u32 %r3, [%rd512];
	// end inline asm
	add.s32 	%r4, %r3, 1;
	// begin inline asm
	st.relaxed.gpu.u32 [%rd512], %r4;
	// end inline asm
	// begin inline asm
	ld.relaxed.gpu.u32 %r5, [%rd512];
	// end inline asm
	add.s32 	%r6, %r5, 1;
	// begin inline asm
	st.relaxed.gpu.u32 [%rd512], %r6;
	// end inline asm
	// begin inline asm
	ld.relaxed.gpu.u32 %r7, [%rd512];
	// end inline asm
	add.s32 	%r8, %r7, 1;
	// begin inline asm
	st.relaxed.gpu.u32 [%rd512], %r8;
	// end inline asm
	// begin inline asm
	ld.relaxed.gpu.u32 %r9, [%rd512];
	// end inline asm
	add.s32 	%r10, %r9, 1;
	// begin inline asm
	st.relaxed.gpu.u32 [%rd512], %r10;
	// end inline asm
	// begin inline asm
	ld.relaxed.gpu.u32 %r11, [%rd512];
	// end inline asm
	add.s32 	%r12, %r11, 1;
	// begin inline asm
	st.relaxed.gpu.u32 [%rd512], %r12;
	// end inline asm
	// begin inline asm
	ld.relaxed.gpu.u32 %r13, [%rd512];
	// end inline asm
	add.s32 	%r14, %r13, 1;
	// begin inline asm
	st.relaxed.gpu.u32 [%rd512], %r14;
	// end inline asm
	// begin inline asm
	ld.relaxed.gpu.u32 %r15, [%rd512];
	// end inline asm
	add.s32 	%r16, %r15, 1;
	// begin inline asm
	st.relaxed.gpu.u32 [%rd512], %r16;
	// end inline asm
	// begin inline asm
	ld.relaxed.gpu.u32 %r17, [%rd512];
	// end inline asm
	add.s32 	%r18, %r17, 1;
	// begin inline asm
	st.relaxed.gpu.u32 [%rd512], %r18;
	// end inline asm
	// begin inline asm
	ld.relaxed.gpu.u32 %r19, [%rd512];
	// end inline asm
	add.s32 	%r20, %r19, 1;
	// begin inline asm
	st.relaxed.gpu.u32 [%rd512], %r20;
	// end inline asm
	// begin inline asm
	ld.relaxed.gpu.u32 %r21, [%rd512];
	// end inline asm
	add.s32 	%r22, %r21, 1;
	// begin inline asm
	st.relaxed.gpu.u32 [%rd512], %r22;
	// end inline asm
	// begin inline asm
	ld.relaxed.gpu.u32 %r23, [%rd512];
	// end inline asm
	add.s32 	%r24, %r23, 1;
	// begin inline asm
	st.relaxed.gpu.u32 [%rd512], %r24;
	// end inline asm
	// begin inline asm
	ld.relaxed.gpu.u32 %r25, [%rd512];
	// end inline asm
	add.s32 	%r26, %r25, 1;
	// begin inline asm
	st.relaxed.gpu.u32 [%rd512], %r26;
	// end inline asm
	// begin inline asm
	ld.relaxed.gpu.u32 %r27, [%rd512];
	// end inline asm
	add.s32 	%r28, %r27, 1;
	// begin inline asm
	st.relaxed.gpu.u32 [%rd512], %r28;
	// end inline asm
	// begin inline asm
	ld.relaxed.gpu.u32 %r29, [%rd512];
	// end inline asm
	add.s32 	%r30, %r29, 1;
	// begin inline asm
	st.relaxed.gpu.u32 [%rd512], %r30;
	// end inline asm
	// begin inline asm
	ld.relaxed.gpu.u32 %r31, [%rd512];
	// end inline asm
	add.s32 	%r32, %r31, 1;
	// begin inline asm
	st.relaxed.gpu.u32 [%rd512], %r32;
	// end inline asm
	// begin inline asm
	ld.relaxed.gpu.u32 %r33, [%rd512];
	// end inline asm
	add.s32 	%r34, %r33, 1;
	// begin inline asm
	st.relaxed.gpu.u32 [%rd512], %r34;
	// end inline asm
	// begin inline asm
	ld.relaxed.gpu.u32 %r35, [%rd512];
	// end inline asm
	add.s32 	%r36, %r35, 1;
	// begin inline asm
	st.relaxed.gpu.u32 [%rd512], %r36;
	// end inline asm
	// begin inline asm
	ld.relaxed.gpu.u32 %r37, [%rd512];
	// end inline asm
	add.s32 	%r38, %r37, 1;
	// begin inline asm
	st.relaxed.gpu.u32 [%rd512], %r38;
	// end inline asm
	// begin inline asm
	ld.relaxed.gpu.u32 %r39, [%rd512];
	// end inline asm
	add.s32 	%r40, %r39, 1;
	// begin inline asm
	st.relaxed.gpu.u32 [%rd512], %r40;
	// end inline asm
	// begin inline asm
	ld.relaxed.gpu.u32 %r41, [%rd512];
	// end inline asm
	add.s32 	%r42, %r41, 1;
	// begin inline asm
	st.relaxed.gpu.u32 [%rd512], %r42;
	// end inline asm
	// begin inline asm
	ld.relaxed.gpu.u32 %r43, [%rd512];
	// end inline asm
	add.s32 	%r44, %r43, 1;
	// begin inline asm
	st.relaxed.gpu.u32 [%rd512], %r44;
	// end inline asm
	// begin inline asm
	ld.relaxed.gpu.u32 %r45, [%rd512];
	// end inline asm
	add.s32 	%r46, %r45, 1;
	// begin inline asm
	st.relaxed.gpu.u32 [%rd512], %r46;
	// end inline asm
	// begin inline asm
	ld.relaxed.gpu.u32 %r47, [%rd512];
	// end inline asm
	add.s32 	%r48, %r47, 1;
	// begin inline asm
	st.relaxed.gpu.u32 [%rd512], %r48;
	// end inline asm
	// begin inline asm
	ld.relaxed.gpu.u32 %r49, [%rd512];
	// end inline asm
	add.s32 	%r50, %r49, 1;
	// begin inline asm
	st.relaxed.gpu.u32 [%rd512], %r50;
	// end inline asm
	// begin inline asm
	ld.relaxed.gpu.u32 %r51, [%rd512];
	// end inline asm
	add.s32 	%r52, %r51, 1;
	// begin inline asm
	st.relaxed.gpu.u32 [%rd512], %r52;
	// end inline asm
	// begin inline asm
	ld.relaxed.gpu.u32 %r53, [%rd512];
	// end inline asm
	add.s32 	%r54, %r53, 1;
	// begin inline asm
	st.relaxed.gpu.u32 [%rd512], %r54;
	// end inline asm
	// begin inline asm
	ld.relaxed.gpu.u32 %r55, [%rd512];
	// end inline asm
	add.s32 	%r56, %r55, 1;
	// begin inline asm
	st.relaxed.gpu.u32 [%rd512], %r56;
	// end inline asm
	// begin inline asm
	ld.relaxed.gpu.u32 %r57, [%rd512];
	// end inline asm
	add.s32 	%r58, %r57, 1;
	// begin inline asm
	st.relaxed.gpu.u32 [%rd512], %r58;
	// end inline asm
	// begin inline asm
	ld.relaxed.gpu.u32 %r59, [%rd512];
	// end inline asm
	add.s32 	%r60, %r59, 1;
	// begin inline asm
	st.relaxed.gpu.u32 [%rd512], %r60;
	// end inline asm
	// begin inline asm
	ld.relaxed.gpu.u32 %r61, [%rd512];
	// end inline asm
	add.s32 	%r62, %r61, 1;
	// begin inline asm
	st.relaxed.gpu.u32 [%rd512], %r62;
	// end inline asm
	// begin inline asm
	ld.relaxed.gpu.u32 %r63, [%rd512];
	// end inline asm
	add.s32 	%r64, %r63, 1;
	// begin inline asm
	st.relaxed.gpu.u32 [%rd512], %r64;
	// end inline asm
	// begin inline asm
	ld.relaxed.gpu.u32 %r65, [%rd512];
	// end inline asm
	add.s32 	%r66, %r65, 1;
	// begin inline asm
	st.relaxed.gpu.u32 [%rd512], %r66;
	// end inline asm
	// begin inline asm
	ld.relaxed.gpu.u32 %r67, [%rd512];
	// end inline asm
	add.s32 	%r68, %r67, 1;
	// begin inline asm
	st.relaxed.gpu.u32 [%rd512], %r68;
	// end inline asm
	// begin inline asm
	ld.relaxed.gpu.u32 %r69, [%rd512];
	// end inline asm
	add.s32 	%r70, %r69, 1;
	// begin inline asm
	st.relaxed.gpu.u32 [%rd512], %r70;
	// end inline asm
	// begin inline asm
	ld.relaxed.gpu.u32 %r71, [%rd512];
	// end inline asm
	add.s32 	%r72, %r71, 1;
	// begin inline asm
	st.relaxed.gpu.u32 [%rd512], %r72;
	// end inline asm
	// begin inline asm
	ld.relaxed.gpu.u32 %r73, [%rd512];
	// end inline asm
	add.s32 	%r74, %r73, 1;
	// begin inline asm
	st.relaxed.gpu.u32 [%rd512], %r74;
	// end inline asm
	// begin inline asm
	ld.relaxed.gpu.u32 %r75, [%rd512];
	// end inline asm
	add.s32 	%r76, %r75, 1;
	// begin inline asm
	st.relaxed.gpu.u32 [%rd512], %r76;
	// end inline asm
	// begin inline asm
	ld.relaxed.gpu.u32 %r77, [%rd512];
	// end inline asm
	add.s32 	%r78, %r77, 1;
	// begin inline asm
	st.relaxed.gpu.u32 [%rd512], %r78;
	// end inline asm
	// begin inline asm
	ld.relaxed.gpu.u32 %r79, [%rd512];
	// end inline asm
	add.s32 	%r80, %r79, 1;
	// begin inline asm
	st.relaxed.gpu.u32 [%rd512], %r80;
	// end inline asm
	// begin inline asm
	ld.relaxed.gpu.u32 %r81, [%rd512];
	// end inline asm
	add.s32 	%r82, %r81, 1;
	// begin inline asm
	st.relaxed.gpu.u32 [%rd512], %r82;
	// end inline asm
	// begin inline asm
	ld.relaxed.gpu.u32 %r83, [%rd512];
	// end inline asm
	add.s32 	%r84, %r83, 1;
	// begin inline asm
	st.relaxed.gpu.u32 [%rd512], %r84;
	// end inline asm
	// begin inline asm
	ld.relaxed.gpu.u32 %r85, [%rd512];
	// end inline asm
	add.s32 	%r86, %r85, 1;
	// begin inline asm
	st.relaxed.gpu.u32 [%rd512], %r86;
	// end inline asm
	// begin inline asm
	ld.relaxed.gpu.u32 %r87, [%rd512];
	// end inline asm
	add.s32 	%r88, %r87, 1;
	// begin inline asm
	st.relaxed.gpu.u32 [%rd512], %r88;
	// end inline asm
	// begin inline asm
	ld.relaxed.gpu.u32 %r89, [%rd512];
	// end inline asm
	add.s32 	%r90, %r89, 1;
	// begin inline asm
	st.relaxed.gpu.u32 [%rd512], %r90;
	// end inline asm
	// begin inline asm
	ld.relaxed.gpu.u32 %r91, [%rd512];
	// end inline asm
	add.s32 	%r92, %r91, 1;
	// begin inline asm
	st.relaxed.gpu.u32 [%rd512], %r92;
	// end inline asm
	// begin inline asm
	ld.relaxed.gpu.u32 %r93, [%rd512];
	// end inline asm
	add.s32 	%r94, %r93, 1;
	// begin inline asm
	st.relaxed.gpu.u32 [%rd512], %r94;
	// end inline asm
	// begin inline asm
	ld.relaxed.gpu.u32 %r95, [%rd512];
	// end inline asm
	add.s32 	%r96, %r95, 1;
	// begin inline asm
	st.relaxed.gpu.u32 [%rd512], %r96;
	// end inline asm
	// begin inline asm
	ld.relaxed.gpu.u32 %r97, [%rd512];
	// end inline asm
	add.s32 	%r98, %r97, 1;
	// begin inline asm
	st.relaxed.gpu.u32 [%rd512], %r98;
	// end inline asm
	// begin inline asm
	ld.relaxed.gpu.u32 %r99, [%rd512];
	// end inline asm
	add.s32 	%r100, %r99, 1;
	// begin inline asm
	st.relaxed.gpu.u32 [%rd512], %r100;
	// end inline asm
	// begin inline asm
	ld.relaxed.gpu.u32 %r101, [%rd512];
	// end inline asm
	add.s32 	%r102, %r101, 1;
	// begin inline asm
	st.relaxed.gpu.u32 [%rd512], %r102;
	// end inline asm
	// begin inline asm
	ld.relaxed.gpu.u32 %r103, [%rd512];
	// end inline asm
	add.s32 	%r104, %r103, 1;
	// begin inline asm
	st.relaxed.gpu.u32 [%rd512], %r104;
	// end inline asm
	// begin inline asm
	ld.relaxed.gpu.u32 %r105, [%rd512];
	// end inline asm
	add.s32 	%r106, %r105, 1;
	// begin inline asm
	st.relaxed.gpu.u32 [%rd512], %r106;
	// end inline asm
	// begin inline asm
	ld.relaxed.gpu.u32 %r107, [%rd512];
	// end inline asm
	add.s32 	%r108, %r107, 1;
	// begin inline asm
	st.relaxed.gpu.u32 [%rd512], %r108;
	// end inline asm
	// begin inline asm
	ld.relaxed.gpu.u32 %r109, [%rd512];
	// end inline asm
	add.s32 	%r110, %r109, 1;
	// begin inline asm
	st.relaxed.gpu.u32 [%rd512], %r110;
	// end inline asm
	// begin inline asm
	ld.relaxed.gpu.u32 %r111, [%rd512];
	// end inline asm
	add.s32 	%r112, %r111, 1;
	// begin inline asm
	st.relaxed.gpu.u32 [%rd512], %r112;
	// end inline asm
	// begin inline asm
	ld.relaxed.gpu.u32 %r113, [%rd512];
	// end inline asm
	add.s32 	%r114, %r113, 1;
	// begin inline asm
	st.relaxed.gpu.u32 [%rd512], %r114;
	// end inline asm
	// begin inline asm
	ld.relaxed.gpu.u32 %r115, [%rd512];
	// end inline asm
	add.s32 	%r116, %r115, 1;
	// begin inline asm
	st.relaxed.gpu.u32 [%rd512], %r116;
	// end inline asm
	// begin inline asm
	ld.relaxed.gpu.u32 %r117, [%rd512];
	// end inline asm
	add.s32 	%r118, %r117, 1;
	// begin inline asm
	st.relaxed.gpu.u32 [%rd512], %r118;
	// end inline asm
	// begin inline asm
	ld.relaxed.gpu.u32 %r119, [%rd512];
	// end inline asm
	add.s32 	%r120, %r119, 1;
	// begin inline asm
	st.relaxed.gpu.u32 [%rd512], %r120;
	// end inline asm
	// begin inline asm
	ld.relaxed.gpu.u32 %r121, [%rd512];
	// end inline asm
	add.s32 	%r122, %r121, 1;
	// begin inline asm
	st.relaxed.gpu.u32 [%rd512], %r122;
	// end inline asm
	// begin inline asm
	ld.relaxed.gpu.u32 %r123, [%rd512];
	// end inline asm
	add.s32 	%r124, %r123, 1;
	// begin inline asm
	st.relaxed.gpu.u32 [%rd512], %r124;
	// end inline asm
	// begin inline asm
	ld.relaxed.gpu.u32 %r125, [%rd512];
	// end inline asm
	add.s32 	%r126, %r125, 1;
	// begin inline asm
	st.relaxed.gpu.u32 [%rd512], %r126;
	// end inline asm
	// begin inline asm
	ld.relaxed.gpu.u32 %r127, [%rd512];
	// end inline asm
	add.s32 	%r128, %r127, 1;
	// begin inline asm
	st.relaxed.gpu.u32 [%rd512], %r128;
	// end inline asm
	// begin inline asm
	ld.relaxed.gpu.u32 %r129, [%rd512];
	// end inline asm
	add.s32 	%r130, %r129, 1;
	// begin inline asm
	st.relaxed.gpu.u32 [%rd512], %r130;
	// end inline asm
	// begin inline asm
	ld.relaxed.gpu.u32 %r131, [%rd512];
	// end inline asm
	add.s32 	%r132, %r131, 1;
	// begin inline asm
	st.relaxed.gpu.u32 [%rd512], %r132;
	// end inline asm
	// begin inline asm
	ld.relaxed.gpu.u32 %r133, [%rd512];
	// end inline asm
	add.s32 	%r134, %r133, 1;
	// begin inline asm
	st.relaxed.gpu.u32 [%rd512], %r134;
	// end inline asm
	// begin inline asm
	ld.relaxed.gpu.u32 %r135, [%rd512];
	// end inline asm
	add.s32 	%r136, %r135, 1;
	// begin inline asm
	st.relaxed.gpu.u32 [%rd512], %r136;
	// end inline asm
	// begin inline asm
	ld.relaxed.gpu.u32 %r137, [%rd512];
	// end inline asm
	add.s32 	%r138, %r137, 1;
	// begin inline asm
	st.relaxed.gpu.u32 [%rd512], %r138;
	// end inline asm
	// begin inline asm
	ld.relaxed.gpu.u32 %r139, [%rd512];
	// end inline asm
	add.s32 	%r140, %r139, 1;
	// begin inline asm
	st.relaxed.gpu.u32 [%rd512], %r140;
	// end inline asm
	// begin inline asm
	ld.relaxed.gpu.u32 %r141, [%rd512];
	// end inline asm
	add.s32 	%r142, %r141, 1;
	// begin inline asm
	st.relaxed.gpu.u32 [%rd512], %r142;
	// end inline asm
	// begin inline asm
	ld.relaxed.gpu.u32 %r143, [%rd512];
	// end inline asm
	add.s32 	%r144, %r143, 1;
	// begin inline asm
	st.relaxed.gpu.u32 [%rd512], %r144;
	// end inline asm
	// begin inline asm
	ld.relaxed.gpu.u32 %r145, [%rd512];
	// end inline asm
	add.s32 	%r146, %r145, 1;
	// begin inline asm
	st.relaxed.gpu.u32 [%rd512], %r146;
	// end inline asm
	// begin inline asm
	ld.relaxed.gpu.u32 %r147, [%rd512];
	// end inline asm
	add.s32 	%r148, %r147, 1;
	// begin inline asm
	st.relaxed.gpu.u32 [%rd512], %r148;
	// end inline asm
	// begin inline asm
	ld.relaxed.gpu.u32 %r149, [%rd512];
	// end inline asm
	add.s32 	%r150, %r149, 1;
	// begin inline asm
	st.relaxed.gpu.u32 [%rd512], %r150;
	// end inline asm
	// begin inline asm
	ld.relaxed.gpu.u32 %r151, [%rd512];
	// end inline asm
	add.s32 	%r152, %r151, 1;
	// begin inline asm
	st.relaxed.gpu.u32 [%rd512], %r152;
	// end inline asm
	// begin inline asm
	ld.relaxed.gpu.u32 %r153, [%rd512];
	// end inline asm
	add.s32 	%r154, %r153, 1;
	// begin inline asm
	st.relaxed.gpu.u32 [%rd512], %r154;
	// end inline asm
	// begin inline asm
	ld.relaxed.gpu.u32 %r155, [%rd512];
	// end inline asm
	add.s32 	%r156, %r155, 1;
	// begin inline asm
	st.relaxed.gpu.u32 [%rd512], %r156;
	// end inline asm
	// begin inline asm
	ld.relaxed.gpu.u32 %r157, [%rd512];
	// end inline asm
	add.s32 	%r158, %r157, 1;
	// begin inline asm
	st.relaxed.gpu.u32 [%rd512], %r158;
	// end inline asm
	// begin inline asm
	ld.relaxed.gpu.u32 %r159, [%rd512];
	// end inline asm
	add.s32 	%r160, %r159, 1;
	// begin inline asm
	st.relaxed.gpu.u32 [%rd512], %r160;
	// end inline asm
	// begin inline asm
	ld.relaxed.gpu.u32 %r161, [%rd512];
	// end inline asm
	add.s32 	%r162, %r161, 1;
	// begin inline asm
	st.relaxed.gpu.u32 [%rd512], %r162;
	// end inline asm
	// begin inline asm
	ld.relaxed.gpu.u32 %r163, [%rd512];
	// end inline asm
	add.s32 	%r164, %r163, 1;
	// begin inline asm
	st.relaxed.gpu.u32 [%rd512], %r164;
	// end inline asm
	// begin inline asm
	ld.relaxed.gpu.u32 %r165, [%rd512];
	// end inline asm
	add.s32 	%r166, %r165, 1;
	// begin inline asm
	st.relaxed.gpu.u32 [%rd512], %r166;
	// end inline asm
	// begin inline asm
	ld.relaxed.gpu.u32 %r167, [%rd512];
	// end inline asm
	add.s32 	%r168, %r167, 1;
	// begin inline asm
	st.relaxed.gpu.u32 [%rd512], %r168;
	// end inline asm
	// begin inline asm
	ld.relaxed.gpu.u32 %r169, [%rd512];
	// end inline asm
	add.s32 	%r170, %r169, 1;
	// begin inline asm
	st.relaxed.gpu.u32 [%rd512], %r170;
	// end inline asm
	// begin inline asm
	ld.relaxed.gpu.u32 %r171, [%rd512];
	// end inline asm
	add.s32 	%r172, %r171, 1;
	// begin inline asm
	st.relaxed.gpu.u32 [%rd512], %r172;
	// end inline asm
	// begin inline asm
	ld.relaxed.gpu.u32 %r173, [%rd512];
	// end inline asm
	add.s32 	%r174, %r173, 1;
	// begin inline asm
	st.relaxed.gpu.u32 [%rd512], %r174;
	// end inline asm
	// begin inline asm
	ld.relaxed.gpu.u32 %r175, [%rd512];
	// end inline asm
	add.s32 	%r176, %r175, 1;
	// begin inline asm
	st.relaxed.gpu.u32 [%rd512], %r176;
	// end inline asm
	// begin inline asm
	ld.relaxed.gpu.u32 %r177, [%rd512];
	// end inline asm
	add.s32 	%r178, %r177, 1;
	// begin inline asm
	st.relaxed.gpu.u32 [%rd512], %r178;
	// end inline asm
	// begin inline asm
	ld.relaxed.gpu.u32 %r179, [%rd512];
	// end inline asm
	add.s32 	%r180, %r179, 1;
	// begin inline asm
	st.relaxed.gpu.u32 [%rd512], %r180;
	// end inline asm
	// begin inline asm
	ld.relaxed.gpu.u32 %r181, [%rd512];
	// end inline asm
	add.s32 	%r182, %r181, 1;
	// begin inline asm
	st.relaxed.gpu.u32 [%rd512], %r182;
	// end inline asm
	// begin inline asm
	ld.relaxed.gpu.u32 %r183, [%rd512];
	// end inline asm
	add.s32 	%r184, %r183, 1;
	// begin inline asm
	st.relaxed.gpu.u32 [%rd512], %r184;
	// end inline asm
	// begin inline asm
	ld.relaxed.gpu.u32 %r185, [%rd512];
	// end inline asm
	add.s32 	%r186, %r185, 1;
	// begin inline asm
	st.relaxed.gpu.u32 [%rd512], %r186;
	// end inline asm
	// begin inline asm
	ld.relaxed.gpu.u32 %r187, [%rd512];
	// end inline asm
	add.s32 	%r188, %r187, 1;
	// begin inline asm
	st.relaxed.gpu.u32 [%rd512], %r188;
	// end inline asm
	// begin inline asm
	ld.relaxed.gpu.u32 %r189, [%rd512];
	// end inline asm
	add.s32 	%r190, %r189, 1;
	// begin inline asm
	st.relaxed.gpu.u32 [%rd512], %r190;
	// end inline asm
	// begin inline asm
	ld.relaxed.gpu.u32 %r191, [%rd512];
	// end inline asm
	add.s32 	%r192, %r191, 1;
	// begin inline asm
	st.relaxed.gpu.u32 [%rd512], %r192;
	// end inline asm
	// begin inline asm
	ld.relaxed.gpu.u32 %r193, [%rd512];
	// end inline asm
	add.s32 	%r194, %r193, 1;
	// begin inline asm
	st.relaxed.gpu.u32 [%rd512], %r194;
	// end inline asm
	// begin inline asm
	ld.relaxed.gpu.u32 %r195, [%rd512];
	// end inline asm
	add.s32 	%r196, %r195, 1;
	// begin inline asm
	st.relaxed.gpu.u32 [%rd512], %r196;
	// end inline asm
	// begin inline asm
	ld.relaxed.gpu.u32 %r197, [%rd512];
	// end inline asm
	add.s32 	%r198, %r197, 1;
	// begin inline asm
	st.relaxed.gpu.u32 [%rd512], %r198;
	// end inline asm
	// begin inline asm
	ld.relaxed.gpu.u32 %r199, [%rd512];
	// end inline asm
	add.s32 	%r200, %r199, 1;
	// begin inline asm
	st.relaxed.gpu.u32 [%rd512], %r200;
	// end inline asm
	// begin inline asm
	ld.relaxed.gpu.u32 %r201, [%rd512];
	// end inline asm
	add.s32 	%r202, %r201, 1;
	// begin inline asm
	st.relaxed.gpu.u32 [%rd512], %r202;
	// end inline asm
	// begin inline asm
	ld.relaxed.gpu.u32 %r203, [%rd512];
	// end inline asm
	add.s32 	%r204, %r203, 1;
	// begin inline asm
	st.relaxed.gpu.u32 [%rd512], %r204;
	// end inline asm
	// begin inline asm
	ld.relaxed.gpu.u32 %r205, [%rd512];
	// end inline asm
	add.s32 	%r206, %r205, 1;
	// begin inline asm
	st.relaxed.gpu.u32 [%rd512], %r206;
	// end inline asm
	// begin inline asm
	ld.relaxed.gpu.u32 %r207, [%rd512];
	// end inline asm
	add.s32 	%r208, %r207, 1;
	// begin inline asm
	st.relaxed.gpu.u32 [%rd512], %r208;
	// end inline asm
	// begin inline asm
	ld.relaxed.gpu.u32 %r209, [%rd512];
	// end inline asm
	add.s32 	%r210, %r209, 1;
	// begin inline asm
	st.relaxed.gpu.u32 [%rd512], %r210;
	// end inline asm
	// begin inline asm
	ld.relaxed.gpu.u32 %r211, [%rd512];
	// end inline asm
	add.s32 	%r212, %r211, 1;
	// begin inline asm
	st.relaxed.gpu.u32 [%rd512], %r212;
	// end inline asm
	// begin inline asm
	ld.relaxed.gpu.u32 %r213, [%rd512];
	// end inline asm
	add.s32 	%r214, %r213, 1;
	// begin inline asm
	st.relaxed.gpu.u32 [%rd512], %r214;
	// end inline asm
	// begin inline asm
	ld.relaxed.gpu.u32 %r215, [%rd512];
	// end inline asm
	add.s32 	%r216, %r215, 1;
	// begin inline asm
	st.relaxed.gpu.u32 [%rd512], %r216;
	// end inline asm
	// begin inline asm
	ld.relaxed.gpu.u32 %r217, [%rd512];
	// end inline asm
	add.s32 	%r218, %r217, 1;
	// begin inline asm
	st.relaxed.gpu.u32 [%rd512], %r218;
	// end inline asm
	// begin inline asm
	ld.relaxed.gpu.u32 %r219, [%rd512];
	// end inline asm
	add.s32 	%r220, %r219, 1;
	// begin inline asm
	st.relaxed.gpu.u32 [%rd512], %r220;
	// end inline asm
	// begin inline asm
	ld.relaxed.gpu.u32 %r221, [%rd512];
	// end inline asm
	add.s32 	%r222, %r221, 1;
	// begin inline asm
	st.relaxed.gpu.u32 [%rd512], %r222;
	// end inline asm
	// begin inline asm
	ld.relaxed.gpu.u32 %r223, [%rd512];
	// end inline asm
	add.s32 	%r224, %r223, 1;
	// begin inline asm
	st.relaxed.gpu.u32 [%rd512], %r224;
	// end inline asm
	// begin inline asm
	ld.relaxed.gpu.u32 %r225, [%rd512];
	// end inline asm
	add.s32 	%r226, %r225, 1;
	// begin inline asm
	st.relaxed.gpu.u32 [%rd512], %r226;
	// end inline asm
	// begin inline asm
	ld.relaxed.gpu.u32 %r227, [%rd512];
	// end inline asm
	add.s32 	%r228, %r227, 1;
	// begin inline asm
	st.relaxed.gpu.u32 [%rd512], %r228;
	// end inline asm
	// begin inline asm
	ld.relaxed.gpu.u32 %r229, [%rd512];
	// end inline asm
	add.s32 	%r230, %r229, 1;
	// begin inline asm
	st.relaxed.gpu.u32 [%rd512], %r230;
	// end inline asm
	// begin inline asm
	ld.relaxed.gpu.u32 %r231, [%rd512];
	// end inline asm
	add.s32 	%r232, %r231, 1;
	// begin inline asm
	st.relaxed.gpu.u32 [%rd512], %r232;
	// end inline asm
	// begin inline asm
	ld.relaxed.gpu.u32 %r233, [%rd512];
	// end inline asm
	add.s32 	%r234, %r233, 1;
	// begin inline asm
	st.relaxed.gpu.u32 [%rd512], %r234;
	// end inline asm
	// begin inline asm
	ld.relaxed.gpu.u32 %r235, [%rd512];
	// end inline asm
	add.s32 	%r236, %r235, 1;
	// begin inline asm
	st.relaxed.gpu.u32 [%rd512], %r236;
	// end inline asm
	// begin inline asm
	ld.relaxed.gpu.u32 %r237, [%rd512];
	// end inline asm
	add.s32 	%r238, %r237, 1;
	// begin inline asm
	st.relaxed.gpu.u32 [%rd512], %r238;
	// end inline asm
	// begin inline asm
	ld.relaxed.gpu.u32 %r239, [%rd512];
	// end inline asm
	add.s32 	%r240, %r239, 1;
	// begin inline asm
	st.relaxed.gpu.u32 [%rd512], %r240;
	// end inline asm
	// begin inline asm
	ld.relaxed.gpu.u32 %r241, [%rd512];
	// end inline asm
	add.s32 	%r242, %r241, 1;
	// begin inline asm
	st.relaxed.gpu.u32 [%rd512], %r242;
	// end inline asm
	// begin inline asm
	ld.relaxed.gpu.u32 %r243, [%rd512];
	// end inline asm
	add.s32 	%r244, %r243, 1;
	// begin inline asm
	st.relaxed.gpu.u32 [%rd512], %r244;
	// end inline asm
	// begin inline asm
	ld.relaxed.gpu.u32 %r245, [%rd512];
	// end inline asm
	add.s32 	%r246, %r245, 1;
	// begin inline asm
	st.relaxed.gpu.u32 [%rd512], %r246;
	// end inline asm
	// begin inline asm
	ld.relaxed.gpu.u32 %r247, [%rd512];
	// end inline asm
	add.s32 	%r248, %r247, 1;
	// begin inline asm
	st.relaxed.gpu.u32 [%rd512], %r248;
	// end inline asm
	// begin inline asm
	ld.relaxed.gpu.u32 %r249, [%rd512];
	// end inline asm
	add.s32 	%r250, %r249, 1;
	// begin inline asm
	st.relaxed.gpu.u32 [%rd512], %r250;
	// end inline asm
	// begin inline asm
	ld.relaxed.gpu.u32 %r251, [%rd512];
	// end inline asm
	add.s32 	%r252, %r251, 1;
	// begin inline asm
	st.relaxed.gpu.u32 [%rd512], %r252;
	// end inline asm
	// begin inline asm
	ld.relaxed.gpu.u32 %r253, [%rd512];
	// end inline asm
	add.s32 	%r254, %r253, 1;
	// begin inline asm
	st.relaxed.gpu.u32 [%rd512], %r254;
	// end inline asm
	// begin inline asm
	ld.relaxed.gpu.u32 %r255, [%rd512];
	// end inline asm
	add.s32 	%r256, %r255, 1;
	// begin inline asm
	st.relaxed.gpu.u32 [%rd512], %r256;
	// end inline asm
	// begin inline asm
	ld.relaxed.gpu.u32 %r257, [%rd512];
	// end inline asm
	add.s32 	%r258, %r257, 1;
	// begin inline asm
	st.relaxed.gpu.u32 [%rd512], %r258;
	// end inline asm
	// begin inline asm
	ld.relaxed.gpu.u32 %r259, [%rd512];
	// end inline asm
	add.s32 	%r260, %r259, 1;
	// begin inline asm
	st.relaxed.gpu.u32 [%rd512], %r260;
	// end inline asm
	// begin inline asm
	ld.relaxed.gpu.u32 %r261, [%rd512];
	// end inline asm
	add.s32 	%r262, %r261, 1;
	// begin inline asm
	st.relaxed.gpu.u32 [%rd512], %r262;
	// end inline asm
	// begin inline asm
	ld.relaxed.gpu.u32 %r263, [%rd512];
	// end inline asm
	add.s32 	%r264, %r263, 1;
	// begin inline asm
	st.relaxed.gpu.u32 [%rd512], %r264;
	// end inline asm
	// begin inline asm
	ld.relaxed.gpu.u32 %r265, [%rd512];
	// end inline asm
	add.s32 	%r266, %r265, 1;
	// begin inline asm
	st.relaxed.gpu.u32 [%rd512], %r266;
	// end inline asm
	// begin inline asm
	ld.relaxed.gpu.u32 %r267, [%rd512];
	// end inline asm
	add.s32 	%r268, %r267, 1;
	// begin inline asm
	st.relaxed.gpu.u32 [%rd512], %r268;
	// end inline asm
	// begin inline asm
	ld.relaxed.gpu.u32 %r269, [%rd512];
	// end inline asm
	add.s32 	%r270, %r269, 1;
	// begin inline asm
	st.relaxed.gpu.u32 [%rd512], %r270;
	// end inline asm
	// begin inline asm
	ld.relaxed.gpu.u32 %r271, [%rd512];
	// end inline asm
	add.s32 	%r272, %r271, 1;
	// begin inline asm
	st.relaxed.gpu.u32 [%rd512], %r272;
	// end inline asm
	// begin inline asm
	ld.relaxed.gpu.u32 %r273, [%rd512];
	// end inline asm
	add.s32 	%r274, %r273, 1;
	// begin inline asm
	st.relaxed.gpu.u32 [%rd512], %r274;
	// end inline asm
	// begin inline asm
	ld.relaxed.gpu.u32 %r275, [%rd512];
	// end inline asm
	add.s32 	%r276, %r275, 1;
	// begin inline asm
	st.relaxed.gpu.u32 [%rd512], %r276;
	// end inline asm
	// begin inline asm
	ld.relaxed.gpu.u32 %r277, [%rd512];
	// end inline asm
	add.s32 	%r278, %r277, 1;
	// begin inline asm
	st.relaxed.gpu.u32 [%rd512], %r278;
	// end inline asm
	// begin inline asm
	ld.relaxed.gpu.u32 %r279, [%rd512];
	// end inline asm
	add.s32 	%r280, %r279, 1;
	// begin inline asm
	st.relaxed.gpu.u32 [%rd512], %r280;
	// end inline asm
	// begin inline asm
	ld.relaxed.gpu.u32 %r281, [%rd512];
	// end inline asm
	add.s32 	%r282, %r281, 1;
	// begin inline asm
	st.relaxed.gpu.u32 [%rd512], %r282;
	// end inline asm
	// begin inline asm
	ld.relaxed.gpu.u32 %r283, [%rd512];
	// end inline asm
	add.s32 	%r284, %r283, 1;
	// begin inline asm
	st.relaxed.gpu.u32 [%rd512], %r284;
	// end inline asm
	// begin inline asm
	ld.relaxed.gpu.u32 %r285, [%rd512];
	// end inline asm
	add.s32 	%r286, %r285, 1;
	// begin inline asm
	st.relaxed.gpu.u32 [%rd512], %r286;
	// end inline asm
	// begin inline asm
	ld.relaxed.gpu.u32 %r287, [%rd512];
	// end inline asm
	add.s32 	%r288, %r287, 1;
	// begin inline asm
	st.relaxed.gpu.u32 [%rd512], %r288;
	// end inline asm
	// begin inline asm
	ld.relaxed.gpu.u32 %r289, [%rd512];
	// end inline asm
	add.s32 	%r290, %r289, 1;
	// begin inline asm
	st.relaxed.gpu.u32 [%rd512], %r290;
	// end inline asm
	// begin inline asm
	ld.relaxed.gpu.u32 %r291, [%rd512];
	// end inline asm
	add.s32 	%r292, %r291, 1;
	// begin inline asm
	st.relaxed.gpu.u32 [%rd512], %r292;
	// end inline asm
	// begin inline asm
	ld.relaxed.gpu.u32 %r293, [%rd512];
	// end inline asm
	add.s32 	%r294, %r293, 1;
	// begin inline asm
	st.relaxed.gpu.u32 [%rd512], %r294;
	// end inline asm
	// begin inline asm
	ld.relaxed.gpu.u32 %r295, [%rd512];
	// end inline asm
	add.s32 	%r296, %r295, 1;
	// begin inline asm
	st.relaxed.gpu.u32 [%rd512], %r296;
	// end inline asm
	// begin inline asm
	ld.relaxed.gpu.u32 %r297, [%rd512];
	// end inline asm
	add.s32 	%r298, %r297, 1;
	// begin inline asm
	st.relaxed.gpu.u32 [%rd512], %r298;
	// end inline asm
	// begin inline asm
	ld.relaxed.gpu.u32 %r299, [%rd512];
	// end inline asm
	add.s32 	%r300, %r299, 1;
	// begin inline asm
	st.relaxed.gpu.u32 [%rd512], %r300;
	// end inline asm
	// begin inline asm
	ld.relaxed.gpu.u32 %r301, [%rd512];
	// end inline asm
	add.s32 	%r302, %r301, 1;
	// begin inline asm
	st.relaxed.gpu.u32 [%rd512], %r302;
	// end inline asm
	// begin inline asm
	ld.relaxed.gpu.u32 %r303, [%rd512];
	// end inline asm
	add.s32 	%r304, %r303, 1;
	// begin inline asm
	st.relaxed.gpu.u32 [%rd512], %r304;
	// end inline asm
	// begin inline asm
	ld.relaxed.gpu.u32 %r305, [%rd512];
	// end inline asm
	add.s32 	%r306, %r305, 1;
	// begin inline asm
	st.relaxed.gpu.u32 [%rd512], %r306;
	// end inline asm
	// begin inline asm
	ld.relaxed.gpu.u32 %r307, [%rd512];
	// end inline asm
	add.s32 	%r308, %r307, 1;
	// begin inline asm
	st.relaxed.gpu.u32 [%rd512], %r308;
	// end inline asm
	// begin inline asm
	ld.relaxed.gpu.u32 %r309, [%rd512];
	// end inline asm
	add.s32 	%r310, %r309, 1;
	// begin inline asm
	st.relaxed.gpu.u32 [%rd512], %r310;
	// end inline asm
	// begin inline asm
	ld.relaxed.gpu.u32 %r311, [%rd512];
	// end inline asm
	add.s32 	%r312, %r311, 1;
	// begin inline asm
	st.relaxed.gpu.u32 [%rd512], %r312;
	// end inline asm
	// begin inline asm
	ld.relaxed.gpu.u32 %r313, [%rd512];
	// end inline asm
	add.s32 	%r314, %r313, 1;
	// begin inline asm
	st.relaxed.gpu.u32 [%rd512], %r314;
	// end inline asm
	// begin inline asm
	ld.relaxed.gpu.u32 %r315, [%rd512];
	// end inline asm
	add.s32 	%r316, %r315, 1;
	// begin inline asm
	st.relaxed.gpu.u32 [%rd512], %r316;
	// end inline asm
	// begin inline asm
	ld.relaxed.gpu.u32 %r317, [%rd512];
	// end inline asm
	add.s32 	%r318, %r317, 1;
	// begin inline asm
	st.relaxed.gpu.u32 [%rd512], %r318;
	// end inline asm
	// begin inline asm
	ld.relaxed.gpu.u32 %r319, [%rd512];
	// end inline asm
	add.s32 	%r320, %r319, 1;
	// begin inline asm
	st.relaxed.gpu.u32 [%rd512], %r320;
	// end inline asm
	// begin inline asm
	ld.relaxed.gpu.u32 %r321, [%rd512];
	// end inline asm
	add.s32 	%r322, %r321, 1;
	// begin inline asm
	st.relaxed.gpu.u32 [%rd512], %r322;
	// end inline asm
	// begin inline asm
	ld.relaxed.gpu.u32 %r323, [%rd512];
	// end inline asm
	add.s32 	%r324, %r323, 1;
	// begin inline asm
	st.relaxed.gpu.u32 [%rd512], %r324;
	// end inline asm
	// begin inline asm
	ld.relaxed.gpu.u32 %r325, [%rd512];
	// end inline asm
	add.s32 	%r326, %r325, 1;
	// begin inline asm
	st.relaxed.gpu.u32 [%rd512], %r326;
	// end inline asm
	// begin inline asm
	ld.relaxed.gpu.u32 %r327, [%rd512];
	// end inline asm
	add.s32 	%r328, %r327, 1;
	// begin inline asm
	st.relaxed.gpu.u32 [%rd512], %r328;
	// end inline asm
	// begin inline asm
	ld.relaxed.gpu.u32 %r329, [%rd512];
	// end inline asm
	add.s32 	%r330, %r329, 1;
	// begin inline asm
	st.relaxed.gpu.u32 [%rd512], %r330;
	// end inline asm
	// begin inline asm
	ld.relaxed.gpu.u32 %r331, [%rd512];
	// end inline asm
	add.s32 	%r332, %r331, 1;
	// begin inline asm
	st.relaxed.gpu.u32 [%rd512], %r332;
	// end inline asm
	// begin inline asm
	ld.relaxed.gpu.u32 %r333, [%rd512];
	// end inline asm
	add.s32 	%r334, %r333, 1;
	// begin inline asm
	st.relaxed.gpu.u32 [%rd512], %r334;
	// end inline asm
	// begin inline asm
	ld.relaxed.gpu.u32 %r335, [%rd512];
	// end inline asm
	add.s32 	%r336, %r335, 1;
	// begin inline asm
	st.relaxed.gpu.u32 [%rd512], %r336;
	// end inline asm
	// begin inline asm
	ld.relaxed.gpu.u32 %r337, [%rd512];
	// end inline asm
	add.s32 	%r338, %r337, 1;
	// begin inline asm
	st.relaxed.gpu.u32 [%rd512], %r338;
	// end inline asm
	// begin inline asm
	ld.relaxed.gpu.u32 %r339, [%rd512];
	// end inline asm
	add.s32 	%r340, %r339, 1;
	// begin inline asm
	st.relaxed.gpu.u32 [%rd512], %r340;
	// end inline asm
	// begin inline asm
	ld.relaxed.gpu.u32 %r341, [%rd512];
	// end inline asm
	add.s32 	%r342, %r341, 1;
	// begin inline asm
	st.relaxed.gpu.u32 [%rd512], %r342;
	// end inline asm
	// begin inline asm
	ld.relaxed.gpu.u32 %r343, [%rd512];
	// end inline asm
	add.s32 	%r344, %r343, 1;
	// begin inline asm
	st.relaxed.gpu.u32 [%rd512], %r344;
	// end inline asm
	// begin inline asm
	ld.relaxed.gpu.u32 %r345, [%rd512];
	// end inline asm
	add.s32 	%r346, %r345, 1;
	// begin inline asm
	st.relaxed.gpu.u32 [%rd512], %r346;
	// end inline asm
	// begin inline asm
	ld.relaxed.gpu.u32 %r347, [%rd512];
	// end inline asm
	add.s32 	%r348, %r347, 1;
	// begin inline asm
	st.relaxed.gpu.u32 [%rd512], %r348;
	// end inline asm
	// begin inline asm
	ld.relaxed.gpu.u32 %r349, [%rd512];
	// end inline asm
	add.s32 	%r350, %r349, 1;
	// begin inline asm
	st.relaxed.gpu.u32 [%rd512], %r350;
	// end inline asm
	// begin inline asm
	ld.relaxed.gpu.u32 %r351, [%rd512];
	// end inline asm
	add.s32 	%r352, %r351, 1;
	// begin inline asm
	st.relaxed.gpu.u32 [%rd512], %r352;
	// end inline asm
	// begin inline asm
	ld.relaxed.gpu.u32 %r353, [%rd512];
	// end inline asm
	add.s32 	%r354, %r353, 1;
	// begin inline asm
	st.relaxed.gpu.u32 [%rd512], %r354;
	// end inline asm
	// begin inline asm
	ld.relaxed.gpu.u32 %r355, [%rd512];
	// end inline asm
	add.s32 	%r356, %r355, 1;
	// begin inline asm
	st.relaxed.gpu.u32 [%rd512], %r356;
	// end inline asm
	// begin inline asm
	ld.relaxed.gpu.u32 %r357, [%rd512];
	// end inline asm
	add.s32 	%r358, %r357, 1;
	// begin inline asm
	st.relaxed.gpu.u32 [%rd512], %r358;
	// end inline asm
	// begin inline asm
	ld.relaxed.gpu.u32 %r359, [%rd512];
	// end inline asm
	add.s32 	%r360, %r359, 1;
	// begin inline asm
	st.relaxed.gpu.u32 [%rd512], %r360;
	// end inline asm
	// begin inline asm
	ld.relaxed.gpu.u32 %r361, [%rd512];
	// end inline asm
	add.s32 	%r362, %r361, 1;
	// begin inline asm
	st.relaxed.gpu.u32 [%rd512], %r362;
	// end inline asm
	// begin inline asm
	ld.relaxed.gpu.u32 %r363, [%rd512];
	// end inline asm
	add.s32 	%r364, %r363, 1;
	// begin inline asm
	st.relaxed.gpu.u32 [%rd512], %r364;
	// end inline asm
	// begin inline asm
	ld.relaxed.gpu.u32 %r365, [%rd512];
	// end inline asm
	add.s32 	%r366, %r365, 1;
	// begin inline asm
	st.relaxed.gpu.u32 [%rd512], %r366;
	// end inline asm
	// begin inline asm
	ld.relaxed.gpu.u32 %r367, [%rd512];
	// end inline asm
	add.s32 	%r368, %r367, 1;
	// begin inline asm
	st.relaxed.gpu.u32 [%rd512], %r368;
	// end inline asm
	// begin inline asm
	ld.relaxed.gpu.u32 %r369, [%rd512];
	// end inline asm
	add.s32 	%r370, %r369, 1;
	// begin inline asm
	st.relaxed.gpu.u32 [%rd512], %r370;
	// end inline asm
	// begin inline asm
	ld.relaxed.gpu.u32 %r371, [%rd512];
	// end inline asm
	add.s32 	%r372, %r371, 1;
	// begin inline asm
	st.relaxed.gpu.u32 [%rd512], %r372;
	// end inline asm
	// begin inline asm
	ld.relaxed.gpu.u32 %r373, [%rd512];
	// end inline asm
	add.s32 	%r374, %r373, 1;
	// begin inline asm
	st.relaxed.gpu.u32 [%rd512], %r374;
	// end inline asm
	// begin inline asm
	ld.relaxed.gpu.u32 %r375, [%rd512];
	// end inline asm
	add.s32 	%r376, %r375, 1;
	// begin inline asm
	st.relaxed.gpu.u32 [%rd512], %r376;
	// end inline asm
	// begin inline asm
	ld.relaxed.gpu.u32 %r377, [%rd512];
	// end inline asm
	add.s32 	%r378, %r377, 1;
	// begin inline asm
	st.relaxed.gpu.u32 [%rd512], %r378;
	// end inline asm
	// begin inline asm
	ld.relaxed.gpu.u32 %r379, [%rd512];
	// end inline asm
	add.s32 	%r380, %r379, 1;
	// begin inline asm
	st.relaxed.gpu.u32 [%rd512], %r380;
	// end inline asm
	// begin inline asm
	ld.relaxed.gpu.u32 %r381, [%rd512];
	// end inline asm
	add.s32 	%r382, %r381, 1;
	// begin inline asm
	st.relaxed.gpu.u32 [%rd512], %r382;
	// end inline asm
	// begin inline asm
	ld.relaxed.gpu.u32 %r383, [%rd512];
	// end inline asm
	add.s32 	%r384, %r383, 1;
	// begin inline asm
	st.relaxed.gpu.u32 [%rd512], %r384;
	// end inline asm
	// begin inline asm
	ld.relaxed.gpu.u32 %r385, [%rd512];
	// end inline asm
	add.s32 	%r386, %r385, 1;
	// begin inline asm
	st.relaxed.gpu.u32 [%rd512], %r386;
	// end inline asm
	// begin inline asm
	ld.relaxed.gpu.u32 %r387, [%rd512];
	// end inline asm
	add.s32 	%r388, %r387, 1;
	// begin inline asm
	st.relaxed.gpu.u32 [%rd512], %r388;
	// end inline asm
	// begin inline asm
	ld.relaxed.gpu.u32 %r389, [%rd512];
	// end inline asm
	add.s32 	%r390, %r389, 1;
	// begin inline asm
	st.relaxed.gpu.u32 [%rd512], %r390;
	// end inline asm
	// begin inline asm
	ld.relaxed.gpu.u32 %r391, [%rd512];
	// end inline asm
	add.s32 	%r392, %r391, 1;
	// begin inline asm
	st.relaxed.gpu.u32 [%rd512], %r392;
	// end inline asm
	// begin inline asm
	ld.relaxed.gpu.u32 %r393, [%rd512];
	// end inline asm
	add.s32 	%r394, %r393, 1;
	// begin inline asm
	st.relaxed.gpu.u32 [%rd512], %r394;
	// end inline asm
	// begin inline asm
	ld.relaxed.gpu.u32 %r395, [%rd512];
	// end inline asm
	add.s32 	%r396, %r395, 1;
	// begin inline asm
	st.relaxed.gpu.u32 [%rd512], %r396;
	// end inline asm
	// begin inline asm
	ld.relaxed.gpu.u32 %r397, [%rd512];
	// end inline asm
	add.s32 	%r398, %r397, 1;
	// begin inline asm
	st.relaxed.gpu.u32 [%rd512], %r398;
	// end inline asm
	// begin inline asm
	ld.relaxed.gpu.u32 %r399, [%rd512];
	// end inline asm
	add.s32 	%r400, %r399, 1;
	// begin inline asm
	st.relaxed.gpu.u32 [%rd512], %r400;
	// end inline asm
	// begin inline asm
	ld.relaxed.gpu.u32 %r401, [%rd512];
	// end inline asm
	add.s32 	%r402, %r401, 1;
	// begin inline asm
	st.relaxed.gpu.u32 [%rd512], %r402;
	// end inline asm
	// begin inline asm
	ld.relaxed.gpu.u32 %r403, [%rd512];
	// end inline asm
	add.s32 	%r404, %r403, 1;
	// begin inline asm
	st.relaxed.gpu.u32 [%rd512], %r404;
	// end inline asm
	// begin inline asm
	ld.relaxed.gpu.u32 %r405, [%rd512];
	// end inline asm
	add.s32 	%r406, %r405, 1;
	// begin inline asm
	st.relaxed.gpu.u32 [%rd512], %r406;
	// end inline asm
	// begin inline asm
	ld.relaxed.gpu.u32 %r407, [%rd512];
	// end inline asm
	add.s32 	%r408, %r407, 1;
	// begin inline asm
	st.relaxed.gpu.u32 [%rd512], %r408;
	// end inline asm
	// begin inline asm
	ld.relaxed.gpu.u32 %r409, [%rd512];
	// end inline asm
	add.s32 	%r410, %r409, 1;
	// begin inline asm
	st.relaxed.gpu.u32 [%rd512], %r410;
	// end inline asm
	// begin inline asm
	ld.relaxed.gpu.u32 %r411, [%rd512];
	// end inline asm
	add.s32 	%r412, %r411, 1;
	// begin inline asm
	st.relaxed.gpu.u32 [%rd512], %r412;
	// end inline asm
	// begin inline asm
	ld.relaxed.gpu.u32 %r413, [%rd512];
	// end inline asm
	add.s32 	%r414, %r413, 1;
	// begin inline asm
	st.relaxed.gpu.u32 [%rd512], %r414;
	// end inline asm
	// begin inline asm
	ld.relaxed.gpu.u32 %r415, [%rd512];
	// end inline asm
	add.s32 	%r416, %r415, 1;
	// begin inline asm
	st.relaxed.gpu.u32 [%rd512], %r416;
	// end inline asm
	// begin inline asm
	ld.relaxed.gpu.u32 %r417, [%rd512];
	// end inline asm
	add.s32 	%r418, %r417, 1;
	// begin inline asm
	st.relaxed.gpu.u32 [%rd512], %r418;
	// end inline asm
	// begin inline asm
	ld.relaxed.gpu.u32 %r419, [%rd512];
	// end inline asm
	add.s32 	%r420, %r419, 1;
	// begin inline asm
	st.relaxed.gpu.u32 [%rd512], %r420;
	// end inline asm
	// begin inline asm
	ld.relaxed.gpu.u32 %r421, [%rd512];
	// end inline asm
	add.s32 	%r422, %r421, 1;
	// begin inline asm
	st.relaxed.gpu.u32 [%rd512], %r422;
	// end inline asm
	// begin inline asm
	ld.relaxed.gpu.u32 %r423, [%rd512];
	// end inline asm
	add.s32 	%r424, %r423, 1;
	// begin inline asm
	st.relaxed.gpu.u32 [%rd512], %r424;
	// end inline asm
	// begin inline asm
	ld.relaxed.gpu.u32 %r425, [%rd512];
	// end inline asm
	add.s32 	%r426, %r425, 1;
	// begin inline asm
	st.relaxed.gpu.u32 [%rd512], %r426;
	// end inline asm
	// begin inline asm
	ld.relaxed.gpu.u32 %r427, [%rd512];
	// end inline asm
	add.s32 	%r428, %r427, 1;
	// begin inline asm
	st.relaxed.gpu.u32 [%rd512], %r428;
	// end inline asm
	// begin inline asm
	ld.relaxed.gpu.u32 %r429, [%rd512];
	// end inline asm
	add.s32 	%r430, %r429, 1;
	// begin inline asm
	st.relaxed.gpu.u32 [%rd512], %r430;
	// end inline asm
	// begin inline asm
	ld.relaxed.gpu.u32 %r431, [%rd512];
	// end inline asm
	add.s32 	%r432, %r431, 1;
	// begin inline asm
	st.relaxed.gpu.u32 [%rd512], %r432;
	// end inline asm
	// begin inline asm
	ld.relaxed.gpu.u32 %r433, [%rd512];
	// end inline asm
	add.s32 	%r434, %r433, 1;
	// begin inline asm
	st.relaxed.gpu.u32 [%rd512], %r434;
	// end inline asm
	// begin inline asm
	ld.relaxed.gpu.u32 %r435, [%rd512];
	// end inline asm
	add.s32 	%r436, %r435, 1;
	// begin inline asm
	st.relaxed.gpu.u32 [%rd512], %r436;
	// end inline asm
	// begin inline asm
	ld.relaxed.gpu.u32 %r437, [%rd512];
	// end inline asm
	add.s32 	%r438, %r437, 1;
	// begin inline asm
	st.relaxed.gpu.u32 [%rd512], %r438;
	// end inline asm
	// begin inline asm
	ld.relaxed.gpu.u32 %r439, [%rd512];
	// end inline asm
	add.s32 	%r440, %r439, 1;
	// begin inline asm
	st.relaxed.gpu.u32 [%rd512], %r440;
	// end inline asm
	// begin inline asm
	ld.relaxed.gpu.u32 %r441, [%rd512];
	// end inline asm
	add.s32 	%r442, %r441, 1;
	// begin inline asm
	st.relaxed.gpu.u32 [%rd512], %r442;
	// end inline asm
	// begin inline asm
	ld.relaxed.gpu.u32 %r443, [%rd512];
	// end inline asm
	add.s32 	%r444, %r443, 1;
	// begin inline asm
	st.relaxed.gpu.u32 [%rd512], %r444;
	// end inline asm
	// begin inline asm
	ld.relaxed.gpu.u32 %r445, [%rd512];
	// end inline asm
	add.s32 	%r446, %r445, 1;
	// begin inline asm
	st.relaxed.gpu.u32 [%rd512], %r446;
	// end inline asm
	// begin inline asm
	ld.relaxed.gpu.u32 %r447, [%rd512];
	// end inline asm
	add.s32 	%r448, %r447, 1;
	// begin inline asm
	st.relaxed.gpu.u32 [%rd512], %r448;
	// end inline asm
	// begin inline asm
	ld.relaxed.gpu.u32 %r449, [%rd512];
	// end inline asm
	add.s32 	%r450, %r449, 1;
	// begin inline asm
	st.relaxed.gpu.u32 [%rd512], %r450;
	// end inline asm
	// begin inline asm
	ld.relaxed.gpu.u32 %r451, [%rd512];
	// end inline asm
	add.s32 	%r452, %r451, 1;
	// begin inline asm
	st.relaxed.gpu.u32 [%rd512], %r452;
	// end inline asm
	// begin inline asm
	ld.relaxed.gpu.u32 %r453, [%rd512];
	// end inline asm
	add.s32 	%r454, %r453, 1;
	// begin inline asm
	st.relaxed.gpu.u32 [%rd512], %r454;
	// end inline asm
	// begin inline asm
	ld.relaxed.gpu.u32 %r455, [%rd512];
	// end inline asm
	add.s32 	%r456, %r455, 1;
	// begin inline asm
	st.relaxed.gpu.u32 [%rd512], %r456;
	// end inline asm
	// begin inline asm
	ld.relaxed.gpu.u32 %r457, [%rd512];
	// end inline asm
	add.s32 	%r458, %r457, 1;
	// begin inline asm
	st.relaxed.gpu.u32 [%rd512], %r458;
	// end inline asm
	// begin inline asm
	ld.relaxed.gpu.u32 %r459, [%rd512];
	// end inline asm
	add.s32 	%r460, %r459, 1;
	// begin inline asm
	st.relaxed.gpu.u32 [%rd512], %r460;
	// end inline asm
	// begin inline asm
	ld.relaxed.gpu.u32 %r461, [%rd512];
	// end inline asm
	add.s32 	%r462, %r461, 1;
	// begin inline asm
	st.relaxed.gpu.u32 [%rd512], %r462;
	// end inline asm
	// begin inline asm
	ld.relaxed.gpu.u32 %r463, [%rd512];
	// end inline asm
	add.s32 	%r464, %r463, 1;
	// begin inline asm
	st.relaxed.gpu.u32 [%rd512], %r464;
	// end inline asm
	// begin inline asm
	ld.relaxed.gpu.u32 %r465, [%rd512];
	// end inline asm
	add.s32 	%r466, %r465, 1;
	// begin inline asm
	st.relaxed.gpu.u32 [%rd512], %r466;
	// end inline asm
	// begin inline asm
	ld.relaxed.gpu.u32 %r467, [%rd512];
	// end inline asm
	add.s32 	%r468, %r467, 1;
	// begin inline asm
	st.relaxed.gpu.u32 [%rd512], %r468;
	// end inline asm
	// begin inline asm
	ld.relaxed.gpu.u32 %r469, [%rd512];
	// end inline asm
	add.s32 	%r470, %r469, 1;
	// begin inline asm
	st.relaxed.gpu.u32 [%rd512], %r470;
	// end inline asm
	// begin inline asm
	ld.relaxed.gpu.u32 %r471, [%rd512];
	// end inline asm
	add.s32 	%r472, %r471, 1;
	// begin inline asm
	st.relaxed.gpu.u32 [%rd512], %r472;
	// end inline asm
	// begin inline asm
	ld.relaxed.gpu.u32 %r473, [%rd512];
	// end inline asm
	add.s32 	%r474, %r473, 1;
	// begin inline asm
	st.relaxed.gpu.u32 [%rd512], %r474;
	// end inline asm
	// begin inline asm
	ld.relaxed.gpu.u32 %r475, [%rd512];
	// end inline asm
	add.s32 	%r476, %r475, 1;
	// begin inline asm
	st.relaxed.gpu.u32 [%rd512], %r476;
	// end inline asm
	// begin inline asm
	ld.relaxed.gpu.u32 %r477, [%rd512];
	// end inline asm
	add.s32 	%r478, %r477, 1;
	// begin inline asm
	st.relaxed.gpu.u32 [%rd512], %r478;
	// end inline asm
	// begin inline asm
	ld.relaxed.gpu.u32 %r479, [%rd512];
	// end inline asm
	add.s32 	%r480, %r479, 1;
	// begin inline asm
	st.relaxed.gpu.u32 [%rd512], %r480;
	// end inline asm
	// begin inline asm
	ld.relaxed.gpu.u32 %r481, [%rd512];
	// end inline asm
	add.s32 	%r482, %r481, 1;
	// begin inline asm
	st.relaxed.gpu.u32 [%rd512], %r482;
	// end inline asm
	// begin inline asm
	ld.relaxed.gpu.u32 %r483, [%rd512];
	// end inline asm
	add.s32 	%r484, %r483, 1;
	// begin inline asm
	st.relaxed.gpu.u32 [%rd512], %r484;
	// end inline asm
	// begin inline asm
	ld.relaxed.gpu.u32 %r485, [%rd512];
	// end inline asm
	add.s32 	%r486, %r485, 1;
	// begin inline asm
	st.relaxed.gpu.u32 [%rd512], %r486;
	// end inline asm
	// begin inline asm
	ld.relaxed.gpu.u32 %r487, [%rd512];
	// end inline asm
	add.s32 	%r488, %r487, 1;
	// begin inline asm
	st.relaxed.gpu.u32 [%rd512], %r488;
	// end inline asm
	// begin inline asm
	ld.relaxed.gpu.u32 %r489, [%rd512];
	// end inline asm
	add.s32 	%r490, %r489, 1;
	// begin inline asm
	st.relaxed.gpu.u32 [%rd512], %r490;
	// end inline asm
	// begin inline asm
	ld.relaxed.gpu.u32 %r491, [%rd512];
	// end inline asm
	add.s32 	%r492, %r491, 1;
	// begin inline asm
	st.relaxed.gpu.u32 [%rd512], %r492;
	// end inline asm
	// begin inline asm
	ld.relaxed.gpu.u32 %r493, [%rd512];
	// end inline asm
	add.s32 	%r494, %r493, 1;
	// begin inline asm
	st.relaxed.gpu.u32 [%rd512], %r494;
	// end inline asm
	// begin inline asm
	ld.relaxed.gpu.u32 %r495, [%rd512];
	// end inline asm
	add.s32 	%r496, %r495, 1;
	// begin inline asm
	st.relaxed.gpu.u32 [%rd512], %r496;
	// end inline asm
	// begin inline asm
	ld.relaxed.gpu.u32 %r497, [%rd512];
	// end inline asm
	add.s32 	%r498, %r497, 1;
	// begin inline asm
	st.relaxed.gpu.u32 [%rd512], %r498;
	// end inline asm
	// begin inline asm
	ld.relaxed.gpu.u32 %r499, [%rd512];
	// end inline asm
	add.s32 	%r500, %r499, 1;
	// begin inline asm
	st.relaxed.gpu.u32 [%rd512], %r500;
	// end inline asm
	// begin inline asm
	ld.relaxed.gpu.u32 %r501, [%rd512];
	// end inline asm
	add.s32 	%r502, %r501, 1;
	// begin inline asm
	st.relaxed.gpu.u32 [%rd512], %r502;
	// end inline asm
	// begin inline asm
	ld.relaxed.gpu.u32 %r503, [%rd512];
	// end inline asm
	add.s32 	%r504, %r503, 1;
	// begin inline asm
	st.relaxed.gpu.u32 [%rd512], %r504;
	// end inline asm
	// begin inline asm
	ld.relaxed.gpu.u32 %r505, [%rd512];
	// end inline asm
	add.s32 	%r506, %r505, 1;
	// begin inline asm
	st.relaxed.gpu.u32 [%rd512], %r506;
	// end inline asm
	// begin inline asm
	ld.relaxed.gpu.u32 %r507, [%rd512];
	// end inline asm
	add.s32 	%r508, %r507, 1;
	// begin inline asm
	st.relaxed.gpu.u32 [%rd512], %r508;
	// end inline asm
	// begin inline asm
	ld.relaxed.gpu.u32 %r509, [%rd512];
	// end inline asm
	add.s32 	%r510, %r509, 1;
	// begin inline asm
	st.relaxed.gpu.u32 [%rd512], %r510;
	// end inline asm
	// begin inline asm
	ld.relaxed.gpu.u32 %r511, [%rd512];
	// end inline asm
	add.s32 	%r512, %r511, 1;
	// begin inline asm
	st.relaxed.gpu.u32 [%rd512], %r512;
	// end inline asm
	ret;

}
	// .globl	_Z4testIL_Z13load_volatilePKjEL_Z14store_volatilePjjELi256E14strided_accessILj1024ELj8EE9all_lanesEvv
.visible .entry _Z4testIL_Z13load_volatilePKjEL_Z14store_volatilePjjELi256E14strided_accessILj1024ELj8EE9all_lanesEvv()
{
	.reg .b32 	%r<518>;
	.reg .b64 	%rd<517>;

	mov.u32 	%r513, %ctaid.x;
	mov.u32 	%r514, %ntid.x;
	mov.u32 	%r515, %tid.x;
	mad.lo.s32 	%r516, %r513, %r514, %r515;
	shl.b32 	%r517, %r516, 5;
	cvt.u64.u32 	%rd513, %r517;
	and.b64  	%rd514, %rd513, 4064;
	mov.u64 	%rd515, buffer;
	cvta.global.u64 	%rd516, %rd515;
	add.s64 	%rd512, %rd516, %rd514;
	// begin inline asm
	ld.volatile.global.u32 %r1, [%rd512];
	// end inline asm
	add.s32 	%r2, %r1, 1;
	// begin inline asm
	st.volatile.global.u32 [%rd512], %r2;
	// end inline asm
	// begin inline asm
	ld.volatile.global.u32 %r3, [%rd512];
	// end inline asm
	add.s32 	%r4, %r3, 1;
	// begin inline asm
	st.volatile.global.u32 [%rd512], %r4;
	// end inline asm
	// begin inline asm
	ld.volatile.global.u32 %r5, [%rd512];
	// end inline asm
	add.s32 	%r6, %r5, 1;
	// begin inline asm
	st.volatile.global.u32 [%rd512], %r6;
	// end inline asm
	// begin inline asm
	ld.volatile.global.u32 %r7, [%rd512];
	// end inline asm
	add.s32 	%r8, %r7, 1;
	// begin inline asm
	st.volatile.global.u32 [%rd512], %r8;
	// end inline asm
	// begin inline asm
	ld.volatile.global.u32 %r9, [%rd512];
	// end inline asm
	add.s32 	%r10, %r9, 1;
	// begin inline asm
	st.volatile.global.u32 [%rd512], %r10;
	// end inline asm
	// begin inline asm
	ld.volatile.global.u32 %r11, [%rd512];
	// end inline asm
	add.s32 	%r12, %r11, 1;
	// begin inline asm
	st.volatile.global.u32 [%rd512], %r12;
	// end inline asm
	// begin inline asm
	ld.volatile.global.u32 %r13, [%rd512];
	// end inline asm
	add.s32 	%r14, %r13, 1;
	// begin inline asm
	st.volatile.global.u32 [%rd512], %r14;
	// end inline asm
	// begin inline asm
	ld.volatile.global.u32 %r15, [%rd512];
	// end inline asm
	add.s32 	%r16, %r15, 1;
	// begin inline asm
	st.volatile.global.u32 [%rd512], %r16;
	// end inline asm
	// begin inline asm
	ld.volatile.global.u32 %r17, [%rd512];
	// end inline asm
	add.s32 	%r18, %r17, 1;
	// begin inline asm
	st.volatile.global.u32 [%rd512], %r18;
	// end inline asm
	// begin inline asm
	ld.volatile.global.u32 %r19, [%rd512];
	// end inline asm
	add.s32 	%r20, %r19, 1;
	// begin inline asm
	st.volatile.global.u32 [%rd512], %r20;
	// end inline asm
	// begin inline asm
	ld.volatile.global.u32 %r21, [%rd512];
	// end inline asm
	add.s32 	%r22, %r21, 1;
	// begin inline asm
	st.volatile.global.u32 [%rd512], %r22;
	// end inline asm
	// begin inline asm
	ld.volatile.global.u32 %r23, [%rd512];
	// end inline asm
	add.s32 	%r24, %r23, 1;
	// begin inline asm
	st.volatile.global.u32 [%rd512], %r24;
	// end inline asm
	// begin inline asm
	ld.volatile.global.u32 %r25, [%rd512];
	// end inline asm
	add.s32 	%r26, %r25, 1;
	// begin inline asm
	st.volatile.global.u32 [%rd512], %r26;
	// end inline asm
	// begin inline asm
	ld.volatile.global.u32 %r27, [%rd512];
	// end inline asm
	add.s32 	%r28, %r27, 1;
	// begin inline asm
	st.volatile.global.u32 [%rd512], %r28;
	// end inline asm
	// begin inline asm
	ld.volatile.global.u32 %r29, [%rd512];
	// end inline asm
	add.s32 	%r30, %r29, 1;
	// begin inline asm
	st.volatile.global.u32 [%rd512], %r30;
	// end inline asm
	// begin inline asm
	ld.volatile.global.u32 %r31, [%rd512];
	// end inline asm
	add.s32 	%r32, %r31, 1;
	// begin inline asm
	st.volatile.global.u32 [%rd512], %r32;
	// end inline asm
	// begin inline asm
	ld.volatile.global.u32 %r33, [%rd512];
	// end inline asm
	add.s32 	%r34, %r33, 1;
	// begin inline asm
	st.volatile.global.u32 [%rd512], %r34;
	// end inline asm
	// begin inline asm
	ld.volatile.global.u32 %r35, [%rd512];
	// end inline asm
	add.s32 	%r36, %r35, 1;
	// begin inline asm
	st.volatile.global.u32 [%rd512], %r36;
	// end inline asm
	// begin inline asm
	ld.volatile.global.u32 %r37, [%rd512];
	// end inline asm
	add.s32 	%r38, %r37, 1;
	// begin inline asm
	st.volatile.global.u32 [%rd512], %r38;
	// end inline asm
	// begin inline asm
	ld.volatile.global.u32 %r39, [%rd512];
	// end inline asm
	add.s32 	%r40, %r39, 1;
	// begin inline asm
	st.volatile.global.u32 [%rd512], %r40;
	// end inline asm
	// begin inline asm
	ld.volatile.global.u32 %r41, [%rd512];
	// end inline asm
	add.s32 	%r42, %r41, 1;
	// begin inline asm
	st.volatile.global.u32 [%rd512], %r42;
	// end inline asm
	// begin inline asm
	ld.volatile.global.u32 %r43, [%rd512];
	// end inline asm
	add.s32 	%r44, %r43, 1;
	// begin inline asm
	st.volatile.global.u32 [%rd512], %r44;
	// end inline asm
	// begin inline asm
	ld.volatile.global.u32 %r45, [%rd512];
	// end inline asm
	add.s32 	%r46, %r45, 1;
	// begin inline asm
	st.volatile.global.u32 [%rd512], %r46;
	// end inline asm
	// begin inline asm
	ld.volatile.global.u32 %r47, [%rd512];
	// end inline asm
	add.s32 	%r48, %r47, 1;
	// begin inline asm
	st.volatile.global.u32 [%rd512], %r48;
	// end inline asm
	// begin inline asm
	ld.volatile.global.u32 %r49, [%rd512];
	// end inline asm
	add.s32 	%r50, %r49, 1;
	// begin inline asm
	st.volatile.global.u32 [%rd512], %r50;
	// end inline asm
	// begin inline asm
	ld.volatile.global.u32 %r51, [%rd512];
	// end inline asm
	add.s32 	%r52, %r51, 1;
	// begin inline asm
	st.volatile.global.u32 [%rd512], %r52;
	// end inline asm
	// begin inline asm
	ld.volatile.global.u32 %r53, [%rd512];
	// end inline asm
	add.s32 	%r54, %r53, 1;
	// begin inline asm
	st.volatile.global.u32 [%rd512], %r54;
	// end inline asm
	// begin inline asm
	ld.volatile.global.u32 %r55, [%rd512];
	// end inline asm
	add.s32 	%r56, %r55, 1;
	// begin inline asm
	st.volatile.global.u32 [%rd512], %r56;
	// end inline asm
	// begin inline asm
	ld.volatile.global.u32 %r57, [%rd512];
	// end inline asm
	add.s32 	%r58, %r57, 1;
	// begin inline asm
	st.volatile.global.u32 [%rd512], %r58;
	// end inline asm
	// begin inline asm
	ld.volatile.global.u32 %r59, [%rd512];
	// end inline asm
	add.s32 	%r60, %r59, 1;
	// begin inline asm
	st.volatile.global.u32 [%rd512], %r60;
	// end inline asm
	// begin inline asm
	ld.volatile.global.u32 %r61, [%rd512];
	// end inline asm
	add.s32 	%r62, %r61, 1;
	// begin inline asm
	st.volatile.global.u32 [%rd512], %r62;
	// end inline asm
	// begin inline asm
	ld.volatile.global.u32 %r63, [%rd512];
	// end inline asm
	add.s32 	%r64, %r63, 1;
	// begin inline asm
	st.volatile.global.u32 [%rd512], %r64;
	// end inline asm
	// begin inline asm
	ld.volatile.global.u32 %r65, [%rd512];
	// end inline asm
	add.s32 	%r66, %r65, 1;
	// begin inline asm
	st.volatile.global.u32 [%rd512], %r66;
	// end inline asm
	// begin inline asm
	ld.volatile.global.u32 %r67, [%rd512];
	// end inline asm
	add.s32 	%r68, %r67, 1;
	// begin inline asm
	st.volatile.global.u32 [%rd512], %r68;
	// end inline asm
	// begin inline asm
	ld.volatile.global.u32 %r69, [%rd512];
	// end inline asm
	add.s32 	%r70, %r69, 1;
	// begin inline asm
	st.volatile.global.u32 [%rd512], %r70;
	// end inline asm
	// begin inline asm
	ld.volatile.global.u32 %r71, [%rd512];
	// end inline asm
	add.s32 	%r72, %r71, 1;
	// begin inline asm
	st.volatile.global.u32 [%rd512], %r72;
	// end inline asm
	// begin inline asm
	ld.volatile.global.u32 %r73, [%rd512];
	// end inline asm
	add.s32 	%r74, %r73, 1;
	// begin inline asm
	st.volatile.global.u32 [%rd512], %r74;
	// end inline asm
	// begin inline asm
	ld.volatile.global.u32 %r75, [%rd512];
	// end inline asm
	add.s32 	%r76, %r75, 1;
	// begin inline asm
	st.volatile.global.u32 [%rd512], %r76;
	// end inline asm
	// begin inline asm
	ld.volatile.global.u32 %r77, [%rd512];
	// end inline asm
	add.s32 	%r78, %r77, 1;
	// begin inline asm
	st.volatile.global.u32 [%rd512], %r78;
	// end inline asm
	// begin inline asm
	ld.volatile.global.u32 %r79, [%rd512];
	// end inline asm
	add.s32 	%r80, %r79, 1;
	// begin inline asm
	st.volatile.global.u32 [%rd512], %r80;
	// end inline asm
	// begin inline asm
	ld.volatile.global.u32 %r81, [%rd512];
	// end inline asm
	add.s32 	%r82, %r81, 1;
	// begin inline asm
	st.volatile.global.u32 [%rd512], %r82;
	// end inline asm
	// begin inline asm
	ld.volatile.global.u32 %r83, [%rd512];
	// end inline asm
	add.s32 	%r84, %r83, 1;
	// begin inline asm
	st.volatile.global.u32 [%rd512], %r84;
	// end inline asm
	// begin inline asm
	ld.volatile.global.u32 %r85, [%rd512];
	// end inline asm
	add.s32 	%r86, %r85, 1;
	// begin inline asm
	st.volatile.global.u32 [%rd512], %r86;
	// end inline asm
	// begin inline asm
	ld.volatile.global.u32 %r87, [%rd512];
	// end inline asm
	add.s32 	%r88, %r87, 1;
	// begin inline asm
	st.volatile.global.u32 [%rd512], %r88;
	// end inline asm
	// begin inline asm
	ld.volatile.global.u32 %r89, [%rd512];
	// end inline asm
	add.s32 	%r90, %r89, 1;
	// begin inline asm
	st.volatile.global.u32 [%rd512], %r90;
	// end inline asm
	// begin inline asm
	ld.volatile.global.u32 %r91, [%rd512];
	// end inline asm
	add.s32 	%r92, %r91, 1;
	// begin inline asm
	st.volatile.global.u32 [%rd512], %r92;
	// end inline asm
	// begin inline asm
	ld.volatile.global.u32 %r93, [%rd512];
	// end inline asm
	add.s32 	%r94, %r93, 1;
	// begin inline asm
	st.volatile.global.u32 [%rd512], %r94;
	// end inline asm
	// begin inline asm
	ld.volatile.global.u32 %r95, [%rd512];
	// end inline asm
	add.s32 	%r96, %r95, 1;
	// begin inline asm
	st.volatile.global.u32 [%rd512], %r96;
	// end inline asm
	// begin inline asm
	ld.volatile.global.u32 %r97, [%rd512];
	// end inline asm
	add.s32 	%r98, %r97, 1;
	// begin inline asm
	st.volatile.global.u32 [%rd512], %r98;
	// end inline asm
	// begin inline asm
	ld.volatile.global.u32 %r99, [%rd512];
	// end inline asm
	add.s32 	%r100, %r99, 1;
	// begin inline asm
	st.volatile.global.u32 [%rd512], %r100;
	// end inline asm
	// begin inline asm
	ld.volatile.global.u32 %r101, [%rd512];
	// end inline asm
	add.s32 	%r102, %r101, 1;
	// begin inline asm
	st.volatile.global.u32 [%rd512], %r102;
	// end inline asm
	// begin inline asm
	ld.volatile.global.u32 %r103, [%rd512];
	// end inline asm
	add.s32 	%r104, %r103, 1;
	// begin inline asm
	st.volatile.global.u32 [%rd512], %r104;
	// end inline asm
	// begin inline asm
	ld.volatile.global.u32 %r105, [%rd512];
	// end inline asm
	add.s32 	%r106, %r105, 1;
	// begin inline asm
	st.volatile.global.u32 [%rd512], %r106;
	// end inline asm
	// begin inline asm
	ld.volatile.global.u32 %r107, [%rd512];
	// end inline asm
	add.s32 	%r108, %r107, 1;
	// begin inline asm
	st.volatile.global.u32 [%rd512], %r108;
	// end inline asm
	// begin inline asm
	ld.volatile.global.u32 %r109, [%rd512];
	// end inline asm
	add.s32 	%r110, %r109, 1;
	// begin inline asm
	st.volatile.global.u32 [%rd512], %r110;
	// end inline asm
	// begin inline asm
	ld.volatile.global.u32 %r111, [%rd512];
	// end inline asm
	add.s32 	%r112, %r111, 1;
	// begin inline asm
	st.volatile.global.u32 [%rd512], %r112;
	// end inline asm
	// begin inline asm
	ld.volatile.global.u32 %r113, [%rd512];
	// end inline asm
	add.s32 	%r114, %r113, 1;
	// begin inline asm
	st.volatile.global.u32 [%rd512], %r114;
	// end inline asm
	// begin inline asm
	ld.volatile.global.u32 %r115, [%rd512];
	// end inline asm
	add.s32 	%r116, %r115, 1;
	// begin inline asm
	st.volatile.global.u32 [%rd512], %r116;
	// end inline asm
	// begin inline asm
	ld.volatile.global.u32 %r117, [%rd512];
	// end inline asm
	add.s32 	%r118, %r117, 1;
	// begin inline asm
	st.volatile.global.u32 [%rd512], %r118;
	// end inline asm
	// begin inline asm
	ld.volatile.global.u32 %r119, [%rd512];
	// end inline asm
	add.s32 	%r120, %r119, 1;
	// begin inline asm
	st.volatile.global.u32 [%rd512], %r120;
	// end inline asm
	// begin inline asm
	ld.volatile.global.u32 %r121, [%rd512];
	// end inline asm
	add.s32 	%r122, %r121, 1;
	// begin inline asm
	st.volatile.global.u32 [%rd512], %r122;
	// end inline asm
	// begin inline asm
	ld.volatile.global.u32 %r123, [%rd512];
	// end inline asm
	add.s32 	%r124, %r123, 1;
	// begin inline asm
	st.volatile.global.u32 [%rd512], %r124;
	// end inline asm
	// begin inline asm
	ld.volatile.global.u32 %r125, [%rd512];
	// end inline asm
	add.s32 	%r126, %r125, 1;
	// begin inline asm
	st.volatile.global.u32 [%rd512], %r126;
	// end inline asm
	// begin inline asm
	ld.volatile.global.u32 %r127, [%rd512];
	// end inline asm
	add.s32 	%r128, %r127, 1;
	// begin inline asm
	st.volatile.global.u32 [%rd512], %r128;
	// end inline asm
	// begin inline asm
	ld.volatile.global.u32 %r129, [%rd512];
	// end inline asm
	add.s32 	%r130, %r129, 1;
	// begin inline asm
	st.volatile.global.u32 [%rd512], %r130;
	// end inline asm
	// begin inline asm
	ld.volatile.global.u32 %r131, [%rd512];
	// end inline asm
	add.s32 	%r132, %r131, 1;
	// begin inline asm
	st.volatile.global.u32 [%rd512], %r132;
	// end inline asm
	// begin inline asm
	ld.volatile.global.u32 %r133, [%rd512];
	// end inline asm
	add.s32 	%r134, %r133, 1;
	// begin inline asm
	st.volatile.global.u32 [%rd512], %r134;
	// end inline asm
	// begin inline asm
	ld.volatile.global.u32 %r135, [%rd512];
	// end inline asm
	add.s32 	%r136, %r135, 1;
	// begin inline asm
	st.volatile.global.u32 [%rd512], %r136;
	// end inline asm
	// begin inline asm
	ld.volatile.global.u32 %r137, [%rd512];
	// end inline asm
	add.s32 	%r138, %r137, 1;
	// begin inline asm
	st.volatile.global.u32 [%rd512], %r138;
	// end inline asm
	// begin inline asm
	ld.volatile.global.u32 %r139, [%rd512];
	// end inline asm
	add.s32 	%r140, %r139, 1;
	// begin inline asm
	st.volatile.global.u32 [%rd512], %r140;
	// end inline asm
	// begin inline asm
	ld.volatile.global.u32 %r141, [%rd512];
	// end inline asm
	add.s32 	%r142, %r141, 1;
	// begin inline asm
	st.volatile.global.u32 [%rd512], %r142;
	// end inline asm
	// begin inline asm
	ld.volatile.global.u32 %r143, [%rd512];
	// end inline asm
	add.s32 	%r144, %r143, 1;
	// begin inline asm
	st.volatile.global.u32 [%rd512], %r144;
	// end inline asm
	// begin inline asm
	ld.volatile.global.u32 %r145, [%rd512];
	// end inline asm
	add.s32 	%r146, %r145, 1;
	// begin inline asm
	st.volatile.global.u32 [%rd512], %r146;
	// end inline asm
	// begin inline asm
	ld.volatile.global.u32 %r147, [%rd512];
	// end inline asm
	add.s32 	%r148, %r147, 1;
	// begin inline asm
	st.volatile.global.u32 [%rd512], %r148;
	// end inline asm
	// begin inline asm
	ld.volatile.global.u32 %r149, [%rd512];
	// end inline asm
	add.s32 	%r150, %r149, 1;
	// begin inline asm
	st.volatile.global.u32 [%rd512], %r150;
	// end inline asm
	// begin inline asm
	ld.volatile.global.u32 %r151, [%rd512];
	// end inline asm
	add.s32 	%r152, %r151, 1;
	// begin inline asm
	st.volatile.global.u32 [%rd512], %r152;
	// end inline asm
	// begin inline asm
	ld.volatile.global.u32 %r153, [%rd512];
	// end inline asm
	add.s32 	%r154, %r153, 1;
	// begin inline asm
	st.volatile.global.u32 [%rd512], %r154;
	// end inline asm
	// begin inline asm
	ld.volatile.global.u32 %r155, [%rd512];
	// end inline asm
	add.s32 	%r156, %r155, 1;
	// begin inline asm
	st.volatile.global.u32 [%rd512], %r156;
	// end inline asm
	// begin inline asm
	ld.volatile.global.u32 %r157, [%rd512];
	// end inline asm
	add.s32 	%r158, %r157, 1;
	// begin inline asm
	st.volatile.global.u32 [%rd512], %r158;
	// end inline asm
	// begin inline asm
	ld.volatile.global.u32 %r159, [%rd512];
	// end inline asm
	add.s32 	%r160, %r159, 1;
	// begin inline asm
	st.volatile.global.u32 [%rd512], %r160;
	// end inline asm
	// begin inline asm
	ld.volatile.global.u32 %r161, [%rd512];
	// end inline asm
	add.s32 	%r162, %r161, 1;
	// begin inline asm
	st.volatile.global.u32 [%rd512], %r162;
	// end inline asm
	// begin inline asm
	ld.volatile.global.u32 %r163, [%rd512];
	// end inline asm
	add.s32 	%r164, %r163, 1;
	// begin inline asm
	st.volatile.global.u32 [%rd512], %r164;
	// end inline asm
	// begin inline asm
	ld.volatile.global.u32 %r165, [%rd512];
	// end inline asm
	add.s32 	%r166, %r165, 1;
	// begin inline asm
	st.volatile.global.u32 [%rd512], %r166;
	// end inline asm
	// begin inline asm
	ld.volatile.global.u32 %r167, [%rd512];
	// end inline asm
	add.s32 	%r168, %r167, 1;
	// begin inline asm
	st.volatile.global.u32 [%rd512], %r168;
	// end inline asm
	// begin inline asm
	ld.volatile.global.u32 %r169, [%rd512];
	// end inline asm
	add.s32 	%r170, %r169, 1;
	// begin inline asm
	st.volatile.global.u32 [%rd512], %r170;
	// end inline asm
	// begin inline asm
	ld.volatile.global.u32 %r171, [%rd512];
	// end inline asm
	add.s32 	%r172, %r171, 1;
	// begin inline asm
	st.volatile.global.u32 [%rd512], %r172;
	// end inline asm
	// begin inline asm
	ld.volatile.global.u32 %r173, [%rd512];
	// end inline asm
	add.s32 	%r174, %r173, 1;
	// begin inline asm
	st.volatile.global.u32 [%rd512], %r174;
	// end inline asm
	// begin inline asm
	ld.volatile.global.u32 %r175, [%rd512];
	// end inline asm
	add.s32 	%r176, %r175, 1;
	// begin inline asm
	st.volatile.global.u32 [%rd512], %r176;
	// end inline asm
	// begin inline asm
	ld.volatile.global.u32 %r177, [%rd512];
	// end inline asm
	add.s32 	%r178, %r177, 1;
	// begin inline asm
	st.volatile.global.u32 [%rd512], %r178;
	// end inline asm
	// begin inline asm
	ld.volatile.global.u32 %r179, [%rd512];
	// end inline asm
	add.s32 	%r180, %r179, 1;
	// begin inline asm
	st.volatile.global.u32 [%rd512], %r180;
	// end inline asm
	// begin inline asm
	ld.volatile.global.u32 %r181, [%rd512];
	// end inline asm
	add.s32 	%r182, %r181, 1;
	// begin inline asm
	st.volatile.global.u32 [%rd512], %r182;
	// end inline asm
	// begin inline asm
	ld.volatile.global.u32 %r183, [%rd512];
	// end inline asm
	add.s32 	%r184, %r183, 1;
	// begin inline asm
	st.volatile.global.u32 [%rd512], %r184;
	// end inline asm
	// begin inline asm
	ld.volatile.global.u32 %r185, [%rd512];
	// end inline asm
	add.s32 	%r186, %r185, 1;
	// begin inline asm
	st.volatile.global.u32 [%rd512], %r186;
	// end inline asm
	// begin inline asm
	ld.volatile.global.u32 %r187, [%rd512];
	// end inline asm
	add.s32 	%r188, %r187, 1;
	// begin inline asm
	st.volatile.global.u32 [%rd512], %r188;
	// end inline asm
	// begin inline asm
	ld.volatile.global.u32 %r189, [%rd512];
	// end inline asm
	add.s32 	%r190, %r189, 1;
	// begin inline asm
	st.volatile.global.u32 [%rd512], %r190;
	// end inline asm
	// begin inline asm
	ld.volatile.global.u32 %r191, [%rd512];
	// end inline asm
	add.s32 	%r192, %r191, 1;
	// begin inline asm
	st.volatile.global.u32 [%rd512], %r192;
	// end inline asm
	// begin inline asm
	ld.volatile.global.u32 %r193, [%rd512];
	// end inline asm
	add.s32 	%r194, %r193, 1;
	// begin inline asm
	st.volatile.global.u32 [%rd512], %r194;
	// end inline asm
	// begin inline asm
	ld.volatile.global.u32 %r195, [%rd512];
	// end inline asm
	add.s32 	%r196, %r195, 1;
	// begin inline asm
	st.volatile.global.u32 [%rd512], %r196;
	// end inline asm
	// begin inline asm
	ld.volatile.global.u32 %r197, [%rd512];
	// end inline asm
	add.s32 	%r198, %r197, 1;
	// begin inline asm
	st.volatile.global.u32 [%rd512], %r198;
	// end inline asm
	// begin inline asm
	ld.volatile.global.u32 %r199, [%rd512];
	// end inline asm
	add.s32 	%r200, %r199, 1;
	// begin inline asm
	st.volatile.global.u32 [%rd512], %r200;
	// end inline asm
	// begin inline asm
	ld.volatile.global.u32 %r201, [%rd512];
	// end inline asm
	add.s32 	%r202, %r201, 1;
	// begin inline asm
	st.volatile.global.u32 [%rd512], %r202;
	// end inline asm
	// begin inline asm
	ld.volatile.global.u32 %r203, [%rd512];
	// end inline asm
	add.s32 	%r204, %r203, 1;
	// begin inline asm
	st.volatile.global.u32 [%rd512], %r204;
	// end inline asm
	// begin inline asm
	ld.volatile.global.u32 %r205, [%rd512];
	// end inline asm
	add.s32 	%r206, %r205, 1;
	// begin inline asm
	st.volatile.global.u32 [%rd512], %r206;
	// end inline asm
	// begin inline asm
	ld.volatile.global.u32 %r207, [%rd512];
	// end inline asm
	add.s32 	%r208, %r207, 1;
	// begin inline asm
	st.volatile.global.u32 [%rd512], %r208;
	// end inline asm
	// begin inline asm
	ld.volatile.global.u32 %r209, [%rd512];
	// end inline asm
	add.s32 	%r210, %r209, 1;
	// begin inline asm
	st.volatile.global.u32 [%rd512], %r210;
	// end inline asm
	// begin inline asm
	ld.volatile.global.u32 %r211, [%rd512];
	// end inline asm
	add.s32 	%r212, %r211, 1;
	// begin inline asm
	st.volatile.global.u32 [%rd512], %r212;
	// end inline asm
	// begin inline asm
	ld.volatile.global.u32 %r213, [%rd512];
	// end inline asm
	add.s32 	%r214, %r213, 1;
	// begin inline asm
	st.volatile.global.u32 [%rd512], %r214;
	// end inline asm
	// begin inline asm
	ld.volatile.global.u32 %r215, [%rd512];
	// end inline asm
	add.s32 	%r216, %r215, 1;
	// begin inline asm
	st.volatile.global.u32 [%rd512], %r216;
	// end inline asm
	// begin inline asm
	ld.volatile.global.u32 %r217, [%rd512];
	// end inline asm
	add.s32 	%r218, %r217, 1;
	// begin inline asm
	st.volatile.global.u32 [%rd512], %r218;
	// end inline asm
	// begin inline asm
	ld.volatile.global.u32 %r219, [%rd512];
	// end inline asm
	add.s32 	%r220, %r219, 1;
	// begin inline asm
	st.volatile.global.u32 [%rd512], %r220;
	// end inline asm
	// begin inline asm
	ld.volatile.global.u32 %r221, [%rd512];
	// end inline asm
	add.s32 	%r222, %r221, 1;
	// begin inline asm
	st.volatile.global.u32 [%rd512], %r222;
	// end inline asm
	// begin inline asm
	ld.volatile.global.u32 %r223, [%rd512];
	// end inline asm
	add.s32 	%r224, %r223, 1;
	// begin inline asm
	st.volatile.global.u32 [%rd512], %r224;
	// end inline asm
	// begin inline asm
	ld.volatile.global.u32 %r225, [%rd512];
	// end inline asm
	add.s32 	%r226, %r225, 1;
	// begin inline asm
	st.volatile.global.u32 [%rd512], %r226;
	// end inline asm
	// begin inline asm
	ld.volatile.global.u32 %r227, [%rd512];
	// end inline asm
	add.s32 	%r228, %r227, 1;
	// begin inline asm
	st.volatile.global.u32 [%rd512], %r228;
	// end inline asm
	// begin inline asm
	ld.volatile.global.u32 %r229, [%rd512];
	// end inline asm
	add.s32 	%r230, %r229, 1;
	// begin inline asm
	st.volatile.global.u32 [%rd512], %r230;
	// end inline asm
	// begin inline asm
	ld.volatile.global.u32 %r231, [%rd512];
	// end inline asm
	add.s32 	%r232, %r231, 1;
	// begin inline asm
	st.volatile.global.u32 [%rd512], %r232;
	// end inline asm
	// begin inline asm
	ld.volatile.global.u32 %r233, [%rd512];
	// end inline asm
	add.s32 	%r234, %r233, 1;
	// begin inline asm
	st.volatile.global.u32 [%rd512], %r234;
	// end inline asm
	// begin inline asm
	ld.volatile.global.u32 %r235, [%rd512];
	// end inline asm
	add.s32 	%r236, %r235, 1;
	// begin inline asm
	st.volatile.global.u32 [%rd512], %r236;
	// end inline asm
	// begin inline asm
	ld.volatile.global.u32 %r237, [%rd512];
	// end inline asm
	add.s32 	%r238, %r237, 1;
	// begin inline asm
	st.volatile.global.u32 [%rd512], %r238;
	// end inline asm
	// begin inline asm
	ld.volatile.global.u32 %r239, [%rd512];
	// end inline asm
	add.s32 	%r240, %r239, 1;
	// begin inline asm
	st.volatile.global.u32 [%rd512], %r240;
	// end inline asm
	// begin inline asm
	ld.volatile.global.u32 %r241, [%rd512];
	// end inline asm
	add.s32 	%r242, %r241, 1;
	// begin inline asm
	st.volatile.global.u32 [%rd512], %r242;
	// end inline asm
	// begin inline asm
	ld.volatile.global.u32 %r243, [%rd512];
	// end inline asm
	add.s32 	%r244, %r243, 1;
	// begin inline asm
	st.volatile.global.u32 [%rd512], %r244;
	// end inline asm
	// begin inline asm
	ld.volatile.global.u32 %r245, [%rd512];
	// end inline asm
	add.s32 	%r246, %r245, 1;
	// begin inline asm
	st.volatile.global.u32 [%rd512], %r246;
	// end inline asm
	// begin inline asm
	ld.volatile.global.u32 %r247, [%rd512];
	// end inline asm
	add.s32 	%r248, %r247, 1;
	// begin inline asm
	st.volatile.global.u32 [%rd512], %r248;
	// end inline asm
	// begin inline asm
	ld.volatile.global.u32 %r249, [%rd512];
	// end inline asm
	add.s32 	%r250, %r249, 1;
	// begin inline asm
	st.volatile.global.u32 [%rd512], %r250;
	// end inline asm
	// begin inline asm
	ld.volatile.global.u32 %r251, [%rd512];
	// end inline asm
	add.s32 	%r252, %r251, 1;
	// begin inline asm
	st.volatile.global.u32 [%rd512], %r252;
	// end inline asm
	// begin inline asm
	ld.volatile.global.u32 %r253, [%rd512];
	// end inline asm
	add.s32 	%r254, %r253, 1;
	// begin inline asm
	st.volatile.global.u32 [%rd512], %r254;
	// end inline asm
	// begin inline asm
	ld.volatile.global.u32 %r255, [%rd512];
	// end inline asm
	add.s32 	%r256, %r255, 1;
	// begin inline asm
	st.volatile.global.u32 [%rd512], %r256;
	// end inline asm
	// begin inline asm
	ld.volatile.global.u32 %r257, [%rd512];
	// end inline asm
	add.s32 	%r258, %r257, 1;
	// begin inline asm
	st.volatile.global.u32 [%rd512], %r258;
	// end inline asm
	// begin inline asm
	ld.volatile.global.u32 %r259, [%rd512];
	// end inline asm
	add.s32 	%r260, %r259, 1;
	// begin inline asm
	st.volatile.global.u32 [%rd512], %r260;
	// end inline asm
	// begin inline asm
	ld.volatile.global.u32 %r261, [%rd512];
	// end inline asm
	add.s32 	%r262, %r261, 1;
	// begin inline asm
	st.volatile.global.u32 [%rd512], %r262;
	// end inline asm
	// begin inline asm
	ld.volatile.global.u32 %r263, [%rd512];
	// end inline asm
	add.s32 	%r264, %r263, 1;
	// begin inline asm
	st.volatile.global.u32 [%rd512], %r264;
	// end inline asm
	// begin inline asm
	ld.volatile.global.u32 %r265, [%rd512];
	// end inline asm
	add.s32 	%r266, %r265, 1;
	// begin inline asm
	st.volatile.global.u32 [%rd512], %r266;
	// end inline asm
	// begin inline asm
	ld.volatile.global.u32 %r267, [%rd512];
	// end inline asm
	add.s32 	%r268, %r267, 1;
	// begin inline asm
	st.volatile.global.u32 [%rd512], %r268;
	// end inline asm
	// begin inline asm
	ld.volatile.global.u32 %r269, [%rd512];
	// end inline asm
	add.s32 	%r270, %r269, 1;
	// begin inline asm
	st.volatile.global.u32 [%rd512], %r270;
	// end inline asm
	// begin inline asm
	ld.volatile.global.u32 %r271, [%rd512];
	// end inline asm
	add.s32 	%r272, %r271, 1;
	// begin inline asm
	st.volatile.global.u32 [%rd512], %r272;
	// end inline asm
	// begin inline asm
	ld.volatile.global.u32 %r273, [%rd512];
	// end inline asm
	add.s32 	%r274, %r273, 1;
	// begin inline asm
	st.volatile.global.u32 [%rd512], %r274;
	// end inline asm
	// begin inline asm
	ld.volatile.global.u32 %r275, [%rd512];
	// end inline asm
	add.s32 	%r276, %r275, 1;
	// begin inline asm
	st.volatile.global.u32 [%rd512], %r276;
	// end inline asm
	// begin inline asm
	ld.volatile.global.u32 %r277, [%rd512];
	// end inline asm
	add.s32 	%r278, %r277, 1;
	// begin inline asm
	st.volatile.global.u32 [%rd512], %r278;
	// end inline asm
	// begin inline asm
	ld.volatile.global.u32 %r279, [%rd512];
	// end inline asm
	add.s32 	%r280, %r279, 1;
	// begin inline asm
	st.volatile.global.u32 [%rd512], %r280;
	// end inline asm
	// begin inline asm
	ld.volatile.global.u32 %r281, [%rd512];
	// end inline asm
	add.s32 	%r282, %r281, 1;
	// begin inline asm
	st.volatile.global.u32 [%rd512], %r282;
	// end inline asm
	// begin inline asm
	ld.volatile.global.u32 %r283, [%rd512];
	// end inline asm
	add.s32 	%r284, %r283, 1;
	// begin inline asm
	st.volatile.global.u32 [%rd512], %r284;
	// end inline asm
	// begin inline asm
	ld.volatile.global.u32 %r285, [%rd512];
	// end inline asm
	add.s32 	%r286, %r285, 1;
	// begin inline asm
	st.volatile.global.u32 [%rd512], %r286;
	// end inline asm
	// begin inline asm
	ld.volatile.global.u32 %r287, [%rd512];
	// end inline asm
	add.s32 	%r288, %r287, 1;
	// begin inline asm
	st.volatile.global.u32 [%rd512], %r288;
	// end inline asm
	// begin inline asm
	ld.volatile.global.u32 %r289, [%rd512];
	// end inline asm
	add.s32 	%r290, %r289, 1;
	// begin inline asm
	st.volatile.global.u32 [%rd512], %r290;
	// end inline asm
	// begin inline asm
	ld.volatile.global.u32 %r291, [%rd512];
	// end inline asm
	add.s32 	%r292, %r291, 1;
	// begin inline asm
	st.volatile.global.u32 [%rd512], %r292;
	// end inline asm
	// begin inline asm
	ld.volatile.global.u32 %r293, [%rd512];
	// end inline asm
	add.s32 	%r294, %r293, 1;
	// begin inline asm
	st.volatile.global.u32 [%rd512], %r294;
	// end inline asm
	// begin inline asm
	ld.volatile.global.u32 %r295, [%rd512];
	// end inline asm
	add.s32 	%r296, %r295, 1;
	// begin inline asm
	st.volatile.global.u32 [%rd512], %r296;
	// end inline asm
	// begin inline asm
	ld.volatile.global.u32 %r297, [%rd512];
	// end inline asm
	add.s32 	%r298, %r297, 1;
	// begin inline asm
	st.volatile.global.u32 [%rd512], %r298;
	// end inline asm
	// begin inline asm
	ld.volatile.global.u32 %r299, [%rd512];
	// end inline asm
	add.s32 	%r300, %r299, 1;
	// begin inline asm
	st.volatile.global.u32 [%rd512], %r300;
	// end inline asm
	// begin inline asm
	ld.volatile.global.u32 %r301, [%rd512];
	// end inline asm
	add.s32 	%r302, %r301, 1;
	// begin inline asm
	st.volatile.global.u32 [%rd512], %r302;
	// end inline asm
	// begin inline asm
	ld.volatile.global.u32 %r303, [%rd512];
	// end inline asm
	add.s32 	%r304, %r303, 1;
	// begin inline asm
	st.volatile.global.u32 [%rd512], %r304;
	// end inline asm
	// begin inline asm
	ld.volatile.global.u32 %r305, [%rd512];
	// end inline asm
	add.s32 	%r306, %r305, 1;
	// begin inline asm
	st.volatile.global.u32 [%rd512], %r306;
	// end inline asm
	// begin inline asm
	ld.volatile.global.u32 %r307, [%rd512];
	// end inline asm
	add.s32 	%r308, %r307, 1;
	// begin inline asm
	st.volatile.global.u32 [%rd512], %r308;
	// end inline asm
	// begin inline asm
	ld.volatile.global.u32 %r309, [%rd512];
	// end inline asm
	add.s32 	%r310, %r309, 1;
	// begin inline asm
	st.volatile.global.u32 [%rd512], %r310;
	// end inline asm
	// begin inline asm
	ld.volatile.global.u32 %r311, [%rd512];
	// end inline asm
	add.s32 	%r312, %r311, 1;
	// begin inline asm
	st.volatile.global.u32 [%rd512], %r312;
	// end inline asm
	// begin inline asm
	ld.volatile.global.u32 %r313, [%rd512];
	// end inline asm
	add.s32 	%r314, %r313, 1;
	// begin inline asm
	st.volatile.global.u32 [%rd512], %r314;
	// end inline asm
	// begin inline asm
	ld.volatile.global.u32 %r315, [%rd512];
	// end inline asm
	add.s32 	%r316, %r315, 1;
	// begin inline asm
	st.volatile.global.u32 [%rd512], %r316;
	// end inline asm
	// begin inline asm
	ld.volatile.global.u32 %r317, [%rd512];
	// end inline asm
	add.s32 	%r318, %r317, 1;
	// begin inline asm
	st.volatile.global.u32 [%rd512], %r318;
	// end inline asm
	// begin inline asm
	ld.volatile.global.u32 %r319, [%rd512];
	// end inline asm
	add.s32 	%r320, %r319, 1;
	// begin inline asm
	st.volatile.global.u32 [%rd512], %r320;
	// end inline asm
	// begin inline asm
	ld.volatile.global.u32 %r321, [%rd512];
	// end inline asm
	add.s32 	%r322, %r321, 1;
	// begin inline asm
	st.volatile.global.u32 [%rd512], %r322;
	// end inline asm
	// begin inline asm
	ld.volatile.global.u32 %r323, [%rd512];
	// end inline asm
	add.s32 	%r324, %r323, 1;
	// begin inline asm
	st.volatile.global.u32 [%rd512], %r324;
	// end inline asm
	// begin inline asm
	ld.volatile.global.u32 %r325, [%rd512];
	// end inline asm
	add.s32 	%r326, %r325, 1;
	// begin inline asm
	st.volatile.global.u32 [%rd512], %r326;
	// end inline asm
	// begin inline asm
	ld.volatile.global.u32 %r327, [%rd512];
	// end inline asm
	add.s32 	%r328, %r327, 1;
	// begin inline asm
	st.volatile.global.u32 [%rd512], %r328;
	// end inline asm
	// begin inline asm
	ld.volatile.global.u32 %r329, [%rd512];
	// end inline asm
	add.s32 	%r330, %r329, 1;
	// begin inline asm
	st.volatile.global.u32 [%rd512], %r330;
	// end inline asm
	// begin inline asm
	ld.volatile.global.u32 %r331, [%rd512];
	// end inline asm
	add.s32 	%r332, %r331, 1;
	// begin inline asm
	st.volatile.global.u32 [%rd512], %r332;
	// end inline asm
	// begin inline asm
	ld.volatile.global.u32 %r333, [%rd512];
	// end inline asm
	add.s32 	%r334, %r333, 1;
	// begin inline asm
	st.volatile.global.u32 [%rd512], %r334;
	// end inline asm
	// begin inline asm
	ld.volatile.global.u32 %r335, [%rd512];
	// end inline asm
	add.s32 	%r336, %r335, 1;
	// begin inline asm
	st.volatile.global.u32 [%rd512], %r336;
	// end inline asm
	// begin inline asm
	ld.volatile.global.u32 %r337, [%rd512];
	// end inline asm
	add.s32 	%r338, %r337, 1;
	// begin inline asm
	st.volatile.global.u32 [%rd512], %r338;
	// end inline asm
	// begin inline asm
	ld.volatile.global.u32 %r339, [%rd512];
	// end inline asm
	add.s32 	%r340, %r339, 1;
	// begin inline asm
	st.volatile.global.u32 [%rd512], %r340;
	// end inline asm
	// begin inline asm
	ld.volatile.global.u32 %r341, [%rd512];
	// end inline asm
	add.s32 	%r342, %r341, 1;
	// begin inline asm
	st.volatile.global.u32 [%rd512], %r342;
	// end inline asm
	// begin inline asm
	ld.volatile.global.u32 %r343, [%rd512];
	// end inline asm
	add.s32 	%r344, %r343, 1;
	// begin inline asm
	st.volatile.global.u32 [%rd512], %r344;
	// end inline asm
	// begin inline asm
	ld.volatile.global.u32 %r345, [%rd512];
	// end inline asm
	add.s32 	%r346, %r345, 1;
	// begin inline asm
	st.volatile.global.u32 [%rd512], %r346;
	// end inline asm
	// begin inline asm
	ld.volatile.global.u32 %r347, [%rd512];
	// end inline asm
	add.s32 	%r348, %r347, 1;
	// begin inline asm
	st.volatile.global.u32 [%rd512], %r348;
	// end inline asm
	// begin inline asm
	ld.volatile.global.u32 %r349, [%rd512];
	// end inline asm
	add.s32 	%r350, %r349, 1;
	// begin inline asm
	st.volatile.global.u32 [%rd512], %r350;
	// end inline asm
	// begin inline asm
	ld.volatile.global.u32 %r351, [%rd512];
	// end inline asm
	add.s32 	%r352, %r351, 1;
	// begin inline asm
	st.volatile.global.u32 [%rd512], %r352;
	// end inline asm
	// begin inline asm
	ld.volatile.global.u32 %r353, [%rd512];
	// end inline asm
	add.s32 	%r354, %r353, 1;
	// begin inline asm
	st.volatile.global.u32 [%rd512], %r354;
	// end inline asm
	// begin inline asm
	ld.volatile.global.u32 %r355, [%rd512];
	// end inline asm
	add.s32 	%r356, %r355, 1;
	// begin inline asm
	st.volatile.global.u32 [%rd512], %r356;
	// end inline asm
	// begin inline asm
	ld.volatile.global.u32 %r357, [%rd512];
	// end inline asm
	add.s32 	%r358, %r357, 1;
	// begin inline asm
	st.volatile.global.u32 [%rd512], %r358;
	// end inline asm
	// begin inline asm
	ld.volatile.global.u32 %r359, [%rd512];
	// end inline asm
	add.s32 	%r360, %r359, 1;
	// begin inline asm
	st.volatile.global.u32 [%rd512], %r360;
	// end inline asm
	// begin inline asm
	ld.volatile.global.u32 %r361, [%rd512];
	// end inline asm
	add.s32 	%r362, %r361, 1;
	// begin inline asm
	st.volatile.global.u32 [%rd512], %r362;
	// end inline asm
	// begin inline asm
	ld.volatile.global.u32 %r363, [%rd512];
	// end inline asm
	add.s32 	%r364, %r363, 1;
	// begin inline asm
	st.volatile.global.u32 [%rd512], %r364;
	// end inline asm
	// begin inline asm
	ld.volatile.global.u32 %r365, [%rd512];
	// end inline asm
	add.s32 	%r366, %r365, 1;
	// begin inline asm
	st.volatile.global.u32 [%rd512], %r366;
	// end inline asm
	// begin inline asm
	ld.volatile.global.u32 %r367, [%rd512];
	// end inline asm
	add.s32 	%r368, %r367, 1;
	// begin inline asm
	st.volatile.global.u32 [%rd512], %r368;
	// end inline asm
	// begin inline asm
	ld.volatile.global.u32 %r369, [%rd512];
	// end inline asm
	add.s32 	%r370, %r369, 1;
	// begin inline asm
	st.volatile.global.u32 [%rd512], %r370;
	// end inline asm
	// begin inline asm
	ld.volatile.global.u32 %r371, [%rd512];
	// end inline asm
	add.s32 	%r372, %r371, 1;
	// begin inline asm
	st.volatile.global.u32 [%rd512], %r372;
	// end inline asm
	// begin inline asm
	ld.volatile.global.u32 %r373, [%rd512];
	// end inline asm
	add.s32 	%r374, %r373, 1;
	// begin inline asm
	st.volatile.global.u32 [%rd512], %r374;
	// end inline asm
	// begin inline asm
	ld.volatile.global.u32 %r375, [%rd512];
	// end inline asm
	add.s32 	%r376, %r375, 1;
	// begin inline asm
	st.volatile.global.u32 [%rd512], %r376;
	// end inline asm
	// begin inline asm
	ld.volatile.global.u32 %r377, [%rd512];
	// end inline asm
	add.s32 	%r378, %r377, 1;
	// begin inline asm
	st.volatile.global.u32 [%rd512], %r378;
	// end inline asm
	// begin inline asm
	ld.volatile.global.u32 %r379, [%rd512];
	// end inline asm
	add.s32 	%r380, %r379, 1;
	// begin inline asm
	st.volatile.global.u32 [%rd512], %r380;
	// end inline asm
	// begin inline asm
	ld.volatile.global.u32 %r381, [%rd512];
	// end inline asm
	add.s32 	%r382, %r381, 1;
	// begin inline asm
	st.volatile.global.u32 [%rd512], %r382;
	// end inline asm
	// begin inline asm
	ld.volatile.global.u32 %r383, [%rd512];
	// end inline asm
	add.s32 	%r384, %r383, 1;
	// begin inline asm
	st.volatile.global.u32 [%rd512], %r384;
	// end inline asm
	// begin inline asm
	ld.volatile.global.u32 %r385, [%rd512];
	// end inline asm
	add.s32 	%r386, %r385, 1;
	// begin inline asm
	st.volatile.global.u32 [%rd512], %r386;
	// end inline asm
	// begin inline asm
	ld.volatile.global.u32 %r387, [%rd512];
	// end inline asm
	add.s32 	%r388, %r387, 1;
	// begin inline asm
	st.volatile.global.u32 [%rd512], %r388;
	// end inline asm
	// begin inline asm
	ld.volatile.global.u32 %r389, [%rd512];
	// end inline asm
	add.s32 	%r390, %r389, 1;
	// begin inline asm
	st.volatile.global.u32 [%rd512], %r390;
	// end inline asm
	// begin inline asm
	ld.volatile.global.u32 %r391, [%rd512];
	// end inline asm
	add.s32 	%r392, %r391, 1;
	// begin inline asm
	st.volatile.global.u32 [%rd512], %r392;
	// end inline asm
	// begin inline asm
	ld.volatile.global.u32 %r393, [%rd512];
	// end inline asm
	add.s32 	%r394, %r393, 1;
	// begin inline asm
	st.volatile.global.u32 [%rd512], %r394;
	// end inline asm
	// begin inline asm
	ld.volatile.global.u32 %r395, [%rd512];
	// end inline asm
	add.s32 	%r396, %r395, 1;
	// begin inline asm
	st.volatile.global.u32 [%rd512], %r396;
	// end inline asm
	// begin inline asm
	ld.volatile.global.u32 %r397, [%rd512];
	// end inline asm
	add.s32 	%r398, %r397, 1;
	// begin inline asm
	st.volatile.global.u32 [%rd512], %r398;
	// end inline asm
	// begin inline asm
	ld.volatile.global.u32 %r399, [%rd512];
	// end inline asm
	add.s32 	%r400, %r399, 1;
	// begin inline asm
	st.volatile.global.u32 [%rd512], %r400;
	// end inline asm
	// begin inline asm
	ld.volatile.global.u32 %r401, [%rd512];
	// end inline asm
	add.s32 	%r402, %r401, 1;
	// begin inline asm
	st.volatile.global.u32 [%rd512], %r402;
	// end inline asm
	// begin inline asm
	ld.volatile.global.u32 %r403, [%rd512];
	// end inline asm
	add.s32 	%r404, %r403, 1;
	// begin inline asm
	st.volatile.global.u32 [%rd512], %r404;
	// end inline asm
	// begin inline asm
	ld.volatile.global.u32 %r405, [%rd512];
	// end inline asm
	add.s32 	%r406, %r405, 1;
	// begin inline asm
	st.volatile.global.u32 [%rd512], %r406;
	// end inline asm
	// begin inline asm
	ld.volatile.global.u32 %r407, [%rd512];
	// end inline asm
	add.s32 	%r408, %r407, 1;
	// begin inline asm
	st.volatile.global.u32 [%rd512], %r408;
	// end inline asm
	// begin inline asm
	ld.volatile.global.u32 %r409, [%rd512];
	// end inline asm
	add.s32 	%r410, %r409, 1;
	// begin inline asm
	st.volatile.global.u32 [%rd512], %r410;
	// end inline asm
	// begin inline asm
	ld.volatile.global.u32 %r411, [%rd512];
	// end inline asm
	add.s32 	%r412, %r411, 1;
	// begin inline asm
	st.volatile.global.u32 [%rd512], %r412;
	// end inline asm
	// begin inline asm
	ld.volatile.global.u32 %r413, [%rd512];
	// end inline asm
	add.s32 	%r414, %r413, 1;
	// begin inline asm
	st.volatile.global.u32 [%rd512], %r414;
	// end inline asm
	// begin inline asm
	ld.volatile.global.u32 %r415, [%rd512];
	// end inline asm
	add.s32 	%r416, %r415, 1;
	// begin inline asm
	st.volatile.global.u32 [%rd512], %r416;
	// end inline asm
	// begin inline asm
	ld.volatile.global.u32 %r417, [%rd512];
	// end inline asm
	add.s32 	%r418, %r417, 1;
	// begin inline asm
	st.volatile.global.u32 [%rd512], %r418;
	// end inline asm
	// begin inline asm
	ld.volatile.global.u32 %r419, [%rd512];
	// end inline asm
	add.s32 	%r420, %r419, 1;
	// begin inline asm
	st.volatile.global.u32 [%rd512], %r420;
	// end inline asm
	// begin inline asm
	ld.volatile.global.u32 %r421, [%rd512];
	// end inline asm
	add.s32 	%r422, %r421, 1;
	// begin inline asm
	st.volatile.global.u32 [%rd512], %r422;
	// end inline asm
	// begin inline asm
	ld.volatile.global.u32 %r423, [%rd512];
	// end inline asm
	add.s32 	%r424, %r423, 1;
	// begin inline asm
	st.volatile.global.u32 [%rd512], %r424;
	// end inline asm
	// begin inline asm
	ld.volatile.global.u32 %r425, [%rd512];
	// end inline asm
	add.s32 	%r426, %r425, 1;
	// begin inline asm
	st.volatile.global.u32 [%rd512], %r426;
	// end inline asm
	// begin inline asm
	ld.volatile.global.u32 %r427, [%rd512];
	// end inline asm
	add.s32 	%r428, %r427, 1;
	// begin inline asm
	st.volatile.global.u32 [%rd512], %r428;
	// end inline asm
	// begin inline asm
	ld.volatile.global.u32 %r429, [%rd512];
	// end inline asm
	add.s32 	%r430, %r429, 1;
	// begin inline asm
	st.volatile.global.u32 [%rd512], %r430;
	// end inline asm
	// begin inline asm
	ld.volatile.global.u32 %r431, [%rd512];
	// end inline asm
	add.s32 	%r432, %r431, 1;
	// begin inline asm
	st.volatile.global.u32 [%rd512], %r432;
	// end inline asm
	// begin inline asm
	ld.volatile.global.u32 %r433, [%rd512];
	// end inline asm
	add.s32 	%r434, %r433, 1;
	// begin inline asm
	st.volatile.global.u32 [%rd512], %r434;
	// end inline asm
	// begin inline asm
	ld.volatile.global.u32 %r435, [%rd512];
	// end inline asm
	add.s32 	%r436, %r435, 1;
	// begin inline asm
	st.volatile.global.u32 [%rd512], %r436;
	// end inline asm
	// begin inline asm
	ld.volatile.global.u32 %r437, [%rd512];
	// end inline asm
	add.s32 	%r438, %r437, 1;
	// begin inline asm
	st.volatile.global.u32 [%rd512], %r438;
	// end inline asm
	// begin inline asm
	ld.volatile.global.u32 %r439, [%rd512];
	// end inline asm
	add.s32 	%r440, %r439, 1;
	// begin inline asm
	st.volatile.global.u32 [%rd512], %r440;
	// end inline asm
	// begin inline asm
	ld.volatile.global.u32 %r441, [%rd512];
	// end inline asm
	add.s32 	%r442, %r441, 1;
	// begin inline asm
	st.volatile.global.u32 [%rd512], %r442;
	// end inline asm
	// begin inline asm
	ld.volatile.global.u32 %r443, [%rd512];
	// end inline asm
	add.s32 	%r444, %r443, 1;
	// begin inline asm
	st.volatile.global.u32 [%rd512], %r444;
	// end inline asm
	// begin inline asm
	ld.volatile.global.u32 %r445, [%rd512];
	// end inline asm
	add.s32 	%r446, %r445, 1;
	// begin inline asm
	st.volatile.global.u32 [%rd512], %r446;
	// end inline asm
	// begin inline asm
	ld.volatile.global.u32 %r447, [%rd512];
	// end inline asm
	add.s32 	%r448, %r447, 1;
	// begin inline asm
	st.volatile.global.u32 [%rd512], %r448;
	// end inline asm
	// begin inline asm
	ld.volatile.global.u32 %r449, [%rd512];
	// end inline asm
	add.s32 	%r450, %r449, 1;
	// begin inline asm
	st.volatile.global.u32 [%rd512], %r450;
	// end inline asm
	// begin inline asm
	ld.volatile.global.u32 %r451, [%rd512];
	// end inline asm
	add.s32 	%r452, %r451, 1;
	// begin inline asm
	st.volatile.global.u32 [%rd512], %r452;
	// end inline asm
	// begin inline asm
	ld.volatile.global.u32 %r453, [%rd512];
	// end inline asm
	add.s32 	%r454, %r453, 1;
	// begin inline asm
	st.volatile.global.u32 [%rd512], %r454;
	// end inline asm
	// begin inline asm
	ld.volatile.global.u32 %r455, [%rd512];
	// end inline asm
	add.s32 	%r456, %r455, 1;
	// begin inline asm
	st.volatile.global.u32 [%rd512], %r456;
	// end inline asm
	// begin inline asm
	ld.volatile.global.u32 %r457, [%rd512];
	// end inline asm
	add.s32 	%r458, %r457, 1;
	// begin inline asm
	st.volatile.global.u32 [%rd512], %r458;
	// end inline asm
	// begin inline asm
	ld.volatile.global.u32 %r459, [%rd512];
	// end inline asm
	add.s32 	%r460, %r459, 1;
	// begin inline asm
	st.volatile.global.u32 [%rd512], %r460;
	// end inline asm
	// begin inline asm
	ld.volatile.global.u32 %r461, [%rd512];
	// end inline asm
	add.s32 	%r462, %r461, 1;
	// begin inline asm
	st.volatile.global.u32 [%rd512], %r462;
	// end inline asm
	// begin inline asm
	ld.volatile.global.u32 %r463, [%rd512];
	// end inline asm
	add.s32 	%r464, %r463, 1;
	// begin inline asm
	st.volatile.global.u32 [%rd512], %r464;
	// end inline asm
	// begin inline asm
	ld.volatile.global.u32 %r465, [%rd512];
	// end inline asm
	add.s32 	%r466, %r465, 1;
	// begin inline asm
	st.volatile.global.u32 [%rd512], %r466;
	// end inline asm
	// begin inline asm
	ld.volatile.global.u32 %r467, [%rd512];
	// end inline asm
	add.s32 	%r468, %r467, 1;
	// begin inline asm
	st.volatile.global.u32 [%rd512], %r468;
	// end inline asm
	// begin inline asm
	ld.volatile.global.u32 %r469, [%rd512];
	// end inline asm
	add.s32 	%r470, %r469, 1;
	// begin inline asm
	st.volatile.global.u32 [%rd512], %r470;
	// end inline asm
	// begin inline asm
	ld.volatile.global.u32 %r471, [%rd512];
	// end inline asm
	add.s32 	%r472, %r471, 1;
	// begin inline asm
	st.volatile.global.u32 [%rd512], %r472;
	// end inline asm
	// begin inline asm
	ld.volatile.global.u32 %r473, [%rd512];
	// end inline asm
	add.s32 	%r474, %r473, 1;
	// begin inline asm
	st.volatile.global.u32 [%rd512], %r474;
	// end inline asm
	// begin inline asm
	ld.volatile.global.u32 %r475, [%rd512];
	// end inline asm
	add.s32 	%r476, %r475, 1;
	// begin inline asm
	st.volatile.global.u32 [%rd512], %r476;
	// end inline asm
	// begin inline asm
	ld.volatile.global.u32 %r477, [%rd512];
	// end inline asm
	add.s32 	%r478, %r477, 1;
	// begin inline asm
	st.volatile.global.u32 [%rd512], %r478;
	// end inline asm
	// begin inline asm
	ld.volatile.global.u32 %r479, [%rd512];
	// end inline asm
	add.s32 	%r480, %r479, 1;
	// begin inline asm
	st.volatile.global.u32 [%rd512], %r480;
	// end inline asm
	// begin inline asm
	ld.volatile.global.u32 %r481, [%rd512];
	// end inline asm
	add.s32 	%r482, %r481, 1;
	// begin inline asm
	st.volatile.global.u32 [%rd512], %r482;
	// end inline asm
	// begin inline asm
	ld.volatile.global.u32 %r483, [%rd512];
	// end inline asm
	add.s32 	%r484, %r483, 1;
	// begin inline asm
	st.volatile.global.u32 [%rd512], %r484;
	// end inline asm
	// begin inline asm
	ld.volatile.global.u32 %r485, [%rd512];
	// end inline asm
	add.s32 	%r486, %r485, 1;
	// begin inline asm
	st.volatile.global.u32 [%rd512], %r486;
	// end inline asm
	// begin inline asm
	ld.volatile.global.u32 %r487, [%rd512];
	// end inline asm
	add.s32 	%r488, %r487, 1;
	// begin inline asm
	st.volatile.global.u32 [%rd512], %r488;
	// end inline asm
	// begin inline asm
	ld.volatile.global.u32 %r489, [%rd512];
	// end inline asm
	add.s32 	%r490, %r489, 1;
	// begin inline asm
	st.volatile.global.u32 [%rd512], %r490;
	// end inline asm
	// begin inline asm
	ld.volatile.global.u32 %r491, [%rd512];
	// end inline asm
	add.s32 	%r492, %r491, 1;
	// begin inline asm
	st.volatile.global.u32 [%rd512], %r492;
	// end inline asm
	// begin inline asm
	ld.volatile.global.u32 %r493, [%rd512];
	// end inline asm
	add.s32 	%r494, %r493, 1;
	// begin inline asm
	st.volatile.global.u32 [%rd512], %r494;
	// end inline asm
	// begin inline asm
	ld.volatile.global.u32 %r495, [%rd512];
	// end inline asm
	add.s32 	%r496, %r495, 1;
	// begin inline asm
	st.volatile.global.u32 [%rd512], %r496;
	// end inline asm
	// begin inline asm
	ld.volatile.global.u32 %r497, [%rd512];
	// end inline asm
	add.s32 	%r498, %r497, 1;
	// begin inline asm
	st.volatile.global.u32 [%rd512], %r498;
	// end inline asm
	// begin inline asm
	ld.volatile.global.u32 %r499, [%rd512];
	// end inline asm
	add.s32 	%r500, %r499, 1;
	// begin inline asm
	st.volatile.global.u32 [%rd512], %r500;
	// end inline asm
	// begin inline asm
	ld.volatile.global.u32 %r501, [%rd512];
	// end inline asm
	add.s32 	%r502, %r501, 1;
	// begin inline asm
	st.volatile.global.u32 [%rd512], %r502;
	// end inline asm
	// begin inline asm
	ld.volatile.global.u32 %r503, [%rd512];
	// end inline asm
	add.s32 	%r504, %r503, 1;
	// begin inline asm
	st.volatile.global.u32 [%rd512], %r504;
	// end inline asm
	// begin inline asm
	ld.volatile.global.u32 %r505, [%rd512];
	// end inline asm
	add.s32 	%r506, %r505, 1;
	// begin inline asm
	st.volatile.global.u32 [%rd512], %r506;
	// end inline asm
	// begin inline asm
	ld.volatile.global.u32 %r507, [%rd512];
	// end inline asm
	add.s32 	%r508, %r507, 1;
	// begin inline asm
	st.volatile.global.u32 [%rd512], %r508;
	// end inline asm
	// begin inline asm
	ld.volatile.global.u32 %r509, [%rd512];
	// end inline asm
	add.s32 	%r510, %r509, 1;
	// begin inline asm
	st.volatile.global.u32 [%rd512], %r510;
	// end inline asm
	// begin inline asm
	ld.volatile.global.u32 %r511, [%rd512];
	// end inline asm
	add.s32 	%r512, %r511, 1;
	// begin inline asm
	st.volatile.global.u32 [%rd512], %r512;
	// end inline asm
	ret;

}
	// .globl	_Z4testIL_Z13load_volatilePKjEL_Z17store_atomic_exchPjjELi256E14strided_accessILj1024ELj8EE9all_lanesEvv
.visible .entry _Z4testIL_Z13load_volatilePKjEL_Z17store_atomic_exchPjjELi256E14strided_accessILj1024ELj8EE9all_lanesEvv()
{
	.reg .b32 	%r<774>;
	.reg .b64 	%rd<517>;

	mov.u32 	%r769, %ctaid.x;
	mov.u32 	%r770, %ntid.x;
	mov.u32 	%r771, %tid.x;
	mad.lo.s32 	%r772, %r769, %r770, %r771;
	shl.b32 	%r773, %r772, 5;
	cvt.u64.u32 	%rd513, %r773;
	and.b64  	%rd514, %rd513, 4064;
	mov.u64 	%rd515, buffer;
	cvta.global.u64 	%rd516, %rd515;
	add.s64 	%rd512, %rd516, %rd514;
	// begin inline asm
	ld.volatile.global.u32 %r1, [%rd512];
	// end inline asm
	add.s32 	%r3, %r1, 1;
	// begin inline asm
	atom.global.exch.b32 %r2, [%rd512], %r3;
	// end inline asm
	// begin inline asm
	ld.volatile.global.u32 %r4, [%rd512];
	// end inline asm
	add.s32 	%r6, %r4, 1;
	// begin inline asm
	atom.global.exch.b32 %r5, [%rd512], %r6;
	// end inline asm
	// begin inline asm
	ld.volatile.global.u32 %r7, [%rd512];
	// end inline asm
	add.s32 	%r9, %r7, 1;
	// begin inline asm
	atom.global.exch.b32 %r8, [%rd512], %r9;
	// end inline asm
	// begin inline asm
	ld.volatile.global.u32 %r10, [%rd512];
	// end inline asm
	add.s32 	%r12, %r10, 1;
	// begin inline asm
	atom.global.exch.b32 %r11, [%rd512], %r12;
	// end inline asm
	// begin inline asm
	ld.volatile.global.u32 %r13, [%rd512];
	// end inline asm
	add.s32 	%r15, %r13, 1;
	// begin inline asm
	atom.global.exch.b32 %r14, [%rd512], %r15;
	// end inline asm
	// begin inline asm
	ld.volatile.global.u32 %r16, [%rd512];
	// end inline asm
	add.s32 	%r18, %r16, 1;
	// begin inline asm
	atom.global.exch.b32 %r17, [%rd512], %r18;
	// end inline asm
	// begin inline asm
	ld.volatile.global.u32 %r19, [%rd512];
	// end inline asm
	add.s32 	%r21, %r19, 1;
	// begin inline asm
	atom.global.exch.b32 %r20, [%rd512], %r21;
	// end inline asm
	// begin inline asm
	ld.volatile.global.u32 %r22, [%rd512];
	// end inline asm
	add.s32 	%r24, %r22, 1;
	// begin inline asm
	atom.global.exch.b32 %r23, [%rd512], %r24;
	// end inline asm
	// begin inline asm
	ld.volatile.global.u32 %r25, [%rd512];
	// end inline asm
	add.s32 	%r27, %r25, 1;
	// begin inline asm
	atom.global.exch.b32 %r26, [%rd512], %r27;
	// end inline asm
	// begin inline asm
	ld.volatile.global.u32 %r28, [%rd512];
	// end inline asm
	add.s32 	%r30, %r28, 1;
	// begin inline asm
	atom.global.exch.b32 %r29, [%rd512], %r30;
	// end inline asm
	// begin inline asm
	ld.volatile.global.u32 %r31, [%rd512];
	// end inline asm
	add.s32 	%r33, %r31, 1;
	// begin inline asm
	atom.global.exch.b32 %r32, [%rd512], %r33;
	// end inline asm
	// begin inline asm
	ld.volatile.global.u32 %r34, [%rd512];
	// end inline asm
	add.s32 	%r36, %r34, 1;
	// begin inline asm
	atom.global.exch.b32 %r35, [%rd512], %r36;
	// end inline asm
	// begin inline asm
	ld.volatile.global.u32 %r37, [%rd512];
	// end inline asm
	add.s32 	%r39, %r37, 1;
	// begin inline asm
	atom.global.exch.b32 %r38, [%rd512], %r39;
	// end inline asm
	// begin inline asm
	ld.volatile.global.u32 %r40, [%rd512];
	// end inline asm
	add.s32 	%r42, %r40, 1;
	// begin inline asm
	atom.global.exch.b32 %r41, [%rd512], %r42;
	// end inline asm
	// begin inline asm
	ld.volatile.global.u32 %r43, [%rd512];
	// end inline asm
	add.s32 	%r45, %r43, 1;
	// begin inline asm
	atom.global.exch.b32 %r44, [%rd512], %r45;
	// end inline asm
	// begin inline asm
	ld.volatile.global.u32 %r46, [%rd512];
	// end inline asm
	add.s32 	%r48, %r46, 1;
	// begin inline asm
	atom.global.exch.b32 %r47, [%rd512], %r48;
	// end inline asm
	// begin inline asm
	ld.volatile.global.u32 %r49, [%rd512];
	// end inline asm
	add.s32 	%r51, %r49, 1;
	// begin inline asm
	atom.global.exch.b32 %r50, [%rd512], %r51;
	// end inline asm
	// begin inline asm
	ld.volatile.global.u32 %r52, [%rd512];
	// end inline asm
	add.s32 	%r54, %r52, 1;
	// begin inline asm
	atom.global.exch.b32 %r53, [%rd512], %r54;
	// end inline asm
	// begin inline asm
	ld.volatile.global.u32 %r55, [%rd512];
	// end inline asm
	add.s32 	%r57, %r55, 1;
	// begin inline asm
	atom.global.exch.b32 %r56, [%rd512], %r57;
	// end inline asm
	// begin inline asm
	ld.volatile.global.u32 %r58, [%rd512];
	// end inline asm
	add.s32 	%r60, %r58, 1;
	// begin inline asm
	atom.global.exch.b32 %r59, [%rd512], %r60;
	// end inline asm
	// begin inline asm
	ld.volatile.global.u32 %r61, [%rd512];
	// end inline asm
	add.s32 	%r63, %r61, 1;
	// begin inline asm
	atom.global.exch.b32 %r62, [%rd512], %r63;
	// end inline asm
	// begin inline asm
	ld.volatile.global.u32 %r64, [%rd512];
	// end inline asm
	add.s32 	%r66, %r64, 1;
	// begin inline asm
	atom.global.exch.b32 %r65, [%rd512], %r66;
	// end inline asm
	// begin inline asm
	ld.volatile.global.u32 %r67, [%rd512];
	// end inline asm
	add.s32 	%r69, %r67, 1;
	// begin inline asm
	atom.global.exch.b32 %r68, [%rd512], %r69;
	// end inline asm
	// begin inline asm
	ld.volatile.global.u32 %r70, [%rd512];
	// end inline asm
	add.s32 	%r72, %r70, 1;
	// begin inline asm
	atom.global.exch.b32 %r71, [%rd512], %r72;
	// end inline asm
	// begin inline asm
	ld.volatile.global.u32 %r73, [%rd512];
	// end inline asm
	add.s32 	%r75, %r73, 1;
	// begin inline asm
	atom.global.exch.b32 %r74, [%rd512], %r75;
	// end inline asm
	// begin inline asm
	ld.volatile.global.u32 %r76, [%rd512];
	// end inline asm
	add.s32 	%r78, %r76, 1;
	// begin inline asm
	atom.global.exch.b32 %r77, [%rd512], %r78;
	// end inline asm
	// begin inline asm
	ld.volatile.global.u32 %r79, [%rd512];
	// end inline asm
	add.s32 	%r81, %r79, 1;
	// begin inline asm
	atom.global.exch.b32 %r80, [%rd512], %r81;
	// end inline asm
	// begin inline asm
	ld.volatile.global.u32 %r82, [%rd512];
	// end inline asm
	add.s32 	%r84, %r82, 1;
	// begin inline asm
	atom.global.exch.b32 %r83, [%rd512], %r84;
	// end inline asm
	// begin inline asm
	ld.volatile.global.u32 %r85, [%rd512];
	// end inline asm
	add.s32 	%r87, %r85, 1;
	// begin inline asm
	atom.global.exch.b32 %r86, [%rd512], %r87;
	// end inline asm
	// begin inline asm
	ld.volatile.global.u32 %r88, [%rd512];
	// end inline asm
	add.s32 	%r90, %r88, 1;
	// begin inline asm
	atom.global.exch.b32 %r89, [%rd512], %r90;
	// end inline asm
	// begin inline asm
	ld.volatile.global.u32 %r91, [%rd512];
	// end inline asm
	add.s32 	%r93, %r91, 1;
	// begin inline asm
	atom.global.exch.b32 %r92, [%rd512], %r93;
	// end inline asm
	// begin inline asm
	ld.volatile.global.u32 %r94, [%rd512];
	// end inline asm
	add.s32 	%r96, %r94, 1;
	// begin inline asm
	atom.global.exch.b32 %r95, [%rd512], %r96;
	// end inline asm
	// begin inline asm
	ld.volatile.global.u32 %r97, [%rd512];
	// end inline asm
	add.s32 	%r99, %r97, 1;
	// begin inline asm
	atom.global.exch.b32 %r98, [%rd512], %r99;
	// end inline asm
	// begin inline asm
	ld.volatile.global.u32 %r100, [%rd512];
	// end inline asm
	add.s32 	%r102, %r100, 1;
	// begin inline asm
	atom.global.exch.b32 %r101, [%rd512], %r102;
	// end inline asm
	// begin inline asm
	ld.volatile.global.u32 %r103, [%rd512];
	// end inline asm
	add.s32 	%r105, %r103, 1;
	// begin inline asm
	atom.global.exch.b32 %r104, [%rd512], %r105;
	// end inline asm
	// begin inline asm
	ld.volatile.global.u32 %r106, [%rd512];
	// end inline asm
	add.s32 	%r108, %r106, 1;
	// begin inline asm
	atom.global.exch.b32 %r107, [%rd512], %r108;
	// end inline asm
	// begin inline asm
	ld.volatile.global.u32 %r109, [%rd512];
	// end inline asm
	add.s32 	%r111, %r109, 1;
	// begin inline asm
	atom.global.exch.b32 %r110, [%rd512], %r111;
	// end inline asm
	// begin inline asm
	ld.volatile.global.u32 %r112, [%rd512];
	// end inline asm
	add.s32 	%r114, %r112, 1;
	// begin inline asm
	atom.global.exch.b32 %r113, [%rd512], %r114;
	// end inline asm
	// begin inline asm
	ld.volatile.global.u32 %r115, [%rd512];
	// end inline asm
	add.s32 	%r117, %r115, 1;
	// begin inline asm
	atom.global.exch.b32 %r116, [%rd512], %r117;
	// end inline asm
	// begin inline asm
	ld.volatile.global.u32 %r118, [%rd512];
	// end inline asm
	add.s32 	%r120, %r118, 1;
	// begin inline asm
	atom.global.exch.b32 %r119, [%rd512], %r120;
	// end inline asm
	// begin inline asm
	ld.volatile.global.u32 %r121, [%rd512];
	// end inline asm
	add.s32 	%r123, %r121, 1;
	// begin inline asm
	atom.global.exch.b32 %r122, [%rd512], %r123;
	// end inline asm
	// begin inline asm
	ld.volatile.global.u32 %r124, [%rd512];
	// end inline asm
	add.s32 	%r126, %r124, 1;
	// begin inline asm
	atom.global.exch.b32 %r125, [%rd512], %r126;
	// end inline asm
	// begin inline asm
	ld.volatile.global.u32 %r127, [%rd512];
	// end inline asm
	add.s32 	%r129, %r127, 1;
	// begin inline asm
	atom.global.exch.b32 %r128, [%rd512], %r129;
	// end inline asm
	// begin inline asm
	ld.volatile.global.u32 %r130, [%rd512];
	// end inline asm
	add.s32 	%r132, %r130, 1;
	// begin inline asm
	atom.global.exch.b32 %r131, [%rd512], %r132;
	// end inline asm
	// begin inline asm
	ld.volatile.global.u32 %r133, [%rd512];
	// end inline asm
	add.s32 	%r135, %r133, 1;
	// begin inline asm
	atom.global.exch.b32 %r134, [%rd512], %r135;
	// end inline asm
	// begin inline asm
	ld.volatile.global.u32 %r136, [%rd512];
	// end inline asm
	add.s32 	%r138, %r136, 1;
	// begin inline asm
	atom.global.exch.b32 %r137, [%rd512], %r138;
	// end inline asm
	// begin inline asm
	ld.volatile.global.u32 %r139, [%rd512];
	// end inline asm
	add.s32 	%r141, %r139, 1;
	// begin inline asm
	atom.global.exch.b32 %r140, [%rd512], %r141;
	// end inline asm
	// begin inline asm
	ld.volatile.global.u32 %r142, [%rd512];
	// end inline asm
	add.s32 	%r144, %r142, 1;
	// begin inline asm
	atom.global.exch.b32 %r143, [%rd512], %r144;
	// end inline asm
	// begin inline asm
	ld.volatile.global.u32 %r145, [%rd512];
	// end inline asm
	add.s32 	%r147, %r145, 1;
	// begin inline asm
	atom.global.exch.b32 %r146, [%rd512], %r147;
	// end inline asm
	// begin inline asm
	ld.volatile.global.u32 %r148, [%rd512];
	// end inline asm
	add.s32 	%r150, %r148, 1;
	// begin inline asm
	atom.global.exch.b32 %r149, [%rd512], %r150;
	// end inline asm
	// begin inline asm
	ld.volatile.global.u32 %r151, [%rd512];
	// end inline asm
	add.s32 	%r153, %r151, 1;
	// begin inline asm
	atom.global.exch.b32 %r152, [%rd512], %r153;
	// end inline asm
	// begin inline asm
	ld.volatile.global.u32 %r154, [%rd512];
	// end inline asm
	add.s32 	%r156, %r154, 1;
	// begin inline asm
	atom.global.exch.b32 %r155, [%rd512], %r156;
	// end inline asm
	// begin inline asm
	ld.volatile.global.u32 %r157, [%rd512];
	// end inline asm
	add.s32 	%r159, %r157, 1;
	// begin inline asm
	atom.global.exch.b32 %r158, [%rd512], %r159;
	// end inline asm
	// begin inline asm
	ld.volatile.global.u32 %r160, [%rd512];
	// end inline asm
	add.s32 	%r162, %r160, 1;
	// begin inline asm
	atom.global.exch.b32 %r161, [%rd512], %r162;
	// end inline asm
	// begin inline asm
	ld.volatile.global.u32 %r163, [%rd512];
	// end inline asm
	add.s32 	%r165, %r163, 1;
	// begin inline asm
	atom.global.exch.b32 %r164, [%rd512], %r165;
	// end inline asm
	// begin inline asm
	ld.volatile.global.u32 %r166, [%rd512];
	// end inline asm
	add.s32 	%r168, %r166, 1;
	// begin inline asm
	atom.global.exch.b32 %r167, [%rd512], %r168;
	// end inline asm
	// begin inline asm
	ld.volatile.global.u32 %r169, [%rd512];
	// end inline asm
	add.s32 	%r171, %r169, 1;
	// begin inline asm
	atom.global.exch.b32 %r170, [%rd512], %r171;
	// end inline asm
	// begin inline asm
	ld.volatile.global.u32 %r172, [%rd512];
	// end inline asm
	add.s32 	%r174, %r172, 1;
	// begin inline asm
	atom.global.exch.b32 %r173, [%rd512], %r174;
	// end inline asm
	// begin inline asm
	ld.volatile.global.u32 %r175, [%rd512];
	// end inline asm
	add.s32 	%r177, %r175, 1;
	// begin inline asm
	atom.global.exch.b32 %r176, [%rd512], %r177;
	// end inline asm
	// begin inline asm
	ld.volatile.global.u32 %r178, [%rd512];
	// end inline asm
	add.s32 	%r180, %r178, 1;
	// begin inline asm
	atom.global.exch.b32 %r179, [%rd512], %r180;
	// end inline asm
	// begin inline asm
	ld.volatile.global.u32 %r181, [%rd512];
	// end inline asm
	add.s32 	%r183, %r181, 1;
	// begin inline asm
	atom.global.exch.b32 %r182, [%rd512], %r183;
	// end inline asm
	// begin inline asm
	ld.volatile.global.u32 %r184, [%rd512];
	// end inline asm
	add.s32 	%r186, %r184, 1;
	// begin inline asm
	atom.global.exch.b32 %r185, [%rd512], %r186;
	// end inline asm
	// begin inline asm
	ld.volatile.global.u32 %r187, [%rd512];
	// end inline asm
	add.s32 	%r189, %r187, 1;
	// begin inline asm
	atom.global.exch.b32 %r188, [%rd512], %r189;
	// end inline asm
	// begin inline asm
	ld.volatile.global.u32 %r190, [%rd512];
	// end inline asm
	add.s32 	%r192, %r190, 1;
	// begin inline asm
	atom.global.exch.b32 %r191, [%rd512], %r192;
	// end inline asm
	// begin inline asm
	ld.volatile.global.u32 %r193, [%rd512];
	// end inline asm
	add.s32 	%r195, %r193, 1;
	// begin inline asm
	atom.global.exch.b32 %r194, [%rd512], %r195;
	// end inline asm
	// begin inline asm
	ld.volatile.global.u32 %r196, [%rd512];
	// end inline asm
	add.s32 	%r198, %r196, 1;
	// begin inline asm
	atom.global.exch.b32 %r197, [%rd512], %r198;
	// end inline asm
	// begin inline asm
	ld.volatile.global.u32 %r199, [%rd512];
	// end inline asm
	add.s32 	%r201, %r199, 1;
	// begin inline asm
	atom.global.exch.b32 %r200, [%rd512], %r201;
	// end inline asm
	// begin inline asm
	ld.volatile.global.u32 %r202, [%rd512];
	// end inline asm
	add.s32 	%r204, %r202, 1;
	// begin inline asm
	atom.global.exch.b32 %r203, [%rd512], %r204;
	// end inline asm
	// begin inline asm
	ld.volatile.global.u32 %r205, [%rd512];
	// end inline asm
	add.s32 	%r207, %r205, 1;
	// begin inline asm
	atom.global.exch.b32 %r206, [%rd512], %r207;
	// end inline asm
	// begin inline asm
	ld.volatile.global.u32 %r208, [%rd512];
	// end inline asm
	add.s32 	%r210, %r208, 1;
	// begin inline asm
	atom.global.exch.b32 %r209, [%rd512], %r210;
	// end inline asm
	// begin inline asm
	ld.volatile.global.u32 %r211, [%rd512];
	// end inline asm
	add.s32 	%r213, %r211, 1;
	// begin inline asm
	atom.global.exch.b32 %r212, [%rd512], %r213;
	// end inline asm
	// begin inline asm
	ld.volatile.global.u32 %r214, [%rd512];
	// end inline asm
	add.s32 	%r216, %r214, 1;
	// begin inline asm
	atom.global.exch.b32 %r215, [%rd512], %r216;
	// end inline asm
	// begin inline asm
	ld.volatile.global.u32 %r217, [%rd512];
	// end inline asm
	add.s32 	%r219, %r217, 1;
	// begin inline asm
	atom.global.exch.b32 %r218, [%rd512], %r219;
	// end inline asm
	// begin inline asm
	ld.volatile.global.u32 %r220, [%rd512];
	// end inline asm
	add.s32 	%r222, %r220, 1;
	// begin inline asm
	atom.global.exch.b32 %r221, [%rd512], %r222;
	// end inline asm
	// begin inline asm
	ld.volatile.global.u32 %r223, [%rd512];
	// end inline asm
	add.s32 	%r225, %r223, 1;
	// begin inline asm
	atom.global.exch.b32 %r224, [%rd512], %r225;
	// end inline asm
	// begin inline asm
	ld.volatile.global.u32 %r226, [%rd512];
	// end inline asm
	add.s32 	%r228, %r226, 1;
	// begin inline asm
	atom.global.exch.b32 %r227, [%rd512], %r228;
	// end inline asm
	// begin inline asm
	ld.volatile.global.u32 %r229, [%rd512];
	// end inline asm
	add.s32 	%r231, %r229, 1;
	// begin inline asm
	atom.global.exch.b32 %r230, [%rd512], %r231;
	// end inline asm
	// begin inline asm
	ld.volatile.global.u32 %r232, [%rd512];
	// end inline asm
	add.s32 	%r234, %r232, 1;
	// begin inline asm
	atom.global.exch.b32 %r233, [%rd512], %r234;
	// end inline asm
	// begin inline asm
	ld.volatile.global.u32 %r235, [%rd512];
	// end inline asm
	add.s32 	%r237, %r235, 1;
	// begin inline asm
	atom.global.exch.b32 %r236, [%rd512], %r237;
	// end inline asm
	// begin inline asm
	ld.volatile.global.u32 %r238, [%rd512];
	// end inline asm
	add.s32 	%r240, %r238, 1;
	// begin inline asm
	atom.global.exch.b32 %r239, [%rd512], %r240;
	// end inline asm
	// begin inline asm
	ld.volatile.global.u32 %r241, [%rd512];
	// end inline asm
	add.s32 	%r243, %r241, 1;
	// begin inline asm
	atom.global.exch.b32 %r242, [%rd512], %r243;
	// end inline asm
	// begin inline asm
	ld.volatile.global.u32 %r244, [%rd512];
	// end inline asm
	add.s32 	%r246, %r244, 1;
	// begin inline asm
	atom.global.exch.b32 %r245, [%rd512], %r246;
	// end inline asm
	// begin inline asm
	ld.volatile.global.u32 %r247, [%rd512];
	// end inline asm
	add.s32 	%r249, %r247, 1;
	// begin inline asm
	atom.global.exch.b32 %r248, [%rd512], %r249;
	// end inline asm
	// begin inline asm
	ld.volatile.global.u32 %r250, [%rd512];
	// end inline asm
	add.s32 	%r252, %r250, 1;
	// begin inline asm
	atom.global.exch.b32 %r251, [%rd512], %r252;
	// end inline asm
	// begin inline asm
	ld.volatile.global.u32 %r253, [%rd512];
	// end inline asm
	add.s32 	%r255, %r253, 1;
	// begin inline asm
	atom.global.exch.b32 %r254, [%rd512], %r255;
	// end inline asm
	// begin inline asm
	ld.volatile.global.u32 %r256, [%rd512];
	// end inline asm
	add.s32 	%r258, %r256, 1;
	// begin inline asm
	atom.global.exch.b32 %r257, [%rd512], %r258;
	// end inline asm
	// begin inline asm
	ld.volatile.global.u32 %r259, [%rd512];
	// end inline asm
	add.s32 	%r261, %r259, 1;
	// begin inline asm
	atom.global.exch.b32 %r260, [%rd512], %r261;
	// end inline asm
	// begin inline asm
	ld.volatile.global.u32 %r262, [%rd512];
	// end inline asm
	add.s32 	%r264, %r262, 1;
	// begin inline asm
	atom.global.exch.b32 %r263, [%rd512], %r264;
	// end inline asm
	// begin inline asm
	ld.volatile.global.u32 %r265, [%rd512];
	// end inline asm
	add.s32 	%r267, %r265, 1;
	// begin inline asm
	atom.global.exch.b32 %r266, [%rd512], %r267;
	// end inline asm
	// begin inline asm
	ld.volatile.global.u32 %r268, [%rd512];
	// end inline asm
	add.s32 	%r270, %r268, 1;
	// begin inline asm
	atom.global.exch.b32 %r269, [%rd512], %r270;
	// end inline asm
	// begin inline asm
	ld.volatile.global.u32 %r271, [%rd512];
	// end inline asm
	add.s32 	%r273, %r271, 1;
	// begin inline asm
	atom.global.exch.b32 %r272, [%rd512], %r273;
	// end inline asm
	// begin inline asm
	ld.volatile.global.u32 %r274, [%rd512];
	// end inline asm
	add.s32 	%r276, %r274, 1;
	// begin inline asm
	atom.global.exch.b32 %r275, [%rd512], %r276;
	// end inline asm
	// begin inline asm
	ld.volatile.global.u32 %r277, [%rd512];
	// end inline asm
	add.s32 	%r279, %r277, 1;
	// begin inline asm
	atom.global.exch.b32 %r278, [%rd512], %r279;
	// end inline asm
	// begin inline asm
	ld.volatile.global.u32 %r280, [%rd512];
	// end inline asm
	add.s32 	%r282, %r280, 1;
	// begin inline asm
	atom.global.exch.b32 %r281, [%rd512], %r282;
	// end inline asm
	// begin inline asm
	ld.volatile.global.u32 %r283, [%rd512];
	// end inline asm
	add.s32 	%r285, %r283, 1;
	// begin inline asm
	atom.global.exch.b32 %r284, [%rd512], %r285;
	// end inline asm
	// begin inline asm
	ld.volatile.global.u32 %r286, [%rd512];
	// end inline asm
	add.s32 	%r288, %r286, 1;
	// begin inline asm
	atom.global.exch.b32 %r287, [%rd512], %r288;
	// end inline asm
	// begin inline asm
	ld.volatile.global.u32 %r289, [%rd512];
	// end inline asm
	add.s32 	%r291, %r289, 1;
	// begin inline asm
	atom.global.exch.b32 %r290, [%rd512], %r291;
	// end inline asm
	// begin inline asm
	ld.volatile.global.u32 %r292, [%rd512];
	// end inline asm
	add.s32 	%r294, %r292, 1;
	// begin inline asm
	atom.global.exch.b32 %r293, [%rd512], %r294;
	// end inline asm
	// begin inline asm
	ld.volatile.global.u32 %r295, [%rd512];
	// end inline asm
	add.s32 	%r297, %r295, 1;
	// begin inline asm
	atom.global.exch.b32 %r296, [%rd512], %r297;
	// end inline asm
	// begin inline asm
	ld.volatile.global.u32 %r298, [%rd512];
	// end inline asm
	add.s32 	%r300, %r298, 1;
	// begin inline asm
	atom.global.exch.b32 %r299, [%rd512], %r300;
	// end inline asm
	// begin inline asm
	ld.volatile.global.u32 %r301, [%rd512];
	// end inline asm
	add.s32 	%r303, %r301, 1;
	// begin inline asm
	atom.global.exch.b32 %r302, [%rd512], %r303;
	// end inline asm
	// begin inline asm
	ld.volatile.global.u32 %r304, [%rd512];
	// end inline asm
	add.s32 	%r306, %r304, 1;
	// begin inline asm
	atom.global.exch.b32 %r305, [%rd512], %r306;
	// end inline asm
	// begin inline asm
	ld.volatile.global.u32 %r307, [%rd512];
	// end inline asm
	add.s32 	%r309, %r307, 1;
	// begin inline asm
	atom.global.exch.b32 %r308, [%rd512], %r309;
	// end inline asm
	// begin inline asm
	ld.volatile.global.u32 %r310, [%rd512];
	// end inline asm
	add.s32 	%r312, %r310, 1;
	// begin inline asm
	atom.global.exch.b32 %r311, [%rd512], %r312;
	// end inline asm
	// begin inline asm
	ld.volatile.global.u32 %r313, [%rd512];
	// end inline asm
	add.s32 	%r315, %r313, 1;
	// begin inline asm
	atom.global.exch.b32 %r314, [%rd512], %r315;
	// end inline asm
	// begin inline asm
	ld.volatile.global.u32 %r316, [%rd512];
	// end inline asm
	add.s32 	%r318, %r316, 1;
	// begin inline asm
	atom.global.exch.b32 %r317, [%rd512], %r318;
	// end inline asm
	// begin inline asm
	ld.volatile.global.u32 %r319, [%rd512];
	// end inline asm
	add.s32 	%r321, %r319, 1;
	// begin inline asm
	atom.global.exch.b32 %r320, [%rd512], %r321;
	// end inline asm
	// begin inline asm
	ld.volatile.global.u32 %r322, [%rd512];
	// end inline asm
	add.s32 	%r324, %r322, 1;
	// begin inline asm
	atom.global.exch.b32 %r323, [%rd512], %r324;
	// end inline asm
	// begin inline asm
	ld.volatile.global.u32 %r325, [%rd512];
	// end inline asm
	add.s32 	%r327, %r325, 1;
	// begin inline asm
	atom.global.exch.b32 %r326, [%rd512], %r327;
	// end inline asm
	// begin inline asm
	ld.volatile.global.u32 %r328, [%rd512];
	// end inline asm
	add.s32 	%r330, %r328, 1;
	// begin inline asm
	atom.global.exch.b32 %r329, [%rd512], %r330;
	// end inline asm
	// begin inline asm
	ld.volatile.global.u32 %r331, [%rd512];
	// end inline asm
	add.s32 	%r333, %r331, 1;
	// begin inline asm
	atom.global.exch.b32 %r332, [%rd512], %r333;
	// end inline asm
	// begin inline asm
	ld.volatile.global.u32 %r334, [%rd512];
	// end inline asm
	add.s32 	%r336, %r334, 1;
	// begin inline asm
	atom.global.exch.b32 %r335, [%rd512], %r336;
	// end inline asm
	// begin inline asm
	ld.volatile.global.u32 %r337, [%rd512];
	// end inline asm
	add.s32 	%r339, %r337, 1;
	// begin inline asm
	atom.global.exch.b32 %r338, [%rd512], %r339;
	// end inline asm
	// begin inline asm
	ld.volatile.global.u32 %r340, [%rd512];
	// end inline asm
	add.s32 	%r342, %r340, 1;
	// begin inline asm
	atom.global.exch.b32 %r341, [%rd512], %r342;
	// end inline asm
	// begin inline asm
	ld.volatile.global.u32 %r343, [%rd512];
	// end inline asm
	add.s32 	%r345, %r343, 1;
	// begin inline asm
	atom.global.exch.b32 %r344, [%rd512], %r345;
	// end inline asm
	// begin inline asm
	ld.volatile.global.u32 %r346, [%rd512];
	// end inline asm
	add.s32 	%r348, %r346, 1;
	// begin inline asm
	atom.global.exch.b32 %r347, [%rd512], %r348;
	// end inline asm
	// begin inline asm
	ld.volatile.global.u32 %r349, [%rd512];
	// end inline asm
	add.s32 	%r351, %r349, 1;
	// begin inline asm
	atom.global.exch.b32 %r350, [%rd512], %r351;
	// end inline asm
	// begin inline asm
	ld.volatile.global.u32 %r352, [%rd512];
	// end inline asm
	add.s32 	%r354, %r352, 1;
	// begin inline asm
	atom.global.exch.b32 %r353, [%rd512], %r354;
	// end inline asm
	// begin inline asm
	ld.volatile.global.u32 %r355, [%rd512];
	// end inline asm
	add.s32 	%r357, %r355, 1;
	// begin inline asm
	atom.global.exch.b32 %r356, [%rd512], %r357;
	// end inline asm
	// begin inline asm
	ld.volatile.global.u32 %r358, [%rd512];
	// end inline asm
	add.s32 	%r360, %r358, 1;
	// begin inline asm
	atom.global.exch.b32 %r359, [%rd512], %r360;
	// end inline asm
	// begin inline asm
	ld.volatile.global.u32 %r361, [%rd512];
	// end inline asm
	add.s32 	%r363, %r361, 1;
	// begin inline asm
	atom.global.exch.b32 %r362, [%rd512], %r363;
	// end inline asm
	// begin inline asm
	ld.volatile.global.u32 %r364, [%rd512];
	// end inline asm
	add.s32 	%r366, %r364, 1;
	// begin inline asm
	atom.global.exch.b32 %r365, [%rd512], %r366;
	// end inline asm
	// begin inline asm
	ld.volatile.global.u32 %r367, [%rd512];
	// end inline asm
	add.s32 	%r369, %r367, 1;
	// begin inline asm
	atom.global.exch.b32 %r368, [%rd512], %r369;
	// end inline asm
	// begin inline asm
	ld.volatile.global.u32 %r370, [%rd512];
	// end inline asm
	add.s32 	%r372, %r370, 1;
	// begin inline asm
	atom.global.exch.b32 %r371, [%rd512], %r372;
	// end inline asm
	// begin inline asm
	ld.volatile.global.u32 %r373, [%rd512];
	// end inline asm
	add.s32 	%r375, %r373, 1;
	// begin inline asm
	atom.global.exch.b32 %r374, [%rd512], %r375;
	// end inline asm
	// begin inline asm
	ld.volatile.global.u32 %r376, [%rd512];
	// end inline asm
	add.s32 	%r378, %r376, 1;
	// begin inline asm
	atom.global.exch.b32 %r377, [%rd512], %r378;
	// end inline asm
	// begin inline asm
	ld.volatile.global.u32 %r379, [%rd512];
	// end inline asm
	add.s32 	%r381, %r379, 1;
	// begin inline asm
	atom.global.exch.b32 %r380, [%rd512], %r381;
	// end inline asm
	// begin inline asm
	ld.volatile.global.u32 %r382, [%rd512];
	// end inline asm
	add.s32 	%r384, %r382, 1;
	// begin inline asm
	atom.global.exch.b32 %r383, [%rd512], %r384;
	// end inline asm
	// begin inline asm
	ld.volatile.global.u32 %r385, [%rd512];
	// end inline asm
	add.s32 	%r387, %r385, 1;
	// begin inline asm
	atom.global.exch.b32 %r386, [%rd512], %r387;
	// end inline asm
	// begin inline asm
	ld.volatile.global.u32 %r388, [%rd512];
	// end inline asm
	add.s32 	%r390, %r388, 1;
	// begin inline asm
	atom.global.exch.b32 %r389, [%rd512], %r390;
	// end inline asm
	// begin inline asm
	ld.volatile.global.u32 %r391, [%rd512];
	// end inline asm
	add.s32 	%r393, %r391, 1;
	// begin inline asm
	atom.global.exch.b32 %r392, [%rd512], %r393;
	// end inline asm
	// begin inline asm
	ld.volatile.global.u32 %r394, [%rd512];
	// end inline asm
	add.s32 	%r396, %r394, 1;
	// begin inline asm
	atom.global.exch.b32 %r395, [%rd512], %r396;
	// end inline asm
	// begin inline asm
	ld.volatile.global.u32 %r397, [%rd512];
	// end inline asm
	add.s32 	%r399, %r397, 1;
	// begin inline asm
	atom.global.exch.b32 %r398, [%rd512], %r399;
	// end inline asm
	// begin inline asm
	ld.volatile.global.u32 %r400, [%rd512];
	// end inline asm
	add.s32 	%r402, %r400, 1;
	// begin inline asm
	atom.global.exch.b32 %r401, [%rd512], %r402;
	// end inline asm
	// begin inline asm
	ld.volatile.global.u32 %r403, [%rd512];
	// end inline asm
	add.s32 	%r405, %r403, 1;
	// begin inline asm
	atom.global.exch.b32 %r404, [%rd512], %r405;
	// end inline asm
	// begin inline asm
	ld.volatile.global.u32 %r406, [%rd512];
	// end inline asm
	add.s32 	%r408, %r406, 1;
	// begin inline asm
	atom.global.exch.b32 %r407, [%rd512], %r408;
	// end inline asm
	// begin inline asm
	ld.volatile.global.u32 %r409, [%rd512];
	// end inline asm
	add.s32 	%r411, %r409, 1;
	// begin inline asm
	atom.global.exch.b32 %r410, [%rd512], %r411;
	// end inline asm
	// begin inline asm
	ld.volatile.global.u32 %r412, [%rd512];
	// end inline asm
	add.s32 	%r414, %r412, 1;
	// begin inline asm
	atom.global.exch.b32 %r413, [%rd512], %r414;
	// end inline asm
	// begin inline asm
	ld.volatile.global.u32 %r415, [%rd512];
	// end inline asm
	add.s32 	%r417, %r415, 1;
	// begin inline asm
	atom.global.exch.b32 %r416, [%rd512], %r417;
	// end inline asm
	// begin inline asm
	ld.volatile.global.u32 %r418, [%rd512];
	// end inline asm
	add.s32 	%r420, %r418, 1;
	// begin inline asm
	atom.global.exch.b32 %r419, [%rd512], %r420;
	// end inline asm
	// begin inline asm
	ld.volatile.global.u32 %r421, [%rd512];
	// end inline asm
	add.s32 	%r423, %r421, 1;
	// begin inline asm
	atom.global.exch.b32 %r422, [%rd512], %r423;
	// end inline asm
	// begin inline asm
	ld.volatile.global.u32 %r424, [%rd512];
	// end inline asm
	add.s32 	%r426, %r424, 1;
	// begin inline asm
	atom.global.exch.b32 %r425, [%rd512], %r426;
	// end inline asm
	// begin inline asm
	ld.volatile.global.u32 %r427, [%rd512];
	// end inline asm
	add.s32 	%r429, %r427, 1;
	// begin inline asm
	atom.global.exch.b32 %r428, [%rd512], %r429;
	// end inline asm
	// begin inline asm
	ld.volatile.global.u32 %r430, [%rd512];
	// end inline asm
	add.s32 	%r432, %r430, 1;
	// begin inline asm
	atom.global.exch.b32 %r431, [%rd512], %r432;
	// end inline asm
	// begin inline asm
	ld.volatile.global.u32 %r433, [%rd512];
	// end inline asm
	add.s32 	%r435, %r433, 1;
	// begin inline asm
	atom.global.exch.b32 %r434, [%rd512], %r435;
	// end inline asm
	// begin inline asm
	ld.volatile.global.u32 %r436, [%rd512];
	// end inline asm
	add.s32 	%r438, %r436, 1;
	// begin inline asm
	atom.global.exch.b32 %r437, [%rd512], %r438;
	// end inline asm
	// begin inline asm
	ld.volatile.global.u32 %r439, [%rd512];
	// end inline asm
	add.s32 	%r441, %r439, 1;
	// begin inline asm
	atom.global.exch.b32 %r440, [%rd512], %r441;
	// end inline asm
	// begin inline asm
	ld.volatile.global.u32 %r442, [%rd512];
	// end inline asm
	add.s32 	%r444, %r442, 1;
	// begin inline asm
	atom.global.exch.b32 %r443, [%rd512], %r444;
	// end inline asm
	// begin inline asm
	ld.volatile.global.u32 %r445, [%rd512];
	// end inline asm
	add.s32 	%r447, %r445, 1;
	// begin inline asm
	atom.global.exch.b32 %r446, [%rd512], %r447;
	// end inline asm
	// begin inline asm
	ld.volatile.global.u32 %r448, [%rd512];
	// end inline asm
	add.s32 	%r450, %r448, 1;
	// begin inline asm
	atom.global.exch.b32 %r449, [%rd512], %r450;
	// end inline asm
	// begin inline asm
	ld.volatile.global.u32 %r451, [%rd512];
	// end inline asm
	add.s32 	%r453, %r451, 1;
	// begin inline asm
	atom.global.exch.b32 %r452, [%rd512], %r453;
	// end inline asm
	// begin inline asm
	ld.volatile.global.u32 %r454, [%rd512];
	// end inline asm
	add.s32 	%r456, %r454, 1;
	// begin inline asm
	atom.global.exch.b32 %r455, [%rd512], %r456;
	// end inline asm
	// begin inline asm
	ld.volatile.global.u32 %r457, [%rd512];
	// end inline asm
	add.s32 	%r459, %r457, 1;
	// begin inline asm
	atom.global.exch.b32 %r458, [%rd512], %r459;
	// end inline asm
	// begin inline asm
	ld.volatile.global.u32 %r460, [%rd512];
	// end inline asm
	add.s32 	%r462, %r460, 1;
	// begin inline asm
	atom.global.exch.b32 %r461, [%rd512], %r462;
	// end inline asm
	// begin inline asm
	ld.volatile.global.u32 %r463, [%rd512];
	// end inline asm
	add.s32 	%r465, %r463, 1;
	// begin inline asm
	atom.global.exch.b32 %r464, [%rd512], %r465;
	// end inline asm
	// begin inline asm
	ld.volatile.global.u32 %r466, [%rd512];
	// end inline asm
	add.s32 	%r468, %r466, 1;
	// begin inline asm
	atom.global.exch.b32 %r467, [%rd512], %r468;
	// end inline asm
	// begin inline asm
	ld.volatile.global.u32 %r469, [%rd512];
	// end inline asm
	add.s32 	%r471, %r469, 1;
	// begin inline asm
	atom.global.exch.b32 %r470, [%rd512], %r471;
	// end inline asm
	// begin inline asm
	ld.volatile.global.u32 %r472, [%rd512];
	// end inline asm
	add.s32 	%r474, %r472, 1;
	// begin inline asm
	atom.global.exch.b32 %r473, [%rd512], %r474;
	// end inline asm
	// begin inline asm
	ld.volatile.global.u32 %r475, [%rd512];
	// end inline asm
	add.s32 	%r477, %r475, 1;
	// begin inline asm
	atom.global.exch.b32 %r476, [%rd512], %r477;
	// end inline asm
	// begin inline asm
	ld.volatile.global.u32 %r478, [%rd512];
	// end inline asm
	add.s32 	%r480, %r478, 1;
	// begin inline asm
	atom.global.exch.b32 %r479, [%rd512], %r480;
	// end inline asm
	// begin inline asm
	ld.volatile.global.u32 %r481, [%rd512];
	// end inline asm
	add.s32 	%r483, %r481, 1;
	// begin inline asm
	atom.global.exch.b32 %r482, [%rd512], %r483;
	// end inline asm
	// begin inline asm
	ld.volatile.global.u32 %r484, [%rd512];
	// end inline asm
	add.s32 	%r486, %r484, 1;
	// begin inline asm
	atom.global.exch.b32 %r485, [%rd512], %r486;
	// end inline asm
	// begin inline asm
	ld.volatile.global.u32 %r487, [%rd512];
	// end inline asm
	add.s32 	%r489, %r487, 1;
	// begin inline asm
	atom.global.exch.b32 %r488, [%rd512], %r489;
	// end inline asm
	// begin inline asm
	ld.volatile.global.u32 %r490, [%rd512];
	// end inline asm
	add.s32 	%r492, %r490, 1;
	// begin inline asm
	atom.global.exch.b32 %r491, [%rd512], %r492;
	// end inline asm
	// begin inline asm
	ld.volatile.global.u32 %r493, [%rd512];
	// end inline asm
	add.s32 	%r495, %r493, 1;
	// begin inline asm
	atom.global.exch.b32 %r494, [%rd512], %r495;
	// end inline asm
	// begin inline asm
	ld.volatile.global.u32 %r496, [%rd512];
	// end inline asm
	add.s32 	%r498, %r496, 1;
	// begin inline asm
	atom.global.exch.b32 %r497, [%rd512], %r498;
	// end inline asm
	// begin inline asm
	ld.volatile.global.u32 %r499, [%rd512];
	// end inline asm
	add.s32 	%r501, %r499, 1;
	// begin inline asm
	atom.global.exch.b32 %r500, [%rd512], %r501;
	// end inline asm
	// begin inline asm
	ld.volatile.global.u32 %r502, [%rd512];
	// end inline asm
	add.s32 	%r504, %r502, 1;
	// begin inline asm
	atom.global.exch.b32 %r503, [%rd512], %r504;
	// end inline asm
	// begin inline asm
	ld.volatile.global.u32 %r505, [%rd512];
	// end inline asm
	add.s32 	%r507, %r505, 1;
	// begin inline asm
	atom.global.exch.b32 %r506, [%rd512], %r507;
	// end inline asm
	// begin inline asm
	ld.volatile.global.u32 %r508, [%rd512];
	// end inline asm
	add.s32 	%r510, %r508, 1;
	// begin inline asm
	atom.global.exch.b32 %r509, [%rd512], %r510;
	// end inline asm
	// begin inline asm
	ld.volatile.global.u32 %r511, [%rd512];
	// end inline asm
	add.s32 	%r513, %r511, 1;
	// begin inline asm
	atom.global.exch.b32 %r512, [%rd512], %r513;
	// end inline asm
	// begin inline asm
	ld.volatile.global.u32 %r514, [%rd512];
	// end inline asm
	add.s32 	%r516, %r514, 1;
	// begin inline asm
	atom.global.exch.b32 %r515, [%rd512], %r516;
	// end inline asm
	// begin inline asm
	ld.volatile.global.u32 %r517, [%rd512];
	// end inline asm
	add.s32 	%r519, %r517, 1;
	// begin inline asm
	atom.global.exch.b32 %r518, [%rd512], %r519;
	// end inline asm
	// begin inline asm
	ld.volatile.global.u32 %r520, [%rd512];
	// end inline asm
	add.s32 	%r522, %r520, 1;
	// begin inline asm
	atom.global.exch.b32 %r521, [%rd512], %r522;
	// end inline asm
	// begin inline asm
	ld.volatile.global.u32 %r523, [%rd512];
	// end inline asm
	add.s32 	%r525, %r523, 1;
	// begin inline asm
	atom.global.exch.b32 %r524, [%rd512], %r525;
	// end inline asm
	// begin inline asm
	ld.volatile.global.u32 %r526, [%rd512];
	// end inline asm
	add.s32 	%r528, %r526, 1;
	// begin inline asm
	atom.global.exch.b32 %r527, [%rd512], %r528;
	// end inline asm
	// begin inline asm
	ld.volatile.global.u32 %r529, [%rd512];
	// end inline asm
	add.s32 	%r531, %r529, 1;
	// begin inline asm
	atom.global.exch.b32 %r530, [%rd512], %r531;
	// end inline asm
	// begin inline asm
	ld.volatile.global.u32 %r532, [%rd512];
	// end inline asm
	add.s32 	%r534, %r532, 1;
	// begin inline asm
	atom.global.exch.b32 %r533, [%rd512], %r534;
	// end inline asm
	// begin inline asm
	ld.volatile.global.u32 %r535, [%rd512];
	// end inline asm
	add.s32 	%r537, %r535, 1;
	// begin inline asm
	atom.global.exch.b32 %r536, [%rd512], %r537;
	// end inline asm
	// begin inline asm
	ld.volatile.global.u32 %r538, [%rd512];
	// end inline asm
	add.s32 	%r540, %r538, 1;
	// begin inline asm
	atom.global.exch.b32 %r539, [%rd512], %r540;
	// end inline asm
	// begin inline asm
	ld.volatile.global.u32 %r541, [%rd512];
	// end inline asm
	add.s32 	%r543, %r541, 1;
	// begin inline asm
	atom.global.exch.b32 %r542, [%rd512], %r543;
	// end inline asm
	// begin inline asm
	ld.volatile.global.u32 %r544, [%rd512];
	// end inline asm
	add.s32 	%r546, %r544, 1;
	// begin inline asm
	atom.global.exch.b32 %r545, [%rd512], %r546;
	// end inline asm
	// begin inline asm
	ld.volatile.global.u32 %r547, [%rd512];
	// end inline asm
	add.s32 	%r549, %r547, 1;
	// begin inline asm
	atom.global.exch.b32 %r548, [%rd512], %r549;
	// end inline asm
	// begin inline asm
	ld.volatile.global.u32 %r550, [%rd512];
	// end inline asm
	add.s32 	%r552, %r550, 1;
	// begin inline asm
	atom.global.exch.b32 %r551, [%rd512], %r552;
	// end inline asm
	// begin inline asm
	ld.volatile.global.u32 %r553, [%rd512];
	// end inline asm
	add.s32 	%r555, %r553, 1;
	// begin inline asm
	atom.global.exch.b32 %r554, [%rd512], %r555;
	// end inline asm
	// begin inline asm
	ld.volatile.global.u32 %r556, [%rd512];
	// end inline asm
	add.s32 	%r558, %r556, 1;
	// begin inline asm
	atom.global.exch.b32 %r557, [%rd512], %r558;
	// end inline asm
	// begin inline asm
	ld.volatile.global.u32 %r559, [%rd512];
	// end inline asm
	add.s32 	%r561, %r559, 1;
	// begin inline asm
	atom.global.exch.b32 %r560, [%rd512], %r561;
	// end inline asm
	// begin inline asm
	ld.volatile.global.u32 %r562, [%rd512];
	// end inline asm
	add.s32 	%r564, %r562, 1;
	// begin inline asm
	atom.global.exch.b32 %r563, [%rd512], %r564;
	// end inline asm
	// begin inline asm
	ld.volatile.global.u32 %r565, [%rd512];
	// end inline asm
	add.s32 	%r567, %r565, 1;
	// begin inline asm
	atom.global.exch.b32 %r566, [%rd512], %r567;
	// end inline asm
	// begin inline asm
	ld.volatile.global.u32 %r568, [%rd512];
	// end inline asm
	add.s32 	%r570, %r568, 1;
	// begin inline asm
	atom.global.exch.b32 %r569, [%rd512], %r570;
	// end inline asm
	// begin inline asm
	ld.volatile.global.u32 %r571, [%rd512];
	// end inline asm
	add.s32 	%r573, %r571, 1;
	// begin inline asm
	atom.global.exch.b32 %r572, [%rd512], %r573;
	// end inline asm
	// begin inline asm
	ld.volatile.global.u32 %r574, [%rd512];
	// end inline asm
	add.s32 	%r576, %r574, 1;
	// begin inline asm
	atom.global.exch.b32 %r575, [%rd512], %r576;
	// end inline asm
	// begin inline asm
	ld.volatile.global.u32 %r577, [%rd512];
	// end inline asm
	add.s32 	%r579, %r577, 1;
	// begin inline asm
	atom.global.exch.b32 %r578, [%rd512], %r579;
	// end inline asm
	// begin inline asm
	ld.volatile.global.u32 %r580, [%rd512];
	// end inline asm
	add.s32 	%r582, %r580, 1;
	// begin inline asm
	atom.global.exch.b32 %r581, [%rd512], %r582;
	// end inline asm
	// begin inline asm
	ld.volatile.global.u32 %r583, [%rd512];
	// end inline asm
	add.s32 	%r585, %r583, 1;
	// begin inline asm
	atom.global.exch.b32 %r584, [%rd512], %r585;
	// end inline asm
	// begin inline asm
	ld.volatile.global.u32 %r586, [%rd512];
	// end inline asm
	add.s32 	%r588, %r586, 1;
	// begin inline asm
	atom.global.exch.b32 %r587, [%rd512], %r588;
	// end inline asm
	// begin inline asm
	ld.volatile.global.u32 %r589, [%rd512];
	// end inline asm
	add.s32 	%r591, %r589, 1;
	// begin inline asm
	atom.global.exch.b32 %r590, [%rd512], %r591;
	// end inline asm
	// begin inline asm
	ld.volatile.global.u32 %r592, [%rd512];
	// end inline asm
	add.s32 	%r594, %r592, 1;
	// begin inline asm
	atom.global.exch.b32 %r593, [%rd512], %r594;
	// end inline asm
	// begin inline asm
	ld.volatile.global.u32 %r595, [%rd512];
	// end inline asm
	add.s32 	%r597, %r595, 1;
	// begin inline asm
	atom.global.exch.b32 %r596, [%rd512], %r597;
	// end inline asm
	// begin inline asm
	ld.volatile.global.u32 %r598, [%rd512];
	// end inline asm
	add.s32 	%r600, %r598, 1;
	// begin inline asm
	atom.global.exch.b32 %r599, [%rd512], %r600;
	// end inline asm
	// begin inline asm
	ld.volatile.global.u32 %r601, [%rd512];
	// end inline asm
	add.s32 	%r603, %r601, 1;
	// begin inline asm
	atom.global.exch.b32 %r602, [%rd512], %r603;
	// end inline asm
	// begin inline asm
	ld.volatile.global.u32 %r604, [%rd512];
	// end inline asm
	add.s32 	%r606, %r604, 1;
	// begin inline asm
	atom.global.exch.b32 %r605, [%rd512], %r606;
	// end inline asm
	// begin inline asm
	ld.volatile.global.u32 %r607, [%rd512];
	// end inline asm
	add.s32 	%r609, %r607, 1;
	// begin inline asm
	atom.global.exch.b32 %r608, [%rd512], %r609;
	// end inline asm
	// begin inline asm
	ld.volatile.global.u32 %r610, [%rd512];
	// end inline asm
	add.s32 	%r612, %r610, 1;
	// begin inline asm
	atom.global.exch.b32 %r611, [%rd512], %r612;
	// end inline asm
	// begin inline asm
	ld.volatile.global.u32 %r613, [%rd512];
	// end inline asm
	add.s32 	%r615, %r613, 1;
	// begin inline asm
	atom.global.exch.b32 %r614, [%rd512], %r615;
	// end inline asm
	// begin inline asm
	ld.volatile.global.u32 %r616, [%rd512];
	// end inline asm
	add.s32 	%r618, %r616, 1;
	// begin inline asm
	atom.global.exch.b32 %r617, [%rd512], %r618;
	// end inline asm
	// begin inline asm
	ld.volatile.global.u32 %r619, [%rd512];
	// end inline asm
	add.s32 	%r621, %r619, 1;
	// begin inline asm
	atom.global.exch.b32 %r620, [%rd512], %r621;
	// end inline asm
	// begin inline asm
	ld.volatile.global.u32 %r622, [%rd512];
	// end inline asm
	add.s32 	%r624, %r622, 1;
	// begin inline asm
	atom.global.exch.b32 %r623, [%rd512], %r624;
	// end inline asm
	// begin inline asm
	ld.volatile.global.u32 %r625, [%rd512];
	// end inline asm
	add.s32 	%r627, %r625, 1;
	// begin inline asm
	atom.global.exch.b32 %r626, [%rd512], %r627;
	// end inline asm
	// begin inline asm
	ld.volatile.global.u32 %r628, [%rd512];
	// end inline asm
	add.s32 	%r630, %r628, 1;
	// begin inline asm
	atom.global.exch.b32 %r629, [%rd512], %r630;
	// end inline asm
	// begin inline asm
	ld.volatile.global.u32 %r631, [%rd512];
	// end inline asm
	add.s32 	%r633, %r631, 1;
	// begin inline asm
	atom.global.exch.b32 %r632, [%rd512], %r633;
	// end inline asm
	// begin inline asm
	ld.volatile.global.u32 %r634, [%rd512];
	// end inline asm
	add.s32 	%r636, %r634, 1;
	// begin inline asm
	atom.global.exch.b32 %r635, [%rd512], %r636;
	// end inline asm
	// begin inline asm
	ld.volatile.global.u32 %r637, [%rd512];
	// end inline asm
	add.s32 	%r639, %r637, 1;
	// begin inline asm
	atom.global.exch.b32 %r638, [%rd512], %r639;
	// end inline asm
	// begin inline asm
	ld.volatile.global.u32 %r640, [%rd512];
	// end inline asm
	add.s32 	%r642, %r640, 1;
	// begin inline asm
	atom.global.exch.b32 %r641, [%rd512], %r642;
	// end inline asm
	// begin inline asm
	ld.volatile.global.u32 %r643, [%rd512];
	// end inline asm
	add.s32 	%r645, %r643, 1;
	// begin inline asm
	atom.global.exch.b32 %r644, [%rd512], %r645;
	// end inline asm
	// begin inline asm
	ld.volatile.global.u32 %r646, [%rd512];
	// end inline asm
	add.s32 	%r648, %r646, 1;
	// begin inline asm
	atom.global.exch.b32 %r647, [%rd512], %r648;
	// end inline asm
	// begin inline asm
	ld.volatile.global.u32 %r649, [%rd512];
	// end inline asm
	add.s32 	%r651, %r649, 1;
	// begin inline asm
	atom.global.exch.b32 %r650, [%rd512], %r651;
	// end inline asm
	// begin inline asm
	ld.volatile.global.u32 %r652, [%rd512];
	// end inline asm
	add.s32 	%r654, %r652, 1;
	// begin inline asm
	atom.global.exch.b32 %r653, [%rd512], %r654;
	// end inline asm
	// begin inline asm
	ld.volatile.global.u32 %r655, [%rd512];
	// end inline asm
	add.s32 	%r657, %r655, 1;
	// begin inline asm
	atom.global.exch.b32 %r656, [%rd512], %r657;
	// end inline asm
	// begin inline asm
	ld.volatile.global.u32 %r658, [%rd512];
	// end inline asm
	add.s32 	%r660, %r658, 1;
	// begin inline asm
	atom.global.exch.b32 %r659, [%rd512], %r660;
	// end inline asm
	// begin inline asm
	ld.volatile.global.u32 %r661, [%rd512];
	// end inline asm
	add.s32 	%r663, %r661, 1;
	// begin inline asm
	atom.global.exch.b32 %r662, [%rd512], %r663;
	// end inline asm
	// begin inline asm
	ld.volatile.global.u32 %r664, [%rd512];
	// end inline asm
	add.s32 	%r666, %r664, 1;
	// begin inline asm
	atom.global.exch.b32 %r665, [%rd512], %r666;
	// end inline asm
	// begin inline asm
	ld.volatile.global.u32 %r667, [%rd512];
	// end inline asm
	add.s32 	%r669, %r667, 1;
	// begin inline asm
	atom.global.exch.b32 %r668, [%rd512], %r669;
	// end inline asm
	// begin inline asm
	ld.volatile.global.u32 %r670, [%rd512];
	// end inline asm
	add.s32 	%r672, %r670, 1;
	// begin inline asm
	atom.global.exch.b32 %r671, [%rd512], %r672;
	// end inline asm
	// begin inline asm
	ld.volatile.global.u32 %r673, [%rd512];
	// end inline asm
	add.s32 	%r675, %r673, 1;
	// begin inline asm
	atom.global.exch.b32 %r674, [%rd512], %r675;
	// end inline asm
	// begin inline asm
	ld.volatile.global.u32 %r676, [%rd512];
	// end inline asm
	add.s32 	%r678, %r676, 1;
	// begin inline asm
	atom.global.exch.b32 %r677, [%rd512], %r678;
	// end inline asm
	// begin inline asm
	ld.volatile.global.u32 %r679, [%rd512];
	// end inline asm
	add.s32 	%r681, %r679, 1;
	// begin inline asm
	atom.global.exch.b32 %r680, [%rd512], %r681;
	// end inline asm
	// begin inline asm
	ld.volatile.global.u32 %r682, [%rd512];
	// end inline asm
	add.s32 	%r684, %r682, 1;
	// begin inline asm
	atom.global.exch.b32 %r683, [%rd512], %r684;
	// end inline asm
	// begin inline asm
	ld.volatile.global.u32 %r685, [%rd512];
	// end inline asm
	add.s32 	%r687, %r685, 1;
	// begin inline asm
	atom.global.exch.b32 %r686, [%rd512], %r687;
	// end inline asm
	// begin inline asm
	ld.volatile.global.u32 %r688, [%rd512];
	// end inline asm
	add.s32 	%r690, %r688, 1;
	// begin inline asm
	atom.global.exch.b32 %r689, [%rd512], %r690;
	// end inline asm
	// begin inline asm
	ld.volatile.global.u32 %r691, [%rd512];
	// end inline asm
	add.s32 	%r693, %r691, 1;
	// begin inline asm
	atom.global.exch.b32 %r692, [%rd512], %r693;
	// end inline asm
	// begin inline asm
	ld.volatile.global.u32 %r694, [%rd512];
	// end inline asm
	add.s32 	%r696, %r694, 1;
	// begin inline asm
	atom.global.exch.b32 %r695, [%rd512], %r696;
	// end inline asm
	// begin inline asm
	ld.volatile.global.u32 %r697, [%rd512];
	// end inline asm
	add.s32 	%r699, %r697, 1;
	// begin inline asm
	atom.global.exch.b32 %r698, [%rd512], %r699;
	// end inline asm
	// begin inline asm
	ld.volatile.global.u32 %r700, [%rd512];
	// end inline asm
	add.s32 	%r702, %r700, 1;
	// begin inline asm
	atom.global.exch.b32 %r701, [%rd512], %r702;
	// end inline asm
	// begin inline asm
	ld.volatile.global.u32 %r703, [%rd512];
	// end inline asm
	add.s32 	%r705, %r703, 1;
	// begin inline asm
	atom.global.exch.b32 %r704, [%rd512], %r705;
	// end inline asm
	// begin inline asm
	ld.volatile.global.u32 %r706, [%rd512];
	// end inline asm
	add.s32 	%r708, %r706, 1;
	// begin inline asm
	atom.global.exch.b32 %r707, [%rd512], %r708;
	// end inline asm
	// begin inline asm
	ld.volatile.global.u32 %r709, [%rd512];
	// end inline asm
	add.s32 	%r711, %r709, 1;
	// begin inline asm
	atom.global.exch.b32 %r710, [%rd512], %r711;
	// end inline asm
	// begin inline asm
	ld.volatile.global.u32 %r712, [%rd512];
	// end inline asm
	add.s32 	%r714, %r712, 1;
	// begin inline asm
	atom.global.exch.b32 %r713, [%rd512], %r714;
	// end inline asm
	// begin inline asm
	ld.volatile.global.u32 %r715, [%rd512];
	// end inline asm
	add.s32 	%r717, %r715, 1;
	// begin inline asm
	atom.global.exch.b32 %r716, [%rd512], %r717;
	// end inline asm
	// begin inline asm
	ld.volatile.global.u32 %r718, [%rd512];
	// end inline asm
	add.s32 	%r720, %r718, 1;
	// begin inline asm
	atom.global.exch.b32 %r719, [%rd512], %r720;
	// end inline asm
	// begin inline asm
	ld.volatile.global.u32 %r721, [%rd512];
	// end inline asm
	add.s32 	%r723, %r721, 1;
	// begin inline asm
	atom.global.exch.b32 %r722, [%rd512], %r723;
	// end inline asm
	// begin inline asm
	ld.volatile.global.u32 %r724, [%rd512];
	// end inline asm
	add.s32 	%r726, %r724, 1;
	// begin inline asm
	atom.global.exch.b32 %r725, [%rd512], %r726;
	// end inline asm
	// begin inline asm
	ld.volatile.global.u32 %r727, [%rd512];
	// end inline asm
	add.s32 	%r729, %r727, 1;
	// begin inline asm
	atom.global.exch.b32 %r728, [%rd512], %r729;
	// end inline asm
	// begin inline asm
	ld.volatile.global.u32 %r730, [%rd512];
	// end inline asm
	add.s32 	%r732, %r730, 1;
	// begin inline asm
	atom.global.exch.b32 %r731, [%rd512], %r732;
	// end inline asm
	// begin inline asm
	ld.volatile.global.u32 %r733, [%rd512];
	// end inline asm
	add.s32 	%r735, %r733, 1;
	// begin inline asm
	atom.global.exch.b32 %r734, [%rd512], %r735;
	// end inline asm
	// begin inline asm
	ld.volatile.global.u32 %r736, [%rd512];
	// end inline asm
	add.s32 	%r738, %r736, 1;
	// begin inline asm
	atom.global.exch.b32 %r737, [%rd512], %r738;
	// end inline asm
	// begin inline asm
	ld.volatile.global.u32 %r739, [%rd512];
	// end inline asm
	add.s32 	%r741, %r739, 1;
	// begin inline asm
	atom.global.exch.b32 %r740, [%rd512], %r741;
	// end inline asm
	// begin inline asm
	ld.volatile.global.u32 %r742, [%rd512];
	// end inline asm
	add.s32 	%r744, %r742, 1;
	// begin inline asm
	atom.global.exch.b32 %r743, [%rd512], %r744;
	// end inline asm
	// begin inline asm
	ld.volatile.global.u32 %r745, [%rd512];
	// end inline asm
	add.s32 	%r747, %r745, 1;
	// begin inline asm
	atom.global.exch.b32 %r746, [%rd512], %r747;
	// end inline asm
	// begin inline asm
	ld.volatile.global.u32 %r748, [%rd512];
	// end inline asm
	add.s32 	%r750, %r748, 1;
	// begin inline asm
	atom.global.exch.b32 %r749, [%rd512], %r750;
	// end inline asm
	// begin inline asm
	ld.volatile.global.u32 %r751, [%rd512];
	// end inline asm
	add.s32 	%r753, %r751, 1;
	// begin inline asm
	atom.global.exch.b32 %r752, [%rd512], %r753;
	// end inline asm
	// begin inline asm
	ld.volatile.global.u32 %r754, [%rd512];
	// end inline asm
	add.s32 	%r756, %r754, 1;
	// begin inline asm
	atom.global.exch.b32 %r755, [%rd512], %r756;
	// end inline asm
	// begin inline asm
	ld.volatile.global.u32 %r757, [%rd512];
	// end inline asm
	add.s32 	%r759, %r757, 1;
	// begin inline asm
	atom.global.exch.b32 %r758, [%rd512], %r759;
	// end inline asm
	// begin inline asm
	ld.volatile.global.u32 %r760, [%rd512];
	// end inline asm
	add.s32 	%r762, %r760, 1;
	// begin inline asm
	atom.global.exch.b32 %r761, [%rd512], %r762;
	// end inline asm
	// begin inline asm
	ld.volatile.global.u32 %r763, [%rd512];
	// end inline asm
	add.s32 	%r765, %r763, 1;
	// begin inline asm
	atom.global.exch.b32 %r764, [%rd512], %r765;
	// end inline asm
	// begin inline asm
	ld.volatile.global.u32 %r766, [%rd512];
	// end inline asm
	add.s32 	%r768, %r766, 1;
	// begin inline asm
	atom.global.exch.b32 %r767, [%rd512], %r768;
	// end inline asm
	ret;

}
	// .globl	_Z4testIL_Z15load_atomic_addPKjEL_Z14store_volatilePjjELi256E14strided_accessILj1024ELj8EE9all_lanesEvv
.visible .entry _Z4testIL_Z15load_atomic_addPKjEL_Z14store_volatilePjjELi256E14strided_accessILj1024ELj8EE9all_lanesEvv()
{
	.reg .b32 	%r<518>;
	.reg .b64 	%rd<517>;

	mov.u32 	%r513, %ctaid.x;
	mov.u32 	%r514, %ntid.x;
	mov.u32 	%r515, %tid.x;
	mad.lo.s32 	%r516, %r513, %r514, %r515;
	shl.b32 	%r517, %r516, 5;
	cvt.u64.u32 	%rd513, %r517;
	and.b64  	%rd514, %rd513, 4064;
	mov.u64 	%rd515, buffer;
	cvta.global.u64 	%rd516, %rd515;
	add.s64 	%rd512, %rd516, %rd514;
	// begin inline asm
	atom.global.add.u32 %r1, [%rd512], 0;
	// end inline asm
	add.s32 	%r2, %r1, 1;
	// begin inline asm
	st.volatile.global.u32 [%rd512], %r2;
	// end inline asm
	// begin inline asm
	atom.global.add.u32 %r3, [%rd512], 0;
	// end inline asm
	add.s32 	%r4, %r3, 1;
	// begin inline asm
	st.volatile.global.u32 [%rd512], %r4;
	// end inline asm
	// begin inline asm
	atom.global.add.u32 %r5, [%rd512], 0;
	// end inline asm
	add.s32 	%r6, %r5, 1;
	// begin inline asm
	st.volatile.global.u32 [%rd512], %r6;
	// end inline asm
	// begin inline asm
	atom.global.add.u32 %r7, [%rd512], 0;
	// end inline asm
	add.s32 	%r8, %r7, 1;
	// begin inline asm
	st.volatile.global.u32 [%rd512], %r8;
	// end inline asm
	// begin inline asm
	atom.global.add.u32 %r9, [%rd512], 0;
	// end inline asm
	add.s32 	%r10, %r9, 1;
	// begin inline asm
	st.volatile.global.u32 [%rd512], %r10;
	// end inline asm
	// begin inline asm
	atom.global.add.u32 %r11, [%rd512], 0;
	// end inline asm
	add.s32 	%r12, %r11, 1;
	// begin inline asm
	st.volatile.global.u32 [%rd512], %r12;
	// end inline asm
	// begin inline asm
	atom.global.add.u32 %r13, [%rd512], 0;
	// end inline asm
	add.s32 	%r14, %r13, 1;
	// begin inline asm
	st.volatile.global.u32 [%rd512], %r14;
	// end inline asm
	// begin inline asm
	atom.global.add.u32 %r15, [%rd512], 0;
	// end inline asm
	add.s32 	%r16, %r15, 1;
	// begin inline asm
	st.volatile.global.u32 [%rd512], %r16;
	// end inline asm
	// begin inline asm
	atom.global.add.u32 %r17, [%rd512], 0;
	// end inline asm
	add.s32 	%r18, %r17, 1;
	// begin inline asm
	st.volatile.global.u32 [%rd512], %r18;
	// end inline asm
	// begin inline asm
	atom.global.add.u32 %r19, [%rd512], 0;
	// end inline asm
	add.s32 	%r20, %r19, 1;
	// begin inline asm
	st.volatile.global.u32 [%rd512], %r20;
	// end inline asm
	// begin inline asm
	atom.global.add.u32 %r21, [%rd512], 0;
	// end inline asm
	add.s32 	%r22, %r21, 1;
	// begin inline asm
	st.volatile.global.u32 [%rd512], %r22;
	// end inline asm
	// begin inline asm
	atom.global.add.u32 %r23, [%rd512], 0;
	// end inline asm
	add.s32 	%r24, %r23, 1;
	// begin inline asm
	st.volatile.global.u32 [%rd512], %r24;
	// end inline asm
	// begin inline asm
	atom.global.add.u32 %r25, [%rd512], 0;
	// end inline asm
	add.s32 	%r26, %r25, 1;
	// begin inline asm
	st.volatile.global.u32 [%rd512], %r26;
	// end inline asm
	// begin inline asm
	atom.global.add.u32 %r27, [%rd512], 0;
	// end inline asm
	add.s32 	%r28, %r27, 1;
	// begin inline asm
	st.volatile.global.u32 [%rd512], %r28;
	// end inline asm
	// begin inline asm
	atom.global.add.u32 %r29, [%rd512], 0;
	// end inline asm
	add.s32 	%r30, %r29, 1;
	// begin inline asm
	st.volatile.global.u32 [%rd512], %r30;
	// end inline asm
	// begin inline asm
	atom.global.add.u32 %r31, [%rd512], 0;
	// end inline asm
	add.s32 	%r32, %r31, 1;
	// begin inline asm
	st.volatile.global.u32 [%rd512], %r32;
	// end inline asm
	// begin inline asm
	atom.global.add.u32 %r33, [%rd512], 0;
	// end inline asm
	add.s32 	%r34, %r33, 1;
	// begin inline asm
	st.volatile.global.u32 [%rd512], %r34;
	// end inline asm
	// begin inline asm
	atom.global.add.u32 %r35, [%rd512], 0;
	// end inline asm
	add.s32 	%r36, %r35, 1;
	// begin inline asm
	st.volatile.global.u32 [%rd512], %r36;
	// end inline asm
	// begin inline asm
	atom.global.add.u32 %r37, [%rd512], 0;
	// end inline asm
	add.s32 	%r38, %r37, 1;
	// begin inline asm
	st.volatile.global.u32 [%rd512], %r38;
	// end inline asm
	// begin inline asm
	atom.global.add.u32 %r39, [%rd512], 0;
	// end inline asm
	add.s32 	%r40, %r39, 1;
	// begin inline asm
	st.volatile.global.u32 [%rd512], %r40;
	// end inline asm
	// begin inline asm
	atom.global.add.u32 %r41, [%rd512], 0;
	// end inline asm
	add.s32 	%r42, %r41, 1;
	// begin inline asm
	st.volatile.global.u32 [%rd512], %r42;
	// end inline asm
	// begin inline asm
	atom.global.add.u32 %r43, [%rd512], 0;
	// end inline asm
	add.s32 	%r44, %r43, 1;
	// begin inline asm
	st.volatile.global.u32 [%rd512], %r44;
	// end inline asm
	// begin inline asm
	atom.global.add.u32 %r45, [%rd512], 0;
	// end inline asm
	add.s32 	%r46, %r45, 1;
	// begin inline asm
	st.volatile.global.u32 [%rd512], %r46;
	// end inline asm
	// begin inline asm
	atom.global.add.u32 %r47, [%rd512], 0;
	// end inline asm
	add.s32 	%r48, %r47, 1;
	// begin inline asm
	st.volatile.global.u32 [%rd512], %r48;
	// end inline asm
	// begin inline asm
	atom.global.add.u32 %r49, [%rd512], 0;
	// end inline asm
	add.s32 	%r50, %r49, 1;
	// begin inline asm
	st.volatile.global.u32 [%rd512], %r50;
	// end inline asm
	// begin inline asm
	atom.global.add.u32 %r51, [%rd512], 0;
	// end inline asm
	add.s32 	%r52, %r51, 1;
	// begin inline asm
	st.volatile.global.u32 [%rd512], %r52;
	// end inline asm
	// begin inline asm
	atom.global.add.u32 %r53, [%rd512], 0;
	// end inline asm
	add.s32 	%r54, %r53, 1;
	// begin inline asm
	st.volatile.global.u32 [%rd512], %r54;
	// end inline asm
	// begin inline asm
	atom.global.add.u32 %r55, [%rd512], 0;
	// end inline asm
	add.s32 	%r56, %r55, 1;
	// begin inline asm
	st.volatile.global.u32 [%rd512], %r56;
	// end inline asm
	// begin inline asm
	atom.global.add.u32 %r57, [%rd512], 0;
	// end inline asm
	add.s32 	%r58, %r57, 1;
	// begin inline asm
	st.volatile.global.u32 [%rd512], %r58;
	// end inline asm
	// begin inline asm
	atom.global.add.u32 %r59, [%rd512], 0;
	// end inline asm
	add.s32 	%r60, %r59, 1;
	// begin inline asm
	st.volatile.global.u32 [%rd512], %r60;
	// end inline asm
	// begin inline asm
	atom.global.add.u32 %r61, [%rd512], 0;
	// end inline asm
	add.s32 	%r62, %r61, 1;
	// begin inline asm
	st.volatile.global.u32 [%rd512], %r62;
	// end inline asm
	// begin inline asm
	atom.global.add.u32 %r63, [%rd512], 0;
	// end inline asm
	add.s32 	%r64, %r63, 1;
	// begin inline asm
	st.volatile.global.u32 [%rd512], %r64;
	// end inline asm
	// begin inline asm
	atom.global.add.u32 %r65, [%rd512], 0;
	// end inline asm
	add.s32 	%r66, %r65, 1;
	// begin inline asm
	st.volatile.global.u32 [%rd512], %r66;
	// end inline asm
	// begin inline asm
	atom.global.add.u32 %r67, [%rd512], 0;
	// end inline asm
	add.s32 	%r68, %r67, 1;
	// begin inline asm
	st.volatile.global.u32 [%rd512], %r68;
	// end inline asm
	// begin inline asm
	atom.global.add.u32 %r69, [%rd512], 0;
	// end inline asm
	add.s32 	%r70, %r69, 1;
	// begin inline asm
	st.volatile.global.u32 [%rd512], %r70;
	// end inline asm
	// begin inline asm
	atom.global.add.u32 %r71, [%rd512], 0;
	// end inline asm
	add.s32 	%r72, %r71, 1;
	// begin inline asm
	st.volatile.global.u32 [%rd512], %r72;
	// end inline asm
	// begin inline asm
	atom.global.add.u32 %r73, [%rd512], 0;
	// end inline asm
	add.s32 	%r74, %r73, 1;
	// begin inline asm
	st.volatile.global.u32 [%rd512], %r74;
	// end inline asm
	// begin inline asm
	atom.global.add.u32 %r75, [%rd512], 0;
	// end inline asm
	add.s32 	%r76, %r75, 1;
	// begin inline asm
	st.volatile.global.u32 [%rd512], %r76;
	// end inline asm
	// begin inline asm
	atom.global.add.u32 %r77, [%rd512], 0;
	// end inline asm
	add.s32 	%r78, %r77, 1;
	// begin inline asm
	st.volatile.global.u32 [%rd512], %r78;
	// end inline asm
	// begin inline asm
	atom.global.add.u32 %r79, [%rd512], 0;
	// end inline asm
	add.s32 	%r80, %r79, 1;
	// begin inline asm
	st.volatile.global.u32 [%rd512], %r80;
	// end inline asm
	// begin inline asm
	atom.global.add.u32 %r81, [%rd512], 0;
	// end inline asm
	add.s32 	%r82, %r81, 1;
	// begin inline asm
	st.volatile.global.u32 [%rd512], %r82;
	// end inline asm
	// begin inline asm
	atom.global.add.u32 %r83, [%rd512], 0;
	// end inline asm
	add.s32 	%r84, %r83, 1;
	// begin inline asm
	st.volatile.global.u32 [%rd512], %r84;
	// end inline asm
	// begin inline asm
	atom.global.add.u32 %r85, [%rd512], 0;
	// end inline asm
	add.s32 	%r86, %r85, 1;
	// begin inline asm
	st.volatile.global.u32 [%rd512], %r86;
	// end inline asm
	// begin inline asm
	atom.global.add.u32 %r87, [%rd512], 0;
	// end inline asm
	add.s32 	%r88, %r87, 1;
	// begin inline asm
	st.volatile.global.u32 [%rd512], %r88;
	// end inline asm
	// begin inline asm
	atom.global.add.u32 %r89, [%rd512], 0;
	// end inline asm
	add.s32 	%r90, %r89, 1;
	// begin inline asm
	st.volatile.global.u32 [%rd512], %r90;
	// end inline asm
	// begin inline asm
	atom.global.add.u32 %r91, [%rd512], 0;
	// end inline asm
	add.s32 	%r92, %r91, 1;
	// begin inline asm
	st.volatile.global.u32 [%rd512], %r92;
	// end inline asm
	// begin inline asm
	atom.global.add.u32 %r93, [%rd512], 0;
	// end inline asm
	add.s32 	%r94, %r93, 1;
	// begin inline asm
	st.volatile.global.u32 [%rd512], %r94;
	// end inline asm
	// begin inline asm
	atom.global.add.u32 %r95, [%rd512], 0;
	// end inline asm
	add.s32 	%r96, %r95, 1;
	// begin inline asm
	st.volatile.global.u32 [%rd512], %r96;
	// end inline asm
	// begin inline asm
	atom.global.add.u32 %r97, [%rd512], 0;
	// end inline asm
	add.s32 	%r98, %r97, 1;
	// begin inline asm
	st.volatile.global.u32 [%rd512], %r98;
	// end inline asm
	// begin inline asm
	atom.global.add.u32 %r99, [%rd512], 0;
	// end inline asm
	add.s32 	%r100, %r99, 1;
	// begin inline asm
	st.volatile.global.u32 [%rd512], %r100;
	// end inline asm
	// begin inline asm
	atom.global.add.u32 %r101, [%rd512], 0;
	// end inline asm
	add.s32 	%r102, %r101, 1;
	// begin inline asm
	st.volatile.global.u32 [%rd512], %r102;
	// end inline asm
	// begin inline asm
	atom.global.add.u32 %r103, [%rd512], 0;
	// end inline asm
	add.s32 	%r104, %r103, 1;
	// begin inline asm
	st.volatile.global.u32 [%rd512], %r104;
	// end inline asm
	// begin inline asm
	atom.global.add.u32 %r105, [%rd512], 0;
	// end inline asm
	add.s32 	%r106, %r105, 1;
	// begin inline asm
	st.volatile.global.u32 [%rd512], %r106;
	// end inline asm
	// begin inline asm
	atom.global.add.u32 %r107, [%rd512], 0;
	// end inline asm
	add.s32 	%r108, %r107, 1;
	// begin inline asm
	st.volatile.global.u32 [%rd512], %r108;
	// end inline asm
	// begin inline asm
	atom.global.add.u32 %r109, [%rd512], 0;
	// end inline asm
	add.s32 	%r110, %r109, 1;
	// begin inline asm
	st.volatile.global.u32 [%rd512], %r110;
	// end inline asm
	// begin inline asm
	atom.global.add.u32 %r111, [%rd512], 0;
	// end inline asm
	add.s32 	%r112, %r111, 1;
	// begin inline asm
	st.volatile.global.u32 [%rd512], %r112;
	// end inline asm
	// begin inline asm
	atom.global.add.u32 %r113, [%rd512], 0;
	// end inline asm
	add.s32 	%r114, %r113, 1;
	// begin inline asm
	st.volatile.global.u32 [%rd512], %r114;
	// end inline asm
	// begin inline asm
	atom.global.add.u32 %r115, [%rd512], 0;
	// end inline asm
	add.s32 	%r116, %r115, 1;
	// begin inline asm
	st.volatile.global.u32 [%rd512], %r116;
	// end inline asm
	// begin inline asm
	atom.global.add.u32 %r117, [%rd512], 0;
	// end inline asm
	add.s32 	%r118, %r117, 1;
	// begin inline asm
	st.volatile.global.u32 [%rd512], %r118;
	// end inline asm
	// begin inline asm
	atom.global.add.u32 %r119, [%rd512], 0;
	// end inline asm
	add.s32 	%r120, %r119, 1;
	// begin inline asm
	st.volatile.global.u32 [%rd512], %r120;
	// end inline asm
	// begin inline asm
	atom.global.add.u32 %r121, [%rd512], 0;
	// end inline asm
	add.s32 	%r122, %r121, 1;
	// begin inline asm
	st.volatile.global.u32 [%rd512], %r122;
	// end inline asm
	// begin inline asm
	atom.global.add.u32 %r123, [%rd512], 0;
	// end inline asm
	add.s32 	%r124, %r123, 1;
	// begin inline asm
	st.volatile.global.u32 [%rd512], %r124;
	// end inline asm
	// begin inline asm
	atom.global.add.u32 %r125, [%rd512], 0;
	// end inline asm
	add.s32 	%r126, %r125, 1;
	// begin inline asm
	st.volatile.global.u32 [%rd512], %r126;
	// end inline asm
	// begin inline asm
	atom.global.add.u32 %r127, [%rd512], 0;
	// end inline asm
	add.s32 	%r128, %r127, 1;
	// begin inline asm
	st.volatile.global.u32 [%rd512], %r128;
	// end inline asm
	// begin inline asm
	atom.global.add.u32 %r129, [%rd512], 0;
	// end inline asm
	add.s32 	%r130, %r129, 1;
	// begin inline asm
	st.volatile.global.u32 [%rd512], %r130;
	// end inline asm
	// begin inline asm
	atom.global.add.u32 %r131, [%rd512], 0;
	// end inline asm
	add.s32 	%r132, %r131, 1;
	// begin inline asm
	st.volatile.global.u32 [%rd512], %r132;
	// end inline asm
	// begin inline asm
	atom.global.add.u32 %r133, [%rd512], 0;
	// end inline asm
	add.s32 	%r134, %r133, 1;
	// begin inline asm
	st.volatile.global.u32 [%rd512], %r134;
	// end inline asm
	// begin inline asm
	atom.global.add.u32 %r135, [%rd512], 0;
	// end inline asm
	add.s32 	%r136, %r135, 1;
	// begin inline asm
	st.volatile.global.u32 [%rd512], %r136;
	// end inline asm
	// begin inline asm
	atom.global.add.u32 %r137, [%rd512], 0;
	// end inline asm
	add.s32 	%r138, %r137, 1;
	// begin inline asm
	st.volatile.global.u32 [%rd512], %r138;
	// end inline asm
	// begin inline asm
	atom.global.add.u32 %r139, [%rd512], 0;
	// end inline asm
	add.s32 	%r140, %r139, 1;
	// begin inline asm
	st.volatile.global.u32 [%rd512], %r140;
	// end inline asm
	// begin inline asm
	atom.global.add.u32 %r141, [%rd512], 0;
	// end inline asm
	add.s32 	%r142, %r141, 1;
	// begin inline asm
	st.volatile.global.u32 [%rd512], %r142;
	// end inline asm
	// begin inline asm
	atom.global.add.u32 %r143, [%rd512], 0;
	// end inline asm
	add.s32 	%r144, %r143, 1;
	// begin inline asm
	st.volatile.global.u32 [%rd512], %r144;
	// end inline asm
	// begin inline asm
	atom.global.add.u32 %r145, [%rd512], 0;
	// end inline asm
	add.s32 	%r146, %r145, 1;
	// begin inline asm
	st.volatile.global.u32 [%rd512], %r146;
	// end inline asm
	// begin inline asm
	atom.global.add.u32 %r147, [%rd512], 0;
	// end inline asm
	add.s32 	%r148, %r147, 1;
	// begin inline asm
	st.volatile.global.u32 [%rd512], %r148;
	// end inline asm
	// begin inline asm
	atom.global.add.u32 %r149, [%rd512], 0;
	// end inline asm
	add.s32 	%r150, %r149, 1;
	// begin inline asm
	st.volatile.global.u32 [%rd512], %r150;
	// end inline asm
	// begin inline asm
	atom.global.add.u32 %r151, [%rd512], 0;
	// end inline asm
	add.s32 	%r152, %r151, 1;
	// begin inline asm
	st.volatile.global.u32 [%rd512], %r152;
	// end inline asm
	// begin inline asm
	atom.global.add.u32 %r153, [%rd512], 0;
	// end inline asm
	add.s32 	%r154, %r153, 1;
	// begin inline asm
	st.volatile.global.u32 [%rd512], %r154;
	// end inline asm
	// begin inline asm
	atom.global.add.u32 %r155, [%rd512], 0;
	// end inline asm
	add.s32 	%r156, %r155, 1;
	// begin inline asm
	st.volatile.global.u32 [%rd512], %r156;
	// end inline asm
	// begin inline asm
	atom.global.add.u32 %r157, [%rd512], 0;
	// end inline asm
	add.s32 	%r158, %r157, 1;
	// begin inline asm
	st.volatile.global.u32 [%rd512], %r158;
	// end inline asm
	// begin inline asm
	atom.global.add.u32 %r159, [%rd512], 0;
	// end inline asm
	add.s32 	%r160, %r159, 1;
	// begin inline asm
	st.volatile.global.u32 [%rd512], %r160;
	// end inline asm
	// begin inline asm
	atom.global.add.u32 %r161, [%rd512], 0;
	// end inline asm
	add.s32 	%r162, %r161, 1;
	// begin inline asm
	st.volatile.global.u32 [%rd512], %r162;
	// end inline asm
	// begin inline asm
	atom.global.add.u32 %r163, [%rd512], 0;
	// end inline asm
	add.s32 	%r164, %r163, 1;
	// begin inline asm
	st.volatile.global.u32 [%rd512], %r164;
	// end inline asm
	// begin inline asm
	atom.global.add.u32 %r165, [%rd512], 0;
	// end inline asm
	add.s32 	%r166, %r165, 1;
	// begin inline asm
	st.volatile.global.u32 [%rd512], %r166;
	// end inline asm
	// begin inline asm
	atom.global.add.u32 %r167, [%rd512], 0;
	// end inline asm
	add.s32 	%r168, %r167, 1;
	// begin inline asm
	st.volatile.global.u32 [%rd512], %r168;
	// end inline asm
	// begin inline asm
	atom.global.add.u32 %r169, [%rd512], 0;
	// end inline asm
	add.s32 	%r170, %r169, 1;
	// begin inline asm
	st.volatile.global.u32 [%rd512], %r170;
	// end inline asm
	// begin inline asm
	atom.global.add.u32 %r171, [%rd512], 0;
	// end inline asm
	add.s32 	%r172, %r171, 1;
	// begin inline asm
	st.volatile.global.u32 [%rd512], %r172;
	// end inline asm
	// begin inline asm
	atom.global.add.u32 %r173, [%rd512], 0;
	// end inline asm
	add.s32 	%r174, %r173, 1;
	// begin inline asm
	st.volatile.global.u32 [%rd512], %r174;
	// end inline asm
	// begin inline asm
	atom.global.add.u32 %r175, [%rd512], 0;
	// end inline asm
	add.s32 	%r176, %r175, 1;
	// begin inline asm
	st.volatile.global.u32 [%rd512], %r176;
	// end inline asm
	// begin inline asm
	atom.global.add.u32 %r177, [%rd512], 0;
	// end inline asm
	add.s32 	%r178, %r177, 1;
	// begin inline asm
	st.volatile.global.u32 [%rd512], %r178;
	// end inline asm
	// begin inline asm
	atom.global.add.u32 %r179, [%rd512], 0;
	// end inline asm
	add.s32 	%r180, %r179, 1;
	// begin inline asm
	st.volatile.global.u32 [%rd512], %r180;
	// end inline asm
	// begin inline asm
	atom.global.add.u32 %r181, [%rd512], 0;
	// end inline asm
	add.s32 	%r182, %r181, 1;
	// begin inline asm
	st.volatile.global.u32 [%rd512], %r182;
	// end inline asm
	// begin inline asm
	atom.global.add.u32 %r183, [%rd512], 0;
	// end inline asm
	add.s32 	%r184, %r183, 1;
	// begin inline asm
	st.volatile.global.u32 [%rd512], %r184;
	// end inline asm
	// begin inline asm
	atom.global.add.u32 %r185, [%rd512], 0;
	// end inline asm
	add.s32 	%r186, %r185, 1;
	// begin inline asm
	st.volatile.global.u32 [%rd512], %r186;
	// end inline asm
	// begin inline asm
	atom.global.add.u32 %r187, [%rd512], 0;
	// end inline asm
	add.s32 	%r188, %r187, 1;
	// begin inline asm
	st.volatile.global.u32 [%rd512], %r188;
	// end inline asm
	// begin inline asm
	atom.global.add.u32 %r189, [%rd512], 0;
	// end inline asm
	add.s32 	%r190, %r189, 1;
	// begin inline asm
	st.volatile.global.u32 [%rd512], %r190;
	// end inline asm
	// begin inline asm
	atom.global.add.u32 %r191, [%rd512], 0;
	// end inline asm
	add.s32 	%r192, %r191, 1;
	// begin inline asm
	st.volatile.global.u32 [%rd512], %r192;
	// end inline asm
	// begin inline asm
	atom.global.add.u32 %r193, [%rd512], 0;
	// end inline asm
	add.s32 	%r194, %r193, 1;
	// begin inline asm
	st.volatile.global.u32 [%rd512], %r194;
	// end inline asm
	// begin inline asm
	atom.global.add.u32 %r195, [%rd512], 0;
	// end inline asm
	add.s32 	%r196, %r195, 1;
	// begin inline asm
	st.volatile.global.u32 [%rd512], %r196;
	// end inline asm
	// begin inline asm
	atom.global.add.u32 %r197, [%rd512], 0;
	// end inline asm
	add.s32 	%r198, %r197, 1;
	// begin inline asm
	st.volatile.global.u32 [%rd512], %r198;
	// end inline asm
	// begin inline asm
	atom.global.add.u32 %r199, [%rd512], 0;
	// end inline asm
	add.s32 	%r200, %r199, 1;
	// begin inline asm
	st.volatile.global.u32 [%rd512], %r200;
	// end inline asm
	// begin inline asm
	atom.global.add.u32 %r201, [%rd512], 0;
	// end inline asm
	add.s32 	%r202, %r201, 1;
	// begin inline asm
	st.volatile.global.u32 [%rd512], %r202;
	// end inline asm
	// begin inline asm
	atom.global.add.u32 %r203, [%rd512], 0;
	// end inline asm
	add.s32 	%r204, %r203, 1;
	// begin inline asm
	st.volatile.global.u32 [%rd512], %r204;
	// end inline asm
	// begin inline asm
	atom.global.add.u32 %r205, [%rd512], 0;
	// end inline asm
	add.s32 	%r206, %r205, 1;
	// begin inline asm
	st.volatile.global.u32 [%rd512], %r206;
	// end inline asm
	// begin inline asm
	atom.global.add.u32 %r207, [%rd512], 0;
	// end inline asm
	add.s32 	%r208, %r207, 1;
	// begin inline asm
	st.volatile.global.u32 [%rd512], %r208;
	// end inline asm
	// begin inline asm
	atom.global.add.u32 %r209, [%rd512], 0;
	// end inline asm
	add.s32 	%r210, %r209, 1;
	// begin inline asm
	st.volatile.global.u32 [%rd512], %r210;
	// end inline asm
	// begin inline asm
	atom.global.add.u32 %r211, [%rd512], 0;
	// end inline asm
	add.s32 	%r212, %r211, 1;
	// begin inline asm
	st.volatile.global.u32 [%rd512], %r212;
	// end inline asm
	// begin inline asm
	atom.global.add.u32 %r213, [%rd512], 0;
	// end inline asm
	add.s32 	%r214, %r213, 1;
	// begin inline asm
	st.volatile.global.u32 [%rd512], %r214;
	// end inline asm
	// begin inline asm
	atom.global.add.u32 %r215, [%rd512], 0;
	// end inline asm
	add.s32 	%r216, %r215, 1;
	// begin inline asm
	st.volatile.global.u32 [%rd512], %r216;
	// end inline asm
	// begin inline asm
	atom.global.add.u32 %r217, [%rd512], 0;
	// end inline asm
	add.s32 	%r218, %r217, 1;
	// begin inline asm
	st.volatile.global.u32 [%rd512], %r218;
	// end inline asm
	// begin inline asm
	atom.global.add.u32 %r219, [%rd512], 0;
	// end inline asm
	add.s32 	%r220, %r219, 1;
	// begin inline asm
	st.volatile.global.u32 [%rd512], %r220;
	// end inline asm
	// begin inline asm
	atom.global.add.u32 %r221, [%rd512], 0;
	// end inline asm
	add.s32 	%r222, %r221, 1;
	// begin inline asm
	st.volatile.global.u32 [%rd512], %r222;
	// end inline asm
	// begin inline asm
	atom.global.add.u32 %r223, [%rd512], 0;
	// end inline asm
	add.s32 	%r224, %r223, 1;
	// begin inline asm
	st.volatile.global.u32 [%rd512], %r224;
	// end inline asm
	// begin inline asm
	atom.global.add.u32 %r225, [%rd512], 0;
	// end inline asm
	add.s32 	%r226, %r225, 1;
	// begin inline asm
	st.volatile.global.u32 [%rd512], %r226;
	// end inline asm
	// begin inline asm
	atom.global.add.u32 %r227, [%rd512], 0;
	// end inline asm
	add.s32 	%r228, %r227, 1;
	// begin inline asm
	st.volatile.global.u32 [%rd512], %r228;
	// end inline asm
	// begin inline asm
	atom.global.add.u32 %r229, [%rd512], 0;
	// end inline asm
	add.s32 	%r230, %r229, 1;
	// begin inline asm
	st.volatile.global.u32 [%rd512], %r230;
	// end inline asm
	// begin inline asm
	atom.global.add.u32 %r231, [%rd512], 0;
	// end inline asm
	add.s32 	%r232, %r231, 1;
	// begin inline asm
	st.volatile.global.u32 [%rd512], %r232;
	// end inline asm
	// begin inline asm
	atom.global.add.u32 %r233, [%rd512], 0;
	// end inline asm
	add.s32 	%r234, %r233, 1;
	// begin inline asm
	st.volatile.global.u32 [%rd512], %r234;
	// end inline asm
	// begin inline asm
	atom.global.add.u32 %r235, [%rd512], 0;
	// end inline asm
	add.s32 	%r236, %r235, 1;
	// begin inline asm
	st.volatile.global.u32 [%rd512], %r236;
	// end inline asm
	// begin inline asm
	atom.global.add.u32 %r237, [%rd512], 0;
	// end inline asm
	add.s32 	%r238, %r237, 1;
	// begin inline asm
	st.volatile.global.u32 [%rd512], %r238;
	// end inline asm
	// begin inline asm
	atom.global.add.u32 %r239, [%rd512], 0;
	// end inline asm
	add.s32 	%r240, %r239, 1;
	// begin inline asm
	st.volatile.global.u32 [%rd512], %r240;
	// end inline asm
	// begin inline asm
	atom.global.add.u32 %r241, [%rd512], 0;
	// end inline asm
	add.s32 	%r242, %r241, 1;
	// begin inline asm
	st.volatile.global.u32 [%rd512], %r242;
	// end inline asm
	// begin inline asm
	atom.global.add.u32 %r243, [%rd512], 0;
	// end inline asm
	add.s32 	%r244, %r243, 1;
	// begin inline asm
	st.volatile.global.u32 [%rd512], %r244;
	// end inline asm
	// begin inline asm
	atom.global.add.u32 %r245, [%rd512], 0;
	// end inline asm
	add.s32 	%r246, %r245, 1;
	// begin inline asm
	st.volatile.global.u32 [%rd512], %r246;
	// end inline asm
	// begin inline asm
	atom.global.add.u32 %r247, [%rd512], 0;
	// end inline asm
	add.s32 	%r248, %r247, 1;
	// begin inline asm
	st.volatile.global.u32 [%rd512], %r248;
	// end inline asm
	// begin inline asm
	atom.global.add.u32 %r249, [%rd512], 0;
	// end inline asm
	add.s32 	%r250, %r249, 1;
	// begin inline asm
	st.volatile.global.u32 [%rd512], %r250;
	// end inline asm
	// begin inline asm
	atom.global.add.u32 %r251, [%rd512], 0;
	// end inline asm
	add.s32 	%r252, %r251, 1;
	// begin inline asm
	st.volatile.global.u32 [%rd512], %r252;
	// end inline asm
	// begin inline asm
	atom.global.add.u32 %r253, [%rd512], 0;
	// end inline asm
	add.s32 	%r254, %r253, 1;
	// begin inline asm
	st.volatile.global.u32 [%rd512], %r254;
	// end inline asm
	// begin inline asm
	atom.global.add.u32 %r255, [%rd512], 0;
	// end inline asm
	add.s32 	%r256, %r255, 1;
	// begin inline asm
	st.volatile.global.u32 [%rd512], %r256;
	// end inline asm
	// begin inline asm
	atom.global.add.u32 %r257, [%rd512], 0;
	// end inline asm
	add.s32 	%r258, %r257, 1;
	// begin inline asm
	st.volatile.global.u32 [%rd512], %r258;
	// end inline asm
	// begin inline asm
	atom.global.add.u32 %r259, [%rd512], 0;
	// end inline asm
	add.s32 	%r260, %r259, 1;
	// begin inline asm
	st.volatile.global.u32 [%rd512], %r260;
	// end inline asm
	// begin inline asm
	atom.global.add.u32 %r261, [%rd512], 0;
	// end inline asm
	add.s32 	%r262, %r261, 1;
	// begin inline asm
	st.volatile.global.u32 [%rd512], %r262;
	// end inline asm
	// begin inline asm
	atom.global.add.u32 %r263, [%rd512], 0;
	// end inline asm
	add.s32 	%r264, %r263, 1;
	// begin inline asm
	st.volatile.global.u32 [%rd512], %r264;
	// end inline asm
	// begin inline asm
	atom.global.add.u32 %r265, [%rd512], 0;
	// end inline asm
	add.s32 	%r266, %r265, 1;
	// begin inline asm
	st.volatile.global.u32 [%rd512], %r266;
	// end inline asm
	// begin inline asm
	atom.global.add.u32 %r267, [%rd512], 0;
	// end inline asm
	add.s32 	%r268, %r267, 1;
	// begin inline asm
	st.volatile.global.u32 [%rd512], %r268;
	// end inline asm
	// begin inline asm
	atom.global.add.u32 %r269, [%rd512], 0;
	// end inline asm
	add.s32 	%r270, %r269, 1;
	// begin inline asm
	st.volatile.global.u32 [%rd512], %r270;
	// end inline asm
	// begin inline asm
	atom.global.add.u32 %r271, [%rd512], 0;
	// end inline asm
	add.s32 	%r272, %r271, 1;
	// begin inline asm
	st.volatile.global.u32 [%rd512], %r272;
	// end inline asm
	// begin inline asm
	atom.global.add.u32 %r273, [%rd512], 0;
	// end inline asm
	add.s32 	%r274, %r273, 1;
	// begin inline asm
	st.volatile.global.u32 [%rd512], %r274;
	// end inline asm
	// begin inline asm
	atom.global.add.u32 %r275, [%rd512], 0;
	// end inline asm
	add.s32 	%r276, %r275, 1;
	// begin inline asm
	st.volatile.global.u32 [%rd512], %r276;
	// end inline asm
	// begin inline asm
	atom.global.add.u32 %r277, [%rd512], 0;
	// end inline asm
	add.s32 	%r278, %r277, 1;
	// begin inline asm
	st.volatile.global.u32 [%rd512], %r278;
	// end inline asm
	// begin inline asm
	atom.global.add.u32 %r279, [%rd512], 0;
	// end inline asm
	add.s32 	%r280, %r279, 1;
	// begin inline asm
	st.volatile.global.u32 [%rd512], %r280;
	// end inline asm
	// begin inline asm
	atom.global.add.u32 %r281, [%rd512], 0;
	// end inline asm
	add.s32 	%r282, %r281, 1;
	// begin inline asm
	st.volatile.global.u32 [%rd512], %r282;
	// end inline asm
	// begin inline asm
	atom.global.add.u32 %r283, [%rd512], 0;
	// end inline asm
	add.s32 	%r284, %r283, 1;
	// begin inline asm
	st.volatile.global.u32 [%rd512], %r284;
	// end inline asm
	// begin inline asm
	atom.global.add.u32 %r285, [%rd512], 0;
	// end inline asm
	add.s32 	%r286, %r285, 1;
	// begin inline asm
	st.volatile.global.u32 [%rd512], %r286;
	// end inline asm
	// begin inline asm
	atom.global.add.u32 %r287, [%rd512], 0;
	// end inline asm
	add.s32 	%r288, %r287, 1;
	// begin inline asm
	st.volatile.global.u32 [%rd512], %r288;
	// end inline asm
	// begin inline asm
	atom.global.add.u32 %r289, [%rd512], 0;
	// end inline asm
	add.s32 	%r290, %r289, 1;
	// begin inline asm
	st.volatile.global.u32 [%rd512], %r290;
	// end inline asm
	// begin inline asm
	atom.global.add.u32 %r291, [%rd512], 0;
	// end inline asm
	add.s32 	%r292, %r291, 1;
	// begin inline asm
	st.volatile.global.u32 [%rd512], %r292;
	// end inline asm
	// begin inline asm
	atom.global.add.u32 %r293, [%rd512], 0;
	// end inline asm
	add.s32 	%r294, %r293, 1;
	// begin inline asm
	st.volatile.global.u32 [%rd512], %r294;
	// end inline asm
	// begin inline asm
	atom.global.add.u32 %r295, [%rd512], 0;
	// end inline asm
	add.s32 	%r296, %r295, 1;
	// begin inline asm
	st.volatile.global.u32 [%rd512], %r296;
	// end inline asm
	// begin inline asm
	atom.global.add.u32 %r297, [%rd512], 0;
	// end inline asm
	add.s32 	%r298, %r297, 1;
	// begin inline asm
	st.volatile.global.u32 [%rd512], %r298;
	// end inline asm
	// begin inline asm
	atom.global.add.u32 %r299, [%rd512], 0;
	// end inline asm
	add.s32 	%r300, %r299, 1;
	// begin inline asm
	st.volatile.global.u32 [%rd512], %r300;
	// end inline asm
	// begin inline asm
	atom.global.add.u32 %r301, [%rd512], 0;
	// end inline asm
	add.s32 	%r302, %r301, 1;
	// begin inline asm
	st.volatile.global.u32 [%rd512], %r302;
	// end inline asm
	// begin inline asm
	atom.global.add.u32 %r303, [%rd512], 0;
	// end inline asm
	add.s32 	%r304, %r303, 1;
	// begin inline asm
	st.volatile.global.u32 [%rd512], %r304;
	// end inline asm
	// begin inline asm
	atom.global.add.u32 %r305, [%rd512], 0;
	// end inline asm
	add.s32 	%r306, %r305, 1;
	// begin inline asm
	st.volatile.global.u32 [%rd512], %r306;
	// end inline asm
	// begin inline asm
	atom.global.add.u32 %r307, [%rd512], 0;
	// end inline asm
	add.s32 	%r308, %r307, 1;
	// begin inline asm
	st.volatile.global.u32 [%rd512], %r308;
	// end inline asm
	// begin inline asm
	atom.global.add.u32 %r309, [%rd512], 0;
	// end inline asm
	add.s32 	%r310, %r309, 1;
	// begin inline asm
	st.volatile.global.u32 [%rd512], %r310;
	// end inline asm
	// begin inline asm
	atom.global.add.u32 %r311, [%rd512], 0;
	// end inline asm
	add.s32 	%r312, %r311, 1;
	// begin inline asm
	st.volatile.global.u32 [%rd512], %r312;
	// end inline asm
	// begin inline asm
	atom.global.add.u32 %r313, [%rd512], 0;
	// end inline asm
	add.s32 	%r314, %r313, 1;
	// begin inline asm
	st.volatile.global.u32 [%rd512], %r314;
	// end inline asm
	// begin inline asm
	atom.global.add.u32 %r315, [%rd512], 0;
	// end inline asm
	add.s32 	%r316, %r315, 1;
	// begin inline asm
	st.volatile.global.u32 [%rd512], %r316;
	// end inline asm
	// begin inline asm
	atom.global.add.u32 %r317, [%rd512], 0;
	// end inline asm
	add.s32 	%r318, %r317, 1;
	// begin inline asm
	st.volatile.global.u32 [%rd512], %r318;
	// end inline asm
	// begin inline asm
	atom.global.add.u32 %r319, [%rd512], 0;
	// end inline asm
	add.s32 	%r320, %r319, 1;
	// begin inline asm
	st.volatile.global.u32 [%rd512], %r320;
	// end inline asm
	// begin inline asm
	atom.global.add.u32 %r321, [%rd512], 0;
	// end inline asm
	add.s32 	%r322, %r321, 1;
	// begin inline asm
	st.volatile.global.u32 [%rd512], %r322;
	// end inline asm
	// begin inline asm
	atom.global.add.u32 %r323, [%rd512], 0;
	// end inline asm
	add.s32 	%r324, %r323, 1;
	// begin inline asm
	st.volatile.global.u32 [%rd512], %r324;
	// end inline asm
	// begin inline asm
	atom.global.add.u32 %r325, [%rd512], 0;
	// end inline asm
	add.s32 	%r326, %r325, 1;
	// begin inline asm
	st.volatile.global.u32 [%rd512], %r326;
	// end inline asm
	// begin inline asm
	atom.global.add.u32 %r327, [%rd512], 0;
	// end inline asm
	add.s32 	%r328, %r327, 1;
	// begin inline asm
	st.volatile.global.u32 [%rd512], %r328;
	// end inline asm
	// begin inline asm
	atom.global.add.u32 %r329, [%rd512], 0;
	// end inline asm
	add.s32 	%r330, %r329, 1;
	// begin inline asm
	st.volatile.global.u32 [%rd512], %r330;
	// end inline asm
	// begin inline asm
	atom.global.add.u32 %r331, [%rd512], 0;
	// end inline asm
	add.s32 	%r332, %r331, 1;
	// begin inline asm
	st.volatile.global.u32 [%rd512], %r332;
	// end inline asm
	// begin inline asm
	atom.global.add.u32 %r333, [%rd512], 0;
	// end inline asm
	add.s32 	%r334, %r333, 1;
	// begin inline asm
	st.volatile.global.u32 [%rd512], %r334;
	// end inline asm
	// begin inline asm
	atom.global.add.u32 %r335, [%rd512], 0;
	// end inline asm
	add.s32 	%r336, %r335, 1;
	// begin inline asm
	st.volatile.global.u32 [%rd512], %r336;
	// end inline asm
	// begin inline asm
	atom.global.add.u32 %r337, [%rd512], 0;
	// end inline asm
	add.s32 	%r338, %r337, 1;
	// begin inline asm
	st.volatile.global.u32 [%rd512], %r338;
	// end inline asm
	// begin inline asm
	atom.global.add.u32 %r339, [%rd512], 0;
	// end inline asm
	add.s32 	%r340, %r339, 1;
	// begin inline asm
	st.volatile.global.u32 [%rd512], %r340;
	// end inline asm
	// begin inline asm
	atom.global.add.u32 %r341, [%rd512], 0;
	// end inline asm
	add.s32 	%r342, %r341, 1;
	// begin inline asm
	st.volatile.global.u32 [%rd512], %r342;
	// end inline asm
	// begin inline asm
	atom.global.add.u32 %r343, [%rd512], 0;
	// end inline asm
	add.s32 	%r344, %r343, 1;
	// begin inline asm
	st.volatile.global.u32 [%rd512], %r344;
	// end inline asm
	// begin inline asm
	atom.global.add.u32 %r345, [%rd512], 0;
	// end inline asm
	add.s32 	%r346, %r345, 1;
	// begin inline asm
	st.volatile.global.u32 [%rd512], %r346;
	// end inline asm
	// begin inline asm
	atom.global.add.u32 %r347, [%rd512], 0;
	// end inline asm
	add.s32 	%r348, %r347, 1;
	// begin inline asm
	st.volatile.global.u32 [%rd512], %r348;
	// end inline asm
	// begin inline asm
	atom.global.add.u32 %r349, [%rd512], 0;
	// end inline asm
	add.s32 	%r350, %r349, 1;
	// begin inline asm
	st.volatile.global.u32 [%rd512], %r350;
	// end inline asm
	// begin inline asm
	atom.global.add.u32 %r351, [%rd512], 0;
	// end inline asm
	add.s32 	%r352, %r351, 1;
	// begin inline asm
	st.volatile.global.u32 [%rd512], %r352;
	// end inline asm
	// begin inline asm
	atom.global.add.u32 %r353, [%rd512], 0;
	// end inline asm
	add.s32 	%r354, %r353, 1;
	// begin inline asm
	st.volatile.global.u32 [%rd512], %r354;
	// end inline asm
	// begin inline asm
	atom.global.add.u32 %r355, [%rd512], 0;
	// end inline asm
	add.s32 	%r356, %r355, 1;
	// begin inline asm
	st.volatile.global.u32 [%rd512], %r356;
	// end inline asm
	// begin inline asm
	atom.global.add.u32 %r357, [%rd512], 0;
	// end inline asm
	add.s32 	%r358, %r357, 1;
	// begin inline asm
	st.volatile.global.u32 [%rd512], %r358;
	// end inline asm
	// begin inline asm
	atom.global.add.u32 %r359, [%rd512], 0;
	// end inline asm
	add.s32 	%r360, %r359, 1;
	// begin inline asm
	st.volatile.global.u32 [%rd512], %r360;
	// end inline asm
	// begin inline asm
	atom.global.add.u32 %r361, [%rd512], 0;
	// end inline asm
	add.s32 	%r362, %r361, 1;
	// begin inline asm
	st.volatile.global.u32 [%rd512], %r362;
	// end inline asm
	// begin inline asm
	atom.global.add.u32 %r363, [%rd512], 0;
	// end inline asm
	add.s32 	%r364, %r363, 1;
	// begin inline asm
	st.volatile.global.u32 [%rd512], %r364;
	// end inline asm
	// begin inline asm
	atom.global.add.u32 %r365, [%rd512], 0;
	// end inline asm
	add.s32 	%r366, %r365, 1;
	// begin inline asm
	st.volatile.global.u32 [%rd512], %r366;
	// end inline asm
	// begin inline asm
	atom.global.add.u32 %r367, [%rd512], 0;
	// end inline asm
	add.s32 	%r368, %r367, 1;
	// begin inline asm
	st.volatile.global.u32 [%rd512], %r368;
	// end inline asm
	// begin inline asm
	atom.global.add.u32 %r369, [%rd512], 0;
	// end inline asm
	add.s32 	%r370, %r369, 1;
	// begin inline asm
	st.volatile.global.u32 [%rd512], %r370;
	// end inline asm
	// begin inline asm
	atom.global.add.u32 %r371, [%rd512], 0;
	// end inline asm
	add.s32 	%r372, %r371, 1;
	// begin inline asm
	st.volatile.global.u32 [%rd512], %r372;
	// end inline asm
	// begin inline asm
	atom.global.add.u32 %r373, [%rd512], 0;
	// end inline asm
	add.s32 	%r374, %r373, 1;
	// begin inline asm
	st.volatile.global.u32 [%rd512], %r374;
	// end inline asm
	// begin inline asm
	atom.global.add.u32 %r375, [%rd512], 0;
	// end inline asm
	add.s32 	%r376, %r375, 1;
	// begin inline asm
	st.volatile.global.u32 [%rd512], %r376;
	// end inline asm
	// begin inline asm
	atom.global.add.u32 %r377, [%rd512], 0;
	// end inline asm
	add.s32 	%r378, %r377, 1;
	// begin inline asm
	st.volatile.global.u32 [%rd512], %r378;
	// end inline asm
	// begin inline asm
	atom.global.add.u32 %r379, [%rd512], 0;
	// end inline asm
	add.s32 	%r380, %r379, 1;
	// begin inline asm
	st.volatile.global.u32 [%rd512], %r380;
	// end inline asm
	// begin inline asm
	atom.global.add.u32 %r381, [%rd512], 0;
	// end inline asm
	add.s32 	%r382, %r381, 1;
	// begin inline asm
	st.volatile.global.u32 [%rd512], %r382;
	// end inline asm
	// begin inline asm
	atom.global.add.u32 %r383, [%rd512], 0;
	// end inline asm
	add.s32 	%r384, %r383, 1;
	// begin inline asm
	st.volatile.global.u32 [%rd512], %r384;
	// end inline asm
	// begin inline asm
	atom.global.add.u32 %r385, [%rd512], 0;
	// end inline asm
	add.s32 	%r386, %r385, 1;
	// begin inline asm
	st.volatile.global.u32 [%rd512], %r386;
	// end inline asm
	// begin inline asm
	atom.global.add.u32 %r387, [%rd512], 0;
	// end inline asm
	add.s32 	%r388, %r387, 1;
	// begin inline asm
	st.volatile.global.u32 [%rd512], %r388;
	// end inline asm
	// begin inline asm
	atom.global.add.u32 %r389, [%rd512], 0;
	// end inline asm
	add.s32 	%r390, %r389, 1;
	// begin inline asm
	st.volatile.global.u32 [%rd512], %r390;
	// end inline asm
	// begin inline asm
	atom.global.add.u32 %r391, [%rd512], 0;
	// end inline asm
	add.s32 	%r392, %r391, 1;
	// begin inline asm
	st.volatile.global.u32 [%rd512], %r392;
	// end inline asm
	// begin inline asm
	atom.global.add.u32 %r393, [%rd512], 0;
	// end inline asm
	add.s32 	%r394, %r393, 1;
	// begin inline asm
	st.volatile.global.u32 [%rd512], %r394;
	// end inline asm
	// begin inline asm
	atom.global.add.u32 %r395, [%rd512], 0;
	// end inline asm
	add.s32 	%r396, %r395, 1;
	// begin inline asm
	st.volatile.global.u32 [%rd512], %r396;
	// end inline asm
	// begin inline asm
	atom.global.add.u32 %r397, [%rd512], 0;
	// end inline asm
	add.s32 	%r398, %r397, 1;
	// begin inline asm
	st.volatile.global.u32 [%rd512], %r398;
	// end inline asm
	// begin inline asm
	atom.global.add.u32 %r399, [%rd512], 0;
	// end inline asm
	add.s32 	%r400, %r399, 1;
	// begin inline asm
	st.volatile.global.u32 [%rd512], %r400;
	// end inline asm
	// begin inline asm
	atom.global.add.u32 %r401, [%rd512], 0;
	// end inline asm
	add.s32 	%r402, %r401, 1;
	// begin inline asm
	st.volatile.global.u32 [%rd512], %r402;
	// end inline asm
	// begin inline asm
	atom.global.add.u32 %r403, [%rd512], 0;
	// end inline asm
	add.s32 	%r404, %r403, 1;
	// begin inline asm
	st.volatile.global.u32 [%rd512], %r404;
	// end inline asm
	// begin inline asm
	atom.global.add.u32 %r405, [%rd512], 0;
	// end inline asm
	add.s32 	%r406, %r405, 1;
	// begin inline asm
	st.volatile.global.u32 [%rd512], %r406;
	// end inline asm
	// begin inline asm
	atom.global.add.u32 %r407, [%rd512], 0;
	// end inline asm
	add.s32 	%r408, %r407, 1;
	// begin inline asm
	st.volatile.global.u32 [%rd512], %r408;
	// end inline asm
	// begin inline asm
	atom.global.add.u32 %r409, [%rd512], 0;
	// end inline asm
	add.s32 	%r410, %r409, 1;
	// begin inline asm
	st.volatile.global.u32 [%rd512], %r410;
	// end inline asm
	// begin inline asm
	atom.global.add.u32 %r411, [%rd512], 0;
	// end inline asm
	add.s32 	%r412, %r411, 1;
	// begin inline asm
	st.volatile.global.u32 [%rd512], %r412;
	// end inline asm
	// begin inline asm
	atom.global.add.u32 %r413, [%rd512], 0;
	// end inline asm
	add.s32 	%r414, %r413, 1;
	// begin inline asm
	st.volatile.global.u32 [%rd512], %r414;
	// end inline asm
	// begin inline asm
	atom.global.add.u32 %r415, [%rd512], 0;
	// end inline asm
	add.s32 	%r416, %r415, 1;
	// begin inline asm
	st.volatile.global.u32 [%rd512], %r416;
	// end inline asm
	// begin inline asm
	atom.global.add.u32 %r417, [%rd512], 0;
	// end inline asm
	add.s32 	%r418, %r417, 1;
	// begin inline asm
	st.volatile.global.u32 [%rd512], %r418;
	// end inline asm
	// begin inline asm
	atom.global.add.u32 %r419, [%rd512], 0;
	// end inline asm
	add.s32 	%r420, %r419, 1;
	// begin inline asm
	st.volatile.global.u32 [%rd512], %r420;
	// end inline asm
	// begin inline asm
	atom.global.add.u32 %r421, [%rd512], 0;
	// end inline asm
	add.s32 	%r422, %r421, 1;
	// begin inline asm
	st.volatile.global.u32 [%rd512], %r422;
	// end inline asm
	// begin inline asm
	atom.global.add.u32 %r423, [%rd512], 0;
	// end inline asm
	add.s32 	%r424, %r423, 1;
	// begin inline asm
	st.volatile.global.u32 [%rd512], %r424;
	// end inline asm
	// begin inline asm
	atom.global.add.u32 %r425, [%rd512], 0;
	// end inline asm
	add.s32 	%r426, %r425, 1;
	// begin inline asm
	st.volatile.global.u32 [%rd512], %r426;
	// end inline asm
	// begin inline asm
	atom.global.add.u32 %r427, [%rd512], 0;
	// end inline asm
	add.s32 	%r428, %r427, 1;
	// begin inline asm
	st.volatile.global.u32 [%rd512], %r428;
	// end inline asm
	// begin inline asm
	atom.global.add.u32 %r429, [%rd512], 0;
	// end inline asm
	add.s32 	%r430, %r429, 1;
	// begin inline asm
	st.volatile.global.u32 [%rd512], %r430;
	// end inline asm
	// begin inline asm
	atom.global.add.u32 %r431, [%rd512], 0;
	// end inline asm
	add.s32 	%r432, %r431, 1;
	// begin inline asm
	st.volatile.global.u32 [%rd512], %r432;
	// end inline asm
	// begin inline asm
	atom.global.add.u32 %r433, [%rd512], 0;
	// end inline asm
	add.s32 	%r434, %r433, 1;
	// begin inline asm
	st.volatile.global.u32 [%rd512], %r434;
	// end inline asm
	// begin inline asm
	atom.global.add.u32 %r435, [%rd512], 0;
	// end inline asm
	add.s32 	%r436, %r435, 1;
	// begin inline asm
	st.volatile.global.u32 [%rd512], %r436;
	// end inline asm
	// begin inline asm
	atom.global.add.u32 %r437, [%rd512], 0;
	// end inline asm
	add.s32 	%r438, %r437, 1;
	// begin inline asm
	st.volatile.global.u32 [%rd512], %r438;
	// end inline asm
	// begin inline asm
	atom.global.add.u32 %r439, [%rd512], 0;
	// end inline asm
	add.s32 	%r440, %r439, 1;
	// begin inline asm
	st.volatile.global.u32 [%rd512], %r440;
	// end inline asm
	// begin inline asm
	atom.global.add.u32 %r441, [%rd512], 0;
	// end inline asm
	add.s32 	%r442, %r441, 1;
	// begin inline asm
	st.volatile.global.u32 [%rd512], %r442;
	// end inline asm
	// begin inline asm
	atom.global.add.u32 %r443, [%rd512], 0;
	// end inline asm
	add.s32 	%r444, %r443, 1;
	// begin inline asm
	st.volatile.global.u32 [%rd512], %r444;
	// end inline asm
	// begin inline asm
	atom.global.add.u32 %r445, [%rd512], 0;
	// end inline asm
	add.s32 	%r446, %r445, 1;
	// begin inline asm
	st.volatile.global.u32 [%rd512], %r446;
	// end inline asm
	// begin inline asm
	atom.global.add.u32 %r447, [%rd512], 0;
	// end inline asm
	add.s32 	%r448, %r447, 1;
	// begin inline asm
	st.volatile.global.u32 [%rd512], %r448;
	// end inline asm
	// begin inline asm
	atom.global.add.u32 %r449, [%rd512], 0;
	// end inline asm
	add.s32 	%r450, %r449, 1;
	// begin inline asm
	st.volatile.global.u32 [%rd512], %r450;
	// end inline asm
	// begin inline asm
	atom.global.add.u32 %r451, [%rd512], 0;
	// end inline asm
	add.s32 	%r452, %r451, 1;
	// begin inline asm
	st.volatile.global.u32 [%rd512], %r452;
	// end inline asm
	// begin inline asm
	atom.global.add.u32 %r453, [%rd512], 0;
	// end inline asm
	add.s32 	%r454, %r453, 1;
	// begin inline asm
	st.volatile.global.u32 [%rd512], %r454;
	// end inline asm
	// begin inline asm
	atom.global.add.u32 %r455, [%rd512], 0;
	// end inline asm
	add.s32 	%r456, %r455, 1;
	// begin inline asm
	st.volatile.global.u32 [%rd512], %r456;
	// end inline asm
	// begin inline asm
	atom.global.add.u32 %r457, [%rd512], 0;
	// end inline asm
	add.s32 	%r458, %r457, 1;
	// begin inline asm
	st.volatile.global.u32 [%rd512], %r458;
	// end inline asm
	// begin inline asm
	atom.global.add.u32 %r459, [%rd512], 0;
	// end inline asm
	add.s32 	%r460, %r459, 1;
	// begin inline asm
	st.volatile.global.u32 [%rd512], %r460;
	// end inline asm
	// begin inline asm
	atom.global.add.u32 %r461, [%rd512], 0;
	// end inline asm
	add.s32 	%r462, %r461, 1;
	// begin inline asm
	st.volatile.global.u32 [%rd512], %r462;
	// end inline asm
	// begin inline asm
	atom.global.add.u32 %r463, [%rd512], 0;
	// end inline asm
	add.s32 	%r464, %r463, 1;
	// begin inline asm
	st.volatile.global.u32 [%rd512], %r464;
	// end inline asm
	// begin inline asm
	atom.global.add.u32 %r465, [%rd512], 0;
	// end inline asm
	add.s32 	%r466, %r465, 1;
	// begin inline asm
	st.volatile.global.u32 [%rd512], %r466;
	// end inline asm
	// begin inline asm
	atom.global.add.u32 %r467, [%rd512], 0;
	// end inline asm
	add.s32 	%r468, %r467, 1;
	// begin inline asm
	st.volatile.global.u32 [%rd512], %r468;
	// end inline asm
	// begin inline asm
	atom.global.add.u32 %r469, [%rd512], 0;
	// end inline asm
	add.s32 	%r470, %r469, 1;
	// begin inline asm
	st.volatile.global.u32 [%rd512], %r470;
	// end inline asm
	// begin inline asm
	atom.global.add.u32 %r471, [%rd512], 0;
	// end inline asm
	add.s32 	%r472, %r471, 1;
	// begin inline asm
	st.volatile.global.u32 [%rd512], %r472;
	// end inline asm
	// begin inline asm
	atom.global.add.u32 %r473, [%rd512], 0;
	// end inline asm
	add.s32 	%r474, %r473, 1;
	// begin inline asm
	st.volatile.global.u32 [%rd512], %r474;
	// end inline asm
	// begin inline asm
	atom.global.add.u32 %r475, [%rd512], 0;
	// end inline asm
	add.s32 	%r476, %r475, 1;
	// begin inline asm
	st.volatile.global.u32 [%rd512], %r476;
	// end inline asm
	// begin inline asm
	atom.global.add.u32 %r477, [%rd512], 0;
	// end inline asm
	add.s32 	%r478, %r477, 1;
	// begin inline asm
	st.volatile.global.u32 [%rd512], %r478;
	// end inline asm
	// begin inline asm
	atom.global.add.u32 %r479, [%rd512], 0;
	// end inline asm
	add.s32 	%r480, %r479, 1;
	// begin inline asm
	st.volatile.global.u32 [%rd512], %r480;
	// end inline asm
	// begin inline asm
	atom.global.add.u32 %r481, [%rd512], 0;
	// end inline asm
	add.s32 	%r482, %r481, 1;
	// begin inline asm
	st.volatile.global.u32 [%rd512], %r482;
	// end inline asm
	// begin inline asm
	atom.global.add.u32 %r483, [%rd512], 0;
	// end inline asm
	add.s32 	%r484, %r483, 1;
	// begin inline asm
	st.volatile.global.u32 [%rd512], %r484;
	// end inline asm
	// begin inline asm
	atom.global.add.u32 %r485, [%rd512], 0;
	// end inline asm
	add.s32 	%r486, %r485, 1;
	// begin inline asm
	st.volatile.global.u32 [%rd512], %r486;
	// end inline asm
	// begin inline asm
	atom.global.add.u32 %r487, [%rd512], 0;
	// end inline asm
	add.s32 	%r488, %r487, 1;
	// begin inline asm
	st.volatile.global.u32 [%rd512], %r488;
	// end inline asm
	// begin inline asm
	atom.global.add.u32 %r489, [%rd512], 0;
	// end inline asm
	add.s32 	%r490, %r489, 1;
	// begin inline asm
	st.volatile.global.u32 [%rd512], %r490;
	// end inline asm
	// begin inline asm
	atom.global.add.u32 %r491, [%rd512], 0;
	// end inline asm
	add.s32 	%r492, %r491, 1;
	// begin inline asm
	st.volatile.global.u32 [%rd512], %r492;
	// end inline asm
	// begin inline asm
	atom.global.add.u32 %r493, [%rd512], 0;
	// end inline asm
	add.s32 	%r494, %r493, 1;
	// begin inline asm
	st.volatile.global.u32 [%rd512], %r494;
	// end inline asm
	// begin inline asm
	atom.global.add.u32 %r495, [%rd512], 0;
	// end inline asm
	add.s32 	%r496, %r495, 1;
	// begin inline asm
	st.volatile.global.u32 [%rd512], %r496;
	// end inline asm
	// begin inline asm
	atom.global.add.u32 %r497, [%rd512], 0;
	// end inline asm
	add.s32 	%r498, %r497, 1;
	// begin inline asm
	st.volatile.global.u32 [%rd512], %r498;
	// end inline asm
	// begin inline asm
	atom.global.add.u32 %r499, [%rd512], 0;
	// end inline asm
	add.s32 	%r500, %r499, 1;
	// begin inline asm
	st.volatile.global.u32 [%rd512], %r500;
	// end inline asm
	// begin inline asm
	atom.global.add.u32 %r501, [%rd512], 0;
	// end inline asm
	add.s32 	%r502, %r501, 1;
	// begin inline asm
	st.volatile.global.u32 [%rd512], %r502;
	// end inline asm
	// begin inline asm
	atom.global.add.u32 %r503, [%rd512], 0;
	// end inline asm
	add.s32 	%r504, %r503, 1;
	// begin inline asm
	st.volatile.global.u32 [%rd512], %r504;
	// end inline asm
	// begin inline asm
	atom.global.add.u32 %r505, [%rd512], 0;
	// end inline asm
	add.s32 	%r506, %r505, 1;
	// begin inline asm
	st.volatile.global.u32 [%rd512], %r506;
	// end inline asm
	// begin inline asm
	atom.global.add.u32 %r507, [%rd512], 0;
	// end inline asm
	add.s32 	%r508, %r507, 1;
	// begin inline asm
	st.volatile.global.u32 [%rd512], %r508;
	// end inline asm
	// begin inline asm
	atom.global.add.u32 %r509, [%rd512], 0;
	// end inline asm
	add.s32 	%r510, %r509, 1;
	// begin inline asm
	st.volatile.global.u32 [%rd512], %r510;
	// end inline asm
	// begin inline asm
	atom.global.add.u32 %r511, [%rd512], 0;
	// end inline asm
	add.s32 	%r512, %r511, 1;
	// begin inline asm
	st.volatile.global.u32 [%rd512], %r512;
	// end inline asm
	ret;

}
	// .globl	_Z4testIL_Z15load_atomic_addPKjEL_Z17store_atomic_exchPjjELi256E14strided_accessILj1024ELj8EE9all_lanesEvv
.visible .entry _Z4testIL_Z15load_atomic_addPKjEL_Z17store_atomic_exchPjjELi256E14strided_accessILj1024ELj8EE9all_lanesEvv()
{
	.reg .b32 	%r<774>;
	.reg .b64 	%rd<517>;

	mov.u32 	%r769, %ctaid.x;
	mov.u32 	%r770, %ntid.x;
	mov.u32 	%r771, %tid.x;
	mad.lo.s32 	%r772, %r769, %r770, %r771;
	shl.b32 	%r773, %r772, 5;
	cvt.u64.u32 	%rd513, %r773;
	and.b64  	%rd514, %rd513, 4064;
	mov.u64 	%rd515, buffer;
	cvta.global.u64 	%rd516, %rd515;
	add.s64 	%rd512, %rd516, %rd514;
	// begin inline asm
	atom.global.add.u32 %r1, [%rd512], 0;
	// end inline asm
	add.s32 	%r3, %r1, 1;
	// begin inline asm
	atom.global.exch.b32 %r2, [%rd512], %r3;
	// end inline asm
	// begin inline asm
	atom.global.add.u32 %r4, [%rd512], 0;
	// end inline asm
	add.s32 	%r6, %r4, 1;
	// begin inline asm
	atom.global.exch.b32 %r5, [%rd512], %r6;
	// end inline asm
	// begin inline asm
	atom.global.add.u32 %r7, [%rd512], 0;
	// end inline asm
	add.s32 	%r9, %r7, 1;
	// begin inline asm
	atom.global.exch.b32 %r8, [%rd512], %r9;
	// end inline asm
	// begin inline asm
	atom.global.add.u32 %r10, [%rd512], 0;
	// end inline asm
	add.s32 	%r12, %r10, 1;
	// begin inline asm
	atom.global.exch.b32 %r11, [%rd512], %r12;
	// end inline asm
	// begin inline asm
	atom.global.add.u32 %r13, [%rd512], 0;
	// end inline asm
	add.s32 	%r15, %r13, 1;
	// begin inline asm
	atom.global.exch.b32 %r14, [%rd512], %r15;
	// end inline asm
	// begin inline asm
	atom.global.add.u32 %r16, [%rd512], 0;
	// end inline asm
	add.s32 	%r18, %r16, 1;
	// begin inline asm
	atom.global.exch.b32 %r17, [%rd512], %r18;
	// end inline asm
	// begin inline asm
	atom.global.add.u32 %r19, [%rd512], 0;
	// end inline asm
	add.s32 	%r21, %r19, 1;
	// begin inline asm
	atom.global.exch.b32 %r20, [%rd512], %r21;
	// end inline asm
	// begin inline asm
	atom.global.add.u32 %r22, [%rd512], 0;
	// end inline asm
	add.s32 	%r24, %r22, 1;
	// begin inline asm
	atom.global.exch.b32 %r23, [%rd512], %r24;
	// end inline asm
	// begin inline asm
	atom.global.add.u32 %r25, [%rd512], 0;
	// end inline asm
	add.s32 	%r27, %r25, 1;
	// begin inline asm
	atom.global.exch.b32 %r26, [%rd512], %r27;
	// end inline asm
	// begin inline asm
	atom.global.add.u32 %r28, [%rd512], 0;
	// end inline asm
	add.s32 	%r30, %r28, 1;
	// begin inline asm
	atom.global.exch.b32 %r29, [%rd512], %r30;
	// end inline asm
	// begin inline asm
	atom.global.add.u32 %r31, [%rd512], 0;
	// end inline asm
	add.s32 	%r33, %r31, 1;
	// begin inline asm
	atom.global.exch.b32 %r32, [%rd512], %r33;
	// end inline asm
	// begin inline asm
	atom.global.add.u32 %r34, [%rd512], 0;
	// end inline asm
	add.s32 	%r36, %r34, 1;
	// begin inline asm
	atom.global.exch.b32 %r35, [%rd512], %r36;
	// end inline asm
	// begin inline asm
	atom.global.add.u32 %r37, [%rd512], 0;
	// end inline asm
	add.s32 	%r39, %r37, 1;
	// begin inline asm
	atom.global.exch.b32 %r38, [%rd512], %r39;
	// end inline asm
	// begin inline asm
	atom.global.add.u32 %r40, [%rd512], 0;
	// end inline asm
	add.s32 	%r42, %r40, 1;
	// begin inline asm
	atom.global.exch.b32 %r41, [%rd512], %r42;
	// end inline asm
	// begin inline asm
	atom.global.add.u32 %r43, [%rd512], 0;
	// end inline asm
	add.s32 	%r45, %r43, 1;
	// begin inline asm
	atom.global.exch.b32 %r44, [%rd512], %r45;
	// end inline asm
	// begin inline asm
	atom.global.add.u32 %r46, [%rd512], 0;
	// end inline asm
	add.s32 	%r48, %r46, 1;
	// begin inline asm
	atom.global.exch.b32 %r47, [%rd512], %r48;
	// end inline asm
	// begin inline asm
	atom.global.add.u32 %r49, [%rd512], 0;
	// end inline asm
	add.s32 	%r51, %r49, 1;
	// begin inline asm
	atom.global.exch.b32 %r50, [%rd512], %r51;
	// end inline asm
	// begin inline asm
	atom.global.add.u32 %r52, [%rd512], 0;
	// end inline asm
	add.s32 	%r54, %r52, 1;
	// begin inline asm
	atom.global.exch.b32 %r53, [%rd512], %r54;
	// end inline asm
	// begin inline asm
	atom.global.add.u32 %r55, [%rd512], 0;
	// end inline asm
	add.s32 	%r57, %r55, 1;
	// begin inline asm
	atom.global.exch.b32 %r56, [%rd512], %r57;
	// end inline asm
	// begin inline asm
	atom.global.add.u32 %r58, [%rd512], 0;
	// end inline asm
	add.s32 	%r60, %r58, 1;
	// begin inline asm
	atom.global.exch.b32 %r59, [%rd512], %r60;
	// end inline asm
	// begin inline asm
	atom.global.add.u32 %r61, [%rd512], 0;
	// end inline asm
	add.s32 	%r63, %r61, 1;
	// begin inline asm
	atom.global.exch.b32 %r62, [%rd512], %r63;
	// end inline asm
	// begin inline asm
	atom.global.add.u32 %r64, [%rd512], 0;
	// end inline asm
	add.s32 	%r66, %r64, 1;
	// begin inline asm
	atom.global.exch.b32 %r65, [%rd512], %r66;
	// end inline asm
	// begin inline asm
	atom.global.add.u32 %r67, [%rd512], 0;
	// end inline asm
	add.s32 	%r69, %r67, 1;
	// begin inline asm
	atom.global.exch.b32 %r68, [%rd512], %r69;
	// end inline asm
	// begin inline asm
	atom.global.add.u32 %r70, [%rd512], 0;
	// end inline asm
	add.s32 	%r72, %r70, 1;
	// begin inline asm
	atom.global.exch.b32 %r71, [%rd512], %r72;
	// end inline asm
	// begin inline asm
	atom.global.add.u32 %r73, [%rd512], 0;
	// end inline asm
	add.s32 	%r75, %r73, 1;
	// begin inline asm
	atom.global.exch.b32 %r74, [%rd512], %r75;
	// end inline asm
	// begin inline asm
	atom.global.add.u32 %r76, [%rd512], 0;
	// end inline asm
	add.s32 	%r78, %r76, 1;
	// begin inline asm
	atom.global.exch.b32 %r77, [%rd512], %r78;
	// end inline asm
	// begin inline asm
	atom.global.add.u32 %r79, [%rd512], 0;
	// end inline asm
	add.s32 	%r81, %r79, 1;
	// begin inline asm
	atom.global.exch.b32 %r80, [%rd512], %r81;
	// end inline asm
	// begin inline asm
	atom.global.add.u32 %r82, [%rd512], 0;
	// end inline asm
	add.s32 	%r84, %r82, 1;
	// begin inline asm
	atom.global.exch.b32 %r83, [%rd512], %r84;
	// end inline asm
	// begin inline asm
	atom.global.add.u32 %r85, [%rd512], 0;
	// end inline asm
	add.s32 	%r87, %r85, 1;
	// begin inline asm
	atom.global.exch.b32 %r86, [%rd512], %r87;
	// end inline asm
	// begin inline asm
	atom.global.add.u32 %r88, [%rd512], 0;
	// end inline asm
	add.s32 	%r90, %r88, 1;
	// begin inline asm
	atom.global.exch.b32 %r89, [%rd512], %r90;
	// end inline asm
	// begin inline asm
	atom.global.add.u32 %r91, [%rd512], 0;
	// end inline asm
	add.s32 	%r93, %r91, 1;
	// begin inline asm
	atom.global.exch.b32 %r92, [%rd512], %r93;
	// end inline asm
	// begin inline asm
	atom.global.add.u32 %r94, [%rd512], 0;
	// end inline asm
	add.s32 	%r96, %r94, 1;
	// begin inline asm
	atom.global.exch.b32 %r95, [%rd512], %r96;
	// end inline asm
	// begin inline asm
	atom.global.add.u32 %r97, [%rd512], 0;
	// end inline asm
	add.s32 	%r99, %r97, 1;
	// begin inline asm
	atom.global.exch.b32 %r98, [%rd512], %r99;
	// end inline asm
	// begin inline asm
	atom.global.add.u32 %r100, [%rd512], 0;
	// end inline asm
	add.s32 	%r102, %r100, 1;
	// begin inline asm
	atom.global.exch.b32 %r101, [%rd512], %r102;
	// end inline asm
	// begin inline asm
	atom.global.add.u32 %r103, [%rd512], 0;
	// end inline asm
	add.s32 	%r105, %r103, 1;
	// begin inline asm
	atom.global.exch.b32 %r104, [%rd512], %r105;
	// end inline asm
	// begin inline asm
	atom.global.add.u32 %r106, [%rd512], 0;
	// end inline asm
	add.s32 	%r108, %r106, 1;
	// begin inline asm
	atom.global.exch.b32 %r107, [%rd512], %r108;
	// end inline asm
	// begin inline asm
	atom.global.add.u32 %r109, [%rd512], 0;
	// end inline asm
	add.s32 	%r111, %r109, 1;
	// begin inline asm
	atom.global.exch.b32 %r110, [%rd512], %r111;
	// end inline asm
	// begin inline asm
	atom.global.add.u32 %r112, [%rd512], 0;
	// end inline asm
	add.s32 	%r114, %r112, 1;
	// begin inline asm
	atom.global.exch.b32 %r113, [%rd512], %r114;
	// end inline asm
	// begin inline asm
	atom.global.add.u32 %r115, [%rd512], 0;
	// end inline asm
	add.s32 	%r117, %r115, 1;
	// begin inline asm
	atom.global.exch.b32 %r116, [%rd512], %r117;
	// end inline asm
	// begin inline asm
	atom.global.add.u32 %r118, [%rd512], 0;
	// end inline asm
	add.s32 	%r120, %r118, 1;
	// begin inline asm
	atom.global.exch.b32 %r119, [%rd512], %r120;
	// end inline asm
	// begin inline asm
	atom.global.add.u32 %r121, [%rd512], 0;
	// end inline asm
	add.s32 	%r123, %r121, 1;
	// begin inline asm
	atom.global.exch.b32 %r122, [%rd512], %r123;
	// end inline asm
	// begin inline asm
	atom.global.add.u32 %r124, [%rd512], 0;
	// end inline asm
	add.s32 	%r126, %r124, 1;
	// begin inline asm
	atom.global.exch.b32 %r125, [%rd512], %r126;
	// end inline asm
	// begin inline asm
	atom.global.add.u32 %r127, [%rd512], 0;
	// end inline asm
	add.s32 	%r129, %r127, 1;
	// begin inline asm
	atom.global.exch.b32 %r128, [%rd512], %r129;
	// end inline asm
	// begin inline asm
	atom.global.add.u32 %r130, [%rd512], 0;
	// end inline asm
	add.s32 	%r132, %r130, 1;
	// begin inline asm
	atom.global.exch.b32 %r131, [%rd512], %r132;
	// end inline asm
	// begin inline asm
	atom.global.add.u32 %r133, [%rd512], 0;
	// end inline asm
	add.s32 	%r135, %r133, 1;
	// begin inline asm
	atom.global.exch.b32 %r134, [%rd512], %r135;
	// end inline asm
	// begin inline asm
	atom.global.add.u32 %r136, [%rd512], 0;
	// end inline asm
	add.s32 	%r138, %r136, 1;
	// begin inline asm
	atom.global.exch.b32 %r137, [%rd512], %r138;
	// end inline asm
	// begin inline asm
	atom.global.add.u32 %r139, [%rd512], 0;
	// end inline asm
	add.s32 	%r141, %r139, 1;
	// begin inline asm
	atom.global.exch.b32 %r140, [%rd512], %r141;
	// end inline asm
	// begin inline asm
	atom.global.add.u32 %r142, [%rd512], 0;
	// end inline asm
	add.s32 	%r144, %r142, 1;
	// begin inline asm
	atom.global.exch.b32 %r143, [%rd512], %r144;
	// end inline asm
	// begin inline asm
	atom.global.add.u32 %r145, [%rd512], 0;
	// end inline asm
	add.s32 	%r147, %r145, 1;
	// begin inline asm
	atom.global.exch.b32 %r146, [%rd512], %r147;
	// end inline asm
	// begin inline asm
	atom.global.add.u32 %r148, [%rd512], 0;
	// end inline asm
	add.s32 	%r150, %r148, 1;
	// begin inline asm
	atom.global.exch.b32 %r149, [%rd512], %r150;
	// end inline asm
	// begin inline asm
	atom.global.add.u32 %r151, [%rd512], 0;
	// end inline asm
	add.s32 	%r153, %r151, 1;
	// begin inline asm
	atom.global.exch.b32 %r152, [%rd512], %r153;
	// end inline asm
	// begin inline asm
	atom.global.add.u32 %r154, [%rd512], 0;
	// end inline asm
	add.s32 	%r156, %r154, 1;
	// begin inline asm
	atom.global.exch.b32 %r155, [%rd512], %r156;
	// end inline asm
	// begin inline asm
	atom.global.add.u32 %r157, [%rd512], 0;
	// end inline asm
	add.s32 	%r159, %r157, 1;
	// begin inline asm
	atom.global.exch.b32 %r158, [%rd512], %r159;
	// end inline asm
	// begin inline asm
	atom.global.add.u32 %r160, [%rd512], 0;
	// end inline asm
	add.s32 	%r162, %r160, 1;
	// begin inline asm
	atom.global.exch.b32 %r161, [%rd512], %r162;
	// end inline asm
	// begin inline asm
	atom.global.add.u32 %r163, [%rd512], 0;
	// end inline asm
	add.s32 	%r165, %r163, 1;
	// begin inline asm
	atom.global.exch.b32 %r164, [%rd512], %r165;
	// end inline asm
	// begin inline asm
	atom.global.add.u32 %r166, [%rd512], 0;
	// end inline asm
	add.s32 	%r168, %r166, 1;
	// begin inline asm
	atom.global.exch.b32 %r167, [%rd512], %r168;
	// end inline asm
	// begin inline asm
	atom.global.add.u32 %r169, [%rd512], 0;
	// end inline asm
	add.s32 	%r171, %r169, 1;
	// begin inline asm
	atom.global.exch.b32 %r170, [%rd512], %r171;
	// end inline asm
	// begin inline asm
	atom.global.add.u32 %r172, [%rd512], 0;
	// end inline asm
	add.s32 	%r174, %r172, 1;
	// begin inline asm
	atom.global.exch.b32 %r173, [%rd512], %r174;
	// end inline asm
	// begin inline asm
	atom.global.add.u32 %r175, [%rd512], 0;
	// end inline asm
	add.s32 	%r177, %r175, 1;
	// begin inline asm
	atom.global.exch.b32 %r176, [%rd512], %r177;
	// end inline asm
	// begin inline asm
	atom.global.add.u32 %r178, [%rd512], 0;
	// end inline asm
	add.s32 	%r180, %r178, 1;
	// begin inline asm
	atom.global.exch.b32 %r179, [%rd512], %r180;
	// end inline asm
	// begin inline asm
	atom.global.add.u32 %r181, [%rd512], 0;
	// end inline asm
	add.s32 	%r183, %r181, 1;
	// begin inline asm
	atom.global.exch.b32 %r182, [%rd512], %r183;
	// end inline asm
	// begin inline asm
	atom.global.add.u32 %r184, [%rd512], 0;
	// end inline asm
	add.s32 	%r186, %r184, 1;
	// begin inline asm
	atom.global.exch.b32 %r185, [%rd512], %r186;
	// end inline asm
	// begin inline asm
	atom.global.add.u32 %r187, [%rd512], 0;
	// end inline asm
	add.s32 	%r189, %r187, 1;
	// begin inline asm
	atom.global.exch.b32 %r188, [%rd512], %r189;
	// end inline asm
	// begin inline asm
	atom.global.add.u32 %r190, [%rd512], 0;
	// end inline asm
	add.s32 	%r192, %r190, 1;
	// begin inline asm
	atom.global.exch.b32 %r191, [%rd512], %r192;
	// end inline asm
	// begin inline asm
	atom.global.add.u32 %r193, [%rd512], 0;
	// end inline asm
	add.s32 	%r195, %r193, 1;
	// begin inline asm
	atom.global.exch.b32 %r194, [%rd512], %r195;
	// end inline asm
	// begin inline asm
	atom.global.add.u32 %r196, [%rd512], 0;
	// end inline asm
	add.s32 	%r198, %r196, 1;
	// begin inline asm
	atom.global.exch.b32 %r197, [%rd512], %r198;
	// end inline asm
	// begin inline asm
	atom.global.add.u32 %r199, [%rd512], 0;
	// end inline asm
	add.s32 	%r201, %r199, 1;
	// begin inline asm
	atom.global.exch.b32 %r200, [%rd512], %r201;
	// end inline asm
	// begin inline asm
	atom.global.add.u32 %r202, [%rd512], 0;
	// end inline asm
	add.s32 	%r204, %r202, 1;
	// begin inline asm
	atom.global.exch.b32 %r203, [%rd512], %r204;
	// end inline asm
	// begin inline asm
	atom.global.add.u32 %r205, [%rd512], 0;
	// end inline asm
	add.s32 	%r207, %r205, 1;
	// begin inline asm
	atom.global.exch.b32 %r206, [%rd512], %r207;
	// end inline asm
	// begin inline asm
	atom.global.add.u32 %r208, [%rd512], 0;
	// end inline asm
	add.s32 	%r210, %r208, 1;
	// begin inline asm
	atom.global.exch.b32 %r209, [%rd512], %r210;
	// end inline asm
	// begin inline asm
	atom.global.add.u32 %r211, [%rd512], 0;
	// end inline asm
	add.s32 	%r213, %r211, 1;
	// begin inline asm
	atom.global.exch.b32 %r212, [%rd512], %r213;
	// end inline asm
	// begin inline asm
	atom.global.add.u32 %r214, [%rd512], 0;
	// end inline asm
	add.s32 	%r216, %r214, 1;
	// begin inline asm
	atom.global.exch.b32 %r215, [%rd512], %r216;
	// end inline asm
	// begin inline asm
	atom.global.add.u32 %r217, [%rd512], 0;
	// end inline asm
	add.s32 	%r219, %r217, 1;
	// begin inline asm
	atom.global.exch.b32 %r218, [%rd512], %r219;
	// end inline asm
	// begin inline asm
	atom.global.add.u32 %r220, [%rd512], 0;
	// end inline asm
	add.s32 	%r222, %r220, 1;
	// begin inline asm
	atom.global.exch.b32 %r221, [%rd512], %r222;
	// end inline asm
	// begin inline asm
	atom.global.add.u32 %r223, [%rd512], 0;
	// end inline asm
	add.s32 	%r225, %r223, 1;
	// begin inline asm
	atom.global.exch.b32 %r224, [%rd512], %r225;
	// end inline asm
	// begin inline asm
	atom.global.add.u32 %r226, [%rd512], 0;
	// end inline asm
	add.s32 	%r228, %r226, 1;
	// begin inline asm
	atom.global.exch.b32 %r227, [%rd512], %r228;
	// end inline asm
	// begin inline asm
	atom.global.add.u32 %r229, [%rd512], 0;
	// end inline asm
	add.s32 	%r231, %r229, 1;
	// begin inline asm
	atom.global.exch.b32 %r230, [%rd512], %r231;
	// end inline asm
	// begin inline asm
	atom.global.add.u32 %r232, [%rd512], 0;
	// end inline asm
	add.s32 	%r234, %r232, 1;
	// begin inline asm
	atom.global.exch.b32 %r233, [%rd512], %r234;
	// end inline asm
	// begin inline asm
	atom.global.add.u32 %r235, [%rd512], 0;
	// end inline asm
	add.s32 	%r237, %r235, 1;
	// begin inline asm
	atom.global.exch.b32 %r236, [%rd512], %r237;
	// end inline asm
	// begin inline asm
	atom.global.add.u32 %r238, [%rd512], 0;
	// end inline asm
	add.s32 	%r240, %r238, 1;
	// begin inline asm
	atom.global.exch.b32 %r239, [%rd512], %r240;
	// end inline asm
	// begin inline asm
	atom.global.add.u32 %r241, [%rd512], 0;
	// end inline asm
	add.s32 	%r243, %r241, 1;
	// begin inline asm
	atom.global.exch.b32 %r242, [%rd512], %r243;
	// end inline asm
	// begin inline asm
	atom.global.add.u32 %r244, [%rd512], 0;
	// end inline asm
	add.s32 	%r246, %r244, 1;
	// begin inline asm
	atom.global.exch.b32 %r245, [%rd512], %r246;
	// end inline asm
	// begin inline asm
	atom.global.add.u32 %r247, [%rd512], 0;
	// end inline asm
	add.s32 	%r249, %r247, 1;
	// begin inline asm
	atom.global.exch.b32 %r248, [%rd512], %r249;
	// end inline asm
	// begin inline asm
	atom.global.add.u32 %r250, [%rd512], 0;
	// end inline asm
	add.s32 	%r252, %r250, 1;
	// begin inline asm
	atom.global.exch.b32 %r251, [%rd512], %r252;
	// end inline asm
	// begin inline asm
	atom.global.add.u32 %r253, [%rd512], 0;
	// end inline asm
	add.s32 	%r255, %r253, 1;
	// begin inline asm
	atom.global.exch.b32 %r254, [%rd512], %r255;
	// end inline asm
	// begin inline asm
	atom.global.add.u32 %r256, [%rd512], 0;
	// end inline asm
	add.s32 	%r258, %r256, 1;
	// begin inline asm
	atom.global.exch.b32 %r257, [%rd512], %r258;
	// end inline asm
	// begin inline asm
	atom.global.add.u32 %r259, [%rd512], 0;
	// end inline asm
	add.s32 	%r261, %r259, 1;
	// begin inline asm
	atom.global.exch.b32 %r260, [%rd512], %r261;
	// end inline asm
	// begin inline asm
	atom.global.add.u32 %r262, [%rd512], 0;
	// end inline asm
	add.s32 	%r264, %r262, 1;
	// begin inline asm
	atom.global.exch.b32 %r263, [%rd512], %r264;
	// end inline asm
	// begin inline asm
	atom.global.add.u32 %r265, [%rd512], 0;
	// end inline asm
	add.s32 	%r267, %r265, 1;
	// begin inline asm
	atom.global.exch.b32 %r266, [%rd512], %r267;
	// end inline asm
	// begin inline asm
	atom.global.add.u32 %r268, [%rd512], 0;
	// end inline asm
	add.s32 	%r270, %r268, 1;
	// begin inline asm
	atom.global.exch.b32 %r269, [%rd512], %r270;
	// end inline asm
	// begin inline asm
	atom.global.add.u32 %r271, [%rd512], 0;
	// end inline asm
	add.s32 	%r273, %r271, 1;
	// begin inline asm
	atom.global.exch.b32 %r272, [%rd512], %r273;
	// end inline asm
	// begin inline asm
	atom.global.add.u32 %r274, [%rd512], 0;
	// end inline asm
	add.s32 	%r276, %r274, 1;
	// begin inline asm
	atom.global.exch.b32 %r275, [%rd512], %r276;
	// end inline asm
	// begin inline asm
	atom.global.add.u32 %r277, [%rd512], 0;
	// end inline asm
	add.s32 	%r279, %r277, 1;
	// begin inline asm
	atom.global.exch.b32 %r278, [%rd512], %r279;
	// end inline asm
	// begin inline asm
	atom.global.add.u32 %r280, [%rd512], 0;
	// end inline asm
	add.s32 	%r282, %r280, 1;
	// begin inline asm
	atom.global.exch.b32 %r281, [%rd512], %r282;
	// end inline asm
	// begin inline asm
	atom.global.add.u32 %r283, [%rd512], 0;
	// end inline asm
	add.s32 	%r285, %r283, 1;
	// begin inline asm
	atom.global.exch.b32 %r284, [%rd512], %r285;
	// end inline asm
	// begin inline asm
	atom.global.add.u32 %r286, [%rd512], 0;
	// end inline asm
	add.s32 	%r288, %r286, 1;
	// begin inline asm
	atom.global.exch.b32 %r287, [%rd512], %r288;
	// end inline asm
	// begin inline asm
	atom.global.add.u32 %r289, [%rd512], 0;
	// end inline asm
	add.s32 	%r291, %r289, 1;
	// begin inline asm
	atom.global.exch.b32 %r290, [%rd512], %r291;
	// end inline asm
	// begin inline asm
	atom.global.add.u32 %r292, [%rd512], 0;
	// end inline asm
	add.s32 	%r294, %r292, 1;
	// begin inline asm
	atom.global.exch.b32 %r293, [%rd512], %r294;
	// end inline asm
	// begin inline asm
	atom.global.add.u32 %r295, [%rd512], 0;
	// end inline asm
	add.s32 	%r297, %r295, 1;
	// begin inline asm
	atom.global.exch.b32 %r296, [%rd512], %r297;
	// end inline asm
	// begin inline asm
	atom.global.add.u32 %r298, [%rd512], 0;
	// end inline asm
	add.s32 	%r300, %r298, 1;
	// begin inline asm
	atom.global.exch.b32 %r299, [%rd512], %r300;
	// end inline asm
	// begin inline asm
	atom.global.add.u32 %r301, [%rd512], 0;
	// end inline asm
	add.s32 	%r303, %r301, 1;
	// begin inline asm
	atom.global.exch.b32 %r302, [%rd512], %r303;
	// end inline asm
	// begin inline asm
	atom.global.add.u32 %r304, [%rd512], 0;
	// end inline asm
	add.s32 	%r306, %r304, 1;
	// begin inline asm
	atom.global.exch.b32 %r305, [%rd512], %r306;
	// end inline asm
	// begin inline asm
	atom.global.add.u32 %r307, [%rd512], 0;
	// end inline asm
	add.s32 	%r309, %r307, 1;
	// begin inline asm
	atom.global.exch.b32 %r308, [%rd512], %r309;
	// end inline asm
	// begin inline asm
	atom.global.add.u32 %r310, [%rd512], 0;
	// end inline asm
	add.s32 	%r312, %r310, 1;
	// begin inline asm
	atom.global.exch.b32 %r311, [%rd512], %r312;
	// end inline asm
	// begin inline asm
	atom.global.add.u32 %r313, [%rd512], 0;
	// end inline asm
	add.s32 	%r315, %r313, 1;
	// begin inline asm
	atom.global.exch.b32 %r314, [%rd512], %r315;
	// end inline asm
	// begin inline asm
	atom.global.add.u32 %r316, [%rd512], 0;
	// end inline asm
	add.s32 	%r318, %r316, 1;
	// begin inline asm
	atom.global.exch.b32 %r317, [%rd512], %r318;
	// end inline asm
	// begin inline asm
	atom.global.add.u32 %r319, [%rd512], 0;
	// end inline asm
	add.s32 	%r321, %r319, 1;
	// begin inline asm
	atom.global.exch.b32 %r320, [%rd512], %r321;
	// end inline asm
	// begin inline asm
	atom.global.add.u32 %r322, [%rd512], 0;
	// end inline asm
	add.s32 	%r324, %r322, 1;
	// begin inline asm
	atom.global.exch.b32 %r323, [%rd512], %r324;
	// end inline asm
	// begin inline asm
	atom.global.add.u32 %r325, [%rd512], 0;
	// end inline asm
	add.s32 	%r327, %r325, 1;
	// begin inline asm
	atom.global.exch.b32 %r326, [%rd512], %r327;
	// end inline asm
	// begin inline asm
	atom.global.add.u32 %r328, [%rd512], 0;
	// end inline asm
	add.s32 	%r330, %r328, 1;
	// begin inline asm
	atom.global.exch.b32 %r329, [%rd512], %r330;
	// end inline asm
	// begin inline asm
	atom.global.add.u32 %r331, [%rd512], 0;
	// end inline asm
	add.s32 	%r333, %r331, 1;
	// begin inline asm
	atom.global.exch.b32 %r332, [%rd512], %r333;
	// end inline asm
	// begin inline asm
	atom.global.add.u32 %r334, [%rd512], 0;
	// end inline asm
	add.s32 	%r336, %r334, 1;
	// begin inline asm
	atom.global.exch.b32 %r335, [%rd512], %r336;
	// end inline asm
	// begin inline asm
	atom.global.add.u32 %r337, [%rd512], 0;
	// end inline asm
	add.s32 	%r339, %r337, 1;
	// begin inline asm
	atom.global.exch.b32 %r338, [%rd512], %r339;
	// end inline asm
	// begin inline asm
	atom.global.add.u32 %r340, [%rd512], 0;
	// end inline asm
	add.s32 	%r342, %r340, 1;
	// begin inline asm
	atom.global.exch.b32 %r341, [%rd512], %r342;
	// end inline asm
	// begin inline asm
	atom.global.add.u32 %r343, [%rd512], 0;
	// end inline asm
	add.s32 	%r345, %r343, 1;
	// begin inline asm
	atom.global.exch.b32 %r344, [%rd512], %r345;
	// end inline asm
	// begin inline asm
	atom.global.add.u32 %r346, [%rd512], 0;
	// end inline asm
	add.s32 	%r348, %r346, 1;
	// begin inline asm
	atom.global.exch.b32 %r347, [%rd512], %r348;
	// end inline asm
	// begin inline asm
	atom.global.add.u32 %r349, [%rd512], 0;
	// end inline asm
	add.s32 	%r351, %r349, 1;
	// begin inline asm
	atom.global.exch.b32 %r350, [%rd512], %r351;
	// end inline asm
	// begin inline asm
	atom.global.add.u32 %r352, [%rd512], 0;
	// end inline asm
	add.s32 	%r354, %r352, 1;
	// begin inline asm
	atom.global.exch.b32 %r353, [%rd512], %r354;
	// end inline asm
	// begin inline asm
	atom.global.add.u32 %r355, [%rd512], 0;
	// end inline asm
	add.s32 	%r357, %r355, 1;
	// begin inline asm
	atom.global.exch.b32 %r356, [%rd512], %r357;
	// end inline asm
	// begin inline asm
	atom.global.add.u32 %r358, [%rd512], 0;
	// end inline asm
	add.s32 	%r360, %r358, 1;
	// begin inline asm
	atom.global.exch.b32 %r359, [%rd512], %r360;
	// end inline asm
	// begin inline asm
	atom.global.add.u32 %r361, [%rd512], 0;
	// end inline asm
	add.s32 	%r363, %r361, 1;
	// begin inline asm
	atom.global.exch.b32 %r362, [%rd512], %r363;
	// end inline asm
	// begin inline asm
	atom.global.add.u32 %r364, [%rd512], 0;
	// end inline asm
	add.s32 	%r366, %r364, 1;
	// begin inline asm
	atom.global.exch.b32 %r365, [%rd512], %r366;
	// end inline asm
	// begin inline asm
	atom.global.add.u32 %r367, [%rd512], 0;
	// end inline asm
	add.s32 	%r369, %r367, 1;
	// begin inline asm
	atom.global.exch.b32 %r368, [%rd512], %r369;
	// end inline asm
	// begin inline asm
	atom.global.add.u32 %r370, [%rd512], 0;
	// end inline asm
	add.s32 	%r372, %r370, 1;
	// begin inline asm
	atom.global.exch.b32 %r371, [%rd512], %r372;
	// end inline asm
	// begin inline asm
	atom.global.add.u32 %r373, [%rd512], 0;
	// end inline asm
	add.s32 	%r375, %r373, 1;
	// begin inline asm
	atom.global.exch.b32 %r374, [%rd512], %r375;
	// end inline asm
	// begin inline asm
	atom.global.add.u32 %r376, [%rd512], 0;
	// end inline asm
	add.s32 	%r378, %r376, 1;
	// begin inline asm
	atom.global.exch.b32 %r377, [%rd512], %r378;
	// end inline asm
	// begin inline asm
	atom.global.add.u32 %r379, [%rd512], 0;
	// end inline asm
	add.s32 	%r381, %r379, 1;
	// begin inline asm
	atom.global.exch.b32 %r380, [%rd512], %r381;
	// end inline asm
	// begin inline asm
	atom.global.add.u32 %r382, [%rd512], 0;
	// end inline asm
	add.s32 	%r384, %r382, 1;
	// begin inline asm
	atom.global.exch.b32 %r383, [%rd512], %r384;
	// end inline asm
	// begin inline asm
	atom.global.add.u32 %r385, [%rd512], 0;
	// end inline asm
	add.s32 	%r387, %r385, 1;
	// begin inline asm
	atom.global.exch.b32 %r386, [%rd512], %r387;
	// end inline asm
	// begin inline asm
	atom.global.add.u32 %r388, [%rd512], 0;
	// end inline asm
	add.s32 	%r390, %r388, 1;
	// begin inline asm
	atom.global.exch.b32 %r389, [%rd512], %r390;
	// end inline asm
	// begin inline asm
	atom.global.add.u32 %r391, [%rd512], 0;
	// end inline asm
	add.s32 	%r393, %r391, 1;
	// begin inline asm
	atom.global.exch.b32 %r392, [%rd512], %r393;
	// end inline asm
	// begin inline asm
	atom.global.add.u32 %r394, [%rd512], 0;
	// end inline asm
	add.s32 	%r396, %r394, 1;
	// begin inline asm
	atom.global.exch.b32 %r395, [%rd512], %r396;
	// end inline asm
	// begin inline asm
	atom.global.add.u32 %r397, [%rd512], 0;
	// end inline asm
	add.s32 	%r399, %r397, 1;
	// begin inline asm
	atom.global.exch.b32 %r398, [%rd512], %r399;
	// end inline asm
	// begin inline asm
	atom.global.add.u32 %r400, [%rd512], 0;
	// end inline asm
	add.s32 	%r402, %r400, 1;
	// begin inline asm
	atom.global.exch.b32 %r401, [%rd512], %r402;
	// end inline asm
	// begin inline asm
	atom.global.add.u32 %r403, [%rd512], 0;
	// end inline asm
	add.s32 	%r405, %r403, 1;
	// begin inline asm
	atom.global.exch.b32 %r404, [%rd512], %r405;
	// end inline asm
	// begin inline asm
	atom.global.add.u32 %r406, [%rd512], 0;
	// end inline asm
	add.s32 	%r408, %r406, 1;
	// begin inline asm
	atom.global.exch.b32 %r407, [%rd512], %r408;
	// end inline asm
	// begin inline asm
	atom.global.add.u32 %r409, [%rd512], 0;
	// end inline asm
	add.s32 	%r411, %r409, 1;
	// begin inline asm
	atom.global.exch.b32 %r410, [%rd512], %r411;
	// end inline asm
	// begin inline asm
	atom.global.add.u32 %r412, [%rd512], 0;
	// end inline asm
	add.s32 	%r414, %r412, 1;
	// begin inline asm
	atom.global.exch.b32 %r413, [%rd512], %r414;
	// end inline asm
	// begin inline asm
	atom.global.add.u32 %r415, [%rd512], 0;
	// end inline asm
	add.s32 	%r417, %r415, 1;
	// begin inline asm
	atom.global.exch.b32 %r416, [%rd512], %r417;
	// end inline asm
	// begin inline asm
	atom.global.add.u32 %r418, [%rd512], 0;
	// end inline asm
	add.s32 	%r420, %r418, 1;
	// begin inline asm
	atom.global.exch.b32 %r419, [%rd512], %r420;
	// end inline asm
	// begin inline asm
	atom.global.add.u32 %r421, [%rd512], 0;
	// end inline asm
	add.s32 	%r423, %r421, 1;
	// begin inline asm
	atom.global.exch.b32 %r422, [%rd512], %r423;
	// end inline asm
	// begin inline asm
	atom.global.add.u32 %r424, [%rd512], 0;
	// end inline asm
	add.s32 	%r426, %r424, 1;
	// begin inline asm
	atom.global.exch.b32 %r425, [%rd512], %r426;
	// end inline asm
	// begin inline asm
	atom.global.add.u32 %r427, [%rd512], 0;
	// end inline asm
	add.s32 	%r429, %r427, 1;
	// begin inline asm
	atom.global.exch.b32 %r428, [%rd512], %r429;
	// end inline asm
	// begin inline asm
	atom.global.add.u32 %r430, [%rd512], 0;
	// end inline asm
	add.s32 	%r432, %r430, 1;
	// begin inline asm
	atom.global.exch.b32 %r431, [%rd512], %r432;
	// end inline asm
	// begin inline asm
	atom.global.add.u32 %r433, [%rd512], 0;
	// end inline asm
	add.s32 	%r435, %r433, 1;
	// begin inline asm
	atom.global.exch.b32 %r434, [%rd512], %r435;
	// end inline asm
	// begin inline asm
	atom.global.add.u32 %r436, [%rd512], 0;
	// end inline asm
	add.s32 	%r438, %r436, 1;
	// begin inline asm
	atom.global.exch.b32 %r437, [%rd512], %r438;
	// end inline asm
	// begin inline asm
	atom.global.add.u32 %r439, [%rd512], 0;
	// end inline asm
	add.s32 	%r441, %r439, 1;
	// begin inline asm
	atom.global.exch.b32 %r440, [%rd512], %r441;
	// end inline asm
	// begin inline asm
	atom.global.add.u32 %r442, [%rd512], 0;
	// end inline asm
	add.s32 	%r444, %r442, 1;
	// begin inline asm
	atom.global.exch.b32 %r443, [%rd512], %r444;
	// end inline asm
	// begin inline asm
	atom.global.add.u32 %r445, [%rd512], 0;
	// end inline asm
	add.s32 	%r447, %r445, 1;
	// begin inline asm
	atom.global.exch.b32 %r446, [%rd512], %r447;
	// end inline asm
	// begin inline asm
	atom.global.add.u32 %r448, [%rd512], 0;
	// end inline asm
	add.s32 	%r450, %r448, 1;
	// begin inline asm
	atom.global.exch.b32 %r449, [%rd512], %r450;
	// end inline asm
	// begin inline asm
	atom.global.add.u32 %r451, [%rd512], 0;
	// end inline asm
	add.s32 	%r453, %r451, 1;
	// begin inline asm
	atom.global.exch.b32 %r452, [%rd512], %r453;
	// end inline asm
	// begin inline asm
	atom.global.add.u32 %r454, [%rd512], 0;
	// end inline asm
	add.s32 	%r456, %r454, 1;
	// begin inline asm
	atom.global.exch.b32 %r455, [%rd512], %r456;
	// end inline asm
	// begin inline asm
	atom.global.add.u32 %r457, [%rd512], 0;
	// end inline asm
	add.s32 	%r459, %r457, 1;
	// begin inline asm
	atom.global.exch.b32 %r458, [%rd512], %r459;
	// end inline asm
	// begin inline asm
	atom.global.add.u32 %r460, [%rd512], 0;
	// end inline asm
	add.s32 	%r462, %r460, 1;
	// begin inline asm
	atom.global.exch.b32 %r461, [%rd512], %r462;
	// end inline asm
	// begin inline asm
	atom.global.add.u32 %r463, [%rd512], 0;
	// end inline asm
	add.s32 	%r465, %r463, 1;
	// begin inline asm
	atom.global.exch.b32 %r464, [%rd512], %r465;
	// end inline asm
	// begin inline asm
	atom.global.add.u32 %r466, [%rd512], 0;
	// end inline asm
	add.s32 	%r468, %r466, 1;
	// begin inline asm
	atom.global.exch.b32 %r467, [%rd512], %r468;
	// end inline asm
	// begin inline asm
	atom.global.add.u32 %r469, [%rd512], 0;
	// end inline asm
	add.s32 	%r471, %r469, 1;
	// begin inline asm
	atom.global.exch.b32 %r470, [%rd512], %r471;
	// end inline asm
	// begin inline asm
	atom.global.add.u32 %r472, [%rd512], 0;
	// end inline asm
	add.s32 	%r474, %r472, 1;
	// begin inline asm
	atom.global.exch.b32 %r473, [%rd512], %r474;
	// end inline asm
	// begin inline asm
	atom.global.add.u32 %r475, [%rd512], 0;
	// end inline asm
	add.s32 	%r477, %r475, 1;
	// begin inline asm
	atom.global.exch.b32 %r476, [%rd512], %r477;
	// end inline asm
	// begin inline asm
	atom.global.add.u32 %r478, [%rd512], 0;
	// end inline asm
	add.s32 	%r480, %r478, 1;
	// begin inline asm
	atom.global.exch.b32 %r479, [%rd512], %r480;
	// end inline asm
	// begin inline asm
	atom.global.add.u32 %r481, [%rd512], 0;
	// end inline asm
	add.s32 	%r483, %r481, 1;
	// begin inline asm
	atom.global.exch.b32 %r482, [%rd512], %r483;
	// end inline asm
	// begin inline asm
	atom.global.add.u32 %r484, [%rd512], 0;
	// end inline asm
	add.s32 	%r486, %r484, 1;
	// begin inline asm
	atom.global.exch.b32 %r485, [%rd512], %r486;
	// end inline asm
	// begin inline asm
	atom.global.add.u32 %r487, [%rd512], 0;
	// end inline asm
	add.s32 	%r489, %r487, 1;
	// begin inline asm
	atom.global.exch.b32 %r488, [%rd512], %r489;
	// end inline asm
	// begin inline asm
	atom.global.add.u32 %r490, [%rd512], 0;
	// end inline asm
	add.s32 	%r492, %r490, 1;
	// begin inline asm
	atom.global.exch.b32 %r491, [%rd512], %r492;
	// end inline asm
	// begin inline asm
	atom.global.add.u32 %r493, [%rd512], 0;
	// end inline asm
	add.s32 	%r495, %r493, 1;
	// begin inline asm
	atom.global.exch.b32 %r494, [%rd512], %r495;
	// end inline asm
	// begin inline asm
	atom.global.add.u32 %r496, [%rd512], 0;
	// end inline asm
	add.s32 	%r498, %r496, 1;
	// begin inline asm
	atom.global.exch.b32 %r497, [%rd512], %r498;
	// end inline asm
	// begin inline asm
	atom.global.add.u32 %r499, [%rd512], 0;
	// end inline asm
	add.s32 	%r501, %r499, 1;
	// begin inline asm
	atom.global.exch.b32 %r500, [%rd512], %r501;
	// end inline asm
	// begin inline asm
	atom.global.add.u32 %r502, [%rd512], 0;
	// end inline asm
	add.s32 	%r504, %r502, 1;
	// begin inline asm
	atom.global.exch.b32 %r503, [%rd512], %r504;
	// end inline asm
	// begin inline asm
	atom.global.add.u32 %r505, [%rd512], 0;
	// end inline asm
	add.s32 	%r507, %r505, 1;
	// begin inline asm
	atom.global.exch.b32 %r506, [%rd512], %r507;
	// end inline asm
	// begin inline asm
	atom.global.add.u32 %r508, [%rd512], 0;
	// end inline asm
	add.s32 	%r510, %r508, 1;
	// begin inline asm
	atom.global.exch.b32 %r509, [%rd512], %r510;
	// end inline asm
	// begin inline asm
	atom.global.add.u32 %r511, [%rd512], 0;
	// end inline asm
	add.s32 	%r513, %r511, 1;
	// begin inline asm
	atom.global.exch.b32 %r512, [%rd512], %r513;
	// end inline asm
	// begin inline asm
	atom.global.add.u32 %r514, [%rd512], 0;
	// end inline asm
	add.s32 	%r516, %r514, 1;
	// begin inline asm
	atom.global.exch.b32 %r515, [%rd512], %r516;
	// end inline asm
	// begin inline asm
	atom.global.add.u32 %r517, [%rd512], 0;
	// end inline asm
	add.s32 	%r519, %r517, 1;
	// begin inline asm
	atom.global.exch.b32 %r518, [%rd512], %r519;
	// end inline asm
	// begin inline asm
	atom.global.add.u32 %r520, [%rd512], 0;
	// end inline asm
	add.s32 	%r522, %r520, 1;
	// begin inline asm
	atom.global.exch.b32 %r521, [%rd512], %r522;
	// end inline asm
	// begin inline asm
	atom.global.add.u32 %r523, [%rd512], 0;
	// end inline asm
	add.s32 	%r525, %r523, 1;
	// begin inline asm
	atom.global.exch.b32 %r524, [%rd512], %r525;
	// end inline asm
	// begin inline asm
	atom.global.add.u32 %r526, [%rd512], 0;
	// end inline asm
	add.s32 	%r528, %r526, 1;
	// begin inline asm
	atom.global.exch.b32 %r527, [%rd512], %r528;
	// end inline asm
	// begin inline asm
	atom.global.add.u32 %r529, [%rd512], 0;
	// end inline asm
	add.s32 	%r531, %r529, 1;
	// begin inline asm
	atom.global.exch.b32 %r530, [%rd512], %r531;
	// end inline asm
	// begin inline asm
	atom.global.add.u32 %r532, [%rd512], 0;
	// end inline asm
	add.s32 	%r534, %r532, 1;
	// begin inline asm
	atom.global.exch.b32 %r533, [%rd512], %r534;
	// end inline asm
	// begin inline asm
	atom.global.add.u32 %r535, [%rd512], 0;
	// end inline asm
	add.s32 	%r537, %r535, 1;
	// begin inline asm
	atom.global.exch.b32 %r536, [%rd512], %r537;
	// end inline asm
	// begin inline asm
	atom.global.add.u32 %r538, [%rd512], 0;
	// end inline asm
	add.s32 	%r540, %r538, 1;
	// begin inline asm
	atom.global.exch.b32 %r539, [%rd512], %r540;
	// end inline asm
	// begin inline asm
	atom.global.add.u32 %r541, [%rd512], 0;
	// end inline asm
	add.s32 	%r543, %r541, 1;
	// begin inline asm
	atom.global.exch.b32 %r542, [%rd512], %r543;
	// end inline asm
	// begin inline asm
	atom.global.add.u32 %r544, [%rd512], 0;
	// end inline asm
	add.s32 	%r546, %r544, 1;
	// begin inline asm
	atom.global.exch.b32 %r545, [%rd512], %r546;
	// end inline asm
	// begin inline asm
	atom.global.add.u32 %r547, [%rd512], 0;
	// end inline asm
	add.s32 	%r549, %r547, 1;
	// begin inline asm
	atom.global.exch.b32 %r548, [%rd512], %r549;
	// end inline asm
	// begin inline asm
	atom.global.add.u32 %r550, [%rd512], 0;
	// end inline asm
	add.s32 	%r552, %r550, 1;
	// begin inline asm
	atom.global.exch.b32 %r551, [%rd512], %r552;
	// end inline asm
	// begin inline asm
	atom.global.add.u32 %r553, [%rd512], 0;
	// end inline asm
	add.s32 	%r555, %r553, 1;
	// begin inline asm
	atom.global.exch.b32 %r554, [%rd512], %r555;
	// end inline asm
	// begin inline asm
	atom.global.add.u32 %r556, [%rd512], 0;
	// end inline asm
	add.s32 	%r558, %r556, 1;
	// begin inline asm
	atom.global.exch.b32 %r557, [%rd512], %r558;
	// end inline asm
	// begin inline asm
	atom.global.add.u32 %r559, [%rd512], 0;
	// end inline asm
	add.s32 	%r561, %r559, 1;
	// begin inline asm
	atom.global.exch.b32 %r560, [%rd512], %r561;
	// end inline asm
	// begin inline asm
	atom.global.add.u32 %r562, [%rd512], 0;
	// end inline asm
	add.s32 	%r564, %r562, 1;
	// begin inline asm
	atom.global.exch.b32 %r563, [%rd512], %r564;
	// end inline asm
	// begin inline asm
	atom.global.add.u32 %r565, [%rd512], 0;
	// end inline asm
	add.s32 	%r567, %r565, 1;
	// begin inline asm
	atom.global.exch.b32 %r566, [%rd512], %r567;
	// end inline asm
	// begin inline asm
	atom.global.add.u32 %r568, [%rd512], 0;
	// end inline asm
	add.s32 	%r570, %r568, 1;
	// begin inline asm
	atom.global.exch.b32 %r569, [%rd512], %r570;
	// end inline asm
	// begin inline asm
	atom.global.add.u32 %r571, [%rd512], 0;
	// end inline asm
	add.s32 	%r573, %r571, 1;
	// begin inline asm
	atom.global.exch.b32 %r572, [%rd512], %r573;
	// end inline asm
	// begin inline asm
	atom.global.add.u32 %r574, [%rd512], 0;
	// end inline asm
	add.s32 	%r576, %r574, 1;
	// begin inline asm
	atom.global.exch.b32 %r575, [%rd512], %r576;
	// end inline asm
	// begin inline asm
	atom.global.add.u32 %r577, [%rd512], 0;
	// end inline asm
	add.s32 	%r579, %r577, 1;
	// begin inline asm
	atom.global.exch.b32 %r578, [%rd512], %r579;
	// end inline asm
	// begin inline asm
	atom.global.add.u32 %r580, [%rd512], 0;
	// end inline asm
	add.s32 	%r582, %r580, 1;
	// begin inline asm
	atom.global.exch.b32 %r581, [%rd512], %r582;
	// end inline asm
	// begin inline asm
	atom.global.add.u32 %r583, [%rd512], 0;
	// end inline asm
	add.s32 	%r585, %r583, 1;
	// begin inline asm
	atom.global.exch.b32 %r584, [%rd512], %r585;
	// end inline asm
	// begin inline asm
	atom.global.add.u32 %r586, [%rd512], 0;
	// end inline asm
	add.s32 	%r588, %r586, 1;
	// begin inline asm
	atom.global.exch.b32 %r587, [%rd512], %r588;
	// end inline asm
	// begin inline asm
	atom.global.add.u32 %r589, [%rd512], 0;
	// end inline asm
	add.s32 	%r591, %r589, 1;
	// begin inline asm
	atom.global.exch.b32 %r590, [%rd512], %r591;
	// end inline asm
	// begin inline asm
	atom.global.add.u32 %r592, [%rd512], 0;
	// end inline asm
	add.s32 	%r594, %r592, 1;
	// begin inline asm
	atom.global.exch.b32 %r593, [%rd512], %r594;
	// end inline asm
	// begin inline asm
	atom.global.add.u32 %r595, [%rd512], 0;
	// end inline asm
	add.s32 	%r597, %r595, 1;
	// begin inline asm
	atom.global.exch.b32 %r596, [%rd512], %r597;
	// end inline asm
	// begin inline asm
	atom.global.add.u32 %r598, [%rd512], 0;
	// end inline asm
	add.s32 	%r600, %r598, 1;
	// begin inline asm
	atom.global.exch.b32 %r599, [%rd512], %r600;
	// end inline asm
	// begin inline asm
	atom.global.add.u32 %r601, [%rd512], 0;
	// end inline asm
	add.s32 	%r603, %r601, 1;
	// begin inline asm
	atom.global.exch.b32 %r602, [%rd512], %r603;
	// end inline asm
	// begin inline asm
	atom.global.add.u32 %r604, [%rd512], 0;
	// end inline asm
	add.s32 	%r606, %r604, 1;
	// begin inline asm
	atom.global.exch.b32 %r605, [%rd512], %r606;
	// end inline asm
	// begin inline asm
	atom.global.add.u32 %r607, [%rd512], 0;
	// end inline asm
	add.s32 	%r609, %r607, 1;
	// begin inline asm
	atom.global.exch.b32 %r608, [%rd512], %r609;
	// end inline asm
	// begin inline asm
	atom.global.add.u32 %r610, [%rd512], 0;
	// end inline asm
	add.s32 	%r612, %r610, 1;
	// begin inline asm
	atom.global.exch.b32 %r611, [%rd512], %r612;
	// end inline asm
	// begin inline asm
	atom.global.add.u32 %r613, [%rd512], 0;
	// end inline asm
	add.s32 	%r615, %r613, 1;
	// begin inline asm
	atom.global.exch.b32 %r614, [%rd512], %r615;
	// end inline asm
	// begin inline asm
	atom.global.add.u32 %r616, [%rd512], 0;
	// end inline asm
	add.s32 	%r618, %r616, 1;
	// begin inline asm
	atom.global.exch.b32 %r617, [%rd512], %r618;
	// end inline asm
	// begin inline asm
	atom.global.add.u32 %r619, [%rd512], 0;
	// end inline asm
	add.s32 	%r621, %r619, 1;
	// begin inline asm
	atom.global.exch.b32 %r620, [%rd512], %r621;
	// end inline asm
	// begin inline asm
	atom.global.add.u32 %r622, [%rd512], 0;
	// end inline asm
	add.s32 	%r624, %r622, 1;
	// begin inline asm
	atom.global.exch.b32 %r623, [%rd512], %r624;
	// end inline asm
	// begin inline asm
	atom.global.add.u32 %r625, [%rd512], 0;
	// end inline asm
	add.s32 	%r627, %r625, 1;
	// begin inline asm
	atom.global.exch.b32 %r626, [%rd512], %r627;
	// end inline asm
	// begin inline asm
	atom.global.add.u32 %r628, [%rd512], 0;
	// end inline asm
	add.s32 	%r630, %r628, 1;
	// begin inline asm
	atom.global.exch.b32 %r629, [%rd512], %r630;
	// end inline asm
	// begin inline asm
	atom.global.add.u32 %r631, [%rd512], 0;
	// end inline asm
	add.s32 	%r633, %r631, 1;
	// begin inline asm
	atom.global.exch.b32 %r632, [%rd512], %r633;
	// end inline asm
	// begin inline asm
	atom.global.add.u32 %r634, [%rd512], 0;
	// end inline asm
	add.s32 	%r636, %r634, 1;
	// begin inline asm
	atom.global.exch.b32 %r635, [%rd512], %r636;
	// end inline asm
	// begin inline asm
	atom.global.add.u32 %r637, [%rd512], 0;
	// end inline asm
	add.s32 	%r639, %r637, 1;
	// begin inline asm
	atom.global.exch.b32 %r638, [%rd512], %r639;
	// end inline asm
	// begin inline asm
	atom.global.add.u32 %r640, [%rd512], 0;
	// end inline asm
	add.s32 	%r642, %r640, 1;
	// begin inline asm
	atom.global.exch.b32 %r641, [%rd512], %r642;
	// end inline asm
	// begin inline asm
	atom.global.add.u32 %r643, [%rd512], 0;
	// end inline asm
	add.s32 	%r645, %r643, 1;
	// begin inline asm
	atom.global.exch.b32 %r644, [%rd512], %r645;
	// end inline asm
	// begin inline asm
	atom.global.add.u32 %r646, [%rd512], 0;
	// end inline asm
	add.s32 	%r648, %r646, 1;
	// begin inline asm
	atom.global.exch.b32 %r647, [%rd512], %r648;
	// end inline asm
	// begin inline asm
	atom.global.add.u32 %r649, [%rd512], 0;
	// end inline asm
	add.s32 	%r651, %r649, 1;
	// begin inline asm
	atom.global.exch.b32 %r650, [%rd512], %r651;
	// end inline asm
	// begin inline asm
	atom.global.add.u32 %r652, [%rd512], 0;
	// end inline asm
	add.s32 	%r654, %r652, 1;
	// begin inline asm
	atom.global.exch.b32 %r653, [%rd512], %r654;
	// end inline asm
	// begin inline asm
	atom.global.add.u32 %r655, [%rd512], 0;
	// end inline asm
	add.s32 	%r657, %r655, 1;
	// begin inline asm
	atom.global.exch.b32 %r656, [%rd512], %r657;
	// end inline asm
	// begin inline asm
	atom.global.add.u32 %r658, [%rd512], 0;
	// end inline asm
	add.s32 	%r660, %r658, 1;
	// begin inline asm
	atom.global.exch.b32 %r659, [%rd512], %r660;
	// end inline asm
	// begin inline asm
	atom.global.add.u32 %r661, [%rd512], 0;
	// end inline asm
	add.s32 	%r663, %r661, 1;
	// begin inline asm
	atom.global.exch.b32 %r662, [%rd512], %r663;
	// end inline asm
	// begin inline asm
	atom.global.add.u32 %r664, [%rd512], 0;
	// end inline asm
	add.s32 	%r666, %r664, 1;
	// begin inline asm
	atom.global.exch.b32 %r665, [%rd512], %r666;
	// end inline asm
	// begin inline asm
	atom.global.add.u32 %r667, [%rd512], 0;
	// end inline asm
	add.s32 	%r669, %r667, 1;
	// begin inline asm
	atom.global.exch.b32 %r668, [%rd512], %r669;
	// end inline asm
	// begin inline asm
	atom.global.add.u32 %r670, [%rd512], 0;
	// end inline asm
	add.s32 	%r672, %r670, 1;
	// begin inline asm
	atom.global.exch.b32 %r671, [%rd512], %r672;
	// end inline asm
	// begin inline asm
	atom.global.add.u32 %r673, [%rd512], 0;
	// end inline asm
	add.s32 	%r675, %r673, 1;
	// begin inline asm
	atom.global.exch.b32 %r674, [%rd512], %r675;
	// end inline asm
	// begin inline asm
	atom.global.add.u32 %r676, [%rd512], 0;
	// end inline asm
	add.s32 	%r678, %r676, 1;
	// begin inline asm
	atom.global.exch.b32 %r677, [%rd512], %r678;
	// end inline asm
	// begin inline asm
	atom.global.add.u32 %r679, [%rd512], 0;
	// end inline asm
	add.s32 	%r681, %r679, 1;
	// begin inline asm
	atom.global.exch.b32 %r680, [%rd512], %r681;
	// end inline asm
	// begin inline asm
	atom.global.add.u32 %r682, [%rd512], 0;
	// end inline asm
	add.s32 	%r684, %r682, 1;
	// begin inline asm
	atom.global.exch.b32 %r683, [%rd512], %r684;
	// end inline asm
	// begin inline asm
	atom.global.add.u32 %r685, [%rd512], 0;
	// end inline asm
	add.s32 	%r687, %r685, 1;
	// begin inline asm
	atom.global.exch.b32 %r686, [%rd512], %r687;
	// end inline asm
	// begin inline asm
	atom.global.add.u32 %r688, [%rd512], 0;
	// end inline asm
	add.s32 	%r690, %r688, 1;
	// begin inline asm
	atom.global.exch.b32 %r689, [%rd512], %r690;
	// end inline asm
	// begin inline asm
	atom.global.add.u32 %r691, [%rd512], 0;
	// end inline asm
	add.s32 	%r693, %r691, 1;
	// begin inline asm
	atom.global.exch.b32 %r692, [%rd512], %r693;
	// end inline asm
	// begin inline asm
	atom.global.add.u32 %r694, [%rd512], 0;
	// end inline asm
	add.s32 	%r696, %r694, 1;
	// begin inline asm
	atom.global.exch.b32 %r695, [%rd512], %r696;
	// end inline asm
	// begin inline asm
	atom.global.add.u32 %r697, [%rd512], 0;
	// end inline asm
	add.s32 	%r699, %r697, 1;
	// begin inline asm
	atom.global.exch.b32 %r698, [%rd512], %r699;
	// end inline asm
	// begin inline asm
	atom.global.add.u32 %r700, [%rd512], 0;
	// end inline asm
	add.s32 	%r702, %r700, 1;
	// begin inline asm
	atom.global.exch.b32 %r701, [%rd512], %r702;
	// end inline asm
	// begin inline asm
	atom.global.add.u32 %r703, [%rd512], 0;
	// end inline asm
	add.s32 	%r705, %r703, 1;
	// begin inline asm
	atom.global.exch.b32 %r704, [%rd512], %r705;
	// end inline asm
	// begin inline asm
	atom.global.add.u32 %r706, [%rd512], 0;
	// end inline asm
	add.s32 	%r708, %r706, 1;
	// begin inline asm
	atom.global.exch.b32 %r707, [%rd512], %r708;
	// end inline asm
	// begin inline asm
	atom.global.add.u32 %r709, [%rd512], 0;
	// end inline asm
	add.s32 	%r711, %r709, 1;
	// begin inline asm
	atom.global.exch.b32 %r710, [%rd512], %r711;
	// end inline asm
	// begin inline asm
	atom.global.add.u32 %r712, [%rd512], 0;
	// end inline asm
	add.s32 	%r714, %r712, 1;
	// begin inline asm
	atom.global.exch.b32 %r713, [%rd512], %r714;
	// end inline asm
	// begin inline asm
	atom.global.add.u32 %r715, [%rd512], 0;
	// end inline asm
	add.s32 	%r717, %r715, 1;
	// begin inline asm
	atom.global.exch.b32 %r716, [%rd512], %r717;
	// end inline asm
	// begin inline asm
	atom.global.add.u32 %r718, [%rd512], 0;
	// end inline asm
	add.s32 	%r720, %r718, 1;
	// begin inline asm
	atom.global.exch.b32 %r719, [%rd512], %r720;
	// end inline asm
	// begin inline asm
	atom.global.add.u32 %r721, [%rd512], 0;
	// end inline asm
	add.s32 	%r723, %r721, 1;
	// begin inline asm
	atom.global.exch.b32 %r722, [%rd512], %r723;
	// end inline asm
	// begin inline asm
	atom.global.add.u32 %r724, [%rd512], 0;
	// end inline asm
	add.s32 	%r726, %r724, 1;
	// begin inline asm
	atom.global.exch.b32 %r725, [%rd512], %r726;
	// end inline asm
	// begin inline asm
	atom.global.add.u32 %r727, [%rd512], 0;
	// end inline asm
	add.s32 	%r729, %r727, 1;
	// begin inline asm
	atom.global.exch.b32 %r728, [%rd512], %r729;
	// end inline asm
	// begin inline asm
	atom.global.add.u32 %r730, [%rd512], 0;
	// end inline asm
	add.s32 	%r732, %r730, 1;
	// begin inline asm
	atom.global.exch.b32 %r731, [%rd512], %r732;
	// end inline asm
	// begin inline asm
	atom.global.add.u32 %r733, [%rd512], 0;
	// end inline asm
	add.s32 	%r735, %r733, 1;
	// begin inline asm
	atom.global.exch.b32 %r734, [%rd512], %r735;
	// end inline asm
	// begin inline asm
	atom.global.add.u32 %r736, [%rd512], 0;
	// end inline asm
	add.s32 	%r738, %r736, 1;
	// begin inline asm
	atom.global.exch.b32 %r737, [%rd512], %r738;
	// end inline asm
	// begin inline asm
	atom.global.add.u32 %r739, [%rd512], 0;
	// end inline asm
	add.s32 	%r741, %r739, 1;
	// begin inline asm
	atom.global.exch.b32 %r740, [%rd512], %r741;
	// end inline asm
	// begin inline asm
	atom.global.add.u32 %r742, [%rd512], 0;
	// end inline asm
	add.s32 	%r744, %r742, 1;
	// begin inline asm
	atom.global.exch.b32 %r743, [%rd512], %r744;
	// end inline asm
	// begin inline asm
	atom.global.add.u32 %r745, [%rd512], 0;
	// end inline asm
	add.s32 	%r747, %r745, 1;
	// begin inline asm
	atom.global.exch.b32 %r746, [%rd512], %r747;
	// end inline asm
	// begin inline asm
	atom.global.add.u32 %r748, [%rd512], 0;
	// end inline asm
	add.s32 	%r750, %r748, 1;
	// begin inline asm
	atom.global.exch.b32 %r749, [%rd512], %r750;
	// end inline asm
	// begin inline asm
	atom.global.add.u32 %r751, [%rd512], 0;
	// end inline asm
	add.s32 	%r753, %r751, 1;
	// begin inline asm
	atom.global.exch.b32 %r752, [%rd512], %r753;
	// end inline asm
	// begin inline asm
	atom.global.add.u32 %r754, [%rd512], 0;
	// end inline asm
	add.s32 	%r756, %r754, 1;
	// begin inline asm
	atom.global.exch.b32 %r755, [%rd512], %r756;
	// end inline asm
	// begin inline asm
	atom.global.add.u32 %r757, [%rd512], 0;
	// end inline asm
	add.s32 	%r759, %r757, 1;
	// begin inline asm
	atom.global.exch.b32 %r758, [%rd512], %r759;
	// end inline asm
	// begin inline asm
	atom.global.add.u32 %r760, [%rd512], 0;
	// end inline asm
	add.s32 	%r762, %r760, 1;
	// begin inline asm
	atom.global.exch.b32 %r761, [%rd512], %r762;
	// end inline asm
	// begin inline asm
	atom.global.add.u32 %r763, [%rd512], 0;
	// end inline asm
	add.s32 	%r765, %r763, 1;
	// begin inline asm
	atom.global.exch.b32 %r764, [%rd512], %r765;
	// end inline asm
	// begin inline asm
	atom.global.add.u32 %r766, [%rd512], 0;
	// end inline asm
	add.s32 	%r768, %r766, 1;
	// begin inline asm
	atom.global.exch.b32 %r767, [%rd512], %r768;
	// end inline asm
	ret;

}
	// .globl	_Z4testIL_Z12load_relaxedPKjEL_Z13store_relaxedPjjELi256E14strided_accessILj1024ELj8EE9all_lanesEvv
.visible .entry _Z4testIL_Z12load_relaxedPKjEL_Z13store_relaxedPjjELi256E14strided_accessILj1024ELj8EE9all_lanesEvv()
{
	.reg .b32 	%r<518>;
	.reg .b64 	%rd<517>;

	mov.u32 	%r513, %ctaid.x;
	mov.u32 	%r514, %ntid.x;
	mov.u32 	%r515, %tid.x;
	mad.lo.s32 	%r516, %r513, %r514, %r515;
	shl.b32 	%r517, %r516, 5;
	cvt.u64.u32 	%rd513, %r517;
	and.b64  	%rd514, %rd513, 4064;
	mov.u64 	%rd515, buffer;
	cvta.global.u64 	%rd516, %rd515;
	add.s64 	%rd512, %rd516, %rd514;
	// begin inline asm
	ld.relaxed.gpu.u32 %r1, [%rd512];
	// end inline asm
	add.s32 	%r2, %r1, 1;
	// begin inline asm
	st.relaxed.gpu.u32 [%rd512], %r2;
	// end inline asm
	// begin inline asm
	ld.relaxed.gpu.u32 %r3, [%rd512];
	// end inline asm
	add.s32 	%r4, %r3, 1;
	// begin inline asm
	st.relaxed.gpu.u32 [%rd512], %r4;
	// end inline asm
	// begin inline asm
	ld.relaxed.gpu.u32 %r5, [%rd512];
	// end inline asm
	add.s32 	%r6, %r5, 1;
	// begin inline asm
	st.relaxed.gpu.u32 [%rd512], %r6;
	// end inline asm
	// begin inline asm
	ld.relaxed.gpu.u32 %r7, [%rd512];
	// end inline asm
	add.s32 	%r8, %r7, 1;
	// begin inline asm
	st.relaxed.gpu.u32 [%rd512], %r8;
	// end inline asm
	// begin inline asm
	ld.relaxed.gpu.u32 %r9, [%rd512];
	// end inline asm
	add.s32 	%r10, %r9, 1;
	// begin inline asm
	st.relaxed.gpu.u32 [%rd512], %r10;
	// end inline asm
	// begin inline asm
	ld.relaxed.gpu.u32 %r11, [%rd512];
	// end inline asm
	add.s32 	%r12, %r11, 1;
	// begin inline asm
	st.relaxed.gpu.u32 [%rd512], %r12;
	// end inline asm
	// begin inline asm
	ld.relaxed.gpu.u32 %r13, [%rd512];
	// end inline asm
	add.s32 	%r14, %r13, 1;
	// begin inline asm
	st.relaxed.gpu.u32 [%rd512], %r14;
	// end inline asm
	// begin inline asm
	ld.relaxed.gpu.u32 %r15, [%rd512];
	// end inline asm
	add.s32 	%r16, %r15, 1;
	// begin inline asm
	st.relaxed.gpu.u32 [%rd512], %r16;
	// end inline asm
	// begin inline asm
	ld.relaxed.gpu.u32 %r17, [%rd512];
	// end inline asm
	add.s32 	%r18, %r17, 1;
	// begin inline asm
	st.relaxed.gpu.u32 [%rd512], %r18;
	// end inline asm
	// begin inline asm
	ld.relaxed.gpu.u32 %r19, [%rd512];
	// end inline asm
	add.s32 	%r20, %r19, 1;
	// begin inline asm
	st.relaxed.gpu.u32 [%rd512], %r20;
	// end inline asm
	// begin inline asm
	ld.relaxed.gpu.u32 %r21, [%rd512];
	// end inline asm
	add.s32 	%r22, %r21, 1;
	// begin inline asm
	st.relaxed.gpu.u32 [%rd512], %r22;
	// end inline asm
	// begin inline asm
	ld.relaxed.gpu.u32 %r23, [%rd512];
	// end inline asm
	add.s32 	%r24, %r23, 1;
	// begin inline asm
	st.relaxed.gpu.u32 [%rd512], %r24;
	// end inline asm
	// begin inline asm
	ld.relaxed.gpu.u32 %r25, [%rd512];
	// end inline asm
	add.s32 	%r26, %r25, 1;
	// begin inline asm
	st.relaxed.gpu.u32 [%rd512], %r26;
	// end inline asm
	// begin inline asm
	ld.relaxed.gpu.u32 %r27, [%rd512];
	// end inline asm
	add.s32 	%r28, %r27, 1;
	// begin inline asm
	st.relaxed.gpu.u32 [%rd512], %r28;
	// end inline asm
	// begin inline asm
	ld.relaxed.gpu.u32 %r29, [%rd512];
	// end inline asm
	add.s32 	%r30, %r29, 1;
	// begin inline asm
	st.relaxed.gpu.u32 [%rd512], %r30;
	// end inline asm
	// begin inline asm
	ld.relaxed.gpu.u32 %r31, [%rd512];
	// end inline asm
	add.s32 	%r32, %r31, 1;
	// begin inline asm
	st.relaxed.gpu.u32 [%rd512], %r32;
	// end inline asm
	// begin inline asm
	ld.relaxed.gpu.u32 %r33, [%rd512];
	// end inline asm
	add.s32 	%r34, %r33, 1;
	// begin inline asm
	st.relaxed.gpu.u32 [%rd512], %r34;
	// end inline asm
	// begin inline asm
	ld.relaxed.gpu.u32 %r35, [%rd512];
	// end inline asm
	add.s32 	%r36, %r35, 1;
	// begin inline asm
	st.relaxed.gpu.u32 [%rd512], %r36;
	// end inline asm
	// begin inline asm
	ld.relaxed.gpu.u32 %r37, [%rd512];
	// end inline asm
	add.s32 	%r38, %r37, 1;
	// begin inline asm
	st.relaxed.gpu.u32 [%rd512], %r38;
	// end inline asm
	// begin inline asm
	ld.relaxed.gpu.u32 %r39, [%rd512];
	// end inline asm
	add.s32 	%r40, %r39, 1;
	// begin inline asm
	st.relaxed.gpu.u32 [%rd512], %r40;
	// end inline asm
	// begin inline asm
	ld.relaxed.gpu.u32 %r41, [%rd512];
	// end inline asm
	add.s32 	%r42, %r41, 1;
	// begin inline asm
	st.relaxed.gpu.u32 [%rd512], %r42;
	// end inline asm
	// begin inline asm
	ld.relaxed.gpu.u32 %r43, [%rd512];
	// end inline asm
	add.s32 	%r44, %r43, 1;
	// begin inline asm
	st.relaxed.gpu.u32 [%rd512], %r44;
	// end inline asm
	// begin inline asm
	ld.relaxed.gpu.u32 %r45, [%rd512];
	// end inline asm
	add.s32 	%r46, %r45, 1;
	// begin inline asm
	st.relaxed.gpu.u32 [%rd512], %r46;
	// end inline asm
	// begin inline asm
	ld.relaxed.gpu.u32 %r47, [%rd512];
	// end inline asm
	add.s32 	%r48, %r47, 1;
	// begin inline asm
	st.relaxed.gpu.u32 [%rd512], %r48;
	// end inline asm
	// begin inline asm
	ld.relaxed.gpu.u32 %r49, [%rd512];
	// end inline asm
	add.s32 	%r50, %r49, 1;
	// begin inline asm
	st.relaxed.gpu.u32 [%rd512], %r50;
	// end inline asm
	// begin inline asm
	ld.relaxed.gpu.u32 %r51, [%rd512];
	// end inline asm
	add.s32 	%r52, %r51, 1;
	// begin inline asm
	st.relaxed.gpu.u32 [%rd512], %r52;
	// end inline asm
	// begin inline asm
	ld.relaxed.gpu.u32 %r53, [%rd512];
	// end inline asm
	add.s32 	%r54, %r53, 1;
	// begin inline asm
	st.relaxed.gpu.u32 [%rd512], %r54;
	// end inline asm
	// begin inline asm
	ld.relaxed.gpu.u32 %r55, [%rd512];
	// end inline asm
	add.s32 	%r56, %r55, 1;
	// begin inline asm
	st.relaxed.gpu.u32 [%rd512], %r56;
	// end inline asm
	// begin inline asm
	ld.relaxed.gpu.u32 %r57, [%rd512];
	// end inline asm
	add.s32 	%r58, %r57, 1;
	// begin inline asm
	st.relaxed.gpu.u32 [%rd512], %r58;
	// end inline asm
	// begin inline asm
	ld.relaxed.gpu.u32 %r59, [%rd512];
	// end inline asm
	add.s32 	%r60, %r59, 1;
	// begin inline asm
	st.relaxed.gpu.u32 [%rd512], %r60;
	// end inline asm
	// begin inline asm
	ld.relaxed.gpu.u32 %r61, [%rd512];
	// end inline asm
	add.s32 	%r62, %r61, 1;
	// begin inline asm
	st.relaxed.gpu.u32 [%rd512], %r62;
	// end inline asm
	// begin inline asm
	ld.relaxed.gpu.u32 %r63, [%rd512];
	// end inline asm
	add.s32 	%r64, %r63, 1;
	// begin inline asm
	st.relaxed.gpu.u32 [%rd512], %r64;
	// end inline asm
	// begin inline asm
	ld.relaxed.gpu.u32 %r65, [%rd512];
	// end inline asm
	add.s32 	%r66, %r65, 1;
	// begin inline asm
	st.relaxed.gpu.u32 [%rd512], %r66;
	// end inline asm
	// begin inline asm
	ld.relaxed.gpu.u32 %r67, [%rd512];
	// end inline asm
	add.s32 	%r68, %r67, 1;
	// begin inline asm
	st.relaxed.gpu.u32 [%rd512], %r68;
	// end inline asm
	// begin inline asm
	ld.relaxed.gpu.u32 %r69, [%rd512];
	// end inline asm
	add.s32 	%r70, %r69, 1;
	// begin inline asm
	st.relaxed.gpu.u32 [%rd512], %r70;
	// end inline asm
	// begin inline asm
	ld.relaxed.gpu.u32 %r71, [%rd512];
	// end inline asm
	add.s32 	%r72, %r71, 1;
	// begin inline asm
	st.relaxed.gpu.u32 [%rd512], %r72;
	// end inline asm
	// begin inline asm
	ld.relaxed.gpu.u32 %r73, [%rd512];
	// end inline asm
	add.s32 	%r74, %r73, 1;
	// begin inline asm
	st.relaxed.gpu.u32 [%rd512], %r74;
	// end inline asm
	// begin inline asm
	ld.relaxed.gpu.u32 %r75, [%rd512];
	// end inline asm
	add.s32 	%r76, %r75, 1;
	// begin inline asm
	st.relaxed.gpu.u32 [%rd512], %r76;
	// end inline asm
	// begin inline asm
	ld.relaxed.gpu.u32 %r77, [%rd512];
	// end inline asm
	add.s32 	%r78, %r77, 1;
	// begin inline asm
	st.relaxed.gpu.u32 [%rd512], %r78;
	// end inline asm
	// begin inline asm
	ld.relaxed.gpu.u32 %r79, [%rd512];
	// end inline asm
	add.s32 	%r80, %r79, 1;
	// begin inline asm
	st.relaxed.gpu.u32 [%rd512], %r80;
	// end inline asm
	// begin inline asm
	ld.relaxed.gpu.u32 %r81, [%rd512];
	// end inline asm
	add.s32 	%r82, %r81, 1;
	// begin inline asm
	st.relaxed.gpu.u32 [%rd512], %r82;
	// end inline asm
	// begin inline asm
	ld.relaxed.gpu.u32 %r83, [%rd512];
	// end inline asm
	add.s32 	%r84, %r83, 1;
	// begin inline asm
	st.relaxed.gpu.u32 [%rd512], %r84;
	// end inline asm
	// begin inline asm
	ld.relaxed.gpu.u32 %r85, [%rd512];
	// end inline asm
	add.s32 	%r86, %r85, 1;
	// begin inline asm
	st.relaxed.gpu.u32 [%rd512], %r86;
	// end inline asm
	// begin inline asm
	ld.relaxed.gpu.u32 %r87, [%rd512];
	// end inline asm
	add.s32 	%r88, %r87, 1;
	// begin inline asm
	st.relaxed.gpu.u32 [%rd512], %r88;
	// end inline asm
	// begin inline asm
	ld.relaxed.gpu.u32 %r89, [%rd512];
	// end inline asm
	add.s32 	%r90, %r89, 1;
	// begin inline asm
	st.relaxed.gpu.u32 [%rd512], %r90;
	// end inline asm
	// begin inline asm
	ld.relaxed.gpu.u32 %r91, [%rd512];
	// end inline asm
	add.s32 	%r92, %r91, 1;
	// begin inline asm
	st.relaxed.gpu.u32 [%rd512], %r92;
	// end inline asm
	// begin inline asm
	ld.relaxed.gpu.u32 %r93, [%rd512];
	// end inline asm
	add.s32 	%r94, %r93, 1;
	// begin inline asm
	st.relaxed.gpu.u32 [%rd512], %r94;
	// end inline asm
	// begin inline asm
	ld.relaxed.gpu.u32 %r95, [%rd512];
	// end inline asm
	add.s32 	%r96, %r95, 1;
	// begin inline asm
	st.relaxed.gpu.u32 [%rd512], %r96;
	// end inline asm
	// begin inline asm
	ld.relaxed.gpu.u32 %r97, [%rd512];
	// end inline asm
	add.s32 	%r98, %r97, 1;
	// begin inline asm
	st.relaxed.gpu.u32 [%rd512], %r98;
	// end inline asm
	// begin inline asm
	ld.relaxed.gpu.u32 %r99, [%rd512];
	// end inline asm
	add.s32 	%r100, %r99, 1;
	// begin inline asm
	st.relaxed.gpu.u32 [%rd512], %r100;
	// end inline asm
	// begin inline asm
	ld.relaxed.gpu.u32 %r101, [%rd512];
	// end inline asm
	add.s32 	%r102, %r101, 1;
	// begin inline asm
	st.relaxed.gpu.u32 [%rd512], %r102;
	// end inline asm
	// begin inline asm
	ld.relaxed.gpu.u32 %r103, [%rd512];
	// end inline asm
	add.s32 	%r104, %r103, 1;
	// begin inline asm
	st.relaxed.gpu.u32 [%rd512], %r104;
	// end inline asm
	// begin inline asm
	ld.relaxed.gpu.u32 %r105, [%rd512];
	// end inline asm
	add.s32 	%r106, %r105, 1;
	// begin inline asm
	st.relaxed.gpu.u32 [%rd512], %r106;
	// end inline asm
	// begin inline asm
	ld.relaxed.gpu.u32 %r107, [%rd512];
	// end inline asm
	add.s32 	%r108, %r107, 1;
	// begin inline asm
	st.relaxed.gpu.u32 [%rd512], %r108;
	// end inline asm
	// begin inline asm
	ld.relaxed.gpu.u32 %r109, [%rd512];
	// end inline asm
	add.s32 	%r110, %r109, 1;
	// begin inline asm
	st.relaxed.gpu.u32 [%rd512], %r110;
	// end inline asm
	// begin inline asm
	ld.relaxed.gpu.u32 %r111, [%rd512];
	// end inline asm
	add.s32 	%r112, %r111, 1;
	// begin inline asm
	st.relaxed.gpu.u32 [%rd512], %r112;
	// end inline asm
	// begin inline asm
	ld.relaxed.gpu.u32 %r113, [%rd512];
	// end inline asm
	add.s32 	%r114, %r113, 1;
	// begin inline asm
	st.relaxed.gpu.u32 [%rd512], %r114;
	// end inline asm
	// begin inline asm
	ld.relaxed.gpu.u32 %r115, [%rd512];
	// end inline asm
	add.s32 	%r116, %r115, 1;
	// begin inline asm
	st.relaxed.gpu.u32 [%rd512], %r116;
	// end inline asm
	// begin inline asm
	ld.relaxed.gpu.u32 %r117, [%rd512];
	// end inline asm
	add.s32 	%r118, %r117, 1;
	// begin inline asm
	st.relaxed.gpu.u32 [%rd512], %r118;
	// end inline asm
	// begin inline asm
	ld.relaxed.gpu.u32 %r119, [%rd512];
	// end inline asm
	add.s32 	%r120, %r119, 1;
	// begin inline asm
	st.relaxed.gpu.u32 [%rd512], %r120;
	// end inline asm
	// begin inline asm
	ld.relaxed.gpu.u32 %r121, [%rd512];
	// end inline asm
	add.s32 	%r122, %r121, 1;
	// begin inline asm
	st.relaxed.gpu.u32 [%rd512], %r122;
	// end inline asm
	// begin inline asm
	ld.relaxed.gpu.u32 %r123, [%rd512];
	// end inline asm
	add.s32 	%r124, %r123, 1;
	// begin inline asm
	st.relaxed.gpu.u32 [%rd512], %r124;
	// end inline asm
	// begin inline asm
	ld.relaxed.gpu.u32 %r125, [%rd512];
	// end inline asm
	add.s32 	%r126, %r125, 1;
	// begin inline asm
	st.relaxed.gpu.u32 [%rd512], %r126;
	// end inline asm
	// begin inline asm
	ld.relaxed.gpu.u32 %r127, [%rd512];
	// end inline asm
	add.s32 	%r128, %r127, 1;
	// begin inline asm
	st.relaxed.gpu.u32 [%rd512], %r128;
	// end inline asm
	// begin inline asm
	ld.relaxed.gpu.u32 %r129, [%rd512];
	// end inline asm
	add.s32 	%r130, %r129, 1;
	// begin inline asm
	st.relaxed.gpu.u32 [%rd512], %r130;
	// end inline asm
	// begin inline asm
	ld.relaxed.gpu.u32 %r131, [%rd512];
	// end inline asm
	add.s32 	%r132, %r131, 1;
	// begin inline asm
	st.relaxed.gpu.u32 [%rd512], %r132;
	// end inline asm
	// begin inline asm
	ld.relaxed.gpu.u32 %r133, [%rd512];
	// end inline asm
	add.s32 	%r134, %r133, 1;
	// begin inline asm
	st.relaxed.gpu.u32 [%rd512], %r134;
	// end inline asm
	// begin inline asm
	ld.relaxed.gpu.u32 %r135, [%rd512];
	// end inline asm
	add.s32 	%r136, %r135, 1;
	// begin inline asm
	st.relaxed.gpu.u32 [%rd512], %r136;
	// end inline asm
	// begin inline asm
	ld.relaxed.gpu.u32 %r137, [%rd512];
	// end inline asm
	add.s32 	%r138, %r137, 1;
	// begin inline asm
	st.relaxed.gpu.u32 [%rd512], %r138;
	// end inline asm
	// begin inline asm
	ld.relaxed.gpu.u32 %r139, [%rd512];
	// end inline asm
	add.s32 	%r140, %r139, 1;
	// begin inline asm
	st.relaxed.gpu.u32 [%rd512], %r140;
	// end inline asm
	// begin inline asm
	ld.relaxed.gpu.u32 %r141, [%rd512];
	// end inline asm
	add.s32 	%r142, %r141, 1;
	// begin inline asm
	st.relaxed.gpu.u32 [%rd512], %r142;
	// end inline asm
	// begin inline asm
	ld.relaxed.gpu.u32 %r143, [%rd512];
	// end inline asm
	add.s32 	%r144, %r143, 1;
	// begin inline asm
	st.relaxed.gpu.u32 [%rd512], %r144;
	// end inline asm
	// begin inline asm
	ld.relaxed.gpu.u32 %r145, [%rd512];
	// end inline asm
	add.s32 	%r146, %r145, 1;
	// begin inline asm
	st.relaxed.gpu.u32 [%rd512], %r146;
	// end inline asm
	// begin inline asm
	ld.relaxed.gpu.u32 %r147, [%rd512];
	// end inline asm
	add.s32 	%r148, %r147, 1;
	// begin inline asm
	st.relaxed.gpu.u32 [%rd512], %r148;
	// end inline asm
	// begin inline asm
	ld.relaxed.gpu.u32 %r149, [%rd512];
	// end inline asm
	add.s32 	%r150, %r149, 1;
	// begin inline asm
	st.relaxed.gpu.u32 [%rd512], %r150;
	// end inline asm
	// begin inline asm
	ld.relaxed.gpu.u32 %r151, [%rd512];
	// end inline asm
	add.s32 	%r152, %r151, 1;
	// begin inline asm
	st.relaxed.gpu.u32 [%rd512], %r152;
	// end inline asm
	// begin inline asm
	ld.relaxed.gpu.u32 %r153, [%rd512];
	// end inline asm
	add.s32 	%r154, %r153, 1;
	// begin inline asm
	st.relaxed.gpu.u32 [%rd512], %r154;
	// end inline asm
	// begin inline asm
	ld.relaxed.gpu.u32 %r155, [%rd512];
	// end inline asm
	add.s32 	%r156, %r155, 1;
	// begin inline asm
	st.relaxed.gpu.u32 [%rd512], %r156;
	// end inline asm
	// begin inline asm
	ld.relaxed.gpu.u32 %r157, [%rd512];
	// end inline asm
	add.s32 	%r158, %r157, 1;
	// begin inline asm
	st.relaxed.gpu.u32 [%rd512], %r158;
	// end inline asm
	// begin inline asm
	ld.relaxed.gpu.u32 %r159, [%rd512];
	// end inline asm
	add.s32 	%r160, %r159, 1;
	// begin inline asm
	st.relaxed.gpu.u32 [%rd512], %r160;
	// end inline asm
	// begin inline asm
	ld.relaxed.gpu.u32 %r161, [%rd512];
	// end inline asm
	add.s32 	%r162, %r161, 1;
	// begin inline asm
	st.relaxed.gpu.u32 [%rd512], %r162;
	// end inline asm
	// begin inline asm
	ld.relaxed.gpu.u32 %r163, [%rd512];
	// end inline asm
	add.s32 	%r164, %r163, 1;
	// begin inline asm
	st.relaxed.gpu.u32 [%rd512], %r164;
	// end inline asm
	// begin inline asm
	ld.relaxed.gpu.u32 %r165, [%rd512];
	// end inline asm
	add.s32 	%r166, %r165, 1;
	// begin inline asm
	st.relaxed.gpu.u32 [%rd512], %r166;
	// end inline asm
	// begin inline asm
	ld.relaxed.gpu.u32 %r167, [%rd512];
	// end inline asm
	add.s32 	%r168, %r167, 1;
	// begin inline asm
	st.relaxed.gpu.u32 [%rd512], %r168;
	// end inline asm
	// begin inline asm
	ld.relaxed.gpu.u32 %r169, [%rd512];
	// end inline asm
	add.s32 	%r170, %r169, 1;
	// begin inline asm
	st.relaxed.gpu.u32 [%rd512], %r170;
	// end inline asm
	// begin inline asm
	ld.relaxed.gpu.u32 %r171, [%rd512];
	// end inline asm
	add.s32 	%r172, %r171, 1;
	// begin inline asm
	st.relaxed.gpu.u32 [%rd512], %r172;
	// end inline asm
	// begin inline asm
	ld.relaxed.gpu.u32 %r173, [%rd512];
	// end inline asm
	add.s32 	%r174, %r173, 1;
	// begin inline asm
	st.relaxed.gpu.u32 [%rd512], %r174;
	// end inline asm
	// begin inline asm
	ld.relaxed.gpu.u32 %r175, [%rd512];
	// end inline asm
	add.s32 	%r176, %r175, 1;
	// begin inline asm
	st.relaxed.gpu.u32 [%rd512], %r176;
	// end inline asm
	// begin inline asm
	ld.relaxed.gpu.u32 %r177, [%rd512];
	// end inline asm
	add.s32 	%r178, %r177, 1;
	// begin inline asm
	st.relaxed.gpu.u32 [%rd512], %r178;
	// end inline asm
	// begin inline asm
	ld.relaxed.gpu.u32 %r179, [%rd512];
	// end inline asm
	add.s32 	%r180, %r179, 1;
	// begin inline asm
	st.relaxed.gpu.u32 [%rd512], %r180;
	// end inline asm
	// begin inline asm
	ld.relaxed.gpu.u32 %r181, [%rd512];
	// end inline asm
	add.s32 	%r182, %r181, 1;
	// begin inline asm
	st.relaxed.gpu.u32 [%rd512], %r182;
	// end inline asm
	// begin inline asm
	ld.relaxed.gpu.u32 %r183, [%rd512];
	// end inline asm
	add.s32 	%r184, %r183, 1;
	// begin inline asm
	st.relaxed.gpu.u32 [%rd512], %r184;
	// end inline asm
	// begin inline asm
	ld.relaxed.gpu.u32 %r185, [%rd512];
	// end inline asm
	add.s32 	%r186, %r185, 1;
	// begin inline asm
	st.relaxed.gpu.u32 [%rd512], %r186;
	// end inline asm
	// begin inline asm
	ld.relaxed.gpu.u32 %r187, [%rd512];
	// end inline asm
	add.s32 	%r188, %r187, 1;
	// begin inline asm
	st.relaxed.gpu.u32 [%rd512], %r188;
	// end inline asm
	// begin inline asm
	ld.relaxed.gpu.u32 %r189, [%rd512];
	// end inline asm
	add.s32 	%r190, %r189, 1;
	// begin inline asm
	st.relaxed.gpu.u32 [%rd512], %r190;
	// end inline asm
	// begin inline asm
	ld.relaxed.gpu.u32 %r191, [%rd512];
	// end inline asm
	add.s32 	%r192, %r191, 1;
	// begin inline asm
	st.relaxed.gpu.u32 [%rd512], %r192;
	// end inline asm
	// begin inline asm
	ld.relaxed.gpu.u32 %r193, [%rd512];
	// end inline asm
	add.s32 	%r194, %r193, 1;
	// begin inline asm
	st.relaxed.gpu.u32 [%rd512], %r194;
	// end inline asm
	// begin inline asm
	ld.relaxed.gpu.u32 %r195, [%rd512];
	// end inline asm
	add.s32 	%r196, %r195, 1;
	// begin inline asm
	st.relaxed.gpu.u32 [%rd512], %r196;
	// end inline asm
	// begin inline asm
	ld.relaxed.gpu.u32 %r197, [%rd512];
	// end inline asm
	add.s32 	%r198, %r197, 1;
	// begin inline asm
	st.relaxed.gpu.u32 [%rd512], %r198;
	// end inline asm
	// begin inline asm
	ld.relaxed.gpu.u32 %r199, [%rd512];
	// end inline asm
	add.s32 	%r200, %r199, 1;
	// begin inline asm
	st.relaxed.gpu.u32 [%rd512], %r200;
	// end inline asm
	// begin inline asm
	ld.relaxed.gpu.u32 %r201, [%rd512];
	// end inline asm
	add.s32 	%r202, %r201, 1;
	// begin inline asm
	st.relaxed.gpu.u32 [%rd512], %r202;
	// end inline asm
	// begin inline asm
	ld.relaxed.gpu.u32 %r203, [%rd512];
	// end inline asm
	add.s32 	%r204, %r203, 1;
	// begin inline asm
	st.relaxed.gpu.u32 [%rd512], %r204;
	// end inline asm
	// begin inline asm
	ld.relaxed.gpu.u32 %r205, [%rd512];
	// end inline asm
	add.s32 	%r206, %r205, 1;
	// begin inline asm
	st.relaxed.gpu.u32 [%rd512], %r206;
	// end inline asm
	// begin inline asm
	ld.relaxed.gpu.u32 %r207, [%rd512];
	// end inline asm
	add.s32 	%r208, %r207, 1;
	// begin inline asm
	st.relaxed.gpu.u32 [%rd512], %r208;
	// end inline asm
	// begin inline asm
	ld.relaxed.gpu.u32 %r209, [%rd512];
	// end inline asm
	add.s32 	%r210, %r209, 1;
	// begin inline asm
	st.relaxed.gpu.u32 [%rd512], %r210;
	// end inline asm
	// begin inline asm
	ld.relaxed.gpu.u32 %r211, [%rd512];
	// end inline asm
	add.s32 	%r212, %r211, 1;
	// begin inline asm
	st.relaxed.gpu.u32 [%rd512], %r212;
	// end inline asm
	// begin inline asm
	ld.relaxed.gpu.u32 %r213, [%rd512];
	// end inline asm
	add.s32 	%r214, %r213, 1;
	// begin inline asm
	st.relaxed.gpu.u32 [%rd512], %r214;
	// end inline asm
	// begin inline asm
	ld.relaxed.gpu.u32 %r215, [%rd512];
	// end inline asm
	add.s32 	%r216, %r215, 1;
	// begin inline asm
	st.relaxed.gpu.u32 [%rd512], %r216;
	// end inline asm
	// begin inline asm
	ld.relaxed.gpu.u32 %r217, [%rd512];
	// end inline asm
	add.s32 	%r218, %r217, 1;
	// begin inline asm
	st.relaxed.gpu.u32 [%rd512], %r218;
	// end inline asm
	// begin inline asm
	ld.relaxed.gpu.u32 %r219, [%rd512];
	// end inline asm
	add.s32 	%r220, %r219, 1;
	// begin inline asm
	st.relaxed.gpu.u32 [%rd512], %r220;
	// end inline asm
	// begin inline asm
	ld.relaxed.gpu.u32 %r221, [%rd512];
	// end inline asm
	add.s32 	%r222, %r221, 1;
	// begin inline asm
	st.relaxed.gpu.u32 [%rd512], %r222;
	// end inline asm
	// begin inline asm
	ld.relaxed.gpu.u32 %r223, [%rd512];
	// end inline asm
	add.s32 	%r224, %r223, 1;
	// begin inline asm
	st.relaxed.gpu.u32 [%rd512], %r224;
	// end inline asm
	// begin inline asm
	ld.relaxed.gpu.u32 %r225, [%rd512];
	// end inline asm
	add.s32 	%r226, %r225, 1;
	// begin inline asm
	st.relaxed.gpu.u32 [%rd512], %r226;
	// end inline asm
	// begin inline asm
	ld.relaxed.gpu.u32 %r227, [%rd512];
	// end inline asm
	add.s32 	%r228, %r227, 1;
	// begin inline asm
	st.relaxed.gpu.u32 [%rd512], %r228;
	// end inline asm
	// begin inline asm
	ld.relaxed.gpu.u32 %r229, [%rd512];
	// end inline asm
	add.s32 	%r230, %r229, 1;
	// begin inline asm
	st.relaxed.gpu.u32 [%rd512], %r230;
	// end inline asm
	// begin inline asm
	ld.relaxed.gpu.u32 %r231, [%rd512];
	// end inline asm
	add.s32 	%r232, %r231, 1;
	// begin inline asm
	st.relaxed.gpu.u32 [%rd512], %r232;
	// end inline asm
	// begin inline asm
	ld.relaxed.gpu.u32 %r233, [%rd512];
	// end inline asm
	add.s32 	%r234, %r233, 1;
	// begin inline asm
	st.relaxed.gpu.u32 [%rd512], %r234;
	// end inline asm
	// begin inline asm
	ld.relaxed.gpu.u32 %r235, [%rd512];
	// end inline asm
	add.s32 	%r236, %r235, 1;
	// begin inline asm
	st.relaxed.gpu.u32 [%rd512], %r236;
	// end inline asm
	// begin inline asm
	ld.relaxed.gpu.u32 %r237, [%rd512];
	// end inline asm
	add.s32 	%r238, %r237, 1;
	// begin inline asm
	st.relaxed.gpu.u32 [%rd512], %r238;
	// end inline asm
	// begin inline asm
	ld.relaxed.gpu.u32 %r239, [%rd512];
	// end inline asm
	add.s32 	%r240, %r239, 1;
	// begin inline asm
	st.relaxed.gpu.u32 [%rd512], %r240;
	// end inline asm
	// begin inline asm
	ld.relaxed.gpu.u32 %r241, [%rd512];
	// end inline asm
	add.s32 	%r242, %r241, 1;
	// begin inline asm
	st.relaxed.gpu.u32 [%rd512], %r242;
	// end inline asm
	// begin inline asm
	ld.relaxed.gpu.u32 %r243, [%rd512];
	// end inline asm
	add.s32 	%r244, %r243, 1;
	// begin inline asm
	st.relaxed.gpu.u32 [%rd512], %r244;
	// end inline asm
	// begin inline asm
	ld.relaxed.gpu.u32 %r245, [%rd512];
	// end inline asm
	add.s32 	%r246, %r245, 1;
	// begin inline asm
	st.relaxed.gpu.u32 [%rd512], %r246;
	// end inline asm
	// begin inline asm
	ld.relaxed.gpu.u32 %r247, [%rd512];
	// end inline asm
	add.s32 	%r248, %r247, 1;
	// begin inline asm
	st.relaxed.gpu.u32 [%rd512], %r248;
	// end inline asm
	// begin inline asm
	ld.relaxed.gpu.u32 %r249, [%rd512];
	// end inline asm
	add.s32 	%r250, %r249, 1;
	// begin inline asm
	st.relaxed.gpu.u32 [%rd512], %r250;
	// end inline asm
	// begin inline asm
	ld.relaxed.gpu.u32 %r251, [%rd512];
	// end inline asm
	add.s32 	%r252, %r251, 1;
	// begin inline asm
	st.relaxed.gpu.u32 [%rd512], %r252;
	// end inline asm
	// begin inline asm
	ld.relaxed.gpu.u32 %r253, [%rd512];
	// end inline asm
	add.s32 	%r254, %r253, 1;
	// begin inline asm
	st.relaxed.gpu.u32 [%rd512], %r254;
	// end inline asm
	// begin inline asm
	ld.relaxed.gpu.u32 %r255, [%rd512];
	// end inline asm
	add.s32 	%r256, %r255, 1;
	// begin inline asm
	st.relaxed.gpu.u32 [%rd512], %r256;
	// end inline asm
	// begin inline asm
	ld.relaxed.gpu.u32 %r257, [%rd512];
	// end inline asm
	add.s32 	%r258, %r257, 1;
	// begin inline asm
	st.relaxed.gpu.u32 [%rd512], %r258;
	// end inline asm
	// begin inline asm
	ld.relaxed.gpu.u32 %r259, [%rd512];
	// end inline asm
	add.s32 	%r260, %r259, 1;
	// begin inline asm
	st.relaxed.gpu.u32 [%rd512], %r260;
	// end inline asm
	// begin inline asm
	ld.relaxed.gpu.u32 %r261, [%rd512];
	// end inline asm
	add.s32 	%r262, %r261, 1;
	// begin inline asm
	st.relaxed.gpu.u32 [%rd512], %r262;
	// end inline asm
	// begin inline asm
	ld.relaxed.gpu.u32 %r263, [%rd512];
	// end inline asm
	add.s32 	%r264, %r263, 1;
	// begin inline asm
	st.relaxed.gpu.u32 [%rd512], %r264;
	// end inline asm
	// begin inline asm
	ld.relaxed.gpu.u32 %r265, [%rd512];
	// end inline asm
	add.s32 	%r266, %r265, 1;
	// begin inline asm
	st.relaxed.gpu.u32 [%rd512], %r266;
	// end inline asm
	// begin inline asm
	ld.relaxed.gpu.u32 %r267, [%rd512];
	// end inline asm
	add.s32 	%r268, %r267, 1;
	// begin inline asm
	st.relaxed.gpu.u32 [%rd512], %r268;
	// end inline asm
	// begin inline asm
	ld.relaxed.gpu.u32 %r269, [%rd512];
	// end inline asm
	add.s32 	%r270, %r269, 1;
	// begin inline asm
	st.relaxed.gpu.u32 [%rd512], %r270;
	// end inline asm
	// begin inline asm
	ld.relaxed.gpu.u32 %r271, [%rd512];
	// end inline asm
	add.s32 	%r272, %r271, 1;
	// begin inline asm
	st.relaxed.gpu.u32 [%rd512], %r272;
	// end inline asm
	// begin inline asm
	ld.relaxed.gpu.u32 %r273, [%rd512];
	// end inline asm
	add.s32 	%r274, %r273, 1;
	// begin inline asm
	st.relaxed.gpu.u32 [%rd512], %r274;
	// end inline asm
	// begin inline asm
	ld.relaxed.gpu.u32 %r275, [%rd512];
	// end inline asm
	add.s32 	%r276, %r275, 1;
	// begin inline asm
	st.relaxed.gpu.u32 [%rd512], %r276;
	// end inline asm
	// begin inline asm
	ld.relaxed.gpu.u32 %r277, [%rd512];
	// end inline asm
	add.s32 	%r278, %r277, 1;
	// begin inline asm
	st.relaxed.gpu.u32 [%rd512], %r278;
	// end inline asm
	// begin inline asm
	ld.relaxed.gpu.u32 %r279, [%rd512];
	// end inline asm
	add.s32 	%r280, %r279, 1;
	// begin inline asm
	st.relaxed.gpu.u32 [%rd512], %r280;
	// end inline asm
	// begin inline asm
	ld.relaxed.gpu.u32 %r281, [%rd512];
	// end inline asm
	add.s32 	%r282, %r281, 1;
	// begin inline asm
	st.relaxed.gpu.u32 [%rd512], %r282;
	// end inline asm
	// begin inline asm
	ld.relaxed.gpu.u32 %r283, [%rd512];
	// end inline asm
	add.s32 	%r284, %r283, 1;
	// begin inline asm
	st.relaxed.gpu.u32 [%rd512], %r284;
	// end inline asm
	// begin inline asm
	ld.relaxed.gpu.u32 %r285, [%rd512];
	// end inline asm
	add.s32 	%r286, %r285, 1;
	// begin inline asm
	st.relaxed.gpu.u32 [%rd512], %r286;
	// end inline asm
	// begin inline asm
	ld.relaxed.gpu.u32 %r287, [%rd512];
	// end inline asm
	add.s32 	%r288, %r287, 1;
	// begin inline asm
	st.relaxed.gpu.u32 [%rd512], %r288;
	// end inline asm
	// begin inline asm
	ld.relaxed.gpu.u32 %r289, [%rd512];
	// end inline asm
	add.s32 	%r290, %r289, 1;
	// begin inline asm
	st.relaxed.gpu.u32 [%rd512], %r290;
	// end inline asm
	// begin inline asm
	ld.relaxed.gpu.u32 %r291, [%rd512];
	// end inline asm
	add.s32 	%r292, %r291, 1;
	// begin inline asm
	st.relaxed.gpu.u32 [%rd512], %r292;
	// end inline asm
	// begin inline asm
	ld.relaxed.gpu.u32 %r293, [%rd512];
	// end inline asm
	add.s32 	%r294, %r293, 1;
	// begin inline asm
	st.relaxed.gpu.u32 [%rd512], %r294;
	// end inline asm
	// begin inline asm
	ld.relaxed.gpu.u32 %r295, [%rd512];
	// end inline asm
	add.s32 	%r296, %r295, 1;
	// begin inline asm
	st.relaxed.gpu.u32 [%rd512], %r296;
	// end inline asm
	// begin inline asm
	ld.relaxed.gpu.u32 %r297, [%rd512];
	// end inline asm
	add.s32 	%r298, %r297, 1;
	// begin inline asm
	st.relaxed.gpu.u32 [%rd512], %r298;
	// end inline asm
	// begin inline asm
	ld.relaxed.gpu.u32 %r299, [%rd512];
	// end inline asm
	add.s32 	%r300, %r299, 1;
	// begin inline asm
	st.relaxed.gpu.u32 [%rd512], %r300;
	// end inline asm
	// begin inline asm
	ld.relaxed.gpu.u32 %r301, [%rd512];
	// end inline asm
	add.s32 	%r302, %r301, 1;
	// begin inline asm
	st.relaxed.gpu.u32 [%rd512], %r302;
	// end inline asm
	// begin inline asm
	ld.relaxed.gpu.u32 %r303, [%rd512];
	// end inline asm
	add.s32 	%r304, %r303, 1;
	// begin inline asm
	st.relaxed.gpu.u32 [%rd512], %r304;
	// end inline asm
	// begin inline asm
	ld.relaxed.gpu.u32 %r305, [%rd512];
	// end inline asm
	add.s32 	%r306, %r305, 1;
	// begin inline asm
	st.relaxed.gpu.u32 [%rd512], %r306;
	// end inline asm
	// begin inline asm
	ld.relaxed.gpu.u32 %r307, [%rd512];
	// end inline asm
	add.s32 	%r308, %r307, 1;
	// begin inline asm
	st.relaxed.gpu.u32 [%rd512], %r308;
	// end inline asm
	// begin inline asm
	ld.relaxed.gpu.u32 %r309, [%rd512];
	// end inline asm
	add.s32 	%r310, %r309, 1;
	// begin inline asm
	st.relaxed.gpu.u32 [%rd512], %r310;
	// end inline asm
	// begin inline asm
	ld.relaxed.gpu.u32 %r311, [%rd512];
	// end inline asm
	add.s32 	%r312, %r311, 1;
	// begin inline asm
	st.relaxed.gpu.u32 [%rd512], %r312;
	// end inline asm
	// begin inline asm
	ld.relaxed.gpu.u32 %r313, [%rd512];
	// end inline asm
	add.s32 	%r314, %r313, 1;
	// begin inline asm
	st.relaxed.gpu.u32 [%rd512], %r314;
	// end inline asm
	// begin inline asm
	ld.relaxed.gpu.u32 %r315, [%rd512];
	// end inline asm
	add.s32 	%r316, %r315, 1;
	// begin inline asm
	st.relaxed.gpu.u32 [%rd512], %r316;
	// end inline asm
	// begin inline asm
	ld.relaxed.gpu.u32 %r317, [%rd512];
	// end inline asm
	add.s32 	%r318, %r317, 1;
	// begin inline asm
	st.relaxed.gpu.u32 [%rd512], %r318;
	// end inline asm
	// begin inline asm
	ld.relaxed.gpu.u32 %r319, [%rd512];
	// end inline asm
	add.s32 	%r320, %r319, 1;
	// begin inline asm
	st.relaxed.gpu.u32 [%rd512], %r320;
	// end inline asm
	// begin inline asm
	ld.relaxed.gpu.u32 %r321, [%rd512];
	// end inline asm
	add.s32 	%r322, %r321, 1;
	// begin inline asm
	st.relaxed.gpu.u32 [%rd512], %r322;
	// end inline asm
	// begin inline asm
	ld.relaxed.gpu.u32 %r323, [%rd512];
	// end inline asm
	add.s32 	%r324, %r323, 1;
	// begin inline asm
	st.relaxed.gpu.u32 [%rd512], %r324;
	// end inline asm
	// begin inline asm
	ld.relaxed.gpu.u32 %r325, [%rd512];
	// end inline asm
	add.s32 	%r326, %r325, 1;
	// begin inline asm
	st.relaxed.gpu.u32 [%rd512], %r326;
	// end inline asm
	// begin inline asm
	ld.relaxed.gpu.u32 %r327, [%rd512];
	// end inline asm
	add.s32 	%r328, %r327, 1;
	// begin inline asm
	st.relaxed.gpu.u32 [%rd512], %r328;
	// end inline asm
	// begin inline asm
	ld.relaxed.gpu.u32 %r329, [%rd512];
	// end inline asm
	add.s32 	%r330, %r329, 1;
	// begin inline asm
	st.relaxed.gpu.u32 [%rd512], %r330;
	// end inline asm
	// begin inline asm
	ld.relaxed.gpu.u32 %r331, [%rd512];
	// end inline asm
	add.s32 	%r332, %r331, 1;
	// begin inline asm
	st.relaxed.gpu.u32 [%rd512], %r332;
	// end inline asm
	// begin inline asm
	ld.relaxed.gpu.u32 %r333, [%rd512];
	// end inline asm
	add.s32 	%r334, %r333, 1;
	// begin inline asm
	st.relaxed.gpu.u32 [%rd512], %r334;
	// end inline asm
	// begin inline asm
	ld.relaxed.gpu.u32 %r335, [%rd512];
	// end inline asm
	add.s32 	%r336, %r335, 1;
	// begin inline asm
	st.relaxed.gpu.u32 [%rd512], %r336;
	// end inline asm
	// begin inline asm
	ld.relaxed.gpu.u32 %r337, [%rd512];
	// end inline asm
	add.s32 	%r338, %r337, 1;
	// begin inline asm
	st.relaxed.gpu.u32 [%rd512], %r338;
	// end inline asm
	// begin inline asm
	ld.relaxed.gpu.u32 %r339, [%rd512];
	// end inline asm
	add.s32 	%r340, %r339, 1;
	// begin inline asm
	st.relaxed.gpu.u32 [%rd512], %r340;
	// end inline asm
	// begin inline asm
	ld.relaxed.gpu.u32 %r341, [%rd512];
	// end inline asm
	add.s32 	%r342, %r341, 1;
	// begin inline asm
	st.relaxed.gpu.u32 [%rd512], %r342;
	// end inline asm
	// begin inline asm
	ld.relaxed.gpu.u32 %r343, [%rd512];
	// end inline asm
	add.s32 	%r344, %r343, 1;
	// begin inline asm
	st.relaxed.gpu.u32 [%rd512], %r344;
	// end inline asm
	// begin inline asm
	ld.relaxed.gpu.u32 %r345, [%rd512];
	// end inline asm
	add.s32 	%r346, %r345, 1;
	// begin inline asm
	st.relaxed.gpu.u32 [%rd512], %r346;
	// end inline asm
	// begin inline asm
	ld.relaxed.gpu.u32 %r347, [%rd512];
	// end inline asm
	add.s32 	%r348, %r347, 1;
	// begin inline asm
	st.relaxed.gpu.u32 [%rd512], %r348;
	// end inline asm
	// begin inline asm
	ld.relaxed.gpu.u32 %r349, [%rd512];
	// end inline asm
	add.s32 	%r350, %r349, 1;
	// begin inline asm
	st.relaxed.gpu.u32 [%rd512], %r350;
	// end inline asm
	// begin inline asm
	ld.relaxed.gpu.u32 %r351, [%rd512];
	// end inline asm
	add.s32 	%r352, %r351, 1;
	// begin inline asm
	st.relaxed.gpu.u32 [%rd512], %r352;
	// end inline asm
	// begin inline asm
	ld.relaxed.gpu.u32 %r353, [%rd512];
	// end inline asm
	add.s32 	%r354, %r353, 1;
	// begin inline asm
	st.relaxed.gpu.u32 [%rd512], %r354;
	// end inline asm
	// begin inline asm
	ld.relaxed.gpu.u32 %r355, [%rd512];
	// end inline asm
	add.s32 	%r356, %r355, 1;
	// begin inline asm
	st.relaxed.gpu.u32 [%rd512], %r356;
	// end inline asm
	// begin inline asm
	ld.relaxed.gpu.u32 %r357, [%rd512];
	// end inline asm
	add.s32 	%r358, %r357, 1;
	// begin inline asm
	st.relaxed.gpu.u32 [%rd512], %r358;
	// end inline asm
	// begin inline asm
	ld.relaxed.gpu.u32 %r359, [%rd512];
	// end inline asm
	add.s32 	%r360, %r359, 1;
	// begin inline asm
	st.relaxed.gpu.u32 [%rd512], %r360;
	// end inline asm
	// begin inline asm
	ld.relaxed.gpu.u32 %r361, [%rd512];
	// end inline asm
	add.s32 	%r362, %r361, 1;
	// begin inline asm
	st.relaxed.gpu.u32 [%rd512], %r362;
	// end inline asm
	// begin inline asm
	ld.relaxed.gpu.u32 %r363, [%rd512];
	// end inline asm
	add.s32 	%r364, %r363, 1;
	// begin inline asm
	st.relaxed.gpu.u32 [%rd512], %r364;
	// end inline asm
	// begin inline asm
	ld.relaxed.gpu.u32 %r365, [%rd512];
	// end inline asm
	add.s32 	%r366, %r365, 1;
	// begin inline asm
	st.relaxed.gpu.u32 [%rd512], %r366;
	// end inline asm
	// begin inline asm
	ld.relaxed.gpu.u32 %r367, [%rd512];
	// end inline asm
	add.s32 	%r368, %r367, 1;
	// begin inline asm
	st.relaxed.gpu.u32 [%rd512], %r368;
	// end inline asm
	// begin inline asm
	ld.relaxed.gpu.u32 %r369, [%rd512];
	// end inline asm
	add.s32 	%r370, %r369, 1;
	// begin inline asm
	st.relaxed.gpu.u32 [%rd512], %r370;
	// end inline asm
	// begin inline asm
	ld.relaxed.gpu.u32 %r371, [%rd512];
	// end inline asm
	add.s32 	%r372, %r371, 1;
	// begin inline asm
	st.relaxed.gpu.u32 [%rd512], %r372;
	// end inline asm
	// begin inline asm
	ld.relaxed.gpu.u32 %r373, [%rd512];
	// end inline asm
	add.s32 	%r374, %r373, 1;
	// begin inline asm
	st.relaxed.gpu.u32 [%rd512], %r374;
	// end inline asm
	// begin inline asm
	ld.relaxed.gpu.u32 %r375, [%rd512];
	// end inline asm
	add.s32 	%r376, %r375, 1;
	// begin inline asm
	st.relaxed.gpu.u32 [%rd512], %r376;
	// end inline asm
	// begin inline asm
	ld.relaxed.gpu.u32 %r377, [%rd512];
	// end inline asm
	add.s32 	%r378, %r377, 1;
	// begin inline asm
	st.relaxed.gpu.u32 [%rd512], %r378;
	// end inline asm
	// begin inline asm
	ld.relaxed.gpu.u32 %r379, [%rd512];
	// end inline asm
	add.s32 	%r380, %r379, 1;
	// begin inline asm
	st.relaxed.gpu.u32 [%rd512], %r380;
	// end inline asm
	// begin inline asm
	ld.relaxed.gpu.u32 %r381, [%rd512];
	// end inline asm
	add.s32 	%r382, %r381, 1;
	// begin inline asm
	st.relaxed.gpu.u32 [%rd512], %r382;
	// end inline asm
	// begin inline asm
	ld.relaxed.gpu.u32 %r383, [%rd512];
	// end inline asm
	add.s32 	%r384, %r383, 1;
	// begin inline asm
	st.relaxed.gpu.u32 [%rd512], %r384;
	// end inline asm
	// begin inline asm
	ld.relaxed.gpu.u32 %r385, [%rd512];
	// end inline asm
	add.s32 	%r386, %r385, 1;
	// begin inline asm
	st.relaxed.gpu.u32 [%rd512], %r386;
	// end inline asm
	// begin inline asm
	ld.relaxed.gpu.u32 %r387, [%rd512];
	// end inline asm
	add.s32 	%r388, %r387, 1;
	// begin inline asm
	st.relaxed.gpu.u32 [%rd512], %r388;
	// end inline asm
	// begin inline asm
	ld.relaxed.gpu.u32 %r389, [%rd512];
	// end inline asm
	add.s32 	%r390, %r389, 1;
	// begin inline asm
	st.relaxed.gpu.u32 [%rd512], %r390;
	// end inline asm
	// begin inline asm
	ld.relaxed.gpu.u32 %r391, [%rd512];
	// end inline asm
	add.s32 	%r392, %r391, 1;
	// begin inline asm
	st.relaxed.gpu.u32 [%rd512], %r392;
	// end inline asm
	// begin inline asm
	ld.relaxed.gpu.u32 %r393, [%rd512];
	// end inline asm
	add.s32 	%r394, %r393, 1;
	// begin inline asm
	st.relaxed.gpu.u32 [%rd512], %r394;
	// end inline asm
	// begin inline asm
	ld.relaxed.gpu.u32 %r395, [%rd512];
	// end inline asm
	add.s32 	%r396, %r395, 1;
	// begin inline asm
	st.relaxed.gpu.u32 [%rd512], %r396;
	// end inline asm
	// begin inline asm
	ld.relaxed.gpu.u32 %r397, [%rd512];
	// end inline asm
	add.s32 	%r398, %r397, 1;
	// begin inline asm
	st.relaxed.gpu.u32 [%rd512], %r398;
	// end inline asm
	// begin inline asm
	ld.relaxed.gpu.u32 %r399, [%rd512];
	// end inline asm
	add.s32 	%r400, %r399, 1;
	// begin inline asm
	st.relaxed.gpu.u32 [%rd512], %r400;
	// end inline asm
	// begin inline asm
	ld.relaxed.gpu.u32 %r401, [%rd512];
	// end inline asm
	add.s32 	%r402, %r401, 1;
	// begin inline asm
	st.relaxed.gpu.u32 [%rd512], %r402;
	// end inline asm
	// begin inline asm
	ld.relaxed.gpu.u32 %r403, [%rd512];
	// end inline asm
	add.s32 	%r404, %r403, 1;
	// begin inline asm
	st.relaxed.gpu.u32 [%rd512], %r404;
	// end inline asm
	// begin inline asm
	ld.relaxed.gpu.u32 %r405, [%rd512];
	// end inline asm
	add.s32 	%r406, %r405, 1;
	// begin inline asm
	st.relaxed.gpu.u32 [%rd512], %r406;
	// end inline asm
	// begin inline asm
	ld.relaxed.gpu.u32 %r407, [%rd512];
	// end inline asm
	add.s32 	%r408, %r407, 1;
	// begin inline asm
	st.relaxed.gpu.u32 [%rd512], %r408;
	// end inline asm
	// begin inline asm
	ld.relaxed.gpu.u32 %r409, [%rd512];
	// end inline asm
	add.s32 	%r410, %r409, 1;
	// begin inline asm
	st.relaxed.gpu.u32 [%rd512], %r410;
	// end inline asm
	// begin inline asm
	ld.relaxed.gpu.u32 %r411, [%rd512];
	// end inline asm
	add.s32 	%r412, %r411, 1;
	// begin inline asm
	st.relaxed.gpu.u32 [%rd512], %r412;
	// end inline asm
	// begin inline asm
	ld.relaxed.gpu.u32 %r413, [%rd512];
	// end inline asm
	add.s32 	%r414, %r413, 1;
	// begin inline asm
	st.relaxed.gpu.u32 [%rd512], %r414;
	// end inline asm
	// begin inline asm
	ld.relaxed.gpu.u32 %r415, [%rd512];
	// end inline asm
	add.s32 	%r416, %r415, 1;
	// begin inline asm
	st.relaxed.gpu.u32 [%rd512], %r416;
	// end inline asm
	// begin inline asm
	ld.relaxed.gpu.u32 %r417, [%rd512];
	// end inline asm
	add.s32 	%r418, %r417, 1;
	// begin inline asm
	st.relaxed.gpu.u32 [%rd512], %r418;
	// end inline asm
	// begin inline asm
	ld.relaxed.gpu.u32 %r419, [%rd512];
	// end inline asm
	add.s32 	%r420, %r419, 1;
	// begin inline asm
	st.relaxed.gpu.u32 [%rd512], %r420;
	// end inline asm
	// begin inline asm
	ld.relaxed.gpu.u32 %r421, [%rd512];
	// end inline asm
	add.s32 	%r422, %r421, 1;
	// begin inline asm
	st.relaxed.gpu.u32 [%rd512], %r422;
	// end inline asm
	// begin inline asm
	ld.relaxed.gpu.u32 %r423, [%rd512];
	// end inline asm
	add.s32 	%r424, %r423, 1;
	// begin inline asm
	st.relaxed.gpu.u32 [%rd512], %r424;
	// end inline asm
	// begin inline asm
	ld.relaxed.gpu.u32 %r425, [%rd512];
	// end inline asm
	add.s32 	%r426, %r425, 1;
	// begin inline asm
	st.relaxed.gpu.u32 [%rd512], %r426;
	// end inline asm
	// begin inline asm
	ld.relaxed.gpu.u32 %r427, [%rd512];
	// end inline asm
	add.s32 	%r428, %r427, 1;
	// begin inline asm
	st.relaxed.gpu.u32 [%rd512], %r428;
	// end inline asm
	// begin inline asm
	ld.relaxed.gpu.u32 %r429, [%rd512];
	// end inline asm
	add.s32 	%r430, %r429, 1;
	// begin inline asm
	st.relaxed.gpu.u32 [%rd512], %r430;
	// end inline asm
	// begin inline asm
	ld.relaxed.gpu.u32 %r431, [%rd512];
	// end inline asm
	add.s32 	%r432, %r431, 1;
	// begin inline asm
	st.relaxed.gpu.u32 [%rd512], %r432;
	// end inline asm
	// begin inline asm
	ld.relaxed.gpu.u32 %r433, [%rd512];
	// end inline asm
	add.s32 	%r434, %r433, 1;
	// begin inline asm
	st.relaxed.gpu.u32 [%rd512], %r434;
	// end inline asm
	// begin inline asm
	ld.relaxed.gpu.u32 %r435, [%rd512];
	// end inline asm
	add.s32 	%r436, %r435, 1;
	// begin inline asm
	st.relaxed.gpu.u32 [%rd512], %r436;
	// end inline asm
	// begin inline asm
	ld.relaxed.gpu.u32 %r437, [%rd512];
	// end inline asm
	add.s32 	%r438, %r437, 1;
	// begin inline asm
	st.relaxed.gpu.u32 [%rd512], %r438;
	// end inline asm
	// begin inline asm
	ld.relaxed.gpu.u32 %r439, [%rd512];
	// end inline asm
	add.s32 	%r440, %r439, 1;
	// begin inline asm
	st.relaxed.gpu.u32 [%rd512], %r440;
	// end inline asm
	// begin inline asm
	ld.relaxed.gpu.u32 %r441, [%rd512];
	// end inline asm
	add.s32 	%r442, %r441, 1;
	// begin inline asm
	st.relaxed.gpu.u32 [%rd512], %r442;
	// end inline asm
	// begin inline asm
	ld.relaxed.gpu.u32 %r443, [%rd512];
	// end inline asm
	add.s32 	%r444, %r443, 1;
	// begin inline asm
	st.relaxed.gpu.u32 [%rd512], %r444;
	// end inline asm
	// begin inline asm
	ld.relaxed.gpu.u32 %r445, [%rd512];
	// end inline asm
	add.s32 	%r446, %r445, 1;
	// begin inline asm
	st.relaxed.gpu.u32 [%rd512], %r446;
	// end inline asm
	// begin inline asm
	ld.relaxed.gpu.u32 %r447, [%rd512];
	// end inline asm
	add.s32 	%r448, %r447, 1;
	// begin inline asm
	st.relaxed.gpu.u32 [%rd512], %r448;
	// end inline asm
	// begin inline asm
	ld.relaxed.gpu.u32 %r449, [%rd512];
	// end inline asm
	add.s32 	%r450, %r449, 1;
	// begin inline asm
	st.relaxed.gpu.u32 [%rd512], %r450;
	// end inline asm
	// begin inline asm
	ld.relaxed.gpu.u32 %r451, [%rd512];
	// end inline asm
	add.s32 	%r452, %r451, 1;
	// begin inline asm
	st.relaxed.gpu.u32 [%rd512], %r452;
	// end inline asm
	// begin inline asm
	ld.relaxed.gpu.u32 %r453, [%rd512];
	// end inline asm
	add.s32 	%r454, %r453, 1;
	// begin inline asm
	st.relaxed.gpu.u32 [%rd512], %r454;
	// end inline asm
	// begin inline asm
	ld.relaxed.gpu.u32 %r455, [%rd512];
	// end inline asm
	add.s32 	%r456, %r455, 1;
	// begin inline asm
	st.relaxed.gpu.u32 [%rd512], %r456;
	// end inline asm
	// begin inline asm
	ld.relaxed.gpu.u32 %r457, [%rd512];
	// end inline asm
	add.s32 	%r458, %r457, 1;
	// begin inline asm
	st.relaxed.gpu.u32 [%rd512], %r458;
	// end inline asm
	// begin inline asm
	ld.relaxed.gpu.u32 %r459, [%rd512];
	// end inline asm
	add.s32 	%r460, %r459, 1;
	// begin inline asm
	st.relaxed.gpu.u32 [%rd512], %r460;
	// end inline asm
	// begin inline asm
	ld.relaxed.gpu.u32 %r461, [%rd512];
	// end inline asm
	add.s32 	%r462, %r461, 1;
	// begin inline asm
	st.relaxed.gpu.u32 [%rd512], %r462;
	// end inline asm
	// begin inline asm
	ld.relaxed.gpu.u32 %r463, [%rd512];
	// end inline asm
	add.s32 	%r464, %r463, 1;
	// begin inline asm
	st.relaxed.gpu.u32 [%rd512], %r464;
	// end inline asm
	// begin inline asm
	ld.relaxed.gpu.u32 %r465, [%rd512];
	// end inline asm
	add.s32 	%r466, %r465, 1;
	// begin inline asm
	st.relaxed.gpu.u32 [%rd512], %r466;
	// end inline asm
	// begin inline asm
	ld.relaxed.gpu.u32 %r467, [%rd512];
	// end inline asm
	add.s32 	%r468, %r467, 1;
	// begin inline asm
	st.relaxed.gpu.u32 [%rd512], %r468;
	// end inline asm
	// begin inline asm
	ld.relaxed.gpu.u32 %r469, [%rd512];
	// end inline asm
	add.s32 	%r470, %r469, 1;
	// begin inline asm
	st.relaxed.gpu.u32 [%rd512], %r470;
	// end inline asm
	// begin inline asm
	ld.relaxed.gpu.u32 %r471, [%rd512];
	// end inline asm
	add.s32 	%r472, %r471, 1;
	// begin inline asm
	st.relaxed.gpu.u32 [%rd512], %r472;
	// end inline asm
	// begin inline asm
	ld.relaxed.gpu.u32 %r473, [%rd512];
	// end inline asm
	add.s32 	%r474, %r473, 1;
	// begin inline asm
	st.relaxed.gpu.u32 [%rd512], %r474;
	// end inline asm
	// begin inline asm
	ld.relaxed.gpu.u32 %r475, [%rd512];
	// end inline asm
	add.s32 	%r476, %r475, 1;
	// begin inline asm
	st.relaxed.gpu.u32 [%rd512], %r476;
	// end inline asm
	// begin inline asm
	ld.relaxed.gpu.u32 %r477, [%rd512];
	// end inline asm
	add.s32 	%r478, %r477, 1;
	// begin inline asm
	st.relaxed.gpu.u32 [%rd512], %r478;
	// end inline asm
	// begin inline asm
	ld.relaxed.gpu.u32 %r479, [%rd512];
	// end inline asm
	add.s32 	%r480, %r479, 1;
	// begin inline asm
	st.relaxed.gpu.u32 [%rd512], %r480;
	// end inline asm
	// begin inline asm
	ld.relaxed.gpu.u32 %r481, [%rd512];
	// end inline asm
	add.s32 	%r482, %r481, 1;
	// begin inline asm
	st.relaxed.gpu.u32 [%rd512], %r482;
	// end inline asm
	// begin inline asm
	ld.relaxed.gpu.u32 %r483, [%rd512];
	// end inline asm
	add.s32 	%r484, %r483, 1;
	// begin inline asm
	st.relaxed.gpu.u32 [%rd512], %r484;
	// end inline asm
	// begin inline asm
	ld.relaxed.gpu.u32 %r485, [%rd512];
	// end inline asm
	add.s32 	%r486, %r485, 1;
	// begin inline asm
	st.relaxed.gpu.u32 [%rd512], %r486;
	// end inline asm
	// begin inline asm
	ld.relaxed.gpu.u32 %r487, [%rd512];
	// end inline asm
	add.s32 	%r488, %r487, 1;
	// begin inline asm
	st.relaxed.gpu.u32 [%rd512], %r488;
	// end inline asm
	// begin inline asm
	ld.relaxed.gpu.u32 %r489, [%rd512];
	// end inline asm
	add.s32 	%r490, %r489, 1;
	// begin inline asm
	st.relaxed.gpu.u32 [%rd512], %r490;
	// end inline asm
	// begin inline asm
	ld.relaxed.gpu.u32 %r491, [%rd512];
	// end inline asm
	add.s32 	%r492, %r491, 1;
	// begin inline asm
	st.relaxed.gpu.u32 [%rd512], %r492;
	// end inline asm
	// begin inline asm
	ld.relaxed.gpu.u32 %r493, [%rd512];
	// end inline asm
	add.s32 	%r494, %r493, 1;
	// begin inline asm
	st.relaxed.gpu.u32 [%rd512], %r494;
	// end inline asm
	// begin inline asm
	ld.relaxed.gpu.u32 %r495, [%rd512];
	// end inline asm
	add.s32 	%r496, %r495, 1;
	// begin inline asm
	st.relaxed.gpu.u32 [%rd512], %r496;
	// end inline asm
	// begin inline asm
	ld.relaxed.gpu.u32 %r497, [%rd512];
	// end inline asm
	add.s32 	%r498, %r497, 1;
	// begin inline asm
	st.relaxed.gpu.u32 [%rd512], %r498;
	// end inline asm
	// begin inline asm
	ld.relaxed.gpu.u32 %r499, [%rd512];
	// end inline asm
	add.s32 	%r500, %r499, 1;
	// begin inline asm
	st.relaxed.gpu.u32 [%rd512], %r500;
	// end inline asm
	// begin inline asm
	ld.relaxed.gpu.u32 %r501, [%rd512];
	// end inline asm
	add.s32 	%r502, %r501, 1;
	// begin inline asm
	st.relaxed.gpu.u32 [%rd512], %r502;
	// end inline asm
	// begin inline asm
	ld.relaxed.gpu.u32 %r503, [%rd512];
	// end inline asm
	add.s32 	%r504, %r503, 1;
	// begin inline asm
	st.relaxed.gpu.u32 [%rd512], %r504;
	// end inline asm
	// begin inline asm
	ld.relaxed.gpu.u32 %r505, [%rd512];
	// end inline asm
	add.s32 	%r506, %r505, 1;
	// begin inline asm
	st.relaxed.gpu.u32 [%rd512], %r506;
	// end inline asm
	// begin inline asm
	ld.relaxed.gpu.u32 %r507, [%rd512];
	// end inline asm
	add.s32 	%r508, %r507, 1;
	// begin inline asm
	st.relaxed.gpu.u32 [%rd512], %r508;
	// end inline asm
	// begin inline asm
	ld.relaxed.gpu.u32 %r509, [%rd512];
	// end inline asm
	add.s32 	%r510, %r509, 1;
	// begin inline asm
	st.relaxed.gpu.u32 [%rd512], %r510;
	// end inline asm
	// begin inline asm
	ld.relaxed.gpu.u32 %r511, [%rd512];
	// end inline asm
	add.s32 	%r512, %r511, 1;
	// begin inline asm
	st.relaxed.gpu.u32 [%rd512], %r512;
	// end inline asm
	ret;

}
	// .globl	_Z4testIL_Z13load_volatilePKjEL_Z14store_volatilePjjELi256E14strided_accessILj1024ELj16EE9all_lanesEvv
.visible .entry _Z4testIL_Z13load_volatilePKjEL_Z14store_volatilePjjELi256E14strided_accessILj1024ELj16EE9all_lanesEvv()
{
	.reg .b32 	%r<518>;
	.reg .b64 	%rd<517>;

	mov.u32 	%r513, %ctaid.x;
	mov.u32 	%r514, %ntid.x;
	mov.u32 	%r515, %tid.x;
	mad.lo.s32 	%r516, %r513, %r514, %r515;
	shl.b32 	%r517, %r516, 6;
	cvt.u64.u32 	%rd513, %r517;
	and.b64  	%rd514, %rd513, 4032;
	mov.u64 	%rd515, buffer;
	cvta.global.u64 	%rd516, %rd515;
	add.s64 	%rd512, %rd516, %rd514;
	// begin inline asm
	ld.volatile.global.u32 %r1, [%rd512];
	// end inline asm
	add.s32 	%r2, %r1, 1;
	// begin inline asm
	st.volatile.global.u32 [%rd512], %r2;
	// end inline asm
	// begin inline asm
	ld.volatile.global.u32 %r3, [%rd512];
	// end inline asm
	add.s32 	%r4, %r3, 1;
	// begin inline asm
	st.volatile.global.u32 [%rd512], %r4;
	// end inline asm
	// begin inline asm
	ld.volatile.global.u32 %r5, [%rd512];
	// end inline asm
	add.s32 	%r6, %r5, 1;
	// begin inline asm
	st.volatile.global.u32 [%rd512], %r6;
	// end inline asm
	// begin inline asm
	ld.volatile.global.u32 %r7, [%rd512];
	// end inline asm
	add.s32 	%r8, %r7, 1;
	// begin inline asm
	st.volatile.global.u32 [%rd512], %r8;
	// end inline asm
	// begin inline asm
	ld.volatile.global.u32 %r9, [%rd512];
	// end inline asm
	add.s32 	%r10, %r9, 1;
	// begin inline asm
	st.volatile.global.u32 [%rd512], %r10;
	// end inline asm
	// begin inline asm
	ld.volatile.global.u32 %r11, [%rd512];
	// end inline asm
	add.s32 	%r12, %r11, 1;
	// begin inline asm
	st.volatile.global.u32 [%rd512], %r12;
	// end inline asm
	// begin inline asm
	ld.volatile.global.u32 %r13, [%rd512];
	// end inline asm
	add.s32 	%r14, %r13, 1;
	// begin inline asm
	st.volatile.global.u32 [%rd512], %r14;
	// end inline asm
	// begin inline asm
	ld.volatile.global.u32 %r15, [%rd512];
	// end inline asm
	add.s32 	%r16, %r15, 1;
	// begin inline asm
	st.volatile.global.u32 [%rd512], %r16;
	// end inline asm
	// begin inline asm
	ld.volatile.global.u32 %r17, [%rd512];
	// end inline asm
	add.s32 	%r18, %r17, 1;
	// begin inline asm
	st.volatile.global.u32 [%rd512], %r18;
	// end inline asm
	// begin inline asm
	ld.volatile.global.u32 %r19, [%rd512];
	// end inline asm
	add.s32 	%r20, %r19, 1;
	// begin inline asm
	st.volatile.global.u32 [%rd512], %r20;
	// end inline asm
	// begin inline asm
	ld.volatile.global.u32 %r21, [%rd512];
	// end inline asm
	add.s32 	%r22, %r21, 1;
	// begin inline asm
	st.volatile.global.u32 [%rd512], %r22;
	// end inline asm
	// begin inline asm
	ld.volatile.global.u32 %r23, [%rd512];
	// end inline asm
	add.s32 	%r24, %r23, 1;
	// begin inline asm
	st.volatile.global.u32 [%rd512], %r24;
	// end inline asm
	// begin inline asm
	ld.volatile.global.u32 %r25, [%rd512];
	// end inline asm
	add.s32 	%r26, %r25, 1;
	// begin inline asm
	st.volatile.global.u32 [%rd512], %r26;
	// end inline asm
	// begin inline asm
	ld.volatile.global.u32 %r27, [%rd512];
	// end inline asm
	add.s32 	%r28, %r27, 1;
	// begin inline asm
	st.volatile.global.u32 [%rd512], %r28;
	// end inline asm
	// begin inline asm
	ld.volatile.global.u32 %r29, [%rd512];
	// end inline asm
	add.s32 	%r30, %r29, 1;
	// begin inline asm
	st.volatile.global.u32 [%rd512], %r30;
	// end inline asm
	// begin inline asm
	ld.volatile.global.u32 %r31, [%rd512];
	// end inline asm
	add.s32 	%r32, %r31, 1;
	// begin inline asm
	st.volatile.global.u32 [%rd512], %r32;
	// end inline asm
	// begin inline asm
	ld.volatile.global.u32 %r33, [%rd512];
	// end inline asm
	add.s32 	%r34, %r33, 1;
	// begin inline asm
	st.volatile.global.u32 [%rd512], %r34;
	// end inline asm
	// begin inline asm
	ld.volatile.global.u32 %r35, [%rd512];
	// end inline asm
	add.s32 	%r36, %r35, 1;
	// begin inline asm
	st.volatile.global.u32 [%rd512], %r36;
	// end inline asm
	// begin inline asm
	ld.volatile.global.u32 %r37, [%rd512];
	// end inline asm
	add.s32 	%r38, %r37, 1;
	// begin inline asm
	st.volatile.global.u32 [%rd512], %r38;
	// end inline asm
	// begin inline asm
	ld.volatile.global.u32 %r39, [%rd512];
	// end inline asm
	add.s32 	%r40, %r39, 1;
	// begin inline asm
	st.volatile.global.u32 [%rd512], %r40;
	// end inline asm
	// begin inline asm
	ld.volatile.global.u32 %r41, [%rd512];
	// end inline asm
	add.s32 	%r42, %r41, 1;
	// begin inline asm
	st.volatile.global.u32 [%rd512], %r42;
	// end inline asm
	// begin inline asm
	ld.volatile.global.u32 %r43, [%rd512];
	// end inline asm
	add.s32 	%r44, %r43, 1;
	// begin inline asm
	st.volatile.global.u32 [%rd512], %r44;
	// end inline asm
	// begin inline asm
	ld.volatile.global.u32 %r45, [%rd512];
	// end inline asm
	add.s32 	%r46, %r45, 1;
	// begin inline asm
	st.volatile.global.u32 [%rd512], %r46;
	// end inline asm
	// begin inline asm
	ld.volatile.global.u32 %r47, [%rd512];
	// end inline asm
	add.s32 	%r48, %r47, 1;
	// begin inline asm
	st.volatile.global.u32 [%rd512], %r48;
	// end inline asm
	// begin inline asm
	ld.volatile.global.u32 %r49, [%rd512];
	// end inline asm
	add.s32 	%r50, %r49, 1;
	// begin inline asm
	st.volatile.global.u32 [%rd512], %r50;
	// end inline asm
	// begin inline asm
	ld.volatile.global.u32 %r51, [%rd512];
	// end inline asm
	add.s32 	%r52, %r51, 1;
	// begin inline asm
	st.volatile.global.u32 [%rd512], %r52;
	// end inline asm
	// begin inline asm
	ld.volatile.global.u32 %r53, [%rd512];
	// end inline asm
	add.s32 	%r54, %r53, 1;
	// begin inline asm
	st.volatile.global.u32 [%rd512], %r54;
	// end inline asm
	// begin inline asm
	ld.volatile.global.u32 %r55, [%rd512];
	// end inline asm
	add.s32 	%r56, %r55, 1;
	// begin inline asm
	st.volatile.global.u32 [%rd512], %r56;
	// end inline asm
	// begin inline asm
	ld.volatile.global.u32 %r57, [%rd512];
	// end inline asm
	add.s32 	%r58, %r57, 1;
	// begin inline asm
	st.volatile.global.u32 [%rd512], %r58;
	// end inline asm
	// begin inline asm
	ld.volatile.global.u32 %r59, [%rd512];
	// end inline asm
	add.s32 	%r60, %r59, 1;
	// begin inline asm
	st.volatile.global.u32 [%rd512], %r60;
	// end inline asm
	// begin inline asm
	ld.volatile.global.u32 %r61, [%rd512];
	// end inline asm
	add.s32 	%r62, %r61, 1;
	// begin inline asm
	st.volatile.global.u32 [%rd512], %r62;
	// end inline asm
	// begin inline asm
	ld.volatile.global.u32 %r63, [%rd512];
	// end inline asm
	add.s32 	%r64, %r63, 1;
	// begin inline asm
	st.volatile.global.u32 [%rd512], %r64;
	// end inline asm
	// begin inline asm
	ld.volatile.global.u32 %r65, [%rd512];
	// end inline asm
	add.s32 	%r66, %r65, 1;
	// begin inline asm
	st.volatile.global.u32 [%rd512], %r66;
	// end inline asm
	// begin inline asm
	ld.volatile.global.u32 %r67, [%rd512];
	// end inline asm
	add.s32 	%r68, %r67, 1;
	// begin inline asm
	st.volatile.global.u32 [%rd512], %r68;
	// end inline asm
	// begin inline asm
	ld.volatile.global.u32 %r69, [%rd512];
	// end inline asm
	add.s32 	%r70, %r69, 1;
	// begin inline asm
	st.volatile.global.u32 [%rd512], %r70;
	// end inline asm
	// begin inline asm
	ld.volatile.global.u32 %r71, [%rd512];
	// end inline asm
	add.s32 	%r72, %r71, 1;
	// begin inline asm
	st.volatile.global.u32 [%rd512], %r72;
	// end inline asm
	// begin inline asm
	ld.volatile.global.u32 %r73, [%rd512];
	// end inline asm
	add.s32 	%r74, %r73, 1;
	// begin inline asm
	st.volatile.global.u32 [%rd512], %r74;
	// end inline asm
	// begin inline asm
	ld.volatile.global.u32 %r75, [%rd512];
	// end inline asm
	add.s32 	%r76, %r75, 1;
	// begin inline asm
	st.volatile.global.u32 [%rd512], %r76;
	// end inline asm
	// begin inline asm
	ld.volatile.global.u32 %r77, [%rd512];
	// end inline asm
	add.s32 	%r78, %r77, 1;
	// begin inline asm
	st.volatile.global.u32 [%rd512], %r78;
	// end inline asm
	// begin inline asm
	ld.volatile.global.u32 %r79, [%rd512];
	// end inline asm
	add.s32 	%r80, %r79, 1;
	// begin inline asm
	st.volatile.global.u32 [%rd512], %r80;
	// end inline asm
	// begin inline asm
	ld.volatile.global.u32 %r81, [%rd512];
	// end inline asm
	add.s32 	%r82, %r81, 1;
	// begin inline asm
	st.volatile.global.u32 [%rd512], %r82;
	// end inline asm
	// begin inline asm
	ld.volatile.global.u32 %r83, [%rd512];
	// end inline asm
	add.s32 	%r84, %r83, 1;
	// begin inline asm
	st.volatile.global.u32 [%rd512], %r84;
	// end inline asm
	// begin inline asm
	ld.volatile.global.u32 %r85, [%rd512];
	// end inline asm
	add.s32 	%r86, %r85, 1;
	// begin inline asm
	st.volatile.global.u32 [%rd512], %r86;
	// end inline asm
	// begin inline asm
	ld.volatile.global.u32 %r87, [%rd512];
	// end inline asm
	add.s32 	%r88, %r87, 1;
	// begin inline asm
	st.volatile.global.u32 [%rd512], %r88;
	// end inline asm
	// begin inline asm
	ld.volatile.global.u32 %r89, [%rd512];
	// end inline asm
	add.s32 	%r90, %r89, 1;
	// begin inline asm
	st.volatile.global.u32 [%rd512], %r90;
	// end inline asm
	// begin inline asm
	ld.volatile.global.u32 %r91, [%rd512];
	// end inline asm
	add.s32 	%r92, %r91, 1;
	// begin inline asm
	st.volatile.global.u32 [%rd512], %r92;
	// end inline asm
	// begin inline asm
	ld.volatile.global.u32 %r93, [%rd512];
	// end inline asm
	add.s32 	%r94, %r93, 1;
	// begin inline asm
	st.volatile.global.u32 [%rd512], %r94;
	// end inline asm
	// begin inline asm
	ld.volatile.global.u32 %r95, [%rd512];
	// end inline asm
	add.s32 	%r96, %r95, 1;
	// begin inline asm
	st.volatile.global.u32 [%rd512], %r96;
	// end inline asm
	// begin inline asm
	ld.volatile.global.u32 %r97, [%rd512];
	// end inline asm
	add.s32 	%r98, %r97, 1;
	// begin inline asm
	st.volatile.global.u32 [%rd512], %r98;
	// end inline asm
	// begin inline asm
	ld.volatile.global.u32 %r99, [%rd512];
	// end inline asm
	add.s32 	%r100, %r99, 1;
	// begin inline asm
	st.volatile.global.u32 [%rd512], %r100;
	// end inline asm
	// begin inline asm
	ld.volatile.global.u32 %r101, [%rd512];
	// end inline asm
	add.s32 	%r102, %r101, 1;
	// begin inline asm
	st.volatile.global.u32 [%rd512], %r102;
	// end inline asm
	// begin inline asm
	ld.volatile.global.u32 %r103, [%rd512];
	// end inline asm
	add.s32 	%r104, %r103, 1;
	// begin inline asm
	st.volatile.global.u32 [%rd512], %r104;
	// end inline asm
	// begin inline asm
	ld.volatile.global.u32 %r105, [%rd512];
	// end inline asm
	add.s32 	%r106, %r105, 1;
	// begin inline asm
	st.volatile.global.u32 [%rd512], %r106;
	// end inline asm
	// begin inline asm
	ld.volatile.global.u32 %r107, [%rd512];
	// end inline asm
	add.s32 	%r108, %r107, 1;
	// begin inline asm
	st.volatile.global.u32 [%rd512], %r108;
	// end inline asm
	// begin inline asm
	ld.volatile.global.u32 %r109, [%rd512];
	// end inline asm
	add.s32 	%r110, %r109, 1;
	// begin inline asm
	st.volatile.global.u32 [%rd512], %r110;
	// end inline asm
	// begin inline asm
	ld.volatile.global.u32 %r111, [%rd512];
	// end inline asm
	add.s32 	%r112, %r111, 1;
	// begin inline asm
	st.volatile.global.u32 [%rd512], %r112;
	// end inline asm
	// begin inline asm
	ld.volatile.global.u32 %r113, [%rd512];
	// end inline asm
	add.s32 	%r114, %r113, 1;
	// begin inline asm
	st.volatile.global.u32 [%rd512], %r114;
	// end inline asm
	// begin inline asm
	ld.volatile.global.u32 %r115, [%rd512];
	// end inline asm
	add.s32 	%r116, %r115, 1;
	// begin inline asm
	st.volatile.global.u32 [%rd512], %r116;
	// end inline asm
	// begin inline asm
	ld.volatile.global.u32 %r117, [%rd512];
	// end inline asm
	add.s32 	%r118, %r117, 1;
	// begin inline asm
	st.volatile.global.u32 [%rd512], %r118;
	// end inline asm
	// begin inline asm
	ld.volatile.global.u32 %r119, [%rd512];
	// end inline asm
	add.s32 	%r120, %r119, 1;
	// begin inline asm
	st.volatile.global.u32 [%rd512], %r120;
	// end inline asm
	// begin inline asm
	ld.volatile.global.u32 %r121, [%rd512];
	// end inline asm
	add.s32 	%r122, %r121, 1;
	// begin inline asm
	st.volatile.global.u32 [%rd512], %r122;
	// end inline asm
	// begin inline asm
	ld.volatile.global.u32 %r123, [%rd512];
	// end inline asm
	add.s32 	%r124, %r123, 1;
	// begin inline asm
	st.volatile.global.u32 [%rd512], %r124;
	// end inline asm
	// begin inline asm
	ld.volatile.global.u32 %r125, [%rd512];
	// end inline asm
	add.s32 	%r126, %r125, 1;
	// begin inline asm
	st.volatile.global.u32 [%rd512], %r126;
	// end inline asm
	// begin inline asm
	ld.volatile.global.u32 %r127, [%rd512];
	// end inline asm
	add.s32 	%r128, %r127, 1;
	// begin inline asm
	st.volatile.global.u32 [%rd512], %r128;
	// end inline asm
	// begin inline asm
	ld.volatile.global.u32 %r129, [%rd512];
	// end inline asm
	add.s32 	%r130, %r129, 1;
	// begin inline asm
	st.volatile.global.u32 [%rd512], %r130;
	// end inline asm
	// begin inline asm
	ld.volatile.global.u32 %r131, [%rd512];
	// end inline asm
	add.s32 	%r132, %r131, 1;
	// begin inline asm
	st.volatile.global.u32 [%rd512], %r132;
	// end inline asm
	// begin inline asm
	ld.volatile.global.u32 %r133, [%rd512];
	// end inline asm
	add.s32 	%r134, %r133, 1;
	// begin inline asm
	st.volatile.global.u32 [%rd512], %r134;
	// end inline asm
	// begin inline asm
	ld.volatile.global.u32 %r135, [%rd512];
	// end inline asm
	add.s32 	%r136, %r135, 1;
	// begin inline asm
	st.volatile.global.u32 [%rd512], %r136;
	// end inline asm
	// begin inline asm
	ld.volatile.global.u32 %r137, [%rd512];
	// end inline asm
	add.s32 	%r138, %r137, 1;
	// begin inline asm
	st.volatile.global.u32 [%rd512], %r138;
	// end inline asm
	// begin inline asm
	ld.volatile.global.u32 %r139, [%rd512];
	// end inline asm
	add.s32 	%r140, %r139, 1;
	// begin inline asm
	st.volatile.global.u32 [%rd512], %r140;
	// end inline asm
	// begin inline asm
	ld.volatile.global.u32 %r141, [%rd512];
	// end inline asm
	add.s32 	%r142, %r141, 1;
	// begin inline asm
	st.volatile.global.u32 [%rd512], %r142;
	// end inline asm
	// begin inline asm
	ld.volatile.global.u32 %r143, [%rd512];
	// end inline asm
	add.s32 	%r144, %r143, 1;
	// begin inline asm
	st.volatile.global.u32 [%rd512], %r144;
	// end inline asm
	// begin inline asm
	ld.volatile.global.u32 %r145, [%rd512];
	// end inline asm
	add.s32 	%r146, %r145, 1;
	// begin inline asm
	st.volatile.global.u32 [%rd512], %r146;
	// end inline asm
	// begin inline asm
	ld.volatile.global.u32 %r147, [%rd512];
	// end inline asm
	add.s32 	%r148, %r147, 1;
	// begin inline asm
	st.volatile.global.u32 [%rd512], %r148;
	// end inline asm
	// begin inline asm
	ld.volatile.global.u32 %r149, [%rd512];
	// end inline asm
	add.s32 	%r150, %r149, 1;
	// begin inline asm
	st.volatile.global.u32 [%rd512], %r150;
	// end inline asm
	// begin inline asm
	ld.volatile.global.u32 %r151, [%rd512];
	// end inline asm
	add.s32 	%r152, %r151, 1;
	// begin inline asm
	st.volatile.global.u32 [%rd512], %r152;
	// end inline asm
	// begin inline asm
	ld.volatile.global.u32 %r153, [%rd512];
	// end inline asm
	add.s32 	%r154, %r153, 1;
	// begin inline asm
	st.volatile.global.u32 [%rd512], %r154;
	// end inline asm
	// begin inline asm
	ld.volatile.global.u32 %r155, [%rd512];
	// end inline asm
	add.s32 	%r156, %r155, 1;
	// begin inline asm
	st.volatile.global.u32 [%rd512], %r156;
	// end inline asm
	// begin inline asm
	ld.volatile.global.u32 %r157, [%rd512];
	// end inline asm
	add.s32 	%r158, %r157, 1;
	// begin inline asm
	st.volatile.global.u32 [%rd512], %r158;
	// end inline asm
	// begin inline asm
	ld.volatile.global.u32 %r159, [%rd512];
	// end inline asm
	add.s32 	%r160, %r159, 1;
	// begin inline asm
	st.volatile.global.u32 [%rd512], %r160;
	// end inline asm
	// begin inline asm
	ld.volatile.global.u32 %r161, [%rd512];
	// end inline asm
	add.s32 	%r162, %r161, 1;
	// begin inline asm
	st.volatile.global.u32 [%rd512], %r162;
	// end inline asm
	// begin inline asm
	ld.volatile.global.u32 %r163, [%rd512];
	// end inline asm
	add.s32 	%r164, %r163, 1;
	// begin inline asm
	st.volatile.global.u32 [%rd512], %r164;
	// end inline asm
	// begin inline asm
	ld.volatile.global.u32 %r165, [%rd512];
	// end inline asm
	add.s32 	%r166, %r165, 1;
	// begin inline asm
	st.volatile.global.u32 [%rd512], %r166;
	// end inline asm
	// begin inline asm
	ld.volatile.global.u32 %r167, [%rd512];
	// end inline asm
	add.s32 	%r168, %r167, 1;
	// begin inline asm
	st.volatile.global.u32 [%rd512], %r168;
	// end inline asm
	// begin inline asm
	ld.volatile.global.u32 %r169, [%rd512];
	// end inline asm
	add.s32 	%r170, %r169, 1;
	// begin inline asm
	st.volatile.global.u32 [%rd512], %r170;
	// end inline asm
	// begin inline asm
	ld.volatile.global.u32 %r171, [%rd512];
	// end inline asm
	add.s32 	%r172, %r171, 1;
	// begin inline asm
	st.volatile.global.u32 [%rd512], %r172;
	// end inline asm
	// begin inline asm
	ld.volatile.global.u32 %r173, [%rd512];
	// end inline asm
	add.s32 	%r174, %r173, 1;
	// begin inline asm
	st.volatile.global.u32 [%rd512], %r174;
	// end inline asm
	// begin inline asm
	ld.volatile.global.u32 %r175, [%rd512];
	// end inline asm
	add.s32 	%r176, %r175, 1;
	// begin inline asm
	st.volatile.global.u32 [%rd512], %r176;
	// end inline asm
	// begin inline asm
	ld.volatile.global.u32 %r177, [%rd512];
	// end inline asm
	add.s32 	%r178, %r177, 1;
	// begin inline asm
	st.volatile.global.u32 [%rd512], %r178;
	// end inline asm
	// begin inline asm
	ld.volatile.global.u32 %r179, [%rd512];
	// end inline asm
	add.s32 	%r180, %r179, 1;
	// begin inline asm
	st.volatile.global.u32 [%rd512], %r180;
	// end inline asm
	// begin inline asm
	ld.volatile.global.u32 %r181, [%rd512];
	// end inline asm
	add.s32 	%r182, %r181, 1;
	// begin inline asm
	st.volatile.global.u32 [%rd512], %r182;
	// end inline asm
	// begin inline asm
	ld.volatile.global.u32 %r183, [%rd512];
	// end inline asm
	add.s32 	%r184, %r183, 1;
	// begin inline asm
	st.volatile.global.u32 [%rd512], %r184;
	// end inline asm
	// begin inline asm
	ld.volatile.global.u32 %r185, [%rd512];
	// end inline asm
	add.s32 	%r186, %r185, 1;
	// begin inline asm
	st.volatile.global.u32 [%rd512], %r186;
	// end inline asm
	// begin inline asm
	ld.volatile.global.u32 %r187, [%rd512];
	// end inline asm
	add.s32 	%r188, %r187, 1;
	// begin inline asm
	st.volatile.global.u32 [%rd512], %r188;
	// end inline asm
	// begin inline asm
	ld.volatile.global.u32 %r189, [%rd512];
	// end inline asm
	add.s32 	%r190, %r189, 1;
	// begin inline asm
	st.volatile.global.u32 [%rd512], %r190;
	// end inline asm
	// begin inline asm
	ld.volatile.global.u32 %r191, [%rd512];
	// end inline asm
	add.s32 	%r192, %r191, 1;
	// begin inline asm
	st.volatile.global.u32 [%rd512], %r192;
	// end inline asm
	// begin inline asm
	ld.volatile.global.u32 %r193, [%rd512];
	// end inline asm
	add.s32 	%r194, %r193, 1;
	// begin inline asm
	st.volatile.global.u32 [%rd512], %r194;
	// end inline asm
	// begin inline asm
	ld.volatile.global.u32 %r195, [%rd512];
	// end inline asm
	add.s32 	%r196, %r195, 1;
	// begin inline asm
	st.volatile.global.u32 [%rd512], %r196;
	// end inline asm
	// begin inline asm
	ld.volatile.global.u32 %r197, [%rd512];
	// end inline asm
	add.s32 	%r198, %r197, 1;
	// begin inline asm
	st.volatile.global.u32 [%rd512], %r198;
	// end inline asm
	// begin inline asm
	ld.volatile.global.u32 %r199, [%rd512];
	// end inline asm
	add.s32 	%r200, %r199, 1;
	// begin inline asm
	st.volatile.global.u32 [%rd512], %r200;
	// end inline asm
	// begin inline asm
	ld.volatile.global.u32 %r201, [%rd512];
	// end inline asm
	add.s32 	%r202, %r201, 1;
	// begin inline asm
	st.volatile.global.u32 [%rd512], %r202;
	// end inline asm
	// begin inline asm
	ld.volatile.global.u32 %r203, [%rd512];
	// end inline asm
	add.s32 	%r204, %r203, 1;
	// begin inline asm
	st.volatile.global.u32 [%rd512], %r204;
	// end inline asm
	// begin inline asm
	ld.volatile.global.u32 %r205, [%rd512];
	// end inline asm
	add.s32 	%r206, %r205, 1;
	// begin inline asm
	st.volatile.global.u32 [%rd512], %r206;
	// end inline asm
	// begin inline asm
	ld.volatile.global.u32 %r207, [%rd512];
	// end inline asm
	add.s32 	%r208, %r207, 1;
	// begin inline asm
	st.volatile.global.u32 [%rd512], %r208;
	// end inline asm
	// begin inline asm
	ld.volatile.global.u32 %r209, [%rd512];
	// end inline asm
	add.s32 	%r210, %r209, 1;
	// begin inline asm
	st.volatile.global.u32 [%rd512], %r210;
	// end inline asm
	// begin inline asm
	ld.volatile.global.u32 %r211, [%rd512];
	// end inline asm
	add.s32 	%r212, %r211, 1;
	// begin inline asm
	st.volatile.global.u32 [%rd512], %r212;
	// end inline asm
	// begin inline asm
	ld.volatile.global.u32 %r213, [%rd512];
	// end inline asm
	add.s32 	%r214, %r213, 1;
	// begin inline asm
	st.volatile.global.u32 [%rd512], %r214;
	// end inline asm
	// begin inline asm
	ld.volatile.global.u32 %r215, [%rd512];
	// end inline asm
	add.s32 	%r216, %r215, 1;
	// begin inline asm
	st.volatile.global.u32 [%rd512], %r216;
	// end inline asm
	// begin inline asm
	ld.volatile.global.u32 %r217, [%rd512];
	// end inline asm
	add.s32 	%r218, %r217, 1;
	// begin inline asm
	st.volatile.global.u32 [%rd512], %r218;
	// end inline asm
	// begin inline asm
	ld.volatile.global.u32 %r219, [%rd512];
	// end inline asm
	add.s32 	%r220, %r219, 1;
	// begin inline asm
	st.volatile.global.u32 [%rd512], %r220;
	// end inline asm
	// begin inline asm
	ld.volatile.global.u32 %r221, [%rd512];
	// end inline asm
	add.s32 	%r222, %r221, 1;
	// begin inline asm
	st.volatile.global.u32 [%rd512], %r222;
	// end inline asm
	// begin inline asm
	ld.volatile.global.u32 %r223, [%rd512];
	// end inline asm
	add.s32 	%r224, %r223, 1;
	// begin inline asm
	st.volatile.global.u32 [%rd512], %r224;
	// end inline asm
	// begin inline asm
	ld.volatile.global.u32 %r225, [%rd512];
	// end inline asm
	add.s32 	%r226, %r225, 1;
	// begin inline asm
	st.volatile.global.u32 [%rd512], %r226;
	// end inline asm
	// begin inline asm
	ld.volatile.global.u32 %r227, [%rd512];
	// end inline asm
	add.s32 	%r228, %r227, 1;
	// begin inline asm
	st.volatile.global.u32 [%rd512], %r228;
	// end inline asm
	// begin inline asm
	ld.volatile.global.u32 %r229, [%rd512];
	// end inline asm
	add.s32 	%r230, %r229, 1;
	// begin inline asm
	st.volatile.global.u32 [%rd512], %r230;
	// end inline asm
	// begin inline asm
	ld.volatile.global.u32 %r231, [%rd512];
	// end inline asm
	add.s32 	%r232, %r231, 1;
	// begin inline asm
	st.volatile.global.u32 [%rd512], %r232;
	// end inline asm
	// begin inline asm
	ld.volatile.global.u32 %r233, [%rd512];
	// end inline asm
	add.s32 	%r234, %r233, 1;
	// begin inline asm
	st.volatile.global.u32 [%rd512], %r234;
	// end inline asm
	// begin inline asm
	ld.volatile.global.u32 %r235, [%rd512];
	// end inline asm
	add.s32 	%r236, %r235, 1;
	// begin inline asm
	st.volatile.global.u32 [%rd512], %r236;
	// end inline asm
	// begin inline asm
	ld.volatile.global.u32 %r237, [%rd512];
	// end inline asm
	add.s32 	%r238, %r237, 1;
	// begin inline asm
	st.volatile.global.u32 [%rd512], %r238;
	// end inline asm
	// begin inline asm
	ld.volatile.global.u32 %r239, [%rd512];
	// end inline asm
	add.s32 	%r240, %r239, 1;
	// begin inline asm
	st.volatile.global.u32 [%rd512], %r240;
	// end inline asm
	// begin inline asm
	ld.volatile.global.u32 %r241, [%rd512];
	// end inline asm
	add.s32 	%r242, %r241, 1;
	// begin inline asm
	st.volatile.global.u32 [%rd512], %r242;
	// end inline asm
	// begin inline asm
	ld.volatile.global.u32 %r243, [%rd512];
	// end inline asm
	add.s32 	%r244, %r243, 1;
	// begin inline asm
	st.volatile.global.u32 [%rd512], %r244;
	// end inline asm
	// begin inline asm
	ld.volatile.global.u32 %r245, [%rd512];
	// end inline asm
	add.s32 	%r246, %r245, 1;
	// begin inline asm
	st.volatile.global.u32 [%rd512], %r246;
	// end inline asm
	// begin inline asm
	ld.volatile.global.u32 %r247, [%rd512];
	// end inline asm
	add.s32 	%r248, %r247, 1;
	// begin inline asm
	st.volatile.global.u32 [%rd512], %r248;
	// end inline asm
	// begin inline asm
	ld.volatile.global.u32 %r249, [%rd512];
	// end inline asm
	add.s32 	%r250, %r249, 1;
	// begin inline asm
	st.volatile.global.u32 [%rd512], %r250;
	// end inline asm
	// begin inline asm
	ld.volatile.global.u32 %r251, [%rd512];
	// end inline asm
	add.s32 	%r252, %r251, 1;
	// begin inline asm
	st.volatile.global.u32 [%rd512], %r252;
	// end inline asm
	// begin inline asm
	ld.volatile.global.u32 %r253, [%rd512];
	// end inline asm
	add.s32 	%r254, %r253, 1;
	// begin inline asm
	st.volatile.global.u32 [%rd512], %r254;
	// end inline asm
	// begin inline asm
	ld.volatile.global.u32 %r255, [%rd512];
	// end inline asm
	add.s32 	%r256, %r255, 1;
	// begin inline asm
	st.volatile.global.u32 [%rd512], %r256;
	// end inline asm
	// begin inline asm
	ld.volatile.global.u32 %r257, [%rd512];
	// end inline asm
	add.s32 	%r258, %r257, 1;
	// begin inline asm
	st.volatile.global.u32 [%rd512], %r258;
	// end inline asm
	// begin inline asm
	ld.volatile.global.u32 %r259, [%rd512];
	// end inline asm
	add.s32 	%r260, %r259, 1;
	// begin inline asm
	st.volatile.global.u32 [%rd512], %r260;
	// end inline asm
	// begin inline asm
	ld.volatile.global.u32 %r261, [%rd512];
	// end inline asm
	add.s32 	%r262, %r261, 1;
	// begin inline asm
	st.volatile.global.u32 [%rd512], %r262;
	// end inline asm
	// begin inline asm
	ld.volatile.global.u32 %r263, [%rd512];
	// end inline asm
	add.s32 	%r264, %r263, 1;
	// begin inline asm
	st.volatile.global.u32 [%rd512], %r264;
	// end inline asm
	// begin inline asm
	ld.volatile.global.u32 %r265, [%rd512];
	// end inline asm
	add.s32 	%r266, %r265, 1;
	// begin inline asm
	st.volatile.global.u32 [%rd512], %r266;
	// end inline asm
	// begin inline asm
	ld.volatile.global.u32 %r267, [%rd512];
	// end inline asm
	add.s32 	%r268, %r267, 1;
	// begin inline asm
	st.volatile.global.u32 [%rd512], %r268;
	// end inline asm
	// begin inline asm
	ld.volatile.global.u32 %r269, [%rd512];
	// end inline asm
	add.s32 	%r270, %r269, 1;
	// begin inline asm
	st.volatile.global.u32 [%rd512], %r270;
	// end inline asm
	// begin inline asm
	ld.volatile.global.u32 %r271, [%rd512];
	// end inline asm
	add.s32 	%r272, %r271, 1;
	// begin inline asm
	st.volatile.global.u32 [%rd512], %r272;
	// end inline asm
	// begin inline asm
	ld.volatile.global.u32 %r273, [%rd512];
	// end inline asm
	add.s32 	%r274, %r273, 1;
	// begin inline asm
	st.volatile.global.u32 [%rd512], %r274;
	// end inline asm
	// begin inline asm
	ld.volatile.global.u32 %r275, [%rd512];
	// end inline asm
	add.s32 	%r276, %r275, 1;
	// begin inline asm
	st.volatile.global.u32 [%rd512], %r276;
	// end inline asm
	// begin inline asm
	ld.volatile.global.u32 %r277, [%rd512];
	// end inline asm
	add.s32 	%r278, %r277, 1;
	// begin inline asm
	st.volatile.global.u32 [%rd512], %r278;
	// end inline asm
	// begin inline asm
	ld.volatile.global.u32 %r279, [%rd512];
	// end inline asm
	add.s32 	%r280, %r279, 1;
	// begin inline asm
	st.volatile.global.u32 [%rd512], %r280;
	// end inline asm
	// begin inline asm
	ld.volatile.global.u32 %r281, [%rd512];
	// end inline asm
	add.s32 	%r282, %r281, 1;
	// begin inline asm
	st.volatile.global.u32 [%rd512], %r282;
	// end inline asm
	// begin inline asm
	ld.volatile.global.u32 %r283, [%rd512];
	// end inline asm
	add.s32 	%r284, %r283, 1;
	// begin inline asm
	st.volatile.global.u32 [%rd512], %r284;
	// end inline asm
	// begin inline asm
	ld.volatile.global.u32 %r285, [%rd512];
	// end inline asm
	add.s32 	%r286, %r285, 1;
	// begin inline asm
	st.volatile.global.u32 [%rd512], %r286;
	// end inline asm
	// begin inline asm
	ld.volatile.global.u32 %r287, [%rd512];
	// end inline asm
	add.s32 	%r288, %r287, 1;
	// begin inline asm
	st.volatile.global.u32 [%rd512], %r288;
	// end inline asm
	// begin inline asm
	ld.volatile.global.u32 %r289, [%rd512];
	// end inline asm
	add.s32 	%r290, %r289, 1;
	// begin inline asm
	st.volatile.global.u32 [%rd512], %r290;
	// end inline asm
	// begin inline asm
	ld.volatile.global.u32 %r291, [%rd512];
	// end inline asm
	add.s32 	%r292, %r291, 1;
	// begin inline asm
	st.volatile.global.u32 [%rd512], %r292;
	// end inline asm
	// begin inline asm
	ld.volatile.global.u32 %r293, [%rd512];
	// end inline asm
	add.s32 	%r294, %r293, 1;
	// begin inline asm
	st.volatile.global.u32 [%rd512], %r294;
	// end inline asm
	// begin inline asm
	ld.volatile.global.u32 %r295, [%rd512];
	// end inline asm
	add.s32 	%r296, %r295, 1;
	// begin inline asm
	st.volatile.global.u32 [%rd512], %r296;
	// end inline asm
	// begin inline asm
	ld.volatile.global.u32 %r297, [%rd512];
	// end inline asm
	add.s32 	%r298, %r297, 1;
	// begin inline asm
	st.volatile.global.u32 [%rd512], %r298;
	// end inline asm
	// begin inline asm
	ld.volatile.global.u32 %r299, [%rd512];
	// end inline asm
	add.s32 	%r300, %r299, 1;
	// begin inline asm
	st.volatile.global.u32 [%rd512], %r300;
	// end inline asm
	// begin inline asm
	ld.volatile.global.u32 %r301, [%rd512];
	// end inline asm
	add.s32 	%r302, %r301, 1;
	// begin inline asm
	st.volatile.global.u32 [%rd512], %r302;
	// end inline asm
	// begin inline asm
	ld.volatile.global.u32 %r303, [%rd512];
	// end inline asm
	add.s32 	%r304, %r303, 1;
	// begin inline asm
	st.volatile.global.u32 [%rd512], %r304;
	// end inline asm
	// begin inline asm
	ld.volatile.global.u32 %r305, [%rd512];
	// end inline asm
	add.s32 	%r306, %r305, 1;
	// begin inline asm
	st.volatile.global.u32 [%rd512], %r306;
	// end inline asm
	// begin inline asm
	ld.volatile.global.u32 %r307, [%rd512];
	// end inline asm
	add.s32 	%r308, %r307, 1;
	// begin inline asm
	st.volatile.global.u32 [%rd512], %r308;
	// end inline asm
	// begin inline asm
	ld.volatile.global.u32 %r309, [%rd512];
	// end inline asm
	add.s32 	%r310, %r309, 1;
	// begin inline asm
	st.volatile.global.u32 [%rd512], %r310;
	// end inline asm
	// begin inline asm
	ld.volatile.global.u32 %r311, [%rd512];
	// end inline asm
	add.s32 	%r312, %r311, 1;
	// begin inline asm
	st.volatile.global.u32 [%rd512], %r312;
	// end inline asm
	// begin inline asm
	ld.volatile.global.u32 %r313, [%rd512];
	// end inline asm
	add.s32 	%r314, %r313, 1;
	// begin inline asm
	st.volatile.global.u32 [%rd512], %r314;
	// end inline asm
	// begin inline asm
	ld.volatile.global.u32 %r315, [%rd512];
	// end inline asm
	add.s32 	%r316, %r315, 1;
	// begin inline asm
	st.volatile.global.u32 [%rd512], %r316;
	// end inline asm
	// begin inline asm
	ld.volatile.global.u32 %r317, [%rd512];
	// end inline asm
	add.s32 	%r318, %r317, 1;
	// begin inline asm
	st.volatile.global.u32 [%rd512], %r318;
	// end inline asm
	// begin inline asm
	ld.volatile.global.u32 %r319, [%rd512];
	// end inline asm
	add.s32 	%r320, %r319, 1;
	// begin inline asm
	st.volatile.global.u32 [%rd512], %r320;
	// end inline asm
	// begin inline asm
	ld.volatile.global.u32 %r321, [%rd512];
	// end inline asm
	add.s32 	%r322, %r321, 1;
	// begin inline asm
	st.volatile.global.u32 [%rd512], %r322;
	// end inline asm
	// begin inline asm
	ld.volatile.global.u32 %r323, [%rd512];
	// end inline asm
	add.s32 	%r324, %r323, 1;
	// begin inline asm
	st.volatile.global.u32 [%rd512], %r324;
	// end inline asm
	// begin inline asm
	ld.volatile.global.u32 %r325, [%rd512];
	// end inline asm
	add.s32 	%r326, %r325, 1;
	// begin inline asm
	st.volatile.global.u32 [%rd512], %r326;
	// end inline asm
	// begin inline asm
	ld.volatile.global.u32 %r327, [%rd512];
	// end inline asm
	add.s32 	%r328, %r327, 1;
	// begin inline asm
	st.volatile.global.u32 [%rd512], %r328;
	// end inline asm
	// begin inline asm
	ld.volatile.global.u32 %r329, [%rd512];
	// end inline asm
	add.s32 	%r330, %r329, 1;
	// begin inline asm
	st.volatile.global.u32 [%rd512], %r330;
	// end inline asm
	// begin inline asm
	ld.volatile.global.u32 %r331, [%rd512];
	// end inline asm
	add.s32 	%r332, %r331, 1;
	// begin inline asm
	st.volatile.global.u32 [%rd512], %r332;
	// end inline asm
	// begin inline asm
	ld.volatile.global.u32 %r333, [%rd512];
	// end inline asm
	add.s32 	%r334, %r333, 1;
	// begin inline asm
	st.volatile.global.u32 [%rd512], %r334;
	// end inline asm
	// begin inline asm
	ld.volatile.global.u32 %r335, [%rd512];
	// end inline asm
	add.s32 	%r336, %r335, 1;
	// begin inline asm
	st.volatile.global.u32 [%rd512], %r336;
	// end inline asm
	// begin inline asm
	ld.volatile.global.u32 %r337, [%rd512];
	// end inline asm
	add.s32 	%r338, %r337, 1;
	// begin inline asm
	st.volatile.global.u32 [%rd512], %r338;
	// end inline asm
	// begin inline asm
	ld.volatile.global.u32 %r339, [%rd512];
	// end inline asm
	add.s32 	%r340, %r339, 1;
	// begin inline asm
	st.volatile.global.u32 [%rd512], %r340;
	// end inline asm
	// begin inline asm
	ld.volatile.global.u32 %r341, [%rd512];
	// end inline asm
	add.s32 	%r342, %r341, 1;
	// begin inline asm
	st.volatile.global.u32 [%rd512], %r342;
	// end inline asm
	// begin inline asm
	ld.volatile.global.u32 %r343, [%rd512];
	// end inline asm
	add.s32 	%r344, %r343, 1;
	// begin inline asm
	st.volatile.global.u32 [%rd512], %r344;
	// end inline asm
	// begin inline asm
	ld.volatile.global.u32 %r345, [%rd512];
	// end inline asm
	add.s32 	%r346, %r345, 1;
	// begin inline asm
	st.volatile.global.u32 [%rd512], %r346;
	// end inline asm
	// begin inline asm
	ld.volatile.global.u32 %r347, [%rd512];
	// end inline asm
	add.s32 	%r348, %r347, 1;
	// begin inline asm
	st.volatile.global.u32 [%rd512], %r348;
	// end inline asm
	// begin inline asm
	ld.volatile.global.u32 %r349, [%rd512];
	// end inline asm
	add.s32 	%r350, %r349, 1;
	// begin inline asm
	st.volatile.global.u32 [%rd512], %r350;
	// end inline asm
	// begin inline asm
	ld.volatile.global.u32 %r351, [%rd512];
	// end inline asm
	add.s32 	%r352, %r351, 1;
	// begin inline asm
	st.volatile.global.u32 [%rd512], %r352;
	// end inline asm
	// begin inline asm
	ld.volatile.global.u32 %r353, [%rd512];
	// end inline asm
	add.s32 	%r354, %r353, 1;
	// begin inline asm
	st.volatile.global.u32 [%rd512], %r354;
	// end inline asm
	// begin inline asm
	ld.volatile.global.u32 %r355, [%rd512];
	// end inline asm
	add.s32 	%r356, %r355, 1;
	// begin inline asm
	st.volatile.global.u32 [%rd512], %r356;
	// end inline asm
	// begin inline asm
	ld.volatile.global.u32 %r357, [%rd512];
	// end inline asm
	add.s32 	%r358, %r357, 1;
	// begin inline asm
	st.volatile.global.u32 [%rd512], %r358;
	// end inline asm
	// begin inline asm
	ld.volatile.global.u32 %r359, [%rd512];
	// end inline asm
	add.s32 	%r360, %r359, 1;
	// begin inline asm
	st.volatile.global.u32 [%rd512], %r360;
	// end inline asm
	// begin inline asm
	ld.volatile.global.u32 %r361, [%rd512];
	// end inline asm
	add.s32 	%r362, %r361, 1;
	// begin inline asm
	st.volatile.global.u32 [%rd512], %r362;
	// end inline asm
	// begin inline asm
	ld.volatile.global.u32 %r363, [%rd512];
	// end inline asm
	add.s32 	%r364, %r363, 1;
	// begin inline asm
	st.volatile.global.u32 [%rd512], %r364;
	// end inline asm
	// begin inline asm
	ld.volatile.global.u32 %r365, [%rd512];
	// end inline asm
	add.s32 	%r366, %r365, 1;
	// begin inline asm
	st.volatile.global.u32 [%rd512], %r366;
	// end inline asm
	// begin inline asm
	ld.volatile.global.u32 %r367, [%rd512];
	// end inline asm
	add.s32 	%r368, %r367, 1;
	// begin inline asm
	st.volatile.global.u32 [%rd512], %r368;
	// end inline asm
	// begin inline asm
	ld.volatile.global.u32 %r369, [%rd512];
	// end inline asm
	add.s32 	%r370, %r369, 1;
	// begin inline asm
	st.volatile.global.u32 [%rd512], %r370;
	// end inline asm
	// begin inline asm
	ld.volatile.global.u32 %r371, [%rd512];
	// end inline asm
	add.s32 	%r372, %r371, 1;
	// begin inline asm
	st.volatile.global.u32 [%rd512], %r372;
	// end inline asm
	// begin inline asm
	ld.volatile.global.u32 %r373, [%rd512];
	// end inline asm
	add.s32 	%r374, %r373, 1;
	// begin inline asm
	st.volatile.global.u32 [%rd512], %r374;
	// end inline asm
	// begin inline asm
	ld.volatile.global.u32 %r375, [%rd512];
	// end inline asm
	add.s32 	%r376, %r375, 1;
	// begin inline asm
	st.volatile.global.u32 [%rd512], %r376;
	// end inline asm
	// begin inline asm
	ld.volatile.global.u32 %r377, [%rd512];
	// end inline asm
	add.s32 	%r378, %r377, 1;
	// begin inline asm
	st.volatile.global.u32 [%rd512], %r378;
	// end inline asm
	// begin inline asm
	ld.volatile.global.u32 %r379, [%rd512];
	// end inline asm
	add.s32 	%r380, %r379, 1;
	// begin inline asm
	st.volatile.global.u32 [%rd512], %r380;
	// end inline asm
	// begin inline asm
	ld.volatile.global.u32 %r381, [%rd512];
	// end inline asm
	add.s32 	%r382, %r381, 1;
	// begin inline asm
	st.volatile.global.u32 [%rd512], %r382;
	// end inline asm
	// begin inline asm
	ld.volatile.global.u32 %r383, [%rd512];
	// end inline asm
	add.s32 	%r384, %r383, 1;
	// begin inline asm
	st.volatile.global.u32 [%rd512], %r384;
	// end inline asm
	// begin inline asm
	ld.volatile.global.u32 %r385, [%rd512];
	// end inline asm
	add.s32 	%r386, %r385, 1;
	// begin inline asm
	st.volatile.global.u32 [%rd512], %r386;
	// end inline asm
	// begin inline asm
	ld.volatile.global.u32 %r387, [%rd512];
	// end inline asm
	add.s32 	%r388, %r387, 1;
	// begin inline asm
	st.volatile.global.u32 [%rd512], %r388;
	// end inline asm
	// begin inline asm
	ld.volatile.global.u32 %r389, [%rd512];
	// end inline asm
	add.s32 	%r390, %r389, 1;
	// begin inline asm
	st.volatile.global.u32 [%rd512], %r390;
	// end inline asm
	// begin inline asm
	ld.volatile.global.u32 %r391, [%rd512];
	// end inline asm
	add.s32 	%r392, %r391, 1;
	// begin inline asm
	st.volatile.global.u32 [%rd512], %r392;
	// end inline asm
	// begin inline asm
	ld.volatile.global.u32 %r393, [%rd512];
	// end inline asm
	add.s32 	%r394, %r393, 1;
	// begin inline asm
	st.volatile.global.u32 [%rd512], %r394;
	// end inline asm
	// begin inline asm
	ld.volatile.global.u32 %r395, [%rd512];
	// end inline asm
	add.s32 	%r396, %r395, 1;
	// begin inline asm
	st.volatile.global.u32 [%rd512], %r396;
	// end inline asm
	// begin inline asm
	ld.volatile.global.u32 %r397, [%rd512];
	// end inline asm
	add.s32 	%r398, %r397, 1;
	// begin inline asm
	st.volatile.global.u32 [%rd512], %r398;
	// end inline asm
	// begin inline asm
	ld.volatile.global.u32 %r399, [%rd512];
	// end inline asm
	add.s32 	%r400, %r399, 1;
	// begin inline asm
	st.volatile.global.u32 [%rd512], %r400;
	// end inline asm
	// begin inline asm
	ld.volatile.global.u32 %r401, [%rd512];
	// end inline asm
	add.s32 	%r402, %r401, 1;
	// begin inline asm
	st.volatile.global.u32 [%rd512], %r402;
	// end inline asm
	// begin inline asm
	ld.volatile.global.u32 %r403, [%rd512];
	// end inline asm
	add.s32 	%r404, %r403, 1;
	// begin inline asm
	st.volatile.global.u32 [%rd512], %r404;
	// end inline asm
	// begin inline asm
	ld.volatile.global.u32 %r405, [%rd512];
	// end inline asm
	add.s32 	%r406, %r405, 1;
	// begin inline asm
	st.volatile.global.u32 [%rd512], %r406;
	// end inline asm
	// begin inline asm
	ld.volatile.global.u32 %r407, [%rd512];
	// end inline asm
	add.s32 	%r408, %r407, 1;
	// begin inline asm
	st.volatile.global.u32 [%rd512], %r408;
	// end inline asm
	// begin inline asm
	ld.volatile.global.u32 %r409, [%rd512];
	// end inline asm
	add.s32 	%r410, %r409, 1;
	// begin inline asm
	st.volatile.global.u32 [%rd512], %r410;
	// end inline asm
	// begin inline asm
	ld.volatile.global.u32 %r411, [%rd512];
	// end inline asm
	add.s32 	%r412, %r411, 1;
	// begin inline asm
	st.volatile.global.u32 [%rd512], %r412;
	// end inline asm
	// begin inline asm
	ld.volatile.global.u32 %r413, [%rd512];
	// end inline asm
	add.s32 	%r414, %r413, 1;
	// begin inline asm
	st.volatile.global.u32 [%rd512], %r414;
	// end inline asm
	// begin inline asm
	ld.volatile.global.u32 %r415, [%rd512];
	// end inline asm
	add.s32 	%r416, %r415, 1;
	// begin inline asm
	st.volatile.global.u32 [%rd512], %r416;
	// end inline asm
	// begin inline asm
	ld.volatile.global.u32 %r417, [%rd512];
	// end inline asm
	add.s32 	%r418, %r417, 1;
	// begin inline asm
	st.volatile.global.u32 [%rd512], %r418;
	// end inline asm
	// begin inline asm
	ld.volatile.global.u32 %r419, [%rd512];
	// end inline asm
	add.s32 	%r420, %r419, 1;
	// begin inline asm
	st.volatile.global.u32 [%rd512], %r420;
	// end inline asm
	// begin inline asm
	ld.volatile.global.u32 %r421, [%rd512];
	// end inline asm
	add.s32 	%r422, %r421, 1;
	// begin inline asm
	st.volatile.global.u32 [%rd512], %r422;
	// end inline asm
	// begin inline asm
	ld.volatile.global.u32 %r423, [%rd512];
	// end inline asm
	add.s32 	%r424, %r423, 1;
	// begin inline asm
	st.volatile.global.u32 [%rd512], %r424;
	// end inline asm
	// begin inline asm
	ld.volatile.global.u32 %r425, [%rd512];
	// end inline asm
	add.s32 	%r426, %r425, 1;
	// begin inline asm
	st.volatile.global.u32 [%rd512], %r426;
	// end inline asm
	// begin inline asm
	ld.volatile.global.u32 %r427, [%rd512];
	// end inline asm
	add.s32 	%r428, %r427, 1;
	// begin inline asm
	st.volatile.global.u32 [%rd512], %r428;
	// end inline asm
	// begin inline asm
	ld.volatile.global.u32 %r429, [%rd512];
	// end inline asm
	add.s32 	%r430, %r429, 1;
	// begin inline asm
	st.volatile.global.u32 [%rd512], %r430;
	// end inline asm
	// begin inline asm
	ld.volatile.global.u32 %r431, [%rd512];
	// end inline asm
	add.s32 	%r432, %r431, 1;
	// begin inline asm
	st.volatile.global.u32 [%rd512], %r432;
	// end inline asm
	// begin inline asm
	ld.volatile.global.u32 %r433, [%rd512];
	// end inline asm
	add.s32 	%r434, %r433, 1;
	// begin inline asm
	st.volatile.global.u32 [%rd512], %r434;
	// end inline asm
	// begin inline asm
	ld.volatile.global.u32 %r435, [%rd512];
	// end inline asm
	add.s32 	%r436, %r435, 1;
	// begin inline asm
	st.volatile.global.u32 [%rd512], %r436;
	// end inline asm
	// begin inline asm
	ld.volatile.global.u32 %r437, [%rd512];
	// end inline asm
	add.s32 	%r438, %r437, 1;
	// begin inline asm
	st.volatile.global.u32 [%rd512], %r438;
	// end inline asm
	// begin inline asm
	ld.volatile.global.u32 %r439, [%rd512];
	// end inline asm
	add.s32 	%r440, %r439, 1;
	// begin inline asm
	st.volatile.global.u32 [%rd512], %r440;
	// end inline asm
	// begin inline asm
	ld.volatile.global.u32 %r441, [%rd512];
	// end inline asm
	add.s32 	%r442, %r441, 1;
	// begin inline asm
	st.volatile.global.u32 [%rd512], %r442;
	// end inline asm
	// begin inline asm
	ld.volatile.global.u32 %r443, [%rd512];
	// end inline asm
	add.s32 	%r444, %r443, 1;
	// begin inline asm
	st.volatile.global.u32 [%rd512], %r444;
	// end inline asm
	// begin inline asm
	ld.volatile.global.u32 %r445, [%rd512];
	// end inline asm
	add.s32 	%r446, %r445, 1;
	// begin inline asm
	st.volatile.global.u32 [%rd512], %r446;
	// end inline asm
	// begin inline asm
	ld.volatile.global.u32 %r447, [%rd512];
	// end inline asm
	add.s32 	%r448, %r447, 1;
	// begin inline asm
	st.volatile.global.u32 [%rd512], %r448;
	// end inline asm
	// begin inline asm
	ld.volatile.global.u32 %r449, [%rd512];
	// end inline asm
	add.s32 	%r450, %r449, 1;
	// begin inline asm
	st.volatile.global.u32 [%rd512], %r450;
	// end inline asm
	// begin inline asm
	ld.volatile.global.u32 %r451, [%rd512];
	// end inline asm
	add.s32 	%r452, %r451, 1;
	// begin inline asm
	st.volatile.global.u32 [%rd512], %r452;
	// end inline asm
	// begin inline asm
	ld.volatile.global.u32 %r453, [%rd512];
	// end inline asm
	add.s32 	%r454, %r453, 1;
	// begin inline asm
	st.volatile.global.u32 [%rd512], %r454;
	// end inline asm
	// begin inline asm
	ld.volatile.global.u32 %r455, [%rd512];
	// end inline asm
	add.s32 	%r456, %r455, 1;
	// begin inline asm
	st.volatile.global.u32 [%rd512], %r456;
	// end inline asm
	// begin inline asm
	ld.volatile.global.u32 %r457, [%rd512];
	// end inline asm
	add.s32 	%r458, %r457, 1;
	// begin inline asm
	st.volatile.global.u32 [%rd512], %r458;
	// end inline asm
	// begin inline asm
	ld.volatile.global.u32 %r459, [%rd512];
	// end inline asm
	add.s32 	%r460, %r459, 1;
	// begin inline asm
	st.volatile.global.u32 [%rd512], %r460;
	// end inline asm
	// begin inline asm
	ld.volatile.global.u32 %r461, [%rd512];
	// end inline asm
	add.s32 	%r462, %r461, 1;
	// begin inline asm
	st.volatile.global.u32 [%rd512], %r462;
	// end inline asm
	// begin inline asm
	ld.volatile.global.u32 %r463, [%rd512];
	// end inline asm
	add.s32 	%r464, %r463, 1;
	// begin inline asm
	st.volatile.global.u32 [%rd512], %r464;
	// end inline asm
	// begin inline asm
	ld.volatile.global.u32 %r465, [%rd512];
	// end inline asm
	add.s32 	%r466, %r465, 1;
	// begin inline asm
	st.volatile.global.u32 [%rd512], %r466;
	// end inline asm
	// begin inline asm
	ld.volatile.global.u32 %r467, [%rd512];
	// end inline asm
	add.s32 	%r468, %r467, 1;
	// begin inline asm
	st.volatile.global.u32 [%rd512], %r468;
	// end inline asm
	// begin inline asm
	ld.volatile.global.u32 %r469, [%rd512];
	// end inline asm
	add.s32 	%r470, %r469, 1;
	// begin inline asm
	st.volatile.global.u32 [%rd512], %r470;
	// end inline asm
	// begin inline asm
	ld.volatile.global.u32 %r471, [%rd512];
	// end inline asm
	add.s32 	%r472, %r471, 1;
	// begin inline asm
	st.volatile.global.u32 [%rd512], %r472;
	// end inline asm
	// begin inline asm
	ld.volatile.global.u32 %r473, [%rd512];
	// end inline asm
	add.s32 	%r474, %r473, 1;
	// begin inline asm
	st.volatile.global.u32 [%rd512], %r474;
	// end inline asm
	// begin inline asm
	ld.volatile.global.u32 %r475, [%rd512];
	// end inline asm
	add.s32 	%r476, %r475, 1;
	// begin inline asm
	st.volatile.global.u32 [%rd512], %r476;
	// end inline asm
	// begin inline asm
	ld.volatile.global.u32 %r477, [%rd512];
	// end inline asm
	add.s32 	%r478, %r477, 1;
	// begin inline asm
	st.volatile.global.u32 [%rd512], %r478;
	// end inline asm
	// begin inline asm
	ld.volatile.global.u32 %r479, [%rd512];
	// end inline asm
	add.s32 	%r480, %r479, 1;
	// begin inline asm
	st.volatile.global.u32 [%rd512], %r480;
	// end inline asm
	// begin inline asm
	ld.volatile.global.u32 %r481, [%rd512];
	// end inline asm
	add.s32 	%r482, %r481, 1;
	// begin inline asm
	st.volatile.global.u32 [%rd512], %r482;
	// end inline asm
	// begin inline asm
	ld.volatile.global.u32 %r483, [%rd512];
	// end inline asm
	add.s32 	%r484, %r483, 1;
	// begin inline asm
	st.volatile.global.u32 [%rd512], %r484;
	// end inline asm
	// begin inline asm
	ld.volatile.global.u32 %r485, [%rd512];
	// end inline asm
	add.s32 	%r486, %r485, 1;
	// begin inline asm
	st.volatile.global.u32 [%rd512], %r486;
	// end inline asm
	// begin inline asm
	ld.volatile.global.u32 %r487, [%rd512];
	// end inline asm
	add.s32 	%r488, %r487, 1;
	// begin inline asm
	st.volatile.global.u32 [%rd512], %r488;
	// end inline asm
	// begin inline asm
	ld.volatile.global.u32 %r489, [%rd512];
	// end inline asm
	add.s32 	%r490, %r489, 1;
	// begin inline asm
	st.volatile.global.u32 [%rd512], %r490;
	// end inline asm
	// begin inline asm
	ld.volatile.global.u32 %r491, [%rd512];
	// end inline asm
	add.s32 	%r492, %r491, 1;
	// begin inline asm
	st.volatile.global.u32 [%rd512], %r492;
	// end inline asm
	// begin inline asm
	ld.volatile.global.u32 %r493, [%rd512];
	// end inline asm
	add.s32 	%r494, %r493, 1;
	// begin inline asm
	st.volatile.global.u32 [%rd512], %r494;
	// end inline asm
	// begin inline asm
	ld.volatile.global.u32 %r495, [%rd512];
	// end inline asm
	add.s32 	%r496, %r495, 1;
	// begin inline asm
	st.volatile.global.u32 [%rd512], %r496;
	// end inline asm
	// begin inline asm
	ld.volatile.global.u32 %r497, [%rd512];
	// end inline asm
	add.s32 	%r498, %r497, 1;
	// begin inline asm
	st.volatile.global.u32 [%rd512], %r498;
	// end inline asm
	// begin inline asm
	ld.volatile.global.u32 %r499, [%rd512];
	// end inline asm
	add.s32 	%r500, %r499, 1;
	// begin inline asm
	st.volatile.global.u32 [%rd512], %r500;
	// end inline asm
	// begin inline asm
	ld.volatile.global.u32 %r501, [%rd512];
	// end inline asm
	add.s32 	%r502, %r501, 1;
	// begin inline asm
	st.volatile.global.u32 [%rd512], %r502;
	// end inline asm
	// begin inline asm
	ld.volatile.global.u32 %r503, [%rd512];
	// end inline asm
	add.s32 	%r504, %r503, 1;
	// begin inline asm
	st.volatile.global.u32 [%rd512], %r504;
	// end inline asm
	// begin inline asm
	ld.volatile.global.u32 %r505, [%rd512];
	// end inline asm
	add.s32 	%r506, %r505, 1;
	// begin inline asm
	st.volatile.global.u32 [%rd512], %r506;
	// end inline asm
	// begin inline asm
	ld.volatile.global.u32 %r507, [%rd512];
	// end inline asm
	add.s32 	%r508, %r507, 1;
	// begin inline asm
	st.volatile.global.u32 [%rd512], %r508;
	// end inline asm
	// begin inline asm
	ld.volatile.global.u32 %r509, [%rd512];
	// end inline asm
	add.s32 	%r510, %r509, 1;
	// begin inline asm
	st.volatile.global.u32 [%rd512], %r510;
	// end inline asm
	// begin inline asm
	ld.volatile.global.u32 %r511, [%rd512];
	// end inline asm
	add.s32 	%r512, %r511, 1;
	// begin inline asm
	st.volatile.global.u32 [%rd512], %r512;
	// end inline asm
	ret;

}
	// .globl	_Z4testIL_Z13load_volatilePKjEL_Z17store_atomic_exchPjjELi256E14strided_accessILj1024ELj16EE9all_lanesEvv
.visible .entry _Z4testIL_Z13load_volatilePKjEL_Z17store_atomic_exchPjjELi256E14strided_accessILj1024ELj16EE9all_lanesEvv()
{
	.reg .b32 	%r<774>;
	.reg .b64 	%rd<517>;

	mov.u32 	%r769, %ctaid.x;
	mov.u32 	%r770, %ntid.x;
	mov.u32 	%r771, %tid.x;
	mad.lo.s32 	%r772, %r769, %r770, %r771;
	shl.b32 	%r773, %r772, 6;
	cvt.u64.u32 	%rd513, %r773;
	and.b64  	%rd514, %rd513, 4032;
	mov.u64 	%rd515, buffer;
	cvta.global.u64 	%rd516, %rd515;
	add.s64 	%rd512, %rd516, %rd514;
	// begin inline asm
	ld.volatile.global.u32 %r1, [%rd512];
	// end inline asm
	add.s32 	%r3, %r1, 1;
	// begin inline asm
	atom.global.exch.b32 %r2, [%rd512], %r3;
	// end inline asm
	// begin inline asm
	ld.volatile.global.u32 %r4, [%rd512];
	// end inline asm
	add.s32 	%r6, %r4, 1;
	// begin inline asm
	atom.global.exch.b32 %r5, [%rd512], %r6;
	// end inline asm
	// begin inline asm
	ld.volatile.global.u32 %r7, [%rd512];
	// end inline asm
	add.s32 	%r9, %r7, 1;
	// begin inline asm
	atom.global.exch.b32 %r8, [%rd512], %r9;
	// end inline asm
	// begin inline asm
	ld.volatile.global.u32 %r10, [%rd512];
	// end inline asm
	add.s32 	%r12, %r10, 1;
	// begin inline asm
	atom.global.exch.b32 %r11, [%rd512], %r12;
	// end inline asm
	// begin inline asm
	ld.volatile.global.u32 %r13, [%rd512];
	// end inline asm
	add.s32 	%r15, %r13, 1;
	// begin inline asm
	atom.global.exch.b32 %r14, [%rd512], %r15;
	// end inline asm
	// begin inline asm
	ld.volatile.global.u32 %r16, [%rd512];
	// end inline asm
	add.s32 	%r18, %r16, 1;
	// begin inline asm
	atom.global.exch.b32 %r17, [%rd512], %r18;
	// end inline asm
	// begin inline asm
	ld.volatile.global.u32 %r19, [%rd512];
	// end inline asm
	add.s32 	%r21, %r19, 1;
	// begin inline asm
	atom.global.exch.b32 %r20, [%rd512], %r21;
	// end inline asm
	// begin inline asm
	ld.volatile.global.u32 %r22, [%rd512];
	// end inline asm
	add.s32 	%r24, %r22, 1;
	// begin inline asm
	atom.global.exch.b32 %r23, [%rd512], %r24;
	// end inline asm
	// begin inline asm
	ld.volatile.global.u32 %r25, [%rd512];
	// end inline asm
	add.s32 	%r27, %r25, 1;
	// begin inline asm
	atom.global.exch.b32 %r26, [%rd512], %r27;
	// end inline asm
	// begin inline asm
	ld.volatile.global.u32 %r28, [%rd512];
	// end inline asm
	add.s32 	%r30, %r28, 1;
	// begin inline asm
	atom.global.exch.b32 %r29, [%rd512], %r30;
	// end inline asm
	// begin inline asm
	ld.volatile.global.u32 %r31, [%rd512];
	// end inline asm
	add.s32 	%r33, %r31, 1;
	// begin inline asm
	atom.global.exch.b32 %r32, [%rd512], %r33;
	// end inline asm
	// begin inline asm
	ld.volatile.global.u32 %r34, [%rd512];
	// end inline asm
	add.s32 	%r36, %r34, 1;
	// begin inline asm
	atom.global.exch.b32 %r35, [%rd512], %r36;
	// end inline asm
	// begin inline asm
	ld.volatile.global.u32 %r37, [%rd512];
	// end inline asm
	add.s32 	%r39, %r37, 1;
	// begin inline asm
	atom.global.exch.b32 %r38, [%rd512], %r39;
	// end inline asm
	// begin inline asm
	ld.volatile.global.u32 %r40, [%rd512];
	// end inline asm
	add.s32 	%r42, %r40, 1;
	// begin inline asm
	atom.global.exch.b32 %r41, [%rd512], %r42;
	// end inline asm
	// begin inline asm
	ld.volatile.global.u32 %r43, [%rd512];
	// end inline asm
	add.s32 	%r45, %r43, 1;
	// begin inline asm
	atom.global.exch.b32 %r44, [%rd512], %r45;
	// end inline asm
	// begin inline asm
	ld.volatile.global.u32 %r46, [%rd512];
	// end inline asm
	add.s32 	%r48, %r46, 1;
	// begin inline asm
	atom.global.exch.b32 %r47, [%rd512], %r48;
	// end inline asm
	// begin inline asm
	ld.volatile.global.u32 %r49, [%rd512];
	// end inline asm
	add.s32 	%r51, %r49, 1;
	// begin inline asm
	atom.global.exch.b32 %r50, [%rd512], %r51;
	// end inline asm
	// begin inline asm
	ld.volatile.global.u32 %r52, [%rd512];
	// end inline asm
	add.s32 	%r54, %r52, 1;
	// begin inline asm
	atom.global.exch.b32 %r53, [%rd512], %r54;
	// end inline asm
	// begin inline asm
	ld.volatile.global.u32 %r55, [%rd512];
	// end inline asm
	add.s32 	%r57, %r55, 1;
	// begin inline asm
	atom.global.exch.b32 %r56, [%rd512], %r57;
	// end inline asm
	// begin inline asm
	ld.volatile.global.u32 %r58, [%rd512];
	// end inline asm
	add.s32 	%r60, %r58, 1;
	// begin inline asm
	atom.global.exch.b32 %r59, [%rd512], %r60;
	// end inline asm
	// begin inline asm
	ld.volatile.global.u32 %r61, [%rd512];
	// end inline asm
	add.s32 	%r63, %r61, 1;
	// begin inline asm
	atom.global.exch.b32 %r62, [%rd512], %r63;
	// end inline asm
	// begin inline asm
	ld.volatile.global.u32 %r64, [%rd512];
	// end inline asm
	add.s32 	%r66, %r64, 1;
	// begin inline asm
	atom.global.exch.b32 %r65, [%rd512], %r66;
	// end inline asm
	// begin inline asm
	ld.volatile.global.u32 %r67, [%rd512];
	// end inline asm
	add.s32 	%r69, %r67, 1;
	// begin inline asm
	atom.global.exch.b32 %r68, [%rd512], %r69;
	// end inline asm
	// begin inline asm
	ld.volatile.global.u32 %r70, [%rd512];
	// end inline asm
	add.s32 	%r72, %r70, 1;
	// begin inline asm
	atom.global.exch.b32 %r71, [%rd512], %r72;
	// end inline asm
	// begin inline asm
	ld.volatile.global.u32 %r73, [%rd512];
	// end inline asm
	add.s32 	%r75, %r73, 1;
	// begin inline asm
	atom.global.exch.b32 %r74, [%rd512], %r75;
	// end inline asm
	// begin inline asm
	ld.volatile.global.u32 %r76, [%rd512];
	// end inline asm
	add.s32 	%r78, %r76, 1;
	// begin inline asm
	atom.global.exch.b32 %r77, [%rd512], %r78;
	// end inline asm
	// begin inline asm
	ld.volatile.global.u32 %r79, [%rd512];
	// end inline asm
	add.s32 	%r81, %r79, 1;
	// begin inline asm
	atom.global.exch.b32 %r80, [%rd512], %r81;
	// end inline asm
	// begin inline asm
	ld.volatile.global.u32 %r82, [%rd512];
	// end inline asm
	add.s32 	%r84, %r82, 1;
	// begin inline asm
	atom.global.exch.b32 %r83, [%rd512], %r84;
	// end inline asm
	// begin inline asm
	ld.volatile.global.u32 %r85, [%rd512];
	// end inline asm
	add.s32 	%r87, %r85, 1;
	// begin inline asm
	atom.global.exch.b32 %r86, [%rd512], %r87;
	// end inline asm
	// begin inline asm
	ld.volatile.global.u32 %r88, [%rd512];
	// end inline asm
	add.s32 	%r90, %r88, 1;
	// begin inline asm
	atom.global.exch.b32 %r89, [%rd512], %r90;
	// end inline asm
	// begin inline asm
	ld.volatile.global.u32 %r91, [%rd512];
	// end inline asm
	add.s32 	%r93, %r91, 1;
	// begin inline asm
	atom.global.exch.b32 %r92, [%rd512], %r93;
	// end inline asm
	// begin inline asm
	ld.volatile.global.u32 %r94, [%rd512];
	// end inline asm
	add.s32 	%r96, %r94, 1;
	// begin inline asm
	atom.global.exch.b32 %r95, [%rd512], %r96;
	// end inline asm
	// begin inline asm
	ld.volatile.global.u32 %r97, [%rd512];
	// end inline asm
	add.s32 	%r99, %r97, 1;
	// begin inline asm
	atom.global.exch.b32 %r98, [%rd512], %r99;
	// end inline asm
	// begin inline asm
	ld.volatile.global.u32 %r100, [%rd512];
	// end inline asm
	add.s32 	%r102, %r100, 1;
	// begin inline asm
	atom.global.exch.b32 %r101, [%rd512], %r102;
	// end inline asm
	// begin inline asm
	ld.volatile.global.u32 %r103, [%rd512];
	// end inline asm
	add.s32 	%r105, %r103, 1;
	// begin inline asm
	atom.global.exch.b32 %r104, [%rd512], %r105;
	// end inline asm
	// begin inline asm
	ld.volatile.global.u32 %r106, [%rd512];
	// end inline asm
	add.s32 	%r108, %r106, 1;
	// begin inline asm
	atom.global.exch.b32 %r107, [%rd512], %r108;
	// end inline asm
	// begin inline asm
	ld.volatile.global.u32 %r109, [%rd512];
	// end inline asm
	add.s32 	%r111, %r109, 1;
	// begin inline asm
	atom.global.exch.b32 %r110, [%rd512], %r111;
	// end inline asm
	// begin inline asm
	ld.volatile.global.u32 %r112, [%rd512];
	// end inline asm
	add.s32 	%r114, %r112, 1;
	// begin inline asm
	atom.global.exch.b32 %r113, [%rd512], %r114;
	// end inline asm
	// begin inline asm
	ld.volatile.global.u32 %r115, [%rd512];
	// end inline asm
	add.s32 	%r117, %r115, 1;
	// begin inline asm
	atom.global.exch.b32 %r116, [%rd512], %r117;
	// end inline asm
	// begin inline asm
	ld.volatile.global.u32 %r118, [%rd512];
	// end inline asm
	add.s32 	%r120, %r118, 1;
	// begin inline asm
	atom.global.exch.b32 %r119, [%rd512], %r120;
	// end inline asm
	// begin inline asm
	ld.volatile.global.u32 %r121, [%rd512];
	// end inline asm
	add.s32 	%r123, %r121, 1;
	// begin inline asm
	atom.global.exch.b32 %r122, [%rd512], %r123;
	// end inline asm
	// begin inline asm
	ld.volatile.global.u32 %r124, [%rd512];
	// end inline asm
	add.s32 	%r126, %r124, 1;
	// begin inline asm
	atom.global.exch.b32 %r125, [%rd512], %r126;
	// end inline asm
	// begin inline asm
	ld.volatile.global.u32 %r127, [%rd512];
	// end inline asm
	add.s32 	%r129, %r127, 1;
	// begin inline asm
	atom.global.exch.b32 %r128, [%rd512], %r129;
	// end inline asm
	// begin inline asm
	ld.volatile.global.u32 %r130, [%rd512];
	// end inline asm
	add.s32 	%r132, %r130, 1;
	// begin inline asm
	atom.global.exch.b32 %r131, [%rd512], %r132;
	// end inline asm
	// begin inline asm
	ld.volatile.global.u32 %r133, [%rd512];
	// end inline asm
	add.s32 	%r135, %r133, 1;
	// begin inline asm
	atom.global.exch.b32 %r134, [%rd512], %r135;
	// end inline asm
	// begin inline asm
	ld.volatile.global.u32 %r136, [%rd512];
	// end inline asm
	add.s32 	%r138, %r136, 1;
	// begin inline asm
	atom.global.exch.b32 %r137, [%rd512], %r138;
	// end inline asm
	// begin inline asm
	ld.volatile.global.u32 %r139, [%rd512];
	// end inline asm
	add.s32 	%r141, %r139, 1;
	// begin inline asm
	atom.global.exch.b32 %r140, [%rd512], %r141;
	// end inline asm
	// begin inline asm
	ld.volatile.global.u32 %r142, [%rd512];
	// end inline asm
	add.s32 	%r144, %r142, 1;
	// begin inline asm
	atom.global.exch.b32 %r143, [%rd512], %r144;
	// end inline asm
	// begin inline asm
	ld.volatile.global.u32 %r145, [%rd512];
	// end inline asm
	add.s32 	%r147, %r145, 1;
	// begin inline asm
	atom.global.exch.b32 %r146, [%rd512], %r147;
	// end inline asm
	// begin inline asm
	ld.volatile.global.u32 %r148, [%rd512];
	// end inline asm
	add.s32 	%r150, %r148, 1;
	// begin inline asm
	atom.global.exch.b32 %r149, [%rd512], %r150;
	// end inline asm
	// begin inline asm
	ld.volatile.global.u32 %r151, [%rd512];
	// end inline asm
	add.s32 	%r153, %r151, 1;
	// begin inline asm
	atom.global.exch.b32 %r152, [%rd512], %r153;
	// end inline asm
	// begin inline asm
	ld.volatile.global.u32 %r154, [%rd512];
	// end inline asm
	add.s32 	%r156, %r154, 1;
	// begin inline asm
	atom.global.exch.b32 %r155, [%rd512], %r156;
	// end inline asm
	// begin inline asm
	ld.volatile.global.u32 %r157, [%rd512];
	// end inline asm
	add.s32 	%r159, %r157, 1;
	// begin inline asm
	atom.global.exch.b32 %r158, [%rd512], %r159;
	// end inline asm
	// begin inline asm
	ld.volatile.global.u32 %r160, [%rd512];
	// end inline asm
	add.s32 	%r162, %r160, 1;
	// begin inline asm
	atom.global.exch.b32 %r161, [%rd512], %r162;
	// end inline asm
	// begin inline asm
	ld.volatile.global.u32 %r163, [%rd512];
	// end inline asm
	add.s32 	%r165, %r163, 1;
	// begin inline asm
	atom.global.exch.b32 %r164, [%rd512], %r165;
	// end inline asm
	// begin inline asm
	ld.volatile.global.u32 %r166, [%rd512];
	// end inline asm
	add.s32 	%r168, %r166, 1;
	// begin inline asm
	atom.global.exch.b32 %r167, [%rd512], %r168;
	// end inline asm
	// begin inline asm
	ld.volatile.global.u32 %r169, [%rd512];
	// end inline asm
	add.s32 	%r171, %r169, 1;
	// begin inline asm
	atom.global.exch.b32 %r170, [%rd512], %r171;
	// end inline asm
	// begin inline asm
	ld.volatile.global.u32 %r172, [%rd512];
	// end inline asm
	add.s32 	%r174, %r172, 1;
	// begin inline asm
	atom.global.exch.b32 %r173, [%rd512], %r174;
	// end inline asm
	// begin inline asm
	ld.volatile.global.u32 %r175, [%rd512];
	// end inline asm
	add.s32 	%r177, %r175, 1;
	// begin inline asm
	atom.global.exch.b32 %r176, [%rd512], %r177;
	// end inline asm
	// begin inline asm
	ld.volatile.global.u32 %r178, [%rd512];
	// end inline asm
	add.s32 	%r180, %r178, 1;
	// begin inline asm
	atom.global.exch.b32 %r179, [%rd512], %r180;
	// end inline asm
	// begin inline asm
	ld.volatile.global.u32 %r181, [%rd512];
	// end inline asm
	add.s32 	%r183, %r181, 1;
	// begin inline asm
	atom.global.exch.b32 %r182, [%rd512], %r183;
	// end inline asm
	// begin inline asm
	ld.volatile.global.u32 %r184, [%rd512];
	// end inline asm
	add.s32 	%r186, %r184, 1;
	// begin inline asm
	atom.global.exch.b32 %r185, [%rd512], %r186;
	// end inline asm
	// begin inline asm
	ld.volatile.global.u32 %r187, [%rd512];
	// end inline asm
	add.s32 	%r189, %r187, 1;
	// begin inline asm
	atom.global.exch.b32 %r188, [%rd512], %r189;
	// end inline asm
	// begin inline asm
	ld.volatile.global.u32 %r190, [%rd512];
	// end inline asm
	add.s32 	%r192, %r190, 1;
	// begin inline asm
	atom.global.exch.b32 %r191, [%rd512], %r192;
	// end inline asm
	// begin inline asm
	ld.volatile.global.u32 %r193, [%rd512];
	// end inline asm
	add.s32 	%r195, %r193, 1;
	// begin inline asm
	atom.global.exch.b32 %r194, [%rd512], %r195;
	// end inline asm
	// begin inline asm
	ld.volatile.global.u32 %r196, [%rd512];
	// end inline asm
	add.s32 	%r198, %r196, 1;
	// begin inline asm
	atom.global.exch.b32 %r197, [%rd512], %r198;
	// end inline asm
	// begin inline asm
	ld.volatile.global.u32 %r199, [%rd512];
	// end inline asm
	add.s32 	%r201, %r199, 1;
	// begin inline asm
	atom.global.exch.b32 %r200, [%rd512], %r201;
	// end inline asm
	// begin inline asm
	ld.volatile.global.u32 %r202, [%rd512];
	// end inline asm
	add.s32 	%r204, %r202, 1;
	// begin inline asm
	atom.global.exch.b32 %r203, [%rd512], %r204;
	// end inline asm
	// begin inline asm
	ld.volatile.global.u32 %r205, [%rd512];
	// end inline asm
	add.s32 	%r207, %r205, 1;
	// begin inline asm
	atom.global.exch.b32 %r206, [%rd512], %r207;
	// end inline asm
	// begin inline asm
	ld.volatile.global.u32 %r208, [%rd512];
	// end inline asm
	add.s32 	%r210, %r208, 1;
	// begin inline asm
	atom.global.exch.b32 %r209, [%rd512], %r210;
	// end inline asm
	// begin inline asm
	ld.volatile.global.u32 %r211, [%rd512];
	// end inline asm
	add.s32 	%r213, %r211, 1;
	// begin inline asm
	atom.global.exch.b32 %r212, [%rd512], %r213;
	// end inline asm
	// begin inline asm
	ld.volatile.global.u32 %r214, [%rd512];
	// end inline asm
	add.s32 	%r216, %r214, 1;
	// begin inline asm
	atom.global.exch.b32 %r215, [%rd512], %r216;
	// end inline asm
	// begin inline asm
	ld.volatile.global.u32 %r217, [%rd512];
	// end inline asm
	add.s32 	%r219, %r217, 1;
	// begin inline asm
	atom.global.exch.b32 %r218, [%rd512], %r219;
	// end inline asm
	// begin inline asm
	ld.volatile.global.u32 %r220, [%rd512];
	// end inline asm
	add.s32 	%r222, %r220, 1;
	// begin inline asm
	atom.global.exch.b32 %r221, [%rd512], %r222;
	// end inline asm
	// begin inline asm
	ld.volatile.global.u32 %r223, [%rd512];
	// end inline asm
	add.s32 	%r225, %r223, 1;
	// begin inline asm
	atom.global.exch.b32 %r224, [%rd512], %r225;
	// end inline asm
	// begin inline asm
	ld.volatile.global.u32 %r226, [%rd512];
	// end inline asm
	add.s32 	%r228, %r226, 1;
	// begin inline asm
	atom.global.exch.b32 %r227, [%rd512], %r228;
	// end inline asm
	// begin inline asm
	ld.volatile.global.u32 %r229, [%rd512];
	// end inline asm
	add.s32 	%r231, %r229, 1;
	// begin inline asm
	atom.global.exch.b32 %r230, [%rd512], %r231;
	// end inline asm
	// begin inline asm
	ld.volatile.global.u32 %r232, [%rd512];
	// end inline asm
	add.s32 	%r234, %r232, 1;
	// begin inline asm
	atom.global.exch.b32 %r233, [%rd512], %r234;
	// end inline asm
	// begin inline asm
	ld.volatile.global.u32 %r235, [%rd512];
	// end inline asm
	add.s32 	%r237, %r235, 1;
	// begin inline asm
	atom.global.exch.b32 %r236, [%rd512], %r237;
	// end inline asm
	// begin inline asm
	ld.volatile.global.u32 %r238, [%rd512];
	// end inline asm
	add.s32 	%r240, %r238, 1;
	// begin inline asm
	atom.global.exch.b32 %r239, [%rd512], %r240;
	// end inline asm
	// begin inline asm
	ld.volatile.global.u32 %r241, [%rd512];
	// end inline asm
	add.s32 	%r243, %r241, 1;
	// begin inline asm
	atom.global.exch.b32 %r242, [%rd512], %r243;
	// end inline asm
	// begin inline asm
	ld.volatile.global.u32 %r244, [%rd512];
	// end inline asm
	add.s32 	%r246, %r244, 1;
	// begin inline asm
	atom.global.exch.b32 %r245, [%rd512], %r246;
	// end inline asm
	// begin inline asm
	ld.volatile.global.u32 %r247, [%rd512];
	// end inline asm
	add.s32 	%r249, %r247, 1;
	// begin inline asm
	atom.global.exch.b32 %r248, [%rd512], %r249;
	// end inline asm
	// begin inline asm
	ld.volatile.global.u32 %r250, [%rd512];
	// end inline asm
	add.s32 	%r252, %r250, 1;
	// begin inline asm
	atom.global.exch.b32 %r251, [%rd512], %r252;
	// end inline asm
	// begin inline asm
	ld.volatile.global.u32 %r253, [%rd512];
	// end inline asm
	add.s32 	%r255, %r253, 1;
	// begin inline asm
	atom.global.exch.b32 %r254, [%rd512], %r255;
	// end inline asm
	// begin inline asm
	ld.volatile.global.u32 %r256, [%rd512];
	// end inline asm
	add.s32 	%r258, %r256, 1;
	// begin inline asm
	atom.global.exch.b32 %r257, [%rd512], %r258;
	// end inline asm
	// begin inline asm
	ld.volatile.global.u32 %r259, [%rd512];
	// end inline asm
	add.s32 	%r261, %r259, 1;
	// begin inline asm
	atom.global.exch.b32 %r260, [%rd512], %r261;
	// end inline asm
	// begin inline asm
	ld.volatile.global.u32 %r262, [%rd512];
	// end inline asm
	add.s32 	%r264, %r262, 1;
	// begin inline asm
	atom.global.exch.b32 %r263, [%rd512], %r264;
	// end inline asm
	// begin inline asm
	ld.volatile.global.u32 %r265, [%rd512];
	// end inline asm
	add.s32 	%r267, %r265, 1;
	// begin inline asm
	atom.global.exch.b32 %r266, [%rd512], %r267;
	// end inline asm
	// begin inline asm
	ld.volatile.global.u32 %r268, [%rd512];
	// end inline asm
	add.s32 	%r270, %r268, 1;
	// begin inline asm
	atom.global.exch.b32 %r269, [%rd512], %r270;
	// end inline asm
	// begin inline asm
	ld.volatile.global.u32 %r271, [%rd512];
	// end inline asm
	add.s32 	%r273, %r271, 1;
	// begin inline asm
	atom.global.exch.b32 %r272, [%rd512], %r273;
	// end inline asm
	// begin inline asm
	ld.volatile.global.u32 %r274, [%rd512];
	// end inline asm
	add.s32 	%r276, %r274, 1;
	// begin inline asm
	atom.global.exch.b32 %r275, [%rd512], %r276;
	// end inline asm
	// begin inline asm
	ld.volatile.global.u32 %r277, [%rd512];
	// end inline asm
	add.s32 	%r279, %r277, 1;
	// begin inline asm
	atom.global.exch.b32 %r278, [%rd512], %r279;
	// end inline asm
	// begin inline asm
	ld.volatile.global.u32 %r280, [%rd512];
	// end inline asm
	add.s32 	%r282, %r280, 1;
	// begin inline asm
	atom.global.exch.b32 %r281, [%rd512], %r282;
	// end inline asm
	// begin inline asm
	ld.volatile.global.u32 %r283, [%rd512];
	// end inline asm
	add.s32 	%r285, %r283, 1;
	// begin inline asm
	atom.global.exch.b32 %r284, [%rd512], %r285;
	// end inline asm
	// begin inline asm
	ld.volatile.global.u32 %r286, [%rd512];
	// end inline asm
	add.s32 	%r288, %r286, 1;
	// begin inline asm
	atom.global.exch.b32 %r287, [%rd512], %r288;
	// end inline asm
	// begin inline asm
	ld.volatile.global.u32 %r289, [%rd512];
	// end inline asm
	add.s32 	%r291, %r289, 1;
	// begin inline asm
	atom.global.exch.b32 %r290, [%rd512], %r291;
	// end inline asm
	// begin inline asm
	ld.volatile.global.u32 %r292, [%rd512];
	// end inline asm
	add.s32 	%r294, %r292, 1;
	// begin inline asm
	atom.global.exch.b32 %r293, [%rd512], %r294;
	// end inline asm
	// begin inline asm
	ld.volatile.global.u32 %r295, [%rd512];
	// end inline asm
	add.s32 	%r297, %r295, 1;
	// begin inline asm
	atom.global.exch.b32 %r296, [%rd512], %r297;
	// end inline asm
	// begin inline asm
	ld.volatile.global.u32 %r298, [%rd512];
	// end inline asm
	add.s32 	%r300, %r298, 1;
	// begin inline asm
	atom.global.exch.b32 %r299, [%rd512], %r300;
	// end inline asm
	// begin inline asm
	ld.volatile.global.u32 %r301, [%rd512];
	// end inline asm
	add.s32 	%r303, %r301, 1;
	// begin inline asm
	atom.global.exch.b32 %r302, [%rd512], %r303;
	// end inline asm
	// begin inline asm
	ld.volatile.global.u32 %r304, [%rd512];
	// end inline asm
	add.s32 	%r306, %r304, 1;
	// begin inline asm
	atom.global.exch.b32 %r305, [%rd512], %r306;
	// end inline asm
	// begin inline asm
	ld.volatile.global.u32 %r307, [%rd512];
	// end inline asm
	add.s32 	%r309, %r307, 1;
	// begin inline asm
	atom.global.exch.b32 %r308, [%rd512], %r309;
	// end inline asm
	// begin inline asm
	ld.volatile.global.u32 %r310, [%rd512];
	// end inline asm
	add.s32 	%r312, %r310, 1;
	// begin inline asm
	atom.global.exch.b32 %r311, [%rd512], %r312;
	// end inline asm
	// begin inline asm
	ld.volatile.global.u32 %r313, [%rd512];
	// end inline asm
	add.s32 	%r315, %r313, 1;
	// begin inline asm
	atom.global.exch.b32 %r314, [%rd512], %r315;
	// end inline asm
	// begin inline asm
	ld.volatile.global.u32 %r316, [%rd512];
	// end inline asm
	add.s32 	%r318, %r316, 1;
	// begin inline asm
	atom.global.exch.b32 %r317, [%rd512], %r318;
	// end inline asm
	// begin inline asm
	ld.volatile.global.u32 %r319, [%rd512];
	// end inline asm
	add.s32 	%r321, %r319, 1;
	// begin inline asm
	atom.global.exch.b32 %r320, [%rd512], %r321;
	// end inline asm
	// begin inline asm
	ld.volatile.global.u32 %r322, [%rd512];
	// end inline asm
	add.s32 	%r324, %r322, 1;
	// begin inline asm
	atom.global.exch.b32 %r323, [%rd512], %r324;
	// end inline asm
	// begin inline asm
	ld.volatile.global.u32 %r325, [%rd512];
	// end inline asm
	add.s32 	%r327, %r325, 1;
	// begin inline asm
	atom.global.exch.b32 %r326, [%rd512], %r327;
	// end inline asm
	// begin inline asm
	ld.volatile.global.u32 %r328, [%rd512];
	// end inline asm
	add.s32 	%r330, %r328, 1;
	// begin inline asm
	atom.global.exch.b32 %r329, [%rd512], %r330;
	// end inline asm
	// begin inline asm
	ld.volatile.global.u32 %r331, [%rd512];
	// end inline asm
	add.s32 	%r333, %r331, 1;
	// begin inline asm
	atom.global.exch.b32 %r332, [%rd512], %r333;
	// end inline asm
	// begin inline asm
	ld.volatile.global.u32 %r334, [%rd512];
	// end inline asm
	add.s32 	%r336, %r334, 1;
	// begin inline asm
	atom.global.exch.b32 %r335, [%rd512], %r336;
	// end inline asm
	// begin inline asm
	ld.volatile.global.u32 %r337, [%rd512];
	// end inline asm
	add.s32 	%r339, %r337, 1;
	// begin inline asm
	atom.global.exch.b32 %r338, [%rd512], %r339;
	// end inline asm
	// begin inline asm
	ld.volatile.global.u32 %r340, [%rd512];
	// end inline asm
	add.s32 	%r342, %r340, 1;
	// begin inline asm
	atom.global.exch.b32 %r341, [%rd512], %r342;
	// end inline asm
	// begin inline asm
	ld.volatile.global.u32 %r343, [%rd512];
	// end inline asm
	add.s32 	%r345, %r343, 1;
	// begin inline asm
	atom.global.exch.b32 %r344, [%rd512], %r345;
	// end inline asm
	// begin inline asm
	ld.volatile.global.u32 %r346, [%rd512];
	// end inline asm
	add.s32 	%r348, %r346, 1;
	// begin inline asm
	atom.global.exch.b32 %r347, [%rd512], %r348;
	// end inline asm
	// begin inline asm
	ld.volatile.global.u32 %r349, [%rd512];
	// end inline asm
	add.s32 	%r351, %r349, 1;
	// begin inline asm
	atom.global.exch.b32 %r350, [%rd512], %r351;
	// end inline asm
	// begin inline asm
	ld.volatile.global.u32 %r352, [%rd512];
	// end inline asm
	add.s32 	%r354, %r352, 1;
	// begin inline asm
	atom.global.exch.b32 %r353, [%rd512], %r354;
	// end inline asm
	// begin inline asm
	ld.volatile.global.u32 %r355, [%rd512];
	// end inline asm
	add.s32 	%r357, %r355, 1;
	// begin inline asm
	atom.global.exch.b32 %r356, [%rd512], %r357;
	// end inline asm
	// begin inline asm
	ld.volatile.global.u32 %r358, [%rd512];
	// end inline asm
	add.s32 	%r360, %r358, 1;
	// begin inline asm
	atom.global.exch.b32 %r359, [%rd512], %r360;
	// end inline asm
	// begin inline asm
	ld.volatile.global.u32 %r361, [%rd512];
	// end inline asm
	add.s32 	%r363, %r361, 1;
	// begin inline asm
	atom.global.exch.b32 %r362, [%rd512], %r363;
	// end inline asm
	// begin inline asm
	ld.volatile.global.u32 %r364, [%rd512];
	// end inline asm
	add.s32 	%r366, %r364, 1;
	// begin inline asm
	atom.global.exch.b32 %r365, [%rd512], %r366;
	// end inline asm
	// begin inline asm
	ld.volatile.global.u32 %r367, [%rd512];
	// end inline asm
	add.s32 	%r369, %r367, 1;
	// begin inline asm
	atom.global.exch.b32 %r368, [%rd512], %r369;
	// end inline asm
	// begin inline asm
	ld.volatile.global.u32 %r370, [%rd512];
	// end inline asm
	add.s32 	%r372, %r370, 1;
	// begin inline asm
	atom.global.exch.b32 %r371, [%rd512], %r372;
	// end inline asm
	// begin inline asm
	ld.volatile.global.u32 %r373, [%rd512];
	// end inline asm
	add.s32 	%r375, %r373, 1;
	// begin inline asm
	atom.global.exch.b32 %r374, [%rd512], %r375;
	// end inline asm
	// begin inline asm
	ld.volatile.global.u32 %r376, [%rd512];
	// end inline asm
	add.s32 	%r378, %r376, 1;
	// begin inline asm
	atom.global.exch.b32 %r377, [%rd512], %r378;
	// end inline asm
	// begin inline asm
	ld.volatile.global.u32 %r379, [%rd512];
	// end inline asm
	add.s32 	%r381, %r379, 1;
	// begin inline asm
	atom.global.exch.b32 %r380, [%rd512], %r381;
	// end inline asm
	// begin inline asm
	ld.volatile.global.u32 %r382, [%rd512];
	// end inline asm
	add.s32 	%r384, %r382, 1;
	// begin inline asm
	atom.global.exch.b32 %r383, [%rd512], %r384;
	// end inline asm
	// begin inline asm
	ld.volatile.global.u32 %r385, [%rd512];
	// end inline asm
	add.s32 	%r387, %r385, 1;
	// begin inline asm
	atom.global.exch.b32 %r386, [%rd512], %r387;
	// end inline asm
	// begin inline asm
	ld.volatile.global.u32 %r388, [%rd512];
	// end inline asm
	add.s32 	%r390, %r388, 1;
	// begin inline asm
	atom.global.exch.b32 %r389, [%rd512], %r390;
	// end inline asm
	// begin inline asm
	ld.volatile.global.u32 %r391, [%rd512];
	// end inline asm
	add.s32 	%r393, %r391, 1;
	// begin inline asm
	atom.global.exch.b32 %r392, [%rd512], %r393;
	// end inline asm
	// begin inline asm
	ld.volatile.global.u32 %r394, [%rd512];
	// end inline asm
	add.s32 	%r396, %r394, 1;
	// begin inline asm
	atom.global.exch.b32 %r395, [%rd512], %r396;
	// end inline asm
	// begin inline asm
	ld.volatile.global.u32 %r397, [%rd512];
	// end inline asm
	add.s32 	%r399, %r397, 1;
	// begin inline asm
	atom.global.exch.b32 %r398, [%rd512], %r399;
	// end inline asm
	// begin inline asm
	ld.volatile.global.u32 %r400, [%rd512];
	// end inline asm
	add.s32 	%r402, %r400, 1;
	// begin inline asm
	atom.global.exch.b32 %r401, [%rd512], %r402;
	// end inline asm
	// begin inline asm
	ld.volatile.global.u32 %r403, [%rd512];
	// end inline asm
	add.s32 	%r405, %r403, 1;
	// begin inline asm
	atom.global.exch.b32 %r404, [%rd512], %r405;
	// end inline asm
	// begin inline asm
	ld.volatile.global.u32 %r406, [%rd512];
	// end inline asm
	add.s32 	%r408, %r406, 1;
	// begin inline asm
	atom.global.exch.b32 %r407, [%rd512], %r408;
	// end inline asm
	// begin inline asm
	ld.volatile.global.u32 %r409, [%rd512];
	// end inline asm
	add.s32 	%r411, %r409, 1;
	// begin inline asm
	atom.global.exch.b32 %r410, [%rd512], %r411;
	// end inline asm
	// begin inline asm
	ld.volatile.global.u32 %r412, [%rd512];
	// end inline asm
	add.s32 	%r414, %r412, 1;
	// begin inline asm
	atom.global.exch.b32 %r413, [%rd512], %r414;
	// end inline asm
	// begin inline asm
	ld.volatile.global.u32 %r415, [%rd512];
	// end inline asm
	add.s32 	%r417, %r415, 1;
	// begin inline asm
	atom.global.exch.b32 %r416, [%rd512], %r417;
	// end inline asm
	// begin inline asm
	ld.volatile.global.u32 %r418, [%rd512];
	// end inline asm
	add.s32 	%r420, %r418, 1;
	// begin inline asm
	atom.global.exch.b32 %r419, [%rd512], %r420;
	// end inline asm
	// begin inline asm
	ld.volatile.global.u32 %r421, [%rd512];
	// end inline asm
	add.s32 	%r423, %r421, 1;
	// begin inline asm
	atom.global.exch.b32 %r422, [%rd512], %r423;
	// end inline asm
	// begin inline asm
	ld.volatile.global.u32 %r424, [%rd512];
	// end inline asm
	add.s32 	%r426, %r424, 1;
	// begin inline asm
	atom.global.exch.b32 %r425, [%rd512], %r426;
	// end inline asm
	// begin inline asm
	ld.volatile.global.u32 %r427, [%rd512];
	// end inline asm
	add.s32 	%r429, %r427, 1;
	// begin inline asm
	atom.global.exch.b32 %r428, [%rd512], %r429;
	// end inline asm
	// begin inline asm
	ld.volatile.global.u32 %r430, [%rd512];
	// end inline asm
	add.s32 	%r432, %r430, 1;
	// begin inline asm
	atom.global.exch.b32 %r431, [%rd512], %r432;
	// end inline asm
	// begin inline asm
	ld.volatile.global.u32 %r433, [%rd512];
	// end inline asm
	add.s32 	%r435, %r433, 1;
	// begin inline asm
	atom.global.exch.b32 %r434, [%rd512], %r435;
	// end inline asm
	// begin inline asm
	ld.volatile.global.u32 %r436, [%rd512];
	// end inline asm
	add.s32 	%r438, %r436, 1;
	// begin inline asm
	atom.global.exch.b32 %r437, [%rd512], %r438;
	// end inline asm
	// begin inline asm
	ld.volatile.global.u32 %r439, [%rd512];
	// end inline asm
	add.s32 	%r441, %r439, 1;
	// begin inline asm
	atom.global.exch.b32 %r440, [%rd512], %r441;
	// end inline asm
	// begin inline asm
	ld.volatile.global.u32 %r442, [%rd512];
	// end inline asm
	add.s32 	%r444, %r442, 1;
	// begin inline asm
	atom.global.exch.b32 %r443, [%rd512], %r444;
	// end inline asm
	// begin inline asm
	ld.volatile.global.u32 %r445, [%rd512];
	// end inline asm
	add.s32 	%r447, %r445, 1;
	// begin inline asm
	atom.global.exch.b32 %r446, [%rd512], %r447;
	// end inline asm
	// begin inline asm
	ld.volatile.global.u32 %r448, [%rd512];
	// end inline asm
	add.s32 	%r450, %r448, 1;
	// begin inline asm
	atom.global.exch.b32 %r449, [%rd512], %r450;
	// end inline asm
	// begin inline asm
	ld.volatile.global.u32 %r451, [%rd512];
	// end inline asm
	add.s32 	%r453, %r451, 1;
	// begin inline asm
	atom.global.exch.b32 %r452, [%rd512], %r453;
	// end inline asm
	// begin inline asm
	ld.volatile.global.u32 %r454, [%rd512];
	// end inline asm
	add.s32 	%r456, %r454, 1;
	// begin inline asm
	atom.global.exch.b32 %r455, [%rd512], %r456;
	// end inline asm
	// begin inline asm
	ld.volatile.global.u32 %r457, [%rd512];
	// end inline asm
	add.s32 	%r459, %r457, 1;
	// begin inline asm
	atom.global.exch.b32 %r458, [%rd512], %r459;
	// end inline asm
	// begin inline asm
	ld.volatile.global.u32 %r460, [%rd512];
	// end inline asm
	add.s32 	%r462, %r460, 1;
	// begin inline asm
	atom.global.exch.b32 %r461, [%rd512], %r462;
	// end inline asm
	// begin inline asm
	ld.volatile.global.u32 %r463, [%rd512];
	// end inline asm
	add.s32 	%r465, %r463, 1;
	// begin inline asm
	atom.global.exch.b32 %r464, [%rd512], %r465;
	// end inline asm
	// begin inline asm
	ld.volatile.global.u32 %r466, [%rd512];
	// end inline asm
	add.s32 	%r468, %r466, 1;
	// begin inline asm
	atom.global.exch.b32 %r467, [%rd512], %r468;
	// end inline asm
	// begin inline asm
	ld.volatile.global.u32 %r469, [%rd512];
	// end inline asm
	add.s32 	%r471, %r469, 1;
	// begin inline asm
	atom.global.exch.b32 %r470, [%rd512], %r471;
	// end inline asm
	// begin inline asm
	ld.volatile.global.u32 %r472, [%rd512];
	// end inline asm
	add.s32 	%r474, %r472, 1;
	// begin inline asm
	atom.global.exch.b32 %r473, [%rd512], %r474;
	// end inline asm
	// begin inline asm
	ld.volatile.global.u32 %r475, [%rd512];
	// end inline asm
	add.s32 	%r477, %r475, 1;
	// begin inline asm
	atom.global.exch.b32 %r476, [%rd512], %r477;
	// end inline asm
	// begin inline asm
	ld.volatile.global.u32 %r478, [%rd512];
	// end inline asm
	add.s32 	%r480, %r478, 1;
	// begin inline asm
	atom.global.exch.b32 %r479, [%rd512], %r480;
	// end inline asm
	// begin inline asm
	ld.volatile.global.u32 %r481, [%rd512];
	// end inline asm
	add.s32 	%r483, %r481, 1;
	// begin inline asm
	atom.global.exch.b32 %r482, [%rd512], %r483;
	// end inline asm
	// begin inline asm
	ld.volatile.global.u32 %r484, [%rd512];
	// end inline asm
	add.s32 	%r486, %r484, 1;
	// begin inline asm
	atom.global.exch.b32 %r485, [%rd512], %r486;
	// end inline asm
	// begin inline asm
	ld.volatile.global.u32 %r487, [%rd512];
	// end inline asm
	add.s32 	%r489, %r487, 1;
	// begin inline asm
	atom.global.exch.b32 %r488, [%rd512], %r489;
	// end inline asm
	// begin inline asm
	ld.volatile.global.u32 %r490, [%rd512];
	// end inline asm
	add.s32 	%r492, %r490, 1;
	// begin inline asm
	atom.global.exch.b32 %r491, [%rd512], %r492;
	// end inline asm
	// begin inline asm
	ld.volatile.global.u32 %r493, [%rd512];
	// end inline asm
	add.s32 	%r495, %r493, 1;
	// begin inline asm
	atom.global.exch.b32 %r494, [%rd512], %r495;
	// end inline asm
	// begin inline asm
	ld.volatile.global.u32 %r496, [%rd512];
	// end inline asm
	add.s32 	%r498, %r496, 1;
	// begin inline asm
	atom.global.exch.b32 %r497, [%rd512], %r498;
	// end inline asm
	// begin inline asm
	ld.volatile.global.u32 %r499, [%rd512];
	// end inline asm
	add.s32 	%r501, %r499, 1;
	// begin inline asm
	atom.global.exch.b32 %r500, [%rd512], %r501;
	// end inline asm
	// begin inline asm
	ld.volatile.global.u32 %r502, [%rd512];
	// end inline asm
	add.s32 	%r504, %r502, 1;
	// begin inline asm
	atom.global.exch.b32 %r503, [%rd512], %r504;
	// end inline asm
	// begin inline asm
	ld.volatile.global.u32 %r505, [%rd512];
	// end inline asm
	add.s32 	%r507, %r505, 1;
	// begin inline asm
	atom.global.exch.b32 %r506, [%rd512], %r507;
	// end inline asm
	// begin inline asm
	ld.volatile.global.u32 %r508, [%rd512];
	// end inline asm
	add.s32 	%r510, %r508, 1;
	// begin inline asm
	atom.global.exch.b32 %r509, [%rd512], %r510;
	// end inline asm
	// begin inline asm
	ld.volatile.global.u32 %r511, [%rd512];
	// end inline asm
	add.s32 	%r513, %r511, 1;
	// begin inline asm
	atom.global.exch.b32 %r512, [%rd512], %r513;
	// end inline asm
	// begin inline asm
	ld.volatile.global.u32 %r514, [%rd512];
	// end inline asm
	add.s32 	%r516, %r514, 1;
	// begin inline asm
	atom.global.exch.b32 %r515, [%rd512], %r516;
	// end inline asm
	// begin inline asm
	ld.volatile.global.u32 %r517, [%rd512];
	// end inline asm
	add.s32 	%r519, %r517, 1;
	// begin inline asm
	atom.global.exch.b32 %r518, [%rd512], %r519;
	// end inline asm
	// begin inline asm
	ld.volatile.global.u32 %r520, [%rd512];
	// end inline asm
	add.s32 	%r522, %r520, 1;
	// begin inline asm
	atom.global.exch.b32 %r521, [%rd512], %r522;
	// end inline asm
	// begin inline asm
	ld.volatile.global.u32 %r523, [%rd512];
	// end inline asm
	add.s32 	%r525, %r523, 1;
	// begin inline asm
	atom.global.exch.b32 %r524, [%rd512], %r525;
	// end inline asm
	// begin inline asm
	ld.volatile.global.u32 %r526, [%rd512];
	// end inline asm
	add.s32 	%r528, %r526, 1;
	// begin inline asm
	atom.global.exch.b32 %r527, [%rd512], %r528;
	// end inline asm
	// begin inline asm
	ld.volatile.global.u32 %r529, [%rd512];
	// end inline asm
	add.s32 	%r531, %r529, 1;
	// begin inline asm
	atom.global.exch.b32 %r530, [%rd512], %r531;
	// end inline asm
	// begin inline asm
	ld.volatile.global.u32 %r532, [%rd512];
	// end inline asm
	add.s32 	%r534, %r532, 1;
	// begin inline asm
	atom.global.exch.b32 %r533, [%rd512], %r534;
	// end inline asm
	// begin inline asm
	ld.volatile.global.u32 %r535, [%rd512];
	// end inline asm
	add.s32 	%r537, %r535, 1;
	// begin inline asm
	atom.global.exch.b32 %r536, [%rd512], %r537;
	// end inline asm
	// begin inline asm
	ld.volatile.global.u32 %r538, [%rd512];
	// end inline asm
	add.s32 	%r540, %r538, 1;
	// begin inline asm
	atom.global.exch.b32 %r539, [%rd512], %r540;
	// end inline asm
	// begin inline asm
	ld.volatile.global.u32 %r541, [%rd512];
	// end inline asm
	add.s32 	%r543, %r541, 1;
	// begin inline asm
	atom.global.exch.b32 %r542, [%rd512], %r543;
	// end inline asm
	// begin inline asm
	ld.volatile.global.u32 %r544, [%rd512];
	// end inline asm
	add.s32 	%r546, %r544, 1;
	// begin inline asm
	atom.global.exch.b32 %r545, [%rd512], %r546;
	// end inline asm
	// begin inline asm
	ld.volatile.global.u32 %r547, [%rd512];
	// end inline asm
	add.s32 	%r549, %r547, 1;
	// begin inline asm
	atom.global.exch.b32 %r548, [%rd512], %r549;
	// end inline asm
	// begin inline asm
	ld.volatile.global.u32 %r550, [%rd512];
	// end inline asm
	add.s32 	%r552, %r550, 1;
	// begin inline asm
	atom.global.exch.b32 %r551, [%rd512], %r552;
	// end inline asm
	// begin inline asm
	ld.volatile.global.u32 %r553, [%rd512];
	// end inline asm
	add.s32 	%r555, %r553, 1;
	// begin inline asm
	atom.global.exch.b32 %r554, [%rd512], %r555;
	// end inline asm
	// begin inline asm
	ld.volatile.global.u32 %r556, [%rd512];
	// end inline asm
	add.s32 	%r558, %r556, 1;
	// begin inline asm
	atom.global.exch.b32 %r557, [%rd512], %r558;
	// end inline asm
	// begin inline asm
	ld.volatile.global.u32 %r559, [%rd512];
	// end inline asm
	add.s32 	%r561, %r559, 1;
	// begin inline asm
	atom.global.exch.b32 %r560, [%rd512], %r561;
	// end inline asm
	// begin inline asm
	ld.volatile.global.u32 %r562, [%rd512];
	// end inline asm
	add.s32 	%r564, %r562, 1;
	// begin inline asm
	atom.global.exch.b32 %r563, [%rd512], %r564;
	// end inline asm
	// begin inline asm
	ld.volatile.global.u32 %r565, [%rd512];
	// end inline asm
	add.s32 	%r567, %r565, 1;
	// begin inline asm
	atom.global.exch.b32 %r566, [%rd512], %r567;
	// end inline asm
	// begin inline asm
	ld.volatile.global.u32 %r568, [%rd512];
	// end inline asm
	add.s32 	%r570, %r568, 1;
	// begin inline asm
	atom.global.exch.b32 %r569, [%rd512], %r570;
	// end inline asm
	// begin inline asm
	ld.volatile.global.u32 %r571, [%rd512];
	// end inline asm
	add.s32 	%r573, %r571, 1;
	// begin inline asm
	atom.global.exch.b32 %r572, [%rd512], %r573;
	// end inline asm
	// begin inline asm
	ld.volatile.global.u32 %r574, [%rd512];
	// end inline asm
	add.s32 	%r576, %r574, 1;
	// begin inline asm
	atom.global.exch.b32 %r575, [%rd512], %r576;
	// end inline asm
	// begin inline asm
	ld.volatile.global.u32 %r577, [%rd512];
	// end inline asm
	add.s32 	%r579, %r577, 1;
	// begin inline asm
	atom.global.exch.b32 %r578, [%rd512], %r579;
	// end inline asm
	// begin inline asm
	ld.volatile.global.u32 %r580, [%rd512];
	// end inline asm
	add.s32 	%r582, %r580, 1;
	// begin inline asm
	atom.global.exch.b32 %r581, [%rd512], %r582;
	// end inline asm
	// begin inline asm
	ld.volatile.global.u32 %r583, [%rd512];
	// end inline asm
	add.s32 	%r585, %r583, 1;
	// begin inline asm
	atom.global.exch.b32 %r584, [%rd512], %r585;
	// end inline asm
	// begin inline asm
	ld.volatile.global.u32 %r586, [%rd512];
	// end inline asm
	add.s32 	%r588, %r586, 1;
	// begin inline asm
	atom.global.exch.b32 %r587, [%rd512], %r588;
	// end inline asm
	// begin inline asm
	ld.volatile.global.u32 %r589, [%rd512];
	// end inline asm
	add.s32 	%r591, %r589, 1;
	// begin inline asm
	atom.global.exch.b32 %r590, [%rd512], %r591;
	// end inline asm
	// begin inline asm
	ld.volatile.global.u32 %r592, [%rd512];
	// end inline asm
	add.s32 	%r594, %r592, 1;
	// begin inline asm
	atom.global.exch.b32 %r593, [%rd512], %r594;
	// end inline asm
	// begin inline asm
	ld.volatile.global.u32 %r595, [%rd512];
	// end inline asm
	add.s32 	%r597, %r595, 1;
	// begin inline asm
	atom.global.exch.b32 %r596, [%rd512], %r597;
	// end inline asm
	// begin inline asm
	ld.volatile.global.u32 %r598, [%rd512];
	// end inline asm
	add.s32 	%r600, %r598, 1;
	// begin inline asm
	atom.global.exch.b32 %r599, [%rd512], %r600;
	// end inline asm
	// begin inline asm
	ld.volatile.global.u32 %r601, [%rd512];
	// end inline asm
	add.s32 	%r603, %r601, 1;
	// begin inline asm
	atom.global.exch.b32 %r602, [%rd512], %r603;
	// end inline asm
	// begin inline asm
	ld.volatile.global.u32 %r604, [%rd512];
	// end inline asm
	add.s32 	%r606, %r604, 1;
	// begin inline asm
	atom.global.exch.b32 %r605, [%rd512], %r606;
	// end inline asm
	// begin inline asm
	ld.volatile.global.u32 %r607, [%rd512];
	// end inline asm
	add.s32 	%r609, %r607, 1;
	// begin inline asm
	atom.global.exch.b32 %r608, [%rd512], %r609;
	// end inline asm
	// begin inline asm
	ld.volatile.global.u32 %r610, [%rd512];
	// end inline asm
	add.s32 	%r612, %r610, 1;
	// begin inline asm
	atom.global.exch.b32 %r611, [%rd512], %r612;
	// end inline asm
	// begin inline asm
	ld.volatile.global.u32 %r613, [%rd512];
	// end inline asm
	add.s32 	%r615, %r613, 1;
	// begin inline asm
	atom.global.exch.b32 %r614, [%rd512], %r615;
	// end inline asm
	// begin inline asm
	ld.volatile.global.u32 %r616, [%rd512];
	// end inline asm
	add.s32 	%r618, %r616, 1;
	// begin inline asm
	atom.global.exch.b32 %r617, [%rd512], %r618;
	// end inline asm
	// begin inline asm
	ld.volatile.global.u32 %r619, [%rd512];
	// end inline asm
	add.s32 	%r621, %r619, 1;
	// begin inline asm
	atom.global.exch.b32 %r620, [%rd512], %r621;
	// end inline asm
	// begin inline asm
	ld.volatile.global.u32 %r622, [%rd512];
	// end inline asm
	add.s32 	%r624, %r622, 1;
	// begin inline asm
	atom.global.exch.b32 %r623, [%rd512], %r624;
	// end inline asm
	// begin inline asm
	ld.volatile.global.u32 %r625, [%rd512];
	// end inline asm
	add.s32 	%r627, %r625, 1;
	// begin inline asm
	atom.global.exch.b32 %r626, [%rd512], %r627;
	// end inline asm
	// begin inline asm
	ld.volatile.global.u32 %r628, [%rd512];
	// end inline asm
	add.s32 	%r630, %r628, 1;
	// begin inline asm
	atom.global.exch.b32 %r629, [%rd512], %r630;
	// end inline asm
	// begin inline asm
	ld.volatile.global.u32 %r631, [%rd512];
	// end inline asm
	add.s32 	%r633, %r631, 1;
	// begin inline asm
	atom.global.exch.b32 %r632, [%rd512], %r633;
	// end inline asm
	// begin inline asm
	ld.volatile.global.u32 %r634, [%rd512];
	// end inline asm
	add.s32 	%r636, %r634, 1;
	// begin inline asm
	atom.global.exch.b32 %r635, [%rd512], %r636;
	// end inline asm
	// begin inline asm
	ld.volatile.global.u32 %r637, [%rd512];
	// end inline asm
	add.s32 	%r639, %r637, 1;
	// begin inline asm
	atom.global.exch.b32 %r638, [%rd512], %r639;
	// end inline asm
	// begin inline asm
	ld.volatile.global.u32 %r640, [%rd512];
	// end inline asm
	add.s32 	%r642, %r640, 1;
	// begin inline asm
	atom.global.exch.b32 %r641, [%rd512], %r642;
	// end inline asm
	// begin inline asm
	ld.volatile.global.u32 %r643, [%rd512];
	// end inline asm
	add.s32 	%r645, %r643, 1;
	// begin inline asm
	atom.global.exch.b32 %r644, [%rd512], %r645;
	// end inline asm
	// begin inline asm
	ld.volatile.global.u32 %r646, [%rd512];
	// end inline asm
	add.s32 	%r648, %r646, 1;
	// begin inline asm
	atom.global.exch.b32 %r647, [%rd512], %r648;
	// end inline asm
	// begin inline asm
	ld.volatile.global.u32 %r649, [%rd512];
	// end inline asm
	add.s32 	%r651, %r649, 1;
	// begin inline asm
	atom.global.exch.b32 %r650, [%rd512], %r651;
	// end inline asm
	// begin inline asm
	ld.volatile.global.u32 %r652, [%rd512];
	// end inline asm
	add.s32 	%r654, %r652, 1;
	// begin inline asm
	atom.global.exch.b32 %r653, [%rd512], %r654;
	// end inline asm
	// begin inline asm
	ld.volatile.global.u32 %r655, [%rd512];
	// end inline asm
	add.s32 	%r657, %r655, 1;
	// begin inline asm
	atom.global.exch.b32 %r656, [%rd512], %r657;
	// end inline asm
	// begin inline asm
	ld.volatile.global.u32 %r658, [%rd512];
	// end inline asm
	add.s32 	%r660, %r658, 1;
	// begin inline asm
	atom.global.exch.b32 %r659, [%rd512], %r660;
	// end inline asm
	// begin inline asm
	ld.volatile.global.u32 %r661, [%rd512];
	// end inline asm
	add.s32 	%r663, %r661, 1;
	// begin inline asm
	atom.global.exch.b32 %r662, [%rd512], %r663;
	// end inline asm
	// begin inline asm
	ld.volatile.global.u32 %r664, [%rd512];
	// end inline asm
	add.s32 	%r666, %r664, 1;
	// begin inline asm
	atom.global.exch.b32 %r665, [%rd512], %r666;
	// end inline asm
	// begin inline asm
	ld.volatile.global.u32 %r667, [%rd512];
	// end inline asm
	add.s32 	%r669, %r667, 1;
	// begin inline asm
	atom.global.exch.b32 %r668, [%rd512], %r669;
	// end inline asm
	// begin inline asm
	ld.volatile.global.u32 %r670, [%rd512];
	// end inline asm
	add.s32 	%r672, %r670, 1;
	// begin inline asm
	atom.global.exch.b32 %r671, [%rd512], %r672;
	// end inline asm
	// begin inline asm
	ld.volatile.global.u32 %r673, [%rd512];
	// end inline asm
	add.s32 	%r675, %r673, 1;
	// begin inline asm
	atom.global.exch.b32 %r674, [%rd512], %r675;
	// end inline asm
	// begin inline asm
	ld.volatile.global.u32 %r676, [%rd512];
	// end inline asm
	add.s32 	%r678, %r676, 1;
	// begin inline asm
	atom.global.exch.b32 %r677, [%rd512], %r678;
	// end inline asm
	// begin inline asm
	ld.volatile.global.u32 %r679, [%rd512];
	// end inline asm
	add.s32 	%r681, %r679, 1;
	// begin inline asm
	atom.global.exch.b32 %r680, [%rd512], %r681;
	// end inline asm
	// begin inline asm
	ld.volatile.global.u32 %r682, [%rd512];
	// end inline asm
	add.s32 	%r684, %r682, 1;
	// begin inline asm
	atom.global.exch.b32 %r683, [%rd512], %r684;
	// end inline asm
	// begin inline asm
	ld.volatile.global.u32 %r685, [%rd512];
	// end inline asm
	add.s32 	%r687, %r685, 1;
	// begin inline asm
	atom.global.exch.b32 %r686, [%rd512], %r687;
	// end inline asm
	// begin inline asm
	ld.volatile.global.u32 %r688, [%rd512];
	// end inline asm
	add.s32 	%r690, %r688, 1;
	// begin inline asm
	atom.global.exch.b32 %r689, [%rd512], %r690;
	// end inline asm
	// begin inline asm
	ld.volatile.global.u32 %r691, [%rd512];
	// end inline asm
	add.s32 	%r693, %r691, 1;
	// begin inline asm
	atom.global.exch.b32 %r692, [%rd512], %r693;
	// end inline asm
	// begin inline asm
	ld.volatile.global.u32 %r694, [%rd512];
	// end inline asm
	add.s32 	%r696, %r694, 1;
	// begin inline asm
	atom.global.exch.b32 %r695, [%rd512], %r696;
	// end inline asm
	// begin inline asm
	ld.volatile.global.u32 %r697, [%rd512];
	// end inline asm
	add.s32 	%r699, %r697, 1;
	// begin inline asm
	atom.global.exch.b32 %r698, [%rd512], %r699;
	// end inline asm
	// begin inline asm
	ld.volatile.global.u32 %r700, [%rd512];
	// end inline asm
	add.s32 	%r702, %r700, 1;
	// begin inline asm
	atom.global.exch.b32 %r701, [%rd512], %r702;
	// end inline asm
	// begin inline asm
	ld.volatile.global.u32 %r703, [%rd512];
	// end inline asm
	add.s32 	%r705, %r703, 1;
	// begin inline asm
	atom.global.exch.b32 %r704, [%rd512], %r705;
	// end inline asm
	// begin inline asm
	ld.volatile.global.u32 %r706, [%rd512];
	// end inline asm
	add.s32 	%r708, %r706, 1;
	// begin inline asm
	atom.global.exch.b32 %r707, [%rd512], %r708;
	// end inline asm
	// begin inline asm
	ld.volatile.global.u32 %r709, [%rd512];
	// end inline asm
	add.s32 	%r711, %r709, 1;
	// begin inline asm
	atom.global.exch.b32 %r710, [%rd512], %r711;
	// end inline asm
	// begin inline asm
	ld.volatile.global.u32 %r712, [%rd512];
	// end inline asm
	add.s32 	%r714, %r712, 1;
	// begin inline asm
	atom.global.exch.b32 %r713, [%rd512], %r714;
	// end inline asm
	// begin inline asm
	ld.volatile.global.u32 %r715, [%rd512];
	// end inline asm
	add.s32 	%r717, %r715, 1;
	// begin inline asm
	atom.global.exch.b32 %r716, [%rd512], %r717;
	// end inline asm
	// begin inline asm
	ld.volatile.global.u32 %r718, [%rd512];
	// end inline asm
	add.s32 	%r720, %r718, 1;
	// begin inline asm
	atom.global.exch.b32 %r719, [%rd512], %r720;
	// end inline asm
	// begin inline asm
	ld.volatile.global.u32 %r721, [%rd512];
	// end inline asm
	add.s32 	%r723, %r721, 1;
	// begin inline asm
	atom.global.exch.b32 %r722, [%rd512], %r723;
	// end inline asm
	// begin inline asm
	ld.volatile.global.u32 %r724, [%rd512];
	// end inline asm
	add.s32 	%r726, %r724, 1;
	// begin inline asm
	atom.global.exch.b32 %r725, [%rd512], %r726;
	// end inline asm
	// begin inline asm
	ld.volatile.global.u32 %r727, [%rd512];
	// end inline asm
	add.s32 	%r729, %r727, 1;
	// begin inline asm
	atom.global.exch.b32 %r728, [%rd512], %r729;
	// end inline asm
	// begin inline asm
	ld.volatile.global.u32 %r730, [%rd512];
	// end inline asm
	add.s32 	%r732, %r730, 1;
	// begin inline asm
	atom.global.exch.b32 %r731, [%rd512], %r732;
	// end inline asm
	// begin inline asm
	ld.volatile.global.u32 %r733, [%rd512];
	// end inline asm
	add.s32 	%r735, %r733, 1;
	// begin inline asm
	atom.global.exch.b32 %r734, [%rd512], %r735;
	// end inline asm
	// begin inline asm
	ld.volatile.global.u32 %r736, [%rd512];
	// end inline asm
	add.s32 	%r738, %r736, 1;
	// begin inline asm
	atom.global.exch.b32 %r737, [%rd512], %r738;
	// end inline asm
	// begin inline asm
	ld.volatile.global.u32 %r739, [%rd512];
	// end inline asm
	add.s32 	%r741, %r739, 1;
	// begin inline asm
	atom.global.exch.b32 %r740, [%rd512], %r741;
	// end inline asm
	// begin inline asm
	ld.volatile.global.u32 %r742, [%rd512];
	// end inline asm
	add.s32 	%r744, %r742, 1;
	// begin inline asm
	atom.global.exch.b32 %r743, [%rd512], %r744;
	// end inline asm
	// begin inline asm
	ld.volatile.global.u32 %r745, [%rd512];
	// end inline asm
	add.s32 	%r747, %r745, 1;
	// begin inline asm
	atom.global.exch.b32 %r746, [%rd512], %r747;
	// end inline asm
	// begin inline asm
	ld.volatile.global.u32 %r748, [%rd512];
	// end inline asm
	add.s32 	%r750, %r748, 1;
	// begin inline asm
	atom.global.exch.b32 %r749, [%rd512], %r750;
	// end inline asm
	// begin inline asm
	ld.volatile.global.u32 %r751, [%rd512];
	// end inline asm
	add.s32 	%r753, %r751, 1;
	// begin inline asm
	atom.global.exch.b32 %r752, [%rd512], %r753;
	// end inline asm
	// begin inline asm
	ld.volatile.global.u32 %r754, [%rd512];
	// end inline asm
	add.s32 	%r756, %r754, 1;
	// begin inline asm
	atom.global.exch.b32 %r755, [%rd512], %r756;
	// end inline asm
	// begin inline asm
	ld.volatile.global.u32 %r757, [%rd512];
	// end inline asm
	add.s32 	%r759, %r757, 1;
	// begin inline asm
	atom.global.exch.b32 %r758, [%rd512], %r759;
	// end inline asm
	// begin inline asm
	ld.volatile.global.u32 %r760, [%rd512];
	// end inline asm
	add.s32 	%r762, %r760, 1;
	// begin inline asm
	atom.global.exch.b32 %r761, [%rd512], %r762;
	// end inline asm
	// begin inline asm
	ld.volatile.global.u32 %r763, [%rd512];
	// end inline asm
	add.s32 	%r765, %r763, 1;
	// begin inline asm
	atom.global.exch.b32 %r764, [%rd512], %r765;
	// end inline asm
	// begin inline asm
	ld.volatile.global.u32 %r766, [%rd512];
	// end inline asm
	add.s32 	%r768, %r766, 1;
	// begin inline asm
	atom.global.exch.b32 %r767, [%rd512], %r768;
	// end inline asm
	ret;

}
	// .globl	_Z4testIL_Z15load_atomic_addPKjEL_Z14store_volatilePjjELi256E14strided_accessILj1024ELj16EE9all_lanesEvv
.visible .entry _Z4testIL_Z15load_atomic_addPKjEL_Z14store_volatilePjjELi256E14strided_accessILj1024ELj16EE9all_lanesEvv()
{
	.reg .b32 	%r<518>;
	.reg .b64 	%rd<517>;

	mov.u32 	%r513, %ctaid.x;
	mov.u32 	%r514, %ntid.x;
	mov.u32 	%r515, %tid.x;
	mad.lo.s32 	%r516, %r513, %r514, %r515;
	shl.b32 	%r517, %r516, 6;
	cvt.u64.u32 	%rd513, %r517;
	and.b64  	%rd514, %rd513, 4032;
	mov.u64 	%rd515, buffer;
	cvta.global.u64 	%rd516, %rd515;
	add.s64 	%rd512, %rd516, %rd514;
	// begin inline asm
	atom.global.add.u32 %r1, [%rd512], 0;
	// end inline asm
	add.s32 	%r2, %r1, 1;
	// begin inline asm
	st.volatile.global.u32 [%rd512], %r2;
	// end inline asm
	// begin inline asm
	atom.global.add.u32 %r3, [%rd512], 0;
	// end inline asm
	add.s32 	%r4, %r3, 1;
	// begin inline asm
	st.volatile.global.u32 [%rd512], %r4;
	// end inline asm
	// begin inline asm
	atom.global.add.u32 %r5, [%rd512], 0;
	// end inline asm
	add.s32 	%r6, %r5, 1;
	// begin inline asm
	st.volatile.global.u32 [%rd512], %r6;
	// end inline asm
	// begin inline asm
	atom.global.add.u32 %r7, [%rd512], 0;
	// end inline asm
	add.s32 	%r8, %r7, 1;
	// begin inline asm
	st.volatile.global.u32 [%rd512], %r8;
	// end inline asm
	// begin inline asm
	atom.global.add.u32 %r9, [%rd512], 0;
	// end inline asm
	add.s32 	%r10, %r9, 1;
	// begin inline asm
	st.volatile.global.u32 [%rd512], %r10;
	// end inline asm
	// begin inline asm
	atom.global.add.u32 %r11, [%rd512], 0;
	// end inline asm
	add.s32 	%r12, %r11, 1;
	// begin inline asm
	st.volatile.global.u32 [%rd512], %r12;
	// end inline asm
	// begin inline asm
	atom.global.add.u32 %r13, [%rd512], 0;
	// end inline asm
	add.s32 	%r14, %r13, 1;
	// begin inline asm
	st.volatile.global.u32 [%rd512], %r14;
	// end inline asm
	// begin inline asm
	atom.global.add.u32 %r15, [%rd512], 0;
	// end inline asm
	add.s32 	%r16, %r15, 1;
	// begin inline asm
	st.volatile.global.u32 [%rd512], %r16;
	// end inline asm
	// begin inline asm
	atom.global.add.u32 %r17, [%rd512], 0;
	// end inline asm
	add.s32 	%r18, %r17, 1;
	// begin inline asm
	st.volatile.global.u32 [%rd512], %r18;
	// end inline asm
	// begin inline asm
	atom.global.add.u32 %r19, [%rd512], 0;
	// end inline asm
	add.s32 	%r20, %r19, 1;
	// begin inline asm
	st.volatile.global.u32 [%rd512], %r20;
	// end inline asm
	// begin inline asm
	atom.global.add.u32 %r21, [%rd512], 0;
	// end inline asm
	add.s32 	%r22, %r21, 1;
	// begin inline asm
	st.volatile.global.u32 [%rd512], %r22;
	// end inline asm
	// begin inline asm
	atom.global.add.u32 %r23, [%rd512], 0;
	// end inline asm
	add.s32 	%r24, %r23, 1;
	// begin inline asm
	st.volatile.global.u32 [%rd512], %r24;
	// end inline asm
	// begin inline asm
	atom.global.add.u32 %r25, [%rd512], 0;
	// end inline asm
	add.s32 	%r26, %r25, 1;
	// begin inline asm
	st.volatile.global.u32 [%rd512], %r26;
	// end inline asm
	// begin inline asm
	atom.global.add.u32 %r27, [%rd512], 0;
	// end inline asm
	add.s32 	%r28, %r27, 1;
	// begin inline asm
	st.volatile.global.u32 [%rd512], %r28;
	// end inline asm
	// begin inline asm
	atom.global.add.u32 %r29, [%rd512], 0;
	// end inline asm
	add.s32 	%r30, %r29, 1;
	// begin inline asm
	st.volatile.global.u32 [%rd512], %r30;
	// end inline asm
	// begin inline asm
	atom.global.add.u32 %r31, [%rd512], 0;
	// end inline asm
	add.s32 	%r32, %r31, 1;
	// begin inline asm
	st.volatile.global.u32 [%rd512], %r32;
	// end inline asm
	// begin inline asm
	atom.global.add.u32 %r33, [%rd512], 0;
	// end inline asm
	add.s32 	%r34, %r33, 1;
	// begin inline asm
	st.volatile.global.u32 [%rd512], %r34;
	// end inline asm
	// begin inline asm
	atom.global.add.u32 %r35, [%rd512], 0;
	// end inline asm
	add.s32 	%r36, %r35, 1;
	// begin inline asm
	st.volatile.global.u32 [%rd512], %r36;
	// end inline asm
	// begin inline asm
	atom.global.add.u32 %r37, [%rd512], 0;
	// end inline asm
	add.s32 	%r38, %r37, 1;
	// begin inline asm
	st.volatile.global.u32 [%rd512], %r38;
	// end inline asm
	// begin inline asm
	atom.global.add.u32 %r39, [%rd512], 0;
	// end inline asm
	add.s32 	%r40, %r39, 1;
	// begin inline asm
	st.volatile.global.u32 [%rd512], %r40;
	// end inline asm
	// begin inline asm
	atom.global.add.u32 %r41, [%rd512], 0;
	// end inline asm
	add.s32 	%r42, %r41, 1;
	// begin inline asm
	st.volatile.global.u32 [%rd512], %r42;
	// end inline asm
	// begin inline asm
	atom.global.add.u32 %r43, [%rd512], 0;
	// end inline asm
	add.s32 	%r44, %r43, 1;
	// begin inline asm
	st.volatile.global.u32 [%rd512], %r44;
	// end inline asm
	// begin inline asm
	atom.global.add.u32 %r45, [%rd512], 0;
	// end inline asm
	add.s32 	%r46, %r45, 1;
	// begin inline asm
	st.volatile.global.u32 [%rd512], %r46;
	// end inline asm
	// begin inline asm
	atom.global.add.u32 %r47, [%rd512], 0;
	// end inline asm
	add.s32 	%r48, %r47, 1;
	// begin inline asm
	st.volatile.global.u32 [%rd512], %r48;
	// end inline asm
	// begin inline asm
	atom.global.add.u32 %r49, [%rd512], 0;
	// end inline asm
	add.s32 	%r50, %r49, 1;
	// begin inline asm
	st.volatile.global.u32 [%rd512], %r50;
	// end inline asm
	// begin inline asm
	atom.global.add.u32 %r51, [%rd512], 0;
	// end inline asm
	add.s32 	%r52, %r51, 1;
	// begin inline asm
	st.volatile.global.u32 [%rd512], %r52;
	// end inline asm
	// begin inline asm
	atom.global.add.u32 %r53, [%rd512], 0;
	// end inline asm
	add.s32 	%r54, %r53, 1;
	// begin inline asm
	st.volatile.global.u32 [%rd512], %r54;
	// end inline asm
	// begin inline asm
	atom.global.add.u32 %r55, [%rd512], 0;
	// end inline asm
	add.s32 	%r56, %r55, 1;
	// begin inline asm
	st.volatile.global.u32 [%rd512], %r56;
	// end inline asm
	// begin inline asm
	atom.global.add.u32 %r57, [%rd512], 0;
	// end inline asm
	add.s32 	%r58, %r57, 1;
	// begin inline asm
	st.volatile.global.u32 [%rd512], %r58;
	// end inline asm
	// begin inline asm
	atom.global.add.u32 %r59, [%rd512], 0;
	// end inline asm
	add.s32 	%r60, %r59, 1;
	// begin inline asm
	st.volatile.global.u32 [%rd512], %r60;
	// end inline asm
	// begin inline asm
	atom.global.add.u32 %r61, [%rd512], 0;
	// end inline asm
	add.s32 	%r62, %r61, 1;
	// begin inline asm
	st.volatile.global.u32 [%rd512], %r62;
	// end inline asm
	// begin inline asm
	atom.global.add.u32 %r63, [%rd512], 0;
	// end inline asm
	add.s32 	%r64, %r63, 1;
	// begin inline asm
	st.volatile.global.u32 [%rd512], %r64;
	// end inline asm
	// begin inline asm
	atom.global.add.u32 %r65, [%rd512], 0;
	// end inline asm
	add.s32 	%r66, %r65, 1;
	// begin inline asm
	st.volatile.global.u32 [%rd512], %r66;
	// end inline asm
	// begin inline asm
	atom.global.add.u32 %r67, [%rd512], 0;
	// end inline asm
	add.s32 	%r68, %r67, 1;
	// begin inline asm
	st.volatile.global.u32 [%rd512], %r68;
	// end inline asm
	// begin inline asm
	atom.global.add.u32 %r69, [%rd512], 0;
	// end inline asm
	add.s32 	%r70, %r69, 1;
	// begin inline asm
	st.volatile.global.u32 [%rd512], %r70;
	// end inline asm
	// begin inline asm
	atom.global.add.u32 %r71, [%rd512], 0;
	// end inline asm
	add.s32 	%r72, %r71, 1;
	// begin inline asm
	st.volatile.global.u32 [%rd512], %r72;
	// end inline asm
	// begin inline asm
	atom.global.add.u32 %r73, [%rd512], 0;
	// end inline asm
	add.s32 	%r74, %r73, 1;
	// begin inline asm
	st.volatile.global.u32 [%rd512], %r74;
	// end inline asm
	// begin inline asm
	atom.global.add.u32 %r75, [%rd512], 0;
	// end inline asm
	add.s32 	%r76, %r75, 1;
	// begin inline asm
	st.volatile.global.u32 [%rd512], %r76;
	// end inline asm
	// begin inline asm
	atom.global.add.u32 %r77, [%rd512], 0;
	// end inline asm
	add.s32 	%r78, %r77, 1;
	// begin inline asm
	st.volatile.global.u32 [%rd512], %r78;
	// end inline asm
	// begin inline asm
	atom.global.add.u32 %r79, [%rd512], 0;
	// end inline asm
	add.s32 	%r80, %r79, 1;
	// begin inline asm
	st.volatile.global.u32 [%rd512], %r80;
	// end inline asm
	// begin inline asm
	atom.global.add.u32 %r81, [%rd512], 0;
	// end inline asm
	add.s32 	%r82, %r81, 1;
	// begin inline asm
	st.volatile.global.u32 [%rd512], %r82;
	// end inline asm
	// begin inline asm
	atom.global.add.u32 %r83, [%rd512], 0;
	// end inline asm
	add.s32 	%r84, %r83, 1;
	// begin inline asm
	st.volatile.global.u32 [%rd512], %r84;
	// end inline asm
	// begin inline asm
	atom.global.add.u32 %r85, [%rd512], 0;
	// end inline asm
	add.s32 	%r86, %r85, 1;
	// begin inline asm
	st.volatile.global.u32 [%rd512], %r86;
	// end inline asm
	// begin inline asm
	atom.global.add.u32 %r87, [%rd512], 0;
	// end inline asm
	add.s32 	%r88, %r87, 1;
	// begin inline asm
	st.volatile.global.u32 [%rd512], %r88;
	// end inline asm
	// begin inline asm
	atom.global.add.u32 %r89, [%rd512], 0;
	// end inline asm
	add.s32 	%r90, %r89, 1;
	// begin inline asm
	st.volatile.global.u32 [%rd512], %r90;
	// end inline asm
	// begin inline asm
	atom.global.add.u32 %r91, [%rd512], 0;
	// end inline asm
	add.s32 	%r92, %r91, 1;
	// begin inline asm
	st.volatile.global.u32 [%rd512], %r92;
	// end inline asm
	// begin inline asm
	atom.global.add.u32 %r93, [%rd512], 0;
	// end inline asm
	add.s32 	%r94, %r93, 1;
	// begin inline asm
	st.volatile.global.u32 [%rd512], %r94;
	// end inline asm
	// begin inline asm
	atom.global.add.u32 %r95, [%rd512], 0;
	// end inline asm
	add.s32 	%r96, %r95, 1;
	// begin inline asm
	st.volatile.global.u32 [%rd512], %r96;
	// end inline asm
	// begin inline asm
	atom.global.add.u32 %r97, [%rd512], 0;
	// end inline asm
	add.s32 	%r98, %r97, 1;
	// begin inline asm
	st.volatile.global.u32 [%rd512], %r98;
	// end inline asm
	// begin inline asm
	atom.global.add.u32 %r99, [%rd512], 0;
	// end inline asm
	add.s32 	%r100, %r99, 1;
	// begin inline asm
	st.volatile.global.u32 [%rd512], %r100;
	// end inline asm
	// begin inline asm
	atom.global.add.u32 %r101, [%rd512], 0;
	// end inline asm
	add.s32 	%r102, %r101, 1;
	// begin inline asm
	st.volatile.global.u32 [%rd512], %r102;
	// end inline asm
	// begin inline asm
	atom.global.add.u32 %r103, [%rd512], 0;
	// end inline asm
	add.s32 	%r104, %r103, 1;
	// begin inline asm
	st.volatile.global.u32 [%rd512], %r104;
	// end inline asm
	// begin inline asm
	atom.global.add.u32 %r105, [%rd512], 0;
	// end inline asm
	add.s32 	%r106, %r105, 1;
	// begin inline asm
	st.volatile.global.u32 [%rd512], %r106;
	// end inline asm
	// begin inline asm
	atom.global.add.u32 %r107, [%rd512], 0;
	// end inline asm
	add.s32 	%r108, %r107, 1;
	// begin inline asm
	st.volatile.global.u32 [%rd512], %r108;
	// end inline asm
	// begin inline asm
	atom.global.add.u32 %r109, [%rd512], 0;
	// end inline asm
	add.s32 	%r110, %r109, 1;
	// begin inline asm
	st.volatile.global.u32 [%rd512], %r110;
	// end inline asm
	// begin inline asm
	atom.global.add.u32 %r111, [%rd512], 0;
	// end inline asm
	add.s32 	%r112, %r111, 1;
	// begin inline asm
	st.volatile.global.u32 [%rd512], %r112;
	// end inline asm
	// begin inline asm
	atom.global.add.u32 %r113, [%rd512], 0;
	// end inline asm
	add.s32 	%r114, %r113, 1;
	// begin inline asm
	st.volatile.global.u32 [%rd512], %r114;
	// end inline asm
	// begin inline asm
	atom.global.add.u32 %r115, [%rd512], 0;
	// end inline asm
	add.s32 	%r116, %r115, 1;
	// begin inline asm
	st.volatile.global.u32 [%rd512], %r116;
	// end inline asm
	// begin inline asm
	atom.global.add.u32 %r117, [%rd512], 0;
	// end inline asm
	add.s32 	%r118, %r117, 1;
	// begin inline asm
	st.volatile.global.u32 [%rd512], %r118;
	// end inline asm
	// begin inline asm
	atom.global.add.u32 %r119, [%rd512], 0;
	// end inline asm
	add.s32 	%r120, %r119, 1;
	// begin inline asm
	st.volatile.global.u32 [%rd512], %r120;
	// end inline asm
	// begin inline asm
	atom.global.add.u32 %r121, [%rd512], 0;
	// end inline asm
	add.s32 	%r122, %r121, 1;
	// begin inline asm
	st.volatile.global.u32 [%rd512], %r122;
	// end inline asm
	// begin inline asm
	atom.global.add.u32 %r123, [%rd512], 0;
	// end inline asm
	add.s32 	%r124, %r123, 1;
	// begin inline asm
	st.volatile.global.u32 [%rd512], %r124;
	// end inline asm
	// begin inline asm
	atom.global.add.u32 %r125, [%rd512], 0;
	// end inline asm
	add.s32 	%r126, %r125, 1;
	// begin inline asm
	st.volatile.global.u32 [%rd512], %r126;
	// end inline asm
	// begin inline asm
	atom.global.add.u32 %r127, [%rd512], 0;
	// end inline asm
	add.s32 	%r128, %r127, 1;
	// begin inline asm
	st.volatile.global.u32 [%rd512], %r128;
	// end inline asm
	// begin inline asm
	atom.global.add.u32 %r129, [%rd512], 0;
	// end inline asm
	add.s32 	%r130, %r129, 1;
	// begin inline asm
	st.volatile.global.u32 [%rd512], %r130;
	// end inline asm
	// begin inline asm
	atom.global.add.u32 %r131, [%rd512], 0;
	// end inline asm
	add.s32 	%r132, %r131, 1;
	// begin inline asm
	st.volatile.global.u32 [%rd512], %r132;
	// end inline asm
	// begin inline asm
	atom.global.add.u32 %r133, [%rd512], 0;
	// end inline asm
	add.s32 	%r134, %r133, 1;
	// begin inline asm
	st.volatile.global.u32 [%rd512], %r134;
	// end inline asm
	// begin inline asm
	atom.global.add.u32 %r135, [%rd512], 0;
	// end inline asm
	add.s32 	%r136, %r135, 1;
	// begin inline asm
	st.volatile.global.u32 [%rd512], %r136;
	// end inline asm
	// begin inline asm
	atom.global.add.u32 %r137, [%rd512], 0;
	// end inline asm
	add.s32 	%r138, %r137, 1;
	// begin inline asm
	st.volatile.global.u32 [%rd512], %r138;
	// end inline asm
	// begin inline asm
	atom.global.add.u32 %r139, [%rd512], 0;
	// end inline asm
	add.s32 	%r140, %r139, 1;
	// begin inline asm
	st.volatile.global.u32 [%rd512], %r140;
	// end inline asm
	// begin inline asm
	atom.global.add.u32 %r141, [%rd512], 0;
	// end inline asm
	add.s32 	%r142, %r141, 1;
	// begin inline asm
	st.volatile.global.u32 [%rd512], %r142;
	// end inline asm
	// begin inline asm
	atom.global.add.u32 %r143, [%rd512], 0;
	// end inline asm
	add.s32 	%r144, %r143, 1;
	// begin inline asm
	st.volatile.global.u32 [%rd512], %r144;
	// end inline asm
	// begin inline asm
	atom.global.add.u32 %r145, [%rd512], 0;
	// end inline asm
	add.s32 	%r146, %r145, 1;
	// begin inline asm
	st.volatile.global.u32 [%rd512], %r146;
	// end inline asm
	// begin inline asm
	atom.global.add.u32 %r147, [%rd512], 0;
	// end inline asm
	add.s32 	%r148, %r147, 1;
	// begin inline asm
	st.volatile.global.u32 [%rd512], %r148;
	// end inline asm
	// begin inline asm
	atom.global.add.u32 %r149, [%rd512], 0;
	// end inline asm
	add.s32 	%r150, %r149, 1;
	// begin inline asm
	st.volatile.global.u32 [%rd512], %r150;
	// end inline asm
	// begin inline asm
	atom.global.add.u32 %r151, [%rd512], 0;
	// end inline asm
	add.s32 	%r152, %r151, 1;
	// begin inline asm
	st.volatile.global.u32 [%rd512], %r152;
	// end inline asm
	// begin inline asm
	atom.global.add.u32 %r153, [%rd512], 0;
	// end inline asm
	add.s32 	%r154, %r153, 1;
	// begin inline asm
	st.volatile.global.u32 [%rd512], %r154;
	// end inline asm
	// begin inline asm
	atom.global.add.u32 %r155, [%rd512], 0;
	// end inline asm
	add.s32 	%r156, %r155, 1;
	// begin inline asm
	st.volatile.global.u32 [%rd512], %r156;
	// end inline asm
	// begin inline asm
	atom.global.add.u32 %r157, [%rd512], 0;
	// end inline asm
	add.s32 	%r158, %r157, 1;
	// begin inline asm
	st.volatile.global.u32 [%rd512], %r158;
	// end inline asm
	// begin inline asm
	atom.global.add.u32 %r159, [%rd512], 0;
	// end inline asm
	add.s32 	%r160, %r159, 1;
	// begin inline asm
	st.volatile.global.u32 [%rd512], %r160;
	// end inline asm
	// begin inline asm
	atom.global.add.u32 %r161, [%rd512], 0;
	// end inline asm
	add.s32 	%r162, %r161, 1;
	// begin inline asm
	st.volatile.global.u32 [%rd512], %r162;
	// end inline asm
	// begin inline asm
	atom.global.add.u32 %r163, [%rd512], 0;
	// end inline asm
	add.s32 	%r164, %r163, 1;
	// begin inline asm
	st.volatile.global.u32 [%rd512], %r164;
	// end inline asm
	// begin inline asm
	atom.global.add.u32 %r165, [%rd512], 0;
	// end inline asm
	add.s32 	%r166, %r165, 1;
	// begin inline asm
	st.volatile.global.u32 [%rd512], %r166;
	// end inline asm
	// begin inline asm
	atom.global.add.u32 %r167, [%rd512], 0;
	// end inline asm
	add.s32 	%r168, %r167, 1;
	// begin inline asm
	st.volatile.global.u32 [%rd512], %r168;
	// end inline asm
	// begin inline asm
	atom.global.add.u32 %r169, [%rd512], 0;
	// end inline asm
	add.s32 	%r170, %r169, 1;
	// begin inline asm
	st.volatile.global.u32 [%rd512], %r170;
	// end inline asm
	// begin inline asm
	atom.global.add.u32 %r171, [%rd512], 0;
	// end inline asm
	add.s32 	%r172, %r171, 1;
	// begin inline asm
	st.volatile.global.u32 [%rd512], %r172;
	// end inline asm
	// begin inline asm
	atom.global.add.u32 %r173, [%rd512], 0;
	// end inline asm
	add.s32 	%r174, %r173, 1;
	// begin inline asm
	st.volatile.global.u32 [%rd512], %r174;
	// end inline asm
	// begin inline asm
	atom.global.add.u32 %r175, [%rd512], 0;
	// end inline asm
	add.s32 	%r176, %r175, 1;
	// begin inline asm
	st.volatile.global.u32 [%rd512], %r176;
	// end inline asm
	// begin inline asm
	atom.global.add.u32 %r177, [%rd512], 0;
	// end inline asm
	add.s32 	%r178, %r177, 1;
	// begin inline asm
	st.volatile.global.u32 [%rd512], %r178;
	// end inline asm
	// begin inline asm
	atom.global.add.u32 %r179, [%rd512], 0;
	// end inline asm
	add.s32 	%r180, %r179, 1;
	// begin inline asm
	st.volatile.global.u32 [%rd512], %r180;
	// end inline asm
	// begin inline asm
	atom.global.add.u32 %r181, [%rd512], 0;
	// end inline asm
	add.s32 	%r182, %r181, 1;
	// begin inline asm
	st.volatile.global.u32 [%rd512], %r182;
	// end inline asm
	// begin inline asm
	atom.global.add.u32 %r183, [%rd512], 0;
	// end inline asm
	add.s32 	%r184, %r183, 1;
	// begin inline asm
	st.volatile.global.u32 [%rd512], %r184;
	// end inline asm
	// begin inline asm
	atom.global.add.u32 %r185, [%rd512], 0;
	// end inline asm
	add.s32 	%r186, %r185, 1;
	// begin inline asm
	st.volatile.global.u32 [%rd512], %r186;
	// end inline asm
	// begin inline asm
	atom.global.add.u32 %r187, [%rd512], 0;
	// end inline asm
	add.s32 	%r188, %r187, 1;
	// begin inline asm
	st.volatile.global.u32 [%rd512], %r188;
	// end inline asm
	// begin inline asm
	atom.global.add.u32 %r189, [%rd512], 0;
	// end inline asm
	add.s32 	%r190, %r189, 1;
	// begin inline asm
	st.volatile.global.u32 [%rd512], %r190;
	// end inline asm
	// begin inline asm
	atom.global.add.u32 %r191, [%rd512], 0;
	// end inline asm
	add.s32 	%r192, %r191, 1;
	// begin inline asm
	st.volatile.global.u32 [%rd512], %r192;
	// end inline asm
	// begin inline asm
	atom.global.add.u32 %r193, [%rd512], 0;
	// end inline asm
	add.s32 	%r194, %r193, 1;
	// begin inline asm
	st.volatile.global.u32 [%rd512], %r194;
	// end inline asm
	// begin inline asm
	atom.global.add.u32 %r195, [%rd512], 0;
	// end inline asm
	add.s32 	%r196, %r195, 1;
	// begin inline asm
	st.volatile.global.u32 [%rd512], %r196;
	// end inline asm
	// begin inline asm
	atom.global.add.u32 %r197, [%rd512], 0;
	// end inline asm
	add.s32 	%r198, %r197, 1;
	// begin inline asm
	st.volatile.global.u32 [%rd512], %r198;
	// end inline asm
	// begin inline asm
	atom.global.add.u32 %r199, [%rd512], 0;
	// end inline asm
	add.s32 	%r200, %r199, 1;
	// begin inline asm
	st.volatile.global.u32 [%rd512], %r200;
	// end inline asm
	// begin inline asm
	atom.global.add.u32 %r201, [%rd512], 0;
	// end inline asm
	add.s32 	%r202, %r201, 1;
	// begin inline asm
	st.volatile.global.u32 [%rd512], %r202;
	// end inline asm
	// begin inline asm
	atom.global.add.u32 %r203, [%rd512], 0;
	// end inline asm
	add.s32 	%r204, %r203, 1;
	// begin inline asm
	st.volatile.global.u32 [%rd512], %r204;
	// end inline asm
	// begin inline asm
	atom.global.add.u32 %r205, [%rd512], 0;
	// end inline asm
	add.s32 	%r206, %r205, 1;
	// begin inline asm
	st.volatile.global.u32 [%rd512], %r206;
	// end inline asm
	// begin inline asm
	atom.global.add.u32 %r207, [%rd512], 0;
	// end inline asm
	add.s32 	%r208, %r207, 1;
	// begin inline asm
	st.volatile.global.u32 [%rd512], %r208;
	// end inline asm
	// begin inline asm
	atom.global.add.u32 %r209, [%rd512], 0;
	// end inline asm
	add.s32 	%r210, %r209, 1;
	// begin inline asm
	st.volatile.global.u32 [%rd512], %r210;
	// end inline asm
	// begin inline asm
	atom.global.add.u32 %r211, [%rd512], 0;
	// end inline asm
	add.s32 	%r212, %r211, 1;
	// begin inline asm
	st.volatile.global.u32 [%rd512], %r212;
	// end inline asm
	// begin inline asm
	atom.global.add.u32 %r213, [%rd512], 0;
	// end inline asm
	add.s32 	%r214, %r213, 1;
	// begin inline asm
	st.volatile.global.u32 [%rd512], %r214;
	// end inline asm
	// begin inline asm
	atom.global.add.u32 %r215, [%rd512], 0;
	// end inline asm
	add.s32 	%r216, %r215, 1;
	// begin inline asm
	st.volatile.global.u32 [%rd512], %r216;
	// end inline asm
	// begin inline asm
	atom.global.add.u32 %r217, [%rd512], 0;
	// end inline asm
	add.s32 	%r218, %r217, 1;
	// begin inline asm
	st.volatile.global.u32 [%rd512], %r218;
	// end inline asm
	// begin inline asm
	atom.global.add.u32 %r219, [%rd512], 0;
	// end inline asm
	add.s32 	%r220, %r219, 1;
	// begin inline asm
	st.volatile.global.u32 [%rd512], %r220;
	// end inline asm
	// begin inline asm
	atom.global.add.u32 %r221, [%rd512], 0;
	// end inline asm
	add.s32 	%r222, %r221, 1;
	// begin inline asm
	st.volatile.global.u32 [%rd512], %r222;
	// end inline asm
	// begin inline asm
	atom.global.add.u32 %r223, [%rd512], 0;
	// end inline asm
	add.s32 	%r224, %r223, 1;
	// begin inline asm
	st.volatile.global.u32 [%rd512], %r224;
	// end inline asm
	// begin inline asm
	atom.global.add.u32 %r225, [%rd512], 0;
	// end inline asm
	add.s32 	%r226, %r225, 1;
	// begin inline asm
	st.volatile.global.u32 [%rd512], %r226;
	// end inline asm
	// begin inline asm
	atom.global.add.u32 %r227, [%rd512], 0;
	// end inline asm
	add.s32 	%r228, %r227, 1;
	// begin inline asm
	st.volatile.global.u32 [%rd512], %r228;
	// end inline asm
	// begin inline asm
	atom.global.add.u32 %r229, [%rd512], 0;
	// end inline asm
	add.s32 	%r230, %r229, 1;
	// begin inline asm
	st.volatile.global.u32 [%rd512], %r230;
	// end inline asm
	// begin inline asm
	atom.global.add.u32 %r231, [%rd512], 0;
	// end inline asm
	add.s32 	%r232, %r231, 1;
	// begin inline asm
	st.volatile.global.u32 [%rd512], %r232;
	// end inline asm
	// begin inline asm
	atom.global.add.u32 %r233, [%rd512], 0;
	// end inline asm
	add.s32 	%r234, %r233, 1;
	// begin inline asm
	st.volatile.global.u32 [%rd512], %r234;
	// end inline asm
	// begin inline asm
	atom.global.add.u32 %r235, [%rd512], 0;
	// end inline asm
	add.s32 	%r236, %r235, 1;
	// begin inline asm
	st.volatile.global.u32 [%rd512], %r236;
	// end inline asm
	// begin inline asm
	atom.global.add.u32 %r237, [%rd512], 0;
	// end inline asm
	add.s32 	%r238, %r237, 1;
	// begin inline asm
	st.volatile.global.u32 [%rd512], %r238;
	// end inline asm
	// begin inline asm
	atom.global.add.u32 %r239, [%rd512], 0;
	// end inline asm
	add.s32 	%r240, %r239, 1;
	// begin inline asm
	st.volatile.global.u32 [%rd512], %r240;
	// end inline asm
	// begin inline asm
	atom.global.add.u32 %r241, [%rd512], 0;
	// end inline asm
	add.s32 	%r242, %r241, 1;
	// begin inline asm
	st.volatile.global.u32 [%rd512], %r242;
	// end inline asm
	// begin inline asm
	atom.global.add.u32 %r243, [%rd512], 0;
	// end inline asm
	add.s32 	%r244, %r243, 1;
	// begin inline asm
	st.volatile.global.u32 [%rd512], %r244;
	// end inline asm
	// begin inline asm
	atom.global.add.u32 %r245, [%rd512], 0;
	// end inline asm
	add.s32 	%r246, %r245, 1;
	// begin inline asm
	st.volatile.global.u32 [%rd512], %r246;
	// end inline asm
	// begin inline asm
	atom.global.add.u32 %r247, [%rd512], 0;
	// end inline asm
	add.s32 	%r248, %r247, 1;
	// begin inline asm
	st.volatile.global.u32 [%rd512], %r248;
	// end inline asm
	// begin inline asm
	atom.global.add.u32 %r249, [%rd512], 0;
	// end inline asm
	add.s32 	%r250, %r249, 1;
	// begin inline asm
	st.volatile.global.u32 [%rd512], %r250;
	// end inline asm
	// begin inline asm
	atom.global.add.u32 %r251, [%rd512], 0;
	// end inline asm
	add.s32 	%r252, %r251, 1;
	// begin inline asm
	st.volatile.global.u32 [%rd512], %r252;
	// end inline asm
	// begin inline asm
	atom.global.add.u32 %r253, [%rd512], 0;
	// end inline asm
	add.s32 	%r254, %r253, 1;
	// begin inline asm
	st.volatile.global.u32 [%rd512], %r254;
	// end inline asm
	// begin inline asm
	atom.global.add.u32 %r255, [%rd512], 0;
	// end inline asm
	add.s32 	%r256, %r255, 1;
	// begin inline asm
	st.volatile.global.u32 [%rd512], %r256;
	// end inline asm
	// begin inline asm
	atom.global.add.u32 %r257, [%rd512], 0;
	// end inline asm
	add.s32 	%r258, %r257, 1;
	// begin inline asm
	st.volatile.global.u32 [%rd512], %r258;
	// end inline asm
	// begin inline asm
	atom.global.add.u32 %r259, [%rd512], 0;
	// end inline asm
	add.s32 	%r260, %r259, 1;
	// begin inline asm
	st.volatile.global.u32 [%rd512], %r260;
	// end inline asm
	// begin inline asm
	atom.global.add.u32 %r261, [%rd512], 0;
	// end inline asm
	add.s32 	%r262, %r261, 1;
	// begin inline asm
	st.volatile.global.u32 [%rd512], %r262;
	// end inline asm
	// begin inline asm
	atom.global.add.u32 %r263, [%rd512], 0;
	// end inline asm
	add.s32 	%r264, %r263, 1;
	// begin inline asm
	st.volatile.global.u32 [%rd512], %r264;
	// end inline asm
	// begin inline asm
	atom.global.add.u32 %r265, [%rd512], 0;
	// end inline asm
	add.s32 	%r266, %r265, 1;
	// begin inline asm
	st.volatile.global.u32 [%rd512], %r266;
	// end inline asm
	// begin inline asm
	atom.global.add.u32 %r267, [%rd512], 0;
	// end inline asm
	add.s32 	%r268, %r267, 1;
	// begin inline asm
	st.volatile.global.u32 [%rd512], %r268;
	// end inline asm
	// begin inline asm
	atom.global.add.u32 %r269, [%rd512], 0;
	// end inline asm
	add.s32 	%r270, %r269, 1;
	// begin inline asm
	st.volatile.global.u32 [%rd512], %r270;
	// end inline asm
	// begin inline asm
	atom.global.add.u32 %r271, [%rd512], 0;
	// end inline asm
	add.s32 	%r272, %r271, 1;
	// begin inline asm
	st.volatile.global.u32 [%rd512], %r272;
	// end inline asm
	// begin inline asm
	atom.global.add.u32 %r273, [%rd512], 0;
	// end inline asm
	add.s32 	%r274, %r273, 1;
	// begin inline asm
	st.volatile.global.u32 [%rd512], %r274;
	// end inline asm
	// begin inline asm
	atom.global.add.u32 %r275, [%rd512], 0;
	// end inline asm
	add.s32 	%r276, %r275, 1;
	// begin inline asm
	st.volatile.global.u32 [%rd512], %r276;
	// end inline asm
	// begin inline asm
	atom.global.add.u32 %r277, [%rd512], 0;
	// end inline asm
	add.s32 	%r278, %r277, 1;
	// begin inline asm
	st.volatile.global.u32 [%rd512], %r278;
	// end inline asm
	// begin inline asm
	atom.global.add.u32 %r279, [%rd512], 0;
	// end inline asm
	add.s32 	%r280, %r279, 1;
	// begin inline asm
	st.volatile.global.u32 [%rd512], %r280;
	// end inline asm
	// begin inline asm
	atom.global.add.u32 %r281, [%rd512], 0;
	// end inline asm
	add.s32 	%r282, %r281, 1;
	// begin inline asm
	st.volatile.global.u32 [%rd512], %r282;
	// end inline asm
	// begin inline asm
	atom.global.add.u32 %r283, [%rd512], 0;
	// end inline asm
	add.s32 	%r284, %r283, 1;
	// begin inline asm
	st.volatile.global.u32 [%rd512], %r284;
	// end inline asm
	// begin inline asm
	atom.global.add.u32 %r285, [%rd512], 0;
	// end inline asm
	add.s32 	%r286, %r285, 1;
	// begin inline asm
	st.volatile.global.u32 [%rd512], %r286;
	// end inline asm
	// begin inline asm
	atom.global.add.u32 %r287, [%rd512], 0;
	// end inline asm
	add.s32 	%r288, %r287, 1;
	// begin inline asm
	st.volatile.global.u32 [%rd512], %r288;
	// end inline asm
	// begin inline asm
	atom.global.add.u32 %r289, [%rd512], 0;
	// end inline asm
	add.s32 	%r290, %r289, 1;
	// begin inline asm
	st.volatile.global.u32 [%rd512], %r290;
	// end inline asm
	// begin inline asm
	atom.global.add.u32 %r291, [%rd512], 0;
	// end inline asm
	add.s32 	%r292, %r291, 1;
	// begin inline asm
	st.volatile.global.u32 [%rd512], %r292;
	// end inline asm
	// begin inline asm
	atom.global.add.u32 %r293, [%rd512], 0;
	// end inline asm
	add.s32 	%r294, %r293, 1;
	// begin inline asm
	st.volatile.global.u32 [%rd512], %r294;
	// end inline asm
	// begin inline asm
	atom.global.add.u32 %r295, [%rd512], 0;
	// end inline asm
	add.s32 	%r296, %r295, 1;
	// begin inline asm
	st.volatile.global.u32 [%rd512], %r296;
	// end inline asm
	// begin inline asm
	atom.global.add.u32 %r297, [%rd512], 0;
	// end inline asm
	add.s32 	%r298, %r297, 1;
	// begin inline asm
	st.volatile.global.u32 [%rd512], %r298;
	// end inline asm
	// begin inline asm
	atom.global.add.u32 %r299, [%rd512], 0;
	// end inline asm
	add.s32 	%r300, %r299, 1;
	// begin inline asm
	st.volatile.global.u32 [%rd512], %r300;
	// end inline asm
	// begin inline asm
	atom.global.add.u32 %r301, [%rd512], 0;
	// end inline asm
	add.s32 	%r302, %r301, 1;
	// begin inline asm
	st.volatile.global.u32 [%rd512], %r302;
	// end inline asm
	// begin inline asm
	atom.global.add.u32 %r303, [%rd512], 0;
	// end inline asm
	add.s32 	%r304, %r303, 1;
	// begin inline asm
	st.volatile.global.u32 [%rd512], %r304;
	// end inline asm
	// begin inline asm
	atom.global.add.u32 %r305, [%rd512], 0;
	// end inline asm
	add.s32 	%r306, %r305, 1;
	// begin inline asm
	st.volatile.global.u32 [%rd512], %r306;
	// end inline asm
	// begin inline asm
	atom.global.add.u32 %r307, [%rd512], 0;
	// end inline asm
	add.s32 	%r308, %r307, 1;
	// begin inline asm
	st.volatile.global.u32 [%rd512], %r308;
	// end inline asm
	// begin inline asm
	atom.global.add.u32 %r309, [%rd512], 0;
	// end inline asm
	add.s32 	%r310, %r309, 1;
	// begin inline asm
	st.volatile.global.u32 [%rd512], %r310;
	// end inline asm
	// begin inline asm
	atom.global.add.u32 %r311, [%rd512], 0;
	// end inline asm
	add.s32 	%r312, %r311, 1;
	// begin inline asm
	st.volatile.global.u32 [%rd512], %r312;
	// end inline asm
	// begin inline asm
	atom.global.add.u32 %r313, [%rd512], 0;
	// end inline asm
	add.s32 	%r314, %r313, 1;
	// begin inline asm
	st.volatile.global.u32 [%rd512], %r314;
	// end inline asm
	// begin inline asm
	atom.global.add.u32 %r315, [%rd512], 0;
	// end inline asm
	add.s32 	%r316, %r315, 1;
	// begin inline asm
	st.volatile.global.u32 [%rd512], %r316;
	// end inline asm
	// begin inline asm
	atom.global.add.u32 %r317, [%rd512], 0;
	// end inline asm
	add.s32 	%r318, %r317, 1;
	// begin inline asm
	st.volatile.global.u32 [%rd512], %r318;
	// end inline asm
	// begin inline asm
	atom.global.add.u32 %r319, [%rd512], 0;
	// end inline asm
	add.s32 	%r320, %r319, 1;
	// begin inline asm
	st.volatile.global.u32 [%rd512], %r320;
	// end inline asm
	// begin inline asm
	atom.global.add.u32 %r321, [%rd512], 0;
	// end inline asm
	add.s32 	%r322, %r321, 1;
	// begin inline asm
	st.volatile.global.u32 [%rd512], %r322;
	// end inline asm
	// begin inline asm
	atom.global.add.u32 %r323, [%rd512], 0;
	// end inline asm
	add.s32 	%r324, %r323, 1;
	// begin inline asm
	st.volatile.global.u32 [%rd512], %r324;
	// end inline asm
	// begin inline asm
	atom.global.add.u32 %r325, [%rd512], 0;
	// end inline asm
	add.s32 	%r326, %r325, 1;
	// begin inline asm
	st.volatile.global.u32 [%rd512], %r326;
	// end inline asm
	// begin inline asm
	atom.global.add.u32 %r327, [%rd512], 0;
	// end inline asm
	add.s32 	%r328, %r327, 1;
	// begin inline asm
	st.volatile.global.u32 [%rd512], %r328;
	// end inline asm
	// begin inline asm
	atom.global.add.u32 %r329, [%rd512], 0;
	// end inline asm
	add.s32 	%r330, %r329, 1;
	// begin inline asm
	st.volatile.global.u32 [%rd512], %r330;
	// end inline asm
	// begin inline asm
	atom.global.add.u32 %r331, [%rd512], 0;
	// end inline asm
	add.s32 	%r332, %r331, 1;
	// begin inline asm
	st.volatile.global.u32 [%rd512], %r332;
	// end inline asm
	// begin inline asm
	atom.global.add.u32 %r333, [%rd512], 0;
	// end inline asm
	add.s32 	%r334, %r333, 1;
	// begin inline asm
	st.volatile.global.u32 [%rd512], %r334;
	// end inline asm
	// begin inline asm
	atom.global.add.u32 %r335, [%rd512], 0;
	// end inline asm
	add.s32 	%r336, %r335, 1;
	// begin inline asm
	st.volatile.global.u32 [%rd512], %r336;
	// end inline asm
	// begin inline asm
	atom.global.add.u32 %r337, [%rd512], 0;
	// end inline asm
	add.s32 	%r338, %r337, 1;
	// begin inline asm
	st.volatile.global.u32 [%rd512], %r338;
	// end inline asm
	// begin inline asm
	atom.global.add.u32 %r339, [%rd512], 0;
	// end inline asm
	add.s32 	%r340, %r339, 1;
	// begin inline asm
	st.volatile.global.u32 [%rd512], %r340;
	// end inline asm
	// begin inline asm
	atom.global.add.u32 %r341, [%rd512], 0;
	// end inline asm
	add.s32 	%r342, %r341, 1;
	// begin inline asm
	st.volatile.global.u32 [%rd512], %r342;
	// end inline asm
	// begin inline asm
	atom.global.add.u32 %r343, [%rd512], 0;
	// end inline asm
	add.s32 	%r344, %r343, 1;
	// begin inline asm
	st.volatile.global.u32 [%rd512], %r344;
	// end inline asm
	// begin inline asm
	atom.global.add.u32 %r345, [%rd512], 0;
	// end inline asm
	add.s32 	%r346, %r345, 1;
	// begin inline asm
	st.volatile.global.u32 [%rd512], %r346;
	// end inline asm
	// begin inline asm
	atom.global.add.u32 %r347, [%rd512], 0;
	// end inline asm
	add.s32 	%r348, %r347, 1;
	// begin inline asm
	st.volatile.global.u32 [%rd512], %r348;
	// end inline asm
	// begin inline asm
	atom.global.add.u32 %r349, [%rd512], 0;
	// end inline asm
	add.s32 	%r350, %r349, 1;
	// begin inline asm
	st.volatile.global.u32 [%rd512], %r350;
	// end inline asm
	// begin inline asm
	atom.global.add.u32 %r351, [%rd512], 0;
	// end inline asm
	add.s32 	%r352, %r351, 1;
	// begin inline asm
	st.volatile.global.u32 [%rd512], %r352;
	// end inline asm
	// begin inline asm
	atom.global.add.u32 %r353, [%rd512], 0;
	// end inline asm
	add.s32 	%r354, %r353, 1;
	// begin inline asm
	st.volatile.global.u32 [%rd512], %r354;
	// end inline asm
	// begin inline asm
	atom.global.add.u32 %r355, [%rd512], 0;
	// end inline asm
	add.s32 	%r356, %r355, 1;
	// begin inline asm
	st.volatile.global.u32 [%rd512], %r356;
	// end inline asm
	// begin inline asm
	atom.global.add.u32 %r357, [%rd512], 0;
	// end inline asm
	add.s32 	%r358, %r357, 1;
	// begin inline asm
	st.volatile.global.u32 [%rd512], %r358;
	// end inline asm
	// begin inline asm
	atom.global.add.u32 %r359, [%rd512], 0;
	// end inline asm
	add.s32 	%r360, %r359, 1;
	// begin inline asm
	st.volatile.global.u32 [%rd512], %r360;
	// end inline asm
	// begin inline asm
	atom.global.add.u32 %r361, [%rd512], 0;
	// end inline asm
	add.s32 	%r362, %r361, 1;
	// begin inline asm
	st.volatile.global.u32 [%rd512], %r362;
	// end inline asm
	// begin inline asm
	atom.global.add.u32 %r363, [%rd512], 0;
	// end inline asm
	add.s32 	%r364, %r363, 1;
	// begin inline asm
	st.volatile.global.u32 [%rd512], %r364;
	// end inline asm
	// begin inline asm
	atom.global.add.u32 %r365, [%rd512], 0;
	// end inline asm
	add.s32 	%r366, %r365, 1;
	// begin inline asm
	st.volatile.global.u32 [%rd512], %r366;
	// end inline asm
	// begin inline asm
	atom.global.add.u32 %r367, [%rd512], 0;
	// end inline asm
	add.s32 	%r368, %r367, 1;
	// begin inline asm
	st.volatile.global.u32 [%rd512], %r368;
	// end inline asm
	// begin inline asm
	atom.global.add.u32 %r369, [%rd512], 0;
	// end inline asm
	add.s32 	%r370, %r369, 1;
	// begin inline asm
	st.volatile.global.u32 [%rd512], %r370;
	// end inline asm
	// begin inline asm
	atom.global.add.u32 %r371, [%rd512], 0;
	// end inline asm
	add.s32 	%r372, %r371, 1;
	// begin inline asm
	st.volatile.global.u32 [%rd512], %r372;
	// end inline asm
	// begin inline asm
	atom.global.add.u32 %r373, [%rd512], 0;
	// end inline asm
	add.s32 	%r374, %r373, 1;
	// begin inline asm
	st.volatile.global.u32 [%rd512], %r374;
	// end inline asm
	// begin inline asm
	atom.global.add.u32 %r375, [%rd512], 0;
	// end inline asm
	add.s32 	%r376, %r375, 1;
	// begin inline asm
	st.volatile.global.u32 [%rd512], %r376;
	// end inline asm
	// begin inline asm
	atom.global.add.u32 %r377, [%rd512], 0;
	// end inline asm
	add.s32 	%r378, %r377, 1;
	// begin inline asm
	st.volatile.global.u32 [%rd512], %r378;
	// end inline asm
	// begin inline asm
	atom.global.add.u32 %r379, [%rd512], 0;
	// end inline asm
	add.s32 	%r380, %r379, 1;
	// begin inline asm
	st.volatile.global.u32 [%rd512], %r380;
	// end inline asm
	// begin inline asm
	atom.global.add.u32 %r381, [%rd512], 0;
	// end inline asm
	add.s32 	%r382, %r381, 1;
	// begin inline asm
	st.volatile.global.u32 [%rd512], %r382;
	// end inline asm
	// begin inline asm
	atom.global.add.u32 %r383, [%rd512], 0;
	// end inline asm
	add.s32 	%r384, %r383, 1;
	// begin inline asm
	st.volatile.global.u32 [%rd512], %r384;
	// end inline asm
	// begin inline asm
	atom.global.add.u32 %r385, [%rd512], 0;
	// end inline asm
	add.s32 	%r386, %r385, 1;
	// begin inline asm
	st.volatile.global.u32 [%rd512], %r386;
	// end inline asm
	// begin inline asm
	atom.global.add.u32 %r387, [%rd512], 0;
	// end inline asm
	add.s32 	%r388, %r387, 1;
	// begin inline asm
	st.volatile.global.u32 [%rd512], %r388;
	// end inline asm
	// begin inline asm
	atom.global.add.u32 %r389, [%rd512], 0;
	// end inline asm
	add.s32 	%r390, %r389, 1;
	// begin inline asm
	st.volatile.global.u32 [%rd512], %r390;
	// end inline asm
	// begin inline asm
	atom.global.add.u32 %r391, [%rd512], 0;
	// end inline asm
	add.s32 	%r392, %r391, 1;
	// begin inline asm
	st.volatile.global.u32 [%rd512], %r392;
	// end inline asm
	// begin inline asm
	atom.global.add.u32 %r393, [%rd512], 0;
	// end inline asm
	add.s32 	%r394, %r393, 1;
	// begin inline asm
	st.volatile.global.u32 [%rd512], %r394;
	// end inline asm
	// begin inline asm
	atom.global.add.u32 %r395, [%rd512], 0;
	// end inline asm
	add.s32 	%r396, %r395, 1;
	// begin inline asm
	st.volatile.global.u32 [%rd512], %r396;
	// end inline asm
	// begin inline asm
	atom.global.add.u32 %r397, [%rd512], 0;
	// end inline asm
	add.s32 	%r398, %r397, 1;
	// begin inline asm
	st.volatile.global.u32 [%rd512], %r398;
	// end inline asm
	// begin inline asm
	atom.global.add.u32 %r399, [%rd512], 0;
	// end inline asm
	add.s32 	%r400, %r399, 1;
	// begin inline asm
	st.volatile.global.u32 [%rd512], %r400;
	// end inline asm
	// begin inline asm
	atom.global.add.u32 %r401, [%rd512], 0;
	// end inline asm
	add.s32 	%r402, %r401, 1;
	// begin inline asm
	st.volatile.global.u32 [%rd512], %r402;
	// end inline asm
	// begin inline asm
	atom.global.add.u32 %r403, [%rd512], 0;
	// end inline asm
	add.s32 	%r404, %r403, 1;
	// begin inline asm
	st.volatile.global.u32 [%rd512], %r404;
	// end inline asm
	// begin inline asm
	atom.global.add.u32 %r405, [%rd512], 0;
	// end inline asm
	add.s32 	%r406, %r405, 1;
	// begin inline asm
	st.volatile.global.u32 [%rd512], %r406;
	// end inline asm
	// begin inline asm
	atom.global.add.u32 %r407, [%rd512], 0;
	// end inline asm
	add.s32 	%r408, %r407, 1;
	// begin inline asm
	st.volatile.global.u32 [%rd512], %r408;
	// end inline asm
	// begin inline asm
	atom.global.add.u32 %r409, [%rd512], 0;
	// end inline asm
	add.s32 	%r410, %r409, 1;
	// begin inline asm
	st.volatile.global.u32 [%rd512], %r410;
	// end inline asm
	// begin inline asm
	atom.global.add.u32 %r411, [%rd512], 0;
	// end inline asm
	add.s32 	%r412, %r411, 1;
	// begin inline asm
	st.volatile.global.u32 [%rd512], %r412;
	// end inline asm
	// begin inline asm
	atom.global.add.u32 %r413, [%rd512], 0;
	// end inline asm
	add.s32 	%r414, %r413, 1;
	// begin inline asm
	st.volatile.global.u32 [%rd512], %r414;
	// end inline asm
	// begin inline asm
	atom.global.add.u32 %r415, [%rd512], 0;
	// end inline asm
	add.s32 	%r416, %r415, 1;
	// begin inline asm
	st.volatile.global.u32 [%rd512], %r416;
	// end inline asm
	// begin inline asm
	atom.global.add.u32 %r417, [%rd512], 0;
	// end inline asm
	add.s32 	%r418, %r417, 1;
	// begin inline asm
	st.volatile.global.u32 [%rd512], %r418;
	// end inline asm
	// begin inline asm
	atom.global.add.u32 %r419, [%rd512], 0;
	// end inline asm
	add.s32 	%r420, %r419, 1;
	// begin inline asm
	st.volatile.global.u32 [%rd512], %r420;
	// end inline asm
	// begin inline asm
	atom.global.add.u32 %r421, [%rd512], 0;
	// end inline asm
	add.s32 	%r422, %r421, 1;
	// begin inline asm
	st.volatile.global.u32 [%rd512], %r422;
	// end inline asm
	// begin inline asm
	atom.global.add.u32 %r423, [%rd512], 0;
	// end inline asm
	add.s32 	%r424, %r423, 1;
	// begin inline asm
	st.volatile.global.u32 [%rd512], %r424;
	// end inline asm
	// begin inline asm
	atom.global.add.u32 %r425, [%rd512], 0;
	// end inline asm
	add.s32 	%r426, %r425, 1;
	// begin inline asm
	st.volatile.global.u32 [%rd512], %r426;
	// end inline asm
	// begin inline asm
	atom.global.add.u32 %r427, [%rd512], 0;
	// end inline asm
	add.s32 	%r428, %r427, 1;
	// begin inline asm
	st.volatile.global.u32 [%rd512], %r428;
	// end inline asm
	// begin inline asm
	atom.global.add.u32 %r429, [%rd512], 0;
	// end inline asm
	add.s32 	%r430, %r429, 1;
	// begin inline asm
	st.volatile.global.u32 [%rd512], %r430;
	// end inline asm
	// begin inline asm
	atom.global.add.u32 %r431, [%rd512], 0;
	// end inline asm
	add.s32 	%r432, %r431, 1;
	// begin inline asm
	st.volatile.global.u32 [%rd512], %r432;
	// end inline asm
	// begin inline asm
	atom.global.add.u32 %r433, [%rd512], 0;
	// end inline asm
	add.s32 	%r434, %r433, 1;
	// begin inline asm
	st.volatile.global.u32 [%rd512], %r434;
	// end inline asm
	// begin inline asm
	atom.global.add.u32 %r435, [%rd512], 0;
	// end inline asm
	add.s32 	%r436, %r435, 1;
	// begin inline asm
	st.volatile.global.u32 [%rd512], %r436;
	// end inline asm
	// begin inline asm
	atom.global.add.u32 %r437, [%rd512], 0;
	// end inline asm
	add.s32 	%r438, %r437, 1;
	// begin inline asm
	st.volatile.global.u32 [%rd512], %r438;
	// end inline asm
	// begin inline asm
	atom.global.add.u32 %r439, [%rd512], 0;
	// end inline asm
	add.s32 	%r440, %r439, 1;
	// begin inline asm
	st.volatile.global.u32 [%rd512], %r440;
	// end inline asm
	// begin inline asm
	atom.global.add.u32 %r441, [%rd512], 0;
	// end inline asm
	add.s32 	%r442, %r441, 1;
	// begin inline asm
	st.volatile.global.u32 [%rd512], %r442;
	// end inline asm
	// begin inline asm
	atom.global.add.u32 %r443, [%rd512], 0;
	// end inline asm
	add.s32 	%r444, %r443, 1;
	// begin inline asm
	st.volatile.global.u32 [%rd512], %r444;
	// end inline asm
	// begin inline asm
	atom.global.add.u32 %r445, [%rd512], 0;
	// end inline asm
	add.s32 	%r446, %r445, 1;
	// begin inline asm
	st.volatile.global.u32 [%rd512], %r446;
	// end inline asm
	// begin inline asm
	atom.global.add.u32 %r447, [%rd512], 0;
	// end inline asm
	add.s32 	%r448, %r447, 1;
	// begin inline asm
	st.volatile.global.u32 [%rd512], %r448;
	// end inline asm
	// begin inline asm
	atom.global.add.u32 %r449, [%rd512], 0;
	// end inline asm
	add.s32 	%r450, %r449, 1;
	// begin inline asm
	st.volatile.global.u32 [%rd512], %r450;
	// end inline asm
	// begin inline asm
	atom.global.add.u32 %r451, [%rd512], 0;
	// end inline asm
	add.s32 	%r452, %r451, 1;
	// begin inline asm
	st.volatile.global.u32 [%rd512], %r452;
	// end inline asm
	// begin inline asm
	atom.global.add.u32 %r453, [%rd512], 0;
	// end inline asm
	add.s32 	%r454, %r453, 1;
	// begin inline asm
	st.volatile.global.u32 [%rd512], %r454;
	// end inline asm
	// begin inline asm
	atom.global.add.u32 %r455, [%rd512], 0;
	// end inline asm
	add.s32 	%r456, %r455, 1;
	// begin inline asm
	st.volatile.global.u32 [%rd512], %r456;
	// end inline asm
	// begin inline asm
	atom.global.add.u32 %r457, [%rd512], 0;
	// end inline asm
	add.s32 	%r458, %r457, 1;
	// begin inline asm
	st.volatile.global.u32 [%rd512], %r458;
	// end inline asm
	// begin inline asm
	atom.global.add.u32 %r459, [%rd512], 0;
	// end inline asm
	add.s32 	%r460, %r459, 1;
	// begin inline asm
	st.volatile.global.u32 [%rd512], %r460;
	// end inline asm
	// begin inline asm
	atom.global.add.u32 %r461, [%rd512], 0;
	// end inline asm
	add.s32 	%r462, %r461, 1;
	// begin inline asm
	st.volatile.global.u32 [%rd512], %r462;
	// end inline asm
	// begin inline asm
	atom.global.add.u32 %r463, [%rd512], 0;
	// end inline asm
	add.s32 	%r464, %r463, 1;
	// begin inline asm
	st.volatile.global.u32 [%rd512], %r464;
	// end inline asm
	// begin inline asm
	atom.global.add.u32 %r465, [%rd512], 0;
	// end inline asm
	add.s32 	%r466, %r465, 1;
	// begin inline asm
	st.volatile.global.u32 [%rd512], %r466;
	// end inline asm
	// begin inline asm
	atom.global.add.u32 %r467, [%rd512], 0;
	// end inline asm
	add.s32 	%r468, %r467, 1;
	// begin inline asm
	st.volatile.global.u32 [%rd512], %r468;
	// end inline asm
	// begin inline asm
	atom.global.add.u32 %r469, [%rd512], 0;
	// end inline asm
	add.s32 	%r470, %r469, 1;
	// begin inline asm
	st.volatile.global.u32 [%rd512], %r470;
	// end inline asm
	// begin inline asm
	atom.global.add.u32 %r471, [%rd512], 0;
	// end inline asm
	add.s32 	%r472, %r471, 1;
	// begin inline asm
	st.volatile.global.u32 [%rd512], %r472;
	// end inline asm
	// begin inline asm
	atom.global.add.u32 %r473, [%rd512], 0;
	// end inline asm
	add.s32 	%r474, %r473, 1;
	// begin inline asm
	st.volatile.global.u32 [%rd512], %r474;
	// end inline asm
	// begin inline asm
	atom.global.add.u32 %r475, [%rd512], 0;
	// end inline asm
	add.s32 	%r476, %r475, 1;
	// begin inline asm
	st.volatile.global.u32 [%rd512], %r476;
	// end inline asm
	// begin inline asm
	atom.global.add.u32 %r477, [%rd512], 0;
	// end inline asm
	add.s32 	%r478, %r477, 1;
	// begin inline asm
	st.volatile.global.u32 [%rd512], %r478;
	// end inline asm
	// begin inline asm
	atom.global.add.u32 %r479, [%rd512], 0;
	// end inline asm
	add.s32 	%r480, %r479, 1;
	// begin inline asm
	st.volatile.global.u32 [%rd512], %r480;
	// end inline asm
	// begin inline asm
	atom.global.add.u32 %r481, [%rd512], 0;
	// end inline asm
	add.s32 	%r482, %r481, 1;
	// begin inline asm
	st.volatile.global.u32 [%rd512], %r482;
	// end inline asm
	// begin inline asm
	atom.global.add.u32 %r483, [%rd512], 0;
	// end inline asm
	add.s32 	%r484, %r483, 1;
	// begin inline asm
	st.volatile.global.u32 [%rd512], %r484;
	// end inline asm
	// begin inline asm
	atom.global.add.u32 %r485, [%rd512], 0;
	// end inline asm
	add.s32 	%r486, %r485, 1;
	// begin inline asm
	st.volatile.global.u32 [%rd512], %r486;
	// end inline asm
	// begin inline asm
	atom.global.add.u32 %r487, [%rd512], 0;
	// end inline asm
	add.s32 	%r488, %r487, 1;
	// begin inline asm
	st.volatile.global.u32 [%rd512], %r488;
	// end inline asm
	// begin inline asm
	atom.global.add.u32 %r489, [%rd512], 0;
	// end inline asm
	add.s32 	%r490, %r489, 1;
	// begin inline asm
	st.volatile.global.u32 [%rd512], %r490;
	// end inline asm
	// begin inline asm
	atom.global.add.u32 %r491, [%rd512], 0;
	// end inline asm
	add.s32 	%r492, %r491, 1;
	// begin inline asm
	st.volatile.global.u32 [%rd512], %r492;
	// end inline asm
	// begin inline asm
	atom.global.add.u32 %r493, [%rd512], 0;
	// end inline asm
	add.s32 	%r494, %r493, 1;
	// begin inline asm
	st.volatile.global.u32 [%rd512], %r494;
	// end inline asm
	// begin inline asm
	atom.global.add.u32 %r495, [%rd512], 0;
	// end inline asm
	add.s32 	%r496, %r495, 1;
	// begin inline asm
	st.volatile.global.u32 [%rd512], %r496;
	// end inline asm
	// begin inline asm
	atom.global.add.u32 %r497, [%rd512], 0;
	// end inline asm
	add.s32 	%r498, %r497, 1;
	// begin inline asm
	st.volatile.global.u32 [%rd512], %r498;
	// end inline asm
	// begin inline asm
	atom.global.add.u32 %r499, [%rd512], 0;
	// end inline asm
	add.s32 	%r500, %r499, 1;
	// begin inline asm
	st.volatile.global.u32 [%rd512], %r500;
	// end inline asm
	// begin inline asm
	atom.global.add.u32 %r501, [%rd512], 0;
	// end inline asm
	add.s32 	%r502, %r501, 1;
	// begin inline asm
	st.volatile.global.u32 [%rd512], %r502;
	// end inline asm
	// begin inline asm
	atom.global.add.u32 %r503, [%rd512], 0;
	// end inline asm
	add.s32 	%r504, %r503, 1;
	// begin inline asm
	st.volatile.global.u32 [%rd512], %r504;
	// end inline asm
	// begin inline asm
	atom.global.add.u32 %r505, [%rd512], 0;
	// end inline asm
	add.s32 	%r506, %r505, 1;
	// begin inline asm
	st.volatile.global.u32 [%rd512], %r506;
	// end inline asm
	// begin inline asm
	atom.global.add.u32 %r507, [%rd512], 0;
	// end inline asm
	add.s32 	%r508, %r507, 1;
	// begin inline asm
	st.volatile.global.u32 [%rd512], %r508;
	// end inline asm
	// begin inline asm
	atom.global.add.u32 %r509, [%rd512], 0;
	// end inline asm
	add.s32 	%r510, %r509, 1;
	// begin inline asm
	st.volatile.global.u32 [%rd512], %r510;
	// end inline asm
	// begin inline asm
	atom.global.add.u32 %r511, [%rd512], 0;
	// end inline asm
	add.s32 	%r512, %r511, 1;
	// begin inline asm
	st.volatile.global.u32 [%rd512], %r512;
	// end inline asm
	ret;

}
	// .globl	_Z4testIL_Z15load_atomic_addPKjEL_Z17store_atomic_exchPjjELi256E14strided_accessILj1024ELj16EE9all_lanesEvv
.visible .entry _Z4testIL_Z15load_atomic_addPKjEL_Z17store_atomic_exchPjjELi256E14strided_accessILj1024ELj16EE9all_lanesEvv()
{
	.reg .b32 	%r<774>;
	.reg .b64 	%rd<517>;

	mov.u32 	%r769, %ctaid.x;
	mov.u32 	%r770, %ntid.x;
	mov.u32 	%r771, %tid.x;
	mad.lo.s32 	%r772, %r769, %r770, %r771;
	shl.b32 	%r773, %r772, 6;
	cvt.u64.u32 	%rd513, %r773;
	and.b64  	%rd514, %rd513, 4032;
	mov.u64 	%rd515, buffer;
	cvta.global.u64 	%rd516, %rd515;
	add.s64 	%rd512, %rd516, %rd514;
	// begin inline asm
	atom.global.add.u32 %r1, [%rd512], 0;
	// end inline asm
	add.s32 	%r3, %r1, 1;
	// begin inline asm
	atom.global.exch.b32 %r2, [%rd512], %r3;
	// end inline asm
	// begin inline asm
	atom.global.add.u32 %r4, [%rd512], 0;
	// end inline asm
	add.s32 	%r6, %r4, 1;
	// begin inline asm
	atom.global.exch.b32 %r5, [%rd512], %r6;
	// end inline asm
	// begin inline asm
	atom.global.add.u32 %r7, [%rd512], 0;
	// end inline asm
	add.s32 	%r9, %r7, 1;
	// begin inline asm
	atom.global.exch.b32 %r8, [%rd512], %r9;
	// end inline asm
	// begin inline asm
	atom.global.add.u32 %r10, [%rd512], 0;
	// end inline asm
	add.s32 	%r12, %r10, 1;
	// begin inline asm
	atom.global.exch.b32 %r11, [%rd512], %r12;
	// end inline asm
	// begin inline asm
	atom.global.add.u32 %r13, [%rd512], 0;
	// end inline asm
	add.s32 	%r15, %r13, 1;
	// begin inline asm
	atom.global.exch.b32 %r14, [%rd512], %r15;
	// end inline asm
	// begin inline asm
	atom.global.add.u32 %r16, [%rd512], 0;
	// end inline asm
	add.s32 	%r18, %r16, 1;
	// begin inline asm
	atom.global.exch.b32 %r17, [%rd512], %r18;
	// end inline asm
	// begin inline asm
	atom.global.add.u32 %r19, [%rd512], 0;
	// end inline asm
	add.s32 	%r21, %r19, 1;
	// begin inline asm
	atom.global.exch.b32 %r20, [%rd512], %r21;
	// end inline asm
	// begin inline asm
	atom.global.add.u32 %r22, [%rd512], 0;
	// end inline asm
	add.s32 	%r24, %r22, 1;
	// begin inline asm
	atom.global.exch.b32 %r23, [%rd512], %r24;
	// end inline asm
	// begin inline asm
	atom.global.add.u32 %r25, [%rd512], 0;
	// end inline asm
	add.s32 	%r27, %r25, 1;
	// begin inline asm
	atom.global.exch.b32 %r26, [%rd512], %r27;
	// end inline asm
	// begin inline asm
	atom.global.add.u32 %r28, [%rd512], 0;
	// end inline asm
	add.s32 	%r30, %r28, 1;
	// begin inline asm
	atom.global.exch.b32 %r29, [%rd512], %r30;
	// end inline asm
	// begin inline asm
	atom.global.add.u32 %r31, [%rd512], 0;
	// end inline asm
	add.s32 	%r33, %r31, 1;
	// begin inline asm
	atom.global.exch.b32 %r32, [%rd512], %r33;
	// end inline asm
	// begin inline asm
	atom.global.add.u32 %r34, [%rd512], 0;
	// end inline asm
	add.s32 	%r36, %r34, 1;
	// begin inline asm
	atom.global.exch.b32 %r35, [%rd512], %r36;
	// end inline asm
	// begin inline asm
	atom.global.add.u32 %r37, [%rd512], 0;
	// end inline asm
	add.s32 	%r39, %r37, 1;
	// begin inline asm
	atom.global.exch.b32 %r38, [%rd512], %r39;
	// end inline asm
	// begin inline asm
	atom.global.add.u32 %r40, [%rd512], 0;
	// end inline asm
	add.s32 	%r42, %r40, 1;
	// begin inline asm
	atom.global.exch.b32 %r41, [%rd512], %r42;
	// end inline asm
	// begin inline asm
	atom.global.add.u32 %r43, [%rd512], 0;
	// end inline asm
	add.s32 	%r45, %r43, 1;
	// begin inline asm
	atom.global.exch.b32 %r44, [%rd512], %r45;
	// end inline asm
	// begin inline asm
	atom.global.add.u32 %r46, [%rd512], 0;
	// end inline asm
	add.s32 	%r48, %r46, 1;
	// begin inline asm
	atom.global.exch.b32 %r47, [%rd512], %r48;
	// end inline asm
	// begin inline asm
	atom.global.add.u32 %r49, [%rd512], 0;
	// end inline asm
	add.s32 	%r51, %r49, 1;
	// begin inline asm
	atom.global.exch.b32 %r50, [%rd512], %r51;
	// end inline asm
	// begin inline asm
	atom.global.add.u32 %r52, [%rd512], 0;
	// end inline asm
	add.s32 	%r54, %r52, 1;
	// begin inline asm
	atom.global.exch.b32 %r53, [%rd512], %r54;
	// end inline asm
	// begin inline asm
	atom.global.add.u32 %r55, [%rd512], 0;
	// end inline asm
	add.s32 	%r57, %r55, 1;
	// begin inline asm
	atom.global.exch.b32 %r56, [%rd512], %r57;
	// end inline asm
	// begin inline asm
	atom.global.add.u32 %r58, [%rd512], 0;
	// end inline asm
	add.s32 	%r60, %r58, 1;
	// begin inline asm
	atom.global.exch.b32 %r59, [%rd512], %r60;
	// end inline asm
	// begin inline asm
	atom.global.add.u32 %r61, [%rd512], 0;
	// end inline asm
	add.s32 	%r63, %r61, 1;
	// begin inline asm
	atom.global.exch.b32 %r62, [%rd512], %r63;
	// end inline asm
	// begin inline asm
	atom.global.add.u32 %r64, [%rd512], 0;
	// end inline asm
	add.s32 	%r66, %r64, 1;
	// begin inline asm
	atom.global.exch.b32 %r65, [%rd512], %r66;
	// end inline asm
	// begin inline asm
	atom.global.add.u32 %r67, [%rd512], 0;
	// end inline asm
	add.s32 	%r69, %r67, 1;
	// begin inline asm
	atom.global.exch.b32 %r68, [%rd512], %r69;
	// end inline asm
	// begin inline asm
	atom.global.add.u32 %r70, [%rd512], 0;
	// end inline asm
	add.s32 	%r72, %r70, 1;
	// begin inline asm
	atom.global.exch.b32 %r71, [%rd512], %r72;
	// end inline asm
	// begin inline asm
	atom.global.add.u32 %r73, [%rd512], 0;
	// end inline asm
	add.s32 	%r75, %r73, 1;
	// begin inline asm
	atom.global.exch.b32 %r74, [%rd512], %r75;
	// end inline asm
	// begin inline asm
	atom.global.add.u32 %r76, [%rd512], 0;
	// end inline asm
	add.s32 	%r78, %r76, 1;
	// begin inline asm
	atom.global.exch.b32 %r77, [%rd512], %r78;
	// end inline asm
	// begin inline asm
	atom.global.add.u32 %r79, [%rd512], 0;
	// end inline asm
	add.s32 	%r81, %r79, 1;
	// begin inline asm
	atom.global.exch.b32 %r80, [%rd512], %r81;
	// end inline asm
	// begin inline asm
	atom.global.add.u32 %r82, [%rd512], 0;
	// end inline asm
	add.s32 	%r84, %r82, 1;
	// begin inline asm
	atom.global.exch.b32 %r83, [%rd512], %r84;
	// end inline asm
	// begin inline asm
	atom.global.add.u32 %r85, [%rd512], 0;
	// end inline asm
	add.s32 	%r87, %r85, 1;
	// begin inline asm
	atom.global.exch.b32 %r86, [%rd512], %r87;
	// end inline asm
	// begin inline asm
	atom.global.add.u32 %r88, [%rd512], 0;
	// end inline asm
	add.s32 	%r90, %r88, 1;
	// begin inline asm
	atom.global.exch.b32 %r89, [%rd512], %r90;
	// end inline asm
	// begin inline asm
	atom.global.add.u32 %r91, [%rd512], 0;
	// end inline asm
	add.s32 	%r93, %r91, 1;
	// begin inline asm
	atom.global.exch.b32 %r92, [%rd512], %r93;
	// end inline asm
	// begin inline asm
	atom.global.add.u32 %r94, [%rd512], 0;
	// end inline asm
	add.s32 	%r96, %r94, 1;
	// begin inline asm
	atom.global.exch.b32 %r95, [%rd512], %r96;
	// end inline asm
	// begin inline asm
	atom.global.add.u32 %r97, [%rd512], 0;
	// end inline asm
	add.s32 	%r99, %r97, 1;
	// begin inline asm
	atom.global.exch.b32 %r98, [%rd512], %r99;
	// end inline asm
	// begin inline asm
	atom.global.add.u32 %r100, [%rd512], 0;
	// end inline asm
	add.s32 	%r102, %r100, 1;
	// begin inline asm
	atom.global.exch.b32 %r101, [%rd512], %r102;
	// end inline asm
	// begin inline asm
	atom.global.add.u32 %r103, [%rd512], 0;
	// end inline asm
	add.s32 	%r105, %r103, 1;
	// begin inline asm
	atom.global.exch.b32 %r104, [%rd512], %r105;
	// end inline asm
	// begin inline asm
	atom.global.add.u32 %r106, [%rd512], 0;
	// end inline asm
	add.s32 	%r108, %r106, 1;
	// begin inline asm
	atom.global.exch.b32 %r107, [%rd512], %r108;
	// end inline asm
	// begin inline asm
	atom.global.add.u32 %r109, [%rd512], 0;
	// end inline asm
	add.s32 	%r111, %r109, 1;
	// begin inline asm
	atom.global.exch.b32 %r110, [%rd512], %r111;
	// end inline asm
	// begin inline asm
	atom.global.add.u32 %r112, [%rd512], 0;
	// end inline asm
	add.s32 	%r114, %r112, 1;
	// begin inline asm
	atom.global.exch.b32 %r113, [%rd512], %r114;
	// end inline asm
	// begin inline asm
	atom.global.add.u32 %r115, [%rd512], 0;
	// end inline asm
	add.s32 	%r117, %r115, 1;
	// begin inline asm
	atom.global.exch.b32 %r116, [%rd512], %r117;
	// end inline asm
	// begin inline asm
	atom.global.add.u32 %r118, [%rd512], 0;
	// end inline asm
	add.s32 	%r120, %r118, 1;
	// begin inline asm
	atom.global.exch.b32 %r119, [%rd512], %r120;
	// end inline asm
	// begin inline asm
	atom.global.add.u32 %r121, [%rd512], 0;
	// end inline asm
	add.s32 	%r123, %r121, 1;
	// begin inline asm
	atom.global.exch.b32 %r122, [%rd512], %r123;
	// end inline asm
	// begin inline asm
	atom.global.add.u32 %r124, [%rd512], 0;
	// end inline asm
	add.s32 	%r126, %r124, 1;
	// begin inline asm
	atom.global.exch.b32 %r125, [%rd512], %r126;
	// end inline asm
	// begin inline asm
	atom.global.add.u32 %r127, [%rd512], 0;
	// end inline asm
	add.s32 	%r129, %r127, 1;
	// begin inline asm
	atom.global.exch.b32 %r128, [%rd512], %r129;
	// end inline asm
	// begin inline asm
	atom.global.add.u32 %r130, [%rd512], 0;
	// end inline asm
	add.s32 	%r132, %r130, 1;
	// begin inline asm
	atom.global.exch.b32 %r131, [%rd512], %r132;
	// end inline asm
	// begin inline asm
	atom.global.add.u32 %r133, [%rd512], 0;
	// end inline asm
	add.s32 	%r135, %r133, 1;
	// begin inline asm
	atom.global.exch.b32 %r134, [%rd512], %r135;
	// end inline asm
	// begin inline asm
	atom.global.add.u32 %r136, [%rd512], 0;
	// end inline asm
	add.s32 	%r138, %r136, 1;
	// begin inline asm
	atom.global.exch.b32 %r137, [%rd512], %r138;
	// end inline asm
	// begin inline asm
	atom.global.add.u32 %r139, [%rd512], 0;
	// end inline asm
	add.s32 	%r141, %r139, 1;
	// begin inline asm
	atom.global.exch.b32 %r140, [%rd512], %r141;
	// end inline asm
	// begin inline asm
	atom.global.add.u32 %r142, [%rd512], 0;
	// end inline asm
	add.s32 	%r144, %r142, 1;
	// begin inline asm
	atom.global.exch.b32 %r143, [%rd512], %r144;
	// end inline asm
	// begin inline asm
	atom.global.add.u32 %r145, [%rd512], 0;
	// end inline asm
	add.s32 	%r147, %r145, 1;
	// begin inline asm
	atom.global.exch.b32 %r146, [%rd512], %r147;
	// end inline asm
	// begin inline asm
	atom.global.add.u32 %r148, [%rd512], 0;
	// end inline asm
	add.s32 	%r150, %r148, 1;
	// begin inline asm
	atom.global.exch.b32 %r149, [%rd512], %r150;
	// end inline asm
	// begin inline asm
	atom.global.add.u32 %r151, [%rd512], 0;
	// end inline asm
	add.s32 	%r153, %r151, 1;
	// begin inline asm
	atom.global.exch.b32 %r152, [%rd512], %r153;
	// end inline asm
	// begin inline asm
	atom.global.add.u32 %r154, [%rd512], 0;
	// end inline asm
	add.s32 	%r156, %r154, 1;
	// begin inline asm
	atom.global.exch.b32 %r155, [%rd512], %r156;
	// end inline asm
	// begin inline asm
	atom.global.add.u32 %r157, [%rd512], 0;
	// end inline asm
	add.s32 	%r159, %r157, 1;
	// begin inline asm
	atom.global.exch.b32 %r158, [%rd512], %r159;
	// end inline asm
	// begin inline asm
	atom.global.add.u32 %r160, [%rd512], 0;
	// end inline asm
	add.s32 	%r162, %r160, 1;
	// begin inline asm
	atom.global.exch.b32 %r161, [%rd512], %r162;
	// end inline asm
	// begin inline asm
	atom.global.add.u32 %r163, [%rd512], 0;
	// end inline asm
	add.s32 	%r165, %r163, 1;
	// begin inline asm
	atom.global.exch.b32 %r164, [%rd512], %r165;
	// end inline asm
	// begin inline asm
	atom.global.add.u32 %r166, [%rd512], 0;
	// end inline asm
	add.s32 	%r168, %r166, 1;
	// begin inline asm
	atom.global.exch.b32 %r167, [%rd512], %r168;
	// end inline asm
	// begin inline asm
	atom.global.add.u32 %r169, [%rd512], 0;
	// end inline asm
	add.s32 	%r171, %r169, 1;
	// begin inline asm
	atom.global.exch.b32 %r170, [%rd512], %r171;
	// end inline asm
	// begin inline asm
	atom.global.add.u32 %r172, [%rd512], 0;
	// end inline asm
	add.s32 	%r174, %r172, 1;
	// begin inline asm
	atom.global.exch.b32 %r173, [%rd512], %r174;
	// end inline asm
	// begin inline asm
	atom.global.add.u32 %r175, [%rd512], 0;
	// end inline asm
	add.s32 	%r177, %r175, 1;
	// begin inline asm
	atom.global.exch.b32 %r176, [%rd512], %r177;
	// end inline asm
	// begin inline asm
	atom.global.add.u32 %r178, [%rd512], 0;
	// end inline asm
	add.s32 	%r180, %r178, 1;
	// begin inline asm
	atom.global.exch.b32 %r179, [%rd512], %r180;
	// end inline asm
	// begin inline asm
	atom.global.add.u32 %r181, [%rd512], 0;
	// end inline asm
	add.s32 	%r183, %r181, 1;
	// begin inline asm
	atom.global.exch.b32 %r182, [%rd512], %r183;
	// end inline asm
	// begin inline asm
	atom.global.add.u32 %r184, [%rd512], 0;
	// end inline asm
	add.s32 	%r186, %r184, 1;
	// begin inline asm
	atom.global.exch.b32 %r185, [%rd512], %r186;
	// end inline asm
	// begin inline asm
	atom.global.add.u32 %r187, [%rd512], 0;
	// end inline asm
	add.s32 	%r189, %r187, 1;
	// begin inline asm
	atom.global.exch.b32 %r188, [%rd512], %r189;
	// end inline asm
	// begin inline asm
	atom.global.add.u32 %r190, [%rd512], 0;
	// end inline asm
	add.s32 	%r192, %r190, 1;
	// begin inline asm
	atom.global.exch.b32 %r191, [%rd512], %r192;
	// end inline asm
	// begin inline asm
	atom.global.add.u32 %r193, [%rd512], 0;
	// end inline asm
	add.s32 	%r195, %r193, 1;
	// begin inline asm
	atom.global.exch.b32 %r194, [%rd512], %r195;
	// end inline asm
	// begin inline asm
	atom.global.add.u32 %r196, [%rd512], 0;
	// end inline asm
	add.s32 	%r198, %r196, 1;
	// begin inline asm
	atom.global.exch.b32 %r197, [%rd512], %r198;
	// end inline asm
	// begin inline asm
	atom.global.add.u32 %r199, [%rd512], 0;
	// end inline asm
	add.s32 	%r201, %r199, 1;
	// begin inline asm
	atom.global.exch.b32 %r200, [%rd512], %r201;
	// end inline asm
	// begin inline asm
	atom.global.add.u32 %r202, [%rd512], 0;
	// end inline asm
	add.s32 	%r204, %r202, 1;
	// begin inline asm
	atom.global.exch.b32 %r203, [%rd512], %r204;
	// end inline asm
	// begin inline asm
	atom.global.add.u32 %r205, [%rd512], 0;
	// end inline asm
	add.s32 	%r207, %r205, 1;
	// begin inline asm
	atom.global.exch.b32 %r206, [%rd512], %r207;
	// end inline asm
	// begin inline asm
	atom.global.add.u32 %r208, [%rd512], 0;
	// end inline asm
	add.s32 	%r210, %r208, 1;
	// begin inline asm
	atom.global.exch.b32 %r209, [%rd512], %r210;
	// end inline asm
	// begin inline asm
	atom.global.add.u32 %r211, [%rd512], 0;
	// end inline asm
	add.s32 	%r213, %r211, 1;
	// begin inline asm
	atom.global.exch.b32 %r212, [%rd512], %r213;
	// end inline asm
	// begin inline asm
	atom.global.add.u32 %r214, [%rd512], 0;
	// end inline asm
	add.s32 	%r216, %r214, 1;
	// begin inline asm
	atom.global.exch.b32 %r215, [%rd512], %r216;
	// end inline asm
	// begin inline asm
	atom.global.add.u32 %r217, [%rd512], 0;
	// end inline asm
	add.s32 	%r219, %r217, 1;
	// begin inline asm
	atom.global.exch.b32 %r218, [%rd512], %r219;
	// end inline asm
	// begin inline asm
	atom.global.add.u32 %r220, [%rd512], 0;
	// end inline asm
	add.s32 	%r222, %r220, 1;
	// begin inline asm
	atom.global.exch.b32 %r221, [%rd512], %r222;
	// end inline asm
	// begin inline asm
	atom.global.add.u32 %r223, [%rd512], 0;
	// end inline asm
	add.s32 	%r225, %r223, 1;
	// begin inline asm
	atom.global.exch.b32 %r224, [%rd512], %r225;
	// end inline asm
	// begin inline asm
	atom.global.add.u32 %r226, [%rd512], 0;
	// end inline asm
	add.s32 	%r228, %r226, 1;
	// begin inline asm
	atom.global.exch.b32 %r227, [%rd512], %r228;
	// end inline asm
	// begin inline asm
	atom.global.add.u32 %r229, [%rd512], 0;
	// end inline asm
	add.s32 	%r231, %r229, 1;
	// begin inline asm
	atom.global.exch.b32 %r230, [%rd512], %r231;
	// end inline asm
	// begin inline asm
	atom.global.add.u32 %r232, [%rd512], 0;
	// end inline asm
	add.s32 	%r234, %r232, 1;
	// begin inline asm
	atom.global.exch.b32 %r233, [%rd512], %r234;
	// end inline asm
	// begin inline asm
	atom.global.add.u32 %r235, [%rd512], 0;
	// end inline asm
	add.s32 	%r237, %r235, 1;
	// begin inline asm
	atom.global.exch.b32 %r236, [%rd512], %r237;
	// end inline asm
	// begin inline asm
	atom.global.add.u32 %r238, [%rd512], 0;
	// end inline asm
	add.s32 	%r240, %r238, 1;
	// begin inline asm
	atom.global.exch.b32 %r239, [%rd512], %r240;
	// end inline asm
	// begin inline asm
	atom.global.add.u32 %r241, [%rd512], 0;
	// end inline asm
	add.s32 	%r243, %r241, 1;
	// begin inline asm
	atom.global.exch.b32 %r242, [%rd512], %r243;
	// end inline asm
	// begin inline asm
	atom.global.add.u32 %r244, [%rd512], 0;
	// end inline asm
	add.s32 	%r246, %r244, 1;
	// begin inline asm
	atom.global.exch.b32 %r245, [%rd512], %r246;
	// end inline asm
	// begin inline asm
	atom.global.add.u32 %r247, [%rd512], 0;
	// end inline asm
	add.s32 	%r249, %r247, 1;
	// begin inline asm
	atom.global.exch.b32 %r248, [%rd512], %r249;
	// end inline asm
	// begin inline asm
	atom.global.add.u32 %r250, [%rd512], 0;
	// end inline asm
	add.s32 	%r252, %r250, 1;
	// begin inline asm
	atom.global.exch.b32 %r251, [%rd512], %r252;
	// end inline asm
	// begin inline asm
	atom.global.add.u32 %r253, [%rd512], 0;
	// end inline asm
	add.s32 	%r255, %r253, 1;
	// begin inline asm
	atom.global.exch.b32 %r254, [%rd512], %r255;
	// end inline asm
	// begin inline asm
	atom.global.add.u32 %r256, [%rd512], 0;
	// end inline asm
	add.s32 	%r258, %r256, 1;
	// begin inline asm
	atom.global.exch.b32 %r257, [%rd512], %r258;
	// end inline asm
	// begin inline asm
	atom.global.add.u32 %r259, [%rd512], 0;
	// end inline asm
	add.s32 	%r261, %r259, 1;
	// begin inline asm
	atom.global.exch.b32 %r260, [%rd512], %r261;
	// end inline asm
	// begin inline asm
	atom.global.add.u32 %r262, [%rd512], 0;
	// end inline asm
	add.s32 	%r264, %r262, 1;
	// begin inline asm
	atom.global.exch.b32 %r263, [%rd512], %r264;
	// end inline asm
	// begin inline asm
	atom.global.add.u32 %r265, [%rd512], 0;
	// end inline asm
	add.s32 	%r267, %r265, 1;
	// begin inline asm
	atom.global.exch.b32 %r266, [%rd512], %r267;
	// end inline asm
	// begin inline asm
	atom.global.add.u32 %r268, [%rd512], 0;
	// end inline asm
	add.s32 	%r270, %r268, 1;
	// begin inline asm
	atom.global.exch.b32 %r269, [%rd512], %r270;
	// end inline asm
	// begin inline asm
	atom.global.add.u32 %r271, [%rd512], 0;
	// end inline asm
	add.s32 	%r273, %r271, 1;
	// begin inline asm
	atom.global.exch.b32 %r272, [%rd512], %r273;
	// end inline asm
	// begin inline asm
	atom.global.add.u32 %r274, [%rd512], 0;
	// end inline asm
	add.s32 	%r276, %r274, 1;
	// begin inline asm
	atom.global.exch.b32 %r275, [%rd512], %r276;
	// end inline asm
	// begin inline asm
	atom.global.add.u32 %r277, [%rd512], 0;
	// end inline asm
	add.s32 	%r279, %r277, 1;
	// begin inline asm
	atom.global.exch.b32 %r278, [%rd512], %r279;
	// end inline asm
	// begin inline asm
	atom.global.add.u32 %r280, [%rd512], 0;
	// end inline asm
	add.s32 	%r282, %r280, 1;
	// begin inline asm
	atom.global.exch.b32 %r281, [%rd512], %r282;
	// end inline asm
	// begin inline asm
	atom.global.add.u32 %r283, [%rd512], 0;
	// end inline asm
	add.s32 	%r285, %r283, 1;
	// begin inline asm
	atom.global.exch.b32 %r284, [%rd512], %r285;
	// end inline asm
	// begin inline asm
	atom.global.add.u32 %r286, [%rd512], 0;
	// end inline asm
	add.s32 	%r288, %r286, 1;
	// begin inline asm
	atom.global.exch.b32 %r287, [%rd512], %r288;
	// end inline asm
	// begin inline asm
	atom.global.add.u32 %r289, [%rd512], 0;
	// end inline asm
	add.s32 	%r291, %r289, 1;
	// begin inline asm
	atom.global.exch.b32 %r290, [%rd512], %r291;
	// end inline asm
	// begin inline asm
	atom.global.add.u32 %r292, [%rd512], 0;
	// end inline asm
	add.s32 	%r294, %r292, 1;
	// begin inline asm
	atom.global.exch.b32 %r293, [%rd512], %r294;
	// end inline asm
	// begin inline asm
	atom.global.add.u32 %r295, [%rd512], 0;
	// end inline asm
	add.s32 	%r297, %r295, 1;
	// begin inline asm
	atom.global.exch.b32 %r296, [%rd512], %r297;
	// end inline asm
	// begin inline asm
	atom.global.add.u32 %r298, [%rd512], 0;
	// end inline asm
	add.s32 	%r300, %r298, 1;
	// begin inline asm
	atom.global.exch.b32 %r299, [%rd512], %r300;
	// end inline asm
	// begin inline asm
	atom.global.add.u32 %r301, [%rd512], 0;
	// end inline asm
	add.s32 	%r303, %r301, 1;
	// begin inline asm
	atom.global.exch.b32 %r302, [%rd512], %r303;
	// end inline asm
	// begin inline asm
	atom.global.add.u32 %r304, [%rd512], 0;
	// end inline asm
	add.s32 	%r306, %r304, 1;
	// begin inline asm
	atom.global.exch.b32 %r305, [%rd512], %r306;
	// end inline asm
	// begin inline asm
	atom.global.add.u32 %r307, [%rd512], 0;
	// end inline asm
	add.s32 	%r309, %r307, 1;
	// begin inline asm
	atom.global.exch.b32 %r308, [%rd512], %r309;
	// end inline asm
	// begin inline asm
	atom.global.add.u32 %r310, [%rd512], 0;
	// end inline asm
	add.s32 	%r312, %r310, 1;
	// begin inline asm
	atom.global.exch.b32 %r311, [%rd512], %r312;
	// end inline asm
	// begin inline asm
	atom.global.add.u32 %r313, [%rd512], 0;
	// end inline asm
	add.s32 	%r315, %r313, 1;
	// begin inline asm
	atom.global.exch.b32 %r314, [%rd512], %r315;
	// end inline asm
	// begin inline asm
	atom.global.add.u32 %r316, [%rd512], 0;
	// end inline asm
	add.s32 	%r318, %r316, 1;
	// begin inline asm
	atom.global.exch.b32 %r317, [%rd512], %r318;
	// end inline asm
	// begin inline asm
	atom.global.add.u32 %r319, [%rd512], 0;
	// end inline asm
	add.s32 	%r321, %r319, 1;
	// begin inline asm
	atom.global.exch.b32 %r320, [%rd512], %r321;
	// end inline asm
	// begin inline asm
	atom.global.add.u32 %r322, [%rd512], 0;
	// end inline asm
	add.s32 	%r324, %r322, 1;
	// begin inline asm
	atom.global.exch.b32 %r323, [%rd512], %r324;
	// end inline asm
	// begin inline asm
	atom.global.add.u32 %r325, [%rd512], 0;
	// end inline asm
	add.s32 	%r327, %r325, 1;
	// begin inline asm
	atom.global.exch.b32 %r326, [%rd512], %r327;
	// end inline asm
	// begin inline asm
	atom.global.add.u32 %r328, [%rd512], 0;
	// end inline asm
	add.s32 	%r330, %r328, 1;
	// begin inline asm
	atom.global.exch.b32 %r329, [%rd512], %r330;
	// end inline asm
	// begin inline asm
	atom.global.add.u32 %r331, [%rd512], 0;
	// end inline asm
	add.s32 	%r333, %r331, 1;
	// begin inline asm
	atom.global.exch.b32 %r332, [%rd512], %r333;
	// end inline asm
	// begin inline asm
	atom.global.add.u32 %r334, [%rd512], 0;
	// end inline asm
	add.s32 	%r336, %r334, 1;
	// begin inline asm
	atom.global.exch.b32 %r335, [%rd512], %r336;
	// end inline asm
	// begin inline asm
	atom.global.add.u32 %r337, [%rd512], 0;
	// end inline asm
	add.s32 	%r339, %r337, 1;
	// begin inline asm
	atom.global.exch.b32 %r338, [%rd512], %r339;
	// end inline asm
	// begin inline asm
	atom.global.add.u32 %r340, [%rd512], 0;
	// end inline asm
	add.s32 	%r342, %r340, 1;
	// begin inline asm
	atom.global.exch.b32 %r341, [%rd512], %r342;
	// end inline asm
	// begin inline asm
	atom.global.add.u32 %r343, [%rd512], 0;
	// end inline asm
	add.s32 	%r345, %r343, 1;
	// begin inline asm
	atom.global.exch.b32 %r344, [%rd512], %r345;
	// end inline asm
	// begin inline asm
	atom.global.add.u32 %r346, [%rd512], 0;
	// end inline asm
	add.s32 	%r348, %r346, 1;
	// begin inline asm
	atom.global.exch.b32 %r347, [%rd512], %r348;
	// end inline asm
	// begin inline asm
	atom.global.add.u32 %r349, [%rd512], 0;
	// end inline asm
	add.s32 	%r351, %r349, 1;
	// begin inline asm
	atom.global.exch.b32 %r350, [%rd512], %r351;
	// end inline asm
	// begin inline asm
	atom.global.add.u32 %r352, [%rd512], 0;
	// end inline asm
	add.s32 	%r354, %r352, 1;
	// begin inline asm
	atom.global.exch.b32 %r353, [%rd512], %r354;
	// end inline asm
	// begin inline asm
	atom.global.add.u32 %r355, [%rd512], 0;
	// end inline asm
	add.s32 	%r357, %r355, 1;
	// begin inline asm
	atom.global.exch.b32 %r356, [%rd512], %r357;
	// end inline asm
	// begin inline asm
	atom.global.add.u32 %r358, [%rd512], 0;
	// end inline asm
	add.s32 	%r360, %r358, 1;
	// begin inline asm
	atom.global.exch.b32 %r359, [%rd512], %r360;
	// end inline asm
	// begin inline asm
	atom.global.add.u32 %r361, [%rd512], 0;
	// end inline asm
	add.s32 	%r363, %r361, 1;
	// begin inline asm
	atom.global.exch.b32 %r362, [%rd512], %r363;
	// end inline asm
	// begin inline asm
	atom.global.add.u32 %r364, [%rd512], 0;
	// end inline asm
	add.s32 	%r366, %r364, 1;
	// begin inline asm
	atom.global.exch.b32 %r365, [%rd512], %r366;
	// end inline asm
	// begin inline asm
	atom.global.add.u32 %r367, [%rd512], 0;
	// end inline asm
	add.s32 	%r369, %r367, 1;
	// begin inline asm
	atom.global.exch.b32 %r368, [%rd512], %r369;
	// end inline asm
	// begin inline asm
	atom.global.add.u32 %r370, [%rd512], 0;
	// end inline asm
	add.s32 	%r372, %r370, 1;
	// begin inline asm
	atom.global.exch.b32 %r371, [%rd512], %r372;
	// end inline asm
	// begin inline asm
	atom.global.add.u32 %r373, [%rd512], 0;
	// end inline asm
	add.s32 	%r375, %r373, 1;
	// begin inline asm
	atom.global.exch.b32 %r374, [%rd512], %r375;
	// end inline asm
	// begin inline asm
	atom.global.add.u32 %r376, [%rd512], 0;
	// end inline asm
	add.s32 	%r378, %r376, 1;
	// begin inline asm
	atom.global.exch.b32 %r377, [%rd512], %r378;
	// end inline asm
	// begin inline asm
	atom.global.add.u32 %r379, [%rd512], 0;
	// end inline asm
	add.s32 	%r381, %r379, 1;
	// begin inline asm
	atom.global.exch.b32 %r380, [%rd512], %r381;
	// end inline asm
	// begin inline asm
	atom.global.add.u32 %r382, [%rd512], 0;
	// end inline asm
	add.s32 	%r384, %r382, 1;
	// begin inline asm
	atom.global.exch.b32 %r383, [%rd512], %r384;
	// end inline asm
	// begin inline asm
	atom.global.add.u32 %r385, [%rd512], 0;
	// end inline asm
	add.s32 	%r387, %r385, 1;
	// begin inline asm
	atom.global.exch.b32 %r386, [%rd512], %r387;
	// end inline asm
	// begin inline asm
	atom.global.add.u32 %r388, [%rd512], 0;
	// end inline asm
	add.s32 	%r390, %r388, 1;
	// begin inline asm
	atom.global.exch.b32 %r389, [%rd512], %r390;
	// end inline asm
	// begin inline asm
	atom.global.add.u32 %r391, [%rd512], 0;
	// end inline asm
	add.s32 	%r393, %r391, 1;
	// begin inline asm
	atom.global.exch.b32 %r392, [%rd512], %r393;
	// end inline asm
	// begin inline asm
	atom.global.add.u32 %r394, [%rd512], 0;
	// end inline asm
	add.s32 	%r396, %r394, 1;
	// begin inline asm
	atom.global.exch.b32 %r395, [%rd512], %r396;
	// end inline asm
	// begin inline asm
	atom.global.add.u32 %r397, [%rd512], 0;
	// end inline asm
	add.s32 	%r399, %r397, 1;
	// begin inline asm
	atom.global.exch.b32 %r398, [%rd512], %r399;
	// end inline asm
	// begin inline asm
	atom.global.add.u32 %r400, [%rd512], 0;
	// end inline asm
	add.s32 	%r402, %r400, 1;
	// begin inline asm
	atom.global.exch.b32 %r401, [%rd512], %r402;
	// end inline asm
	// begin inline asm
	atom.global.add.u32 %r403, [%rd512], 0;
	// end inline asm
	add.s32 	%r405, %r403, 1;
	// begin inline asm
	atom.global.exch.b32 %r404, [%rd512], %r405;
	// end inline asm
	// begin inline asm
	atom.global.add.u32 %r406, [%rd512], 0;
	// end inline asm
	add.s32 	%r408, %r406, 1;
	// begin inline asm
	atom.global.exch.b32 %r407, [%rd512], %r408;
	// end inline asm
	// begin inline asm
	atom.global.add.u32 %r409, [%rd512], 0;
	// end inline asm
	add.s32 	%r411, %r409, 1;
	// begin inline asm
	atom.global.exch.b32 %r410, [%rd512], %r411;
	// end inline asm
	// begin inline asm
	atom.global.add.u32 %r412, [%rd512], 0;
	// end inline asm
	add.s32 	%r414, %r412, 1;
	// begin inline asm
	atom.global.exch.b32 %r413, [%rd512], %r414;
	// end inline asm
	// begin inline asm
	atom.global.add.u32 %r415, [%rd512], 0;
	// end inline asm
	add.s32 	%r417, %r415, 1;
	// begin inline asm
	atom.global.exch.b32 %r416, [%rd512], %r417;
	// end inline asm
	// begin inline asm
	atom.global.add.u32 %r418, [%rd512], 0;
	// end inline asm
	add.s32 	%r420, %r418, 1;
	// begin inline asm
	atom.global.exch.b32 %r419, [%rd512], %r420;
	// end inline asm
	// begin inline asm
	atom.global.add.u32 %r421, [%rd512], 0;
	// end inline asm
	add.s32 	%r423, %r421, 1;
	// begin inline asm
	atom.global.exch.b32 %r422, [%rd512], %r423;
	// end inline asm
	// begin inline asm
	atom.global.add.u32 %r424, [%rd512], 0;
	// end inline asm
	add.s32 	%r426, %r424, 1;
	// begin inline asm
	atom.global.exch.b32 %r425, [%rd512], %r426;
	// end inline asm
	// begin inline asm
	atom.global.add.u32 %r427, [%rd512], 0;
	// end inline asm
	add.s32 	%r429, %r427, 1;
	// begin inline asm
	atom.global.exch.b32 %r428, [%rd512], %r429;
	// end inline asm
	// begin inline asm
	atom.global.add.u32 %r430, [%rd512], 0;
	// end inline asm
	add.s32 	%r432, %r430, 1;
	// begin inline asm
	atom.global.exch.b32 %r431, [%rd512], %r432;
	// end inline asm
	// begin inline asm
	atom.global.add.u32 %r433, [%rd512], 0;
	// end inline asm
	add.s32 	%r435, %r433, 1;
	// begin inline asm
	atom.global.exch.b32 %r434, [%rd512], %r435;
	// end inline asm
	// begin inline asm
	atom.global.add.u32 %r436, [%rd512], 0;
	// end inline asm
	add.s32 	%r438, %r436, 1;
	// begin inline asm
	atom.global.exch.b32 %r437, [%rd512], %r438;
	// end inline asm
	// begin inline asm
	atom.global.add.u32 %r439, [%rd512], 0;
	// end inline asm
	add.s32 	%r441, %r439, 1;
	// begin inline asm
	atom.global.exch.b32 %r440, [%rd512], %r441;
	// end inline asm
	// begin inline asm
	atom.global.add.u32 %r442, [%rd512], 0;
	// end inline asm
	add.s32 	%r444, %r442, 1;
	// begin inline asm
	atom.global.exch.b32 %r443, [%rd512], %r444;
	// end inline asm
	// begin inline asm
	atom.global.add.u32 %r445, [%rd512], 0;
	// end inline asm
	add.s32 	%r447, %r445, 1;
	// begin inline asm
	atom.global.exch.b32 %r446, [%rd512], %r447;
	// end inline asm
	// begin inline asm
	atom.global.add.u32 %r448, [%rd512], 0;
	// end inline asm
	add.s32 	%r450, %r448, 1;
	// begin inline asm
	atom.global.exch.b32 %r449, [%rd512], %r450;
	// end inline asm
	// begin inline asm
	atom.global.add.u32 %r451, [%rd512], 0;
	// end inline asm
	add.s32 	%r453, %r451, 1;
	// begin inline asm
	atom.global.exch.b32 %r452, [%rd512], %r453;
	// end inline asm
	// begin inline asm
	atom.global.add.u32 %r454, [%rd512], 0;
	// end inline asm
	add.s32 	%r456, %r454, 1;
	// begin inline asm
	atom.global.exch.b32 %r455, [%rd512], %r456;
	// end inline asm
	// begin inline asm
	atom.global.add.u32 %r457, [%rd512], 0;
	// end inline asm
	add.s32 	%r459, %r457, 1;
	// begin inline asm
	atom.global.exch.b32 %r458, [%rd512], %r459;
	// end inline asm
	// begin inline asm
	atom.global.add.u32 %r460, [%rd512], 0;
	// end inline asm
	add.s32 	%r462, %r460, 1;
	// begin inline asm
	atom.global.exch.b32 %r461, [%rd512], %r462;
	// end inline asm
	// begin inline asm
	atom.global.add.u32 %r463, [%rd512], 0;
	// end inline asm
	add.s32 	%r465, %r463, 1;
	// begin inline asm
	atom.global.exch.b32 %r464, [%rd512], %r465;
	// end inline asm
	// begin inline asm
	atom.global.add.u32 %r466, [%rd512], 0;
	// end inline asm
	add.s32 	%r468, %r466, 1;
	// begin inline asm
	atom.global.exch.b32 %r467, [%rd512], %r468;
	// end inline asm
	// begin inline asm
	atom.global.add.u32 %r469, [%rd512], 0;
	// end inline asm
	add.s32 	%r471, %r469, 1;
	// begin inline asm
	atom.global.exch.b32 %r470, [%rd512], %r471;
	// end inline asm
	// begin inline asm
	atom.global.add.u32 %r472, [%rd512], 0;
	// end inline asm
	add.s32 	%r474, %r472, 1;
	// begin inline asm
	atom.global.exch.b32 %r473, [%rd512], %r474;
	// end inline asm
	// begin inline asm
	atom.global.add.u32 %r475, [%rd512], 0;
	// end inline asm
	add.s32 	%r477, %r475, 1;
	// begin inline asm
	atom.global.exch.b32 %r476, [%rd512], %r477;
	// end inline asm
	// begin inline asm
	atom.global.add.u32 %r478, [%rd512], 0;
	// end inline asm
	add.s32 	%r480, %r478, 1;
	// begin inline asm
	atom.global.exch.b32 %r479, [%rd512], %r480;
	// end inline asm
	// begin inline asm
	atom.global.add.u32 %r481, [%rd512], 0;
	// end inline asm
	add.s32 	%r483, %r481, 1;
	// begin inline asm
	atom.global.exch.b32 %r482, [%rd512], %r483;
	// end inline asm
	// begin inline asm
	atom.global.add.u32 %r484, [%rd512], 0;
	// end inline asm
	add.s32 	%r486, %r484, 1;
	// begin inline asm
	atom.global.exch.b32 %r485, [%rd512], %r486;
	// end inline asm
	// begin inline asm
	atom.global.add.u32 %r487, [%rd512], 0;
	// end inline asm
	add.s32 	%r489, %r487, 1;
	// begin inline asm
	atom.global.exch.b32 %r488, [%rd512], %r489;
	// end inline asm
	// begin inline asm
	atom.global.add.u32 %r490, [%rd512], 0;
	// end inline asm
	add.s32 	%r492, %r490, 1;
	// begin inline asm
	atom.global.exch.b32 %r491, [%rd512], %r492;
	// end inline asm
	// begin inline asm
	atom.global.add.u32 %r493, [%rd512], 0;
	// end inline asm
	add.s32 	%r495, %r493, 1;
	// begin inline asm
	atom.global.exch.b32 %r494, [%rd512], %r495;
	// end inline asm
	// begin inline asm
	atom.global.add.u32 %r496, [%rd512], 0;
	// end inline asm
	add.s32 	%r498, %r496, 1;
	// begin inline asm
	atom.global.exch.b32 %r497, [%rd512], %r498;
	// end inline asm
	// begin inline asm
	atom.global.add.u32 %r499, [%rd512], 0;
	// end inline asm
	add.s32 	%r501, %r499, 1;
	// begin inline asm
	atom.global.exch.b32 %r500, [%rd512], %r501;
	// end inline asm
	// begin inline asm
	atom.global.add.u32 %r502, [%rd512], 0;
	// end inline asm
	add.s32 	%r504, %r502, 1;
	// begin inline asm
	atom.global.exch.b32 %r503, [%rd512], %r504;
	// end inline asm
	// begin inline asm
	atom.global.add.u32 %r505, [%rd512], 0;
	// end inline asm
	add.s32 	%r507, %r505, 1;
	// begin inline asm
	atom.global.exch.b32 %r506, [%rd512], %r507;
	// end inline asm
	// begin inline asm
	atom.global.add.u32 %r508, [%rd512], 0;
	// end inline asm
	add.s32 	%r510, %r508, 1;
	// begin inline asm
	atom.global.exch.b32 %r509, [%rd512], %r510;
	// end inline asm
	// begin inline asm
	atom.global.add.u32 %r511, [%rd512], 0;
	// end inline asm
	add.s32 	%r513, %r511, 1;
	// begin inline asm
	atom.global.exch.b32 %r512, [%rd512], %r513;
	// end inline asm
	// begin inline asm
	atom.global.add.u32 %r514, [%rd512], 0;
	// end inline asm
	add.s32 	%r516, %r514, 1;
	// begin inline asm
	atom.global.exch.b32 %r515, [%rd512], %r516;
	// end inline asm
	// begin inline asm
	atom.global.add.u32 %r517, [%rd512], 0;
	// end inline asm
	add.s32 	%r519, %r517, 1;
	// begin inline asm
	atom.global.exch.b32 %r518, [%rd512], %r519;
	// end inline asm
	// begin inline asm
	atom.global.add.u32 %r520, [%rd512], 0;
	// end inline asm
	add.s32 	%r522, %r520, 1;
	// begin inline asm
	atom.global.exch.b32 %r521, [%rd512], %r522;
	// end inline asm
	// begin inline asm
	atom.global.add.u32 %r523, [%rd512], 0;
	// end inline asm
	add.s32 	%r525, %r523, 1;
	// begin inline asm
	atom.global.exch.b32 %r524, [%rd512], %r525;
	// end inline asm
	// begin inline asm
	atom.global.add.u32 %r526, [%rd512], 0;
	// end inline asm
	add.s32 	%r528, %r526, 1;
	// begin inline asm
	atom.global.exch.b32 %r527, [%rd512], %r528;
	// end inline asm
	// begin inline asm
	atom.global.add.u32 %r529, [%rd512], 0;
	// end inline asm
	add.s32 	%r531, %r529, 1;
	// begin inline asm
	atom.global.exch.b32 %r530, [%rd512], %r531;
	// end inline asm
	// begin inline asm
	atom.global.add.u32 %r532, [%rd512], 0;
	// end inline asm
	add.s32 	%r534, %r532, 1;
	// begin inline asm
	atom.global.exch.b32 %r533, [%rd512], %r534;
	// end inline asm
	// begin inline asm
	atom.global.add.u32 %r535, [%rd512], 0;
	// end inline asm
	add.s32 	%r537, %r535, 1;
	// begin inline asm
	atom.global.exch.b32 %r536, [%rd512], %r537;
	// end inline asm
	// begin inline asm
	atom.global.add.u32 %r538, [%rd512], 0;
	// end inline asm
	add.s32 	%r540, %r538, 1;
	// begin inline asm
	atom.global.exch.b32 %r539, [%rd512], %r540;
	// end inline asm
	// begin inline asm
	atom.global.add.u32 %r541, [%rd512], 0;
	// end inline asm
	add.s32 	%r543, %r541, 1;
	// begin inline asm
	atom.global.exch.b32 %r542, [%rd512], %r543;
	// end inline asm
	// begin inline asm
	atom.global.add.u32 %r544, [%rd512], 0;
	// end inline asm
	add.s32 	%r546, %r544, 1;
	// begin inline asm
	atom.global.exch.b32 %r545, [%rd512], %r546;
	// end inline asm
	// begin inline asm
	atom.global.add.u32 %r547, [%rd512], 0;
	// end inline asm
	add.s32 	%r549, %r547, 1;
	// begin inline asm
	atom.global.exch.b32 %r548, [%rd512], %r549;
	// end inline asm
	// begin inline asm
	atom.global.add.u32 %r550, [%rd512], 0;
	// end inline asm
	add.s32 	%r552, %r550, 1;
	// begin inline asm
	atom.global.exch.b32 %r551, [%rd512], %r552;
	// end inline asm
	// begin inline asm
	atom.global.add.u32 %r553, [%rd512], 0;
	// end inline asm
	add.s32 	%r555, %r553, 1;
	// begin inline asm
	atom.global.exch.b32 %r554, [%rd512], %r555;
	// end inline asm
	// begin inline asm
	atom.global.add.u32 %r556, [%rd512], 0;
	// end inline asm
	add.s32 	%r558, %r556, 1;
	// begin inline asm
	atom.global.exch.b32 %r557, [%rd512], %r558;
	// end inline asm
	// begin inline asm
	atom.global.add.u32 %r559, [%rd512], 0;
	// end inline asm
	add.s32 	%r561, %r559, 1;
	// begin inline asm
	atom.global.exch.b32 %r560, [%rd512], %r561;
	// end inline asm
	// begin inline asm
	atom.global.add.u32 %r562, [%rd512], 0;
	// end inline asm
	add.s32 	%r564, %r562, 1;
	// begin inline asm
	atom.global.exch.b32 %r563, [%rd512], %r564;
	// end inline asm
	// begin inline asm
	atom.global.add.u32 %r565, [%rd512], 0;
	// end inline asm
	add.s32 	%r567, %r565, 1;
	// begin inline asm
	atom.global.exch.b32 %r566, [%rd512], %r567;
	// end inline asm
	// begin inline asm
	atom.global.add.u32 %r568, [%rd512], 0;
	// end inline asm
	add.s32 	%r570, %r568, 1;
	// begin inline asm
	atom.global.exch.b32 %r569, [%rd512], %r570;
	// end inline asm
	// begin inline asm
	atom.global.add.u32 %r571, [%rd512], 0;
	// end inline asm
	add.s32 	%r573, %r571, 1;
	// begin inline asm
	atom.global.exch.b32 %r572, [%rd512], %r573;
	// end inline asm
	// begin inline asm
	atom.global.add.u32 %r574, [%rd512], 0;
	// end inline asm
	add.s32 	%r576, %r574, 1;
	// begin inline asm
	atom.global.exch.b32 %r575, [%rd512], %r576;
	// end inline asm
	// begin inline asm
	atom.global.add.u32 %r577, [%rd512], 0;
	// end inline asm
	add.s32 	%r579, %r577, 1;
	// begin inline asm
	atom.global.exch.b32 %r578, [%rd512], %r579;
	// end inline asm
	// begin inline asm
	atom.global.add.u32 %r580, [%rd512], 0;
	// end inline asm
	add.s32 	%r582, %r580, 1;
	// begin inline asm
	atom.global.exch.b32 %r581, [%rd512], %r582;
	// end inline asm
	// begin inline asm
	atom.global.add.u32 %r583, [%rd512], 0;
	// end inline asm
	add.s32 	%r585, %r583, 1;
	// begin inline asm
	atom.global.exch.b32 %r584, [%rd512], %r585;
	// end inline asm
	// begin inline asm
	atom.global.add.u32 %r586, [%rd512], 0;
	// end inline asm
	add.s32 	%r588, %r586, 1;
	// begin inline asm
	atom.global.exch.b32 %r587, [%rd512], %r588;
	// end inline asm
	// begin inline asm
	atom.global.add.u32 %r589, [%rd512], 0;
	// end inline asm
	add.s32 	%r591, %r589, 1;
	// begin inline asm
	atom.global.exch.b32 %r590, [%rd512], %r591;
	// end inline asm
	// begin inline asm
	atom.global.add.u32 %r592, [%rd512], 0;
	// end inline asm
	add.s32 	%r594, %r592, 1;
	// begin inline asm
	atom.global.exch.b32 %r593, [%rd512], %r594;
	// end inline asm
	// begin inline asm
	atom.global.add.u32 %r595, [%rd512], 0;
	// end inline asm
	add.s32 	%r597, %r595, 1;
	// begin inline asm
	atom.global.exch.b32 %r596, [%rd512], %r597;
	// end inline asm
	// begin inline asm
	atom.global.add.u32 %r598, [%rd512], 0;
	// end inline asm
	add.s32 	%r600, %r598, 1;
	// begin inline asm
	atom.global.exch.b32 %r599, [%rd512], %r600;
	// end inline asm
	// begin inline asm
	atom.global.add.u32 %r601, [%rd512], 0;
	// end inline asm
	add.s32 	%r603, %r601, 1;
	// begin inline asm
	atom.global.exch.b32 %r602, [%rd512], %r603;
	// end inline asm
	// begin inline asm
	atom.global.add.u32 %r604, [%rd512], 0;
	// end inline asm
	add.s32 	%r606, %r604, 1;
	// begin inline asm
	atom.global.exch.b32 %r605, [%rd512], %r606;
	// end inline asm
	// begin inline asm
	atom.global.add.u32 %r607, [%rd512], 0;
	// end inline asm
	add.s32 	%r609, %r607, 1;
	// begin inline asm
	atom.global.exch.b32 %r608, [%rd512], %r609;
	// end inline asm
	// begin inline asm
	atom.global.add.u32 %r610, [%rd512], 0;
	// end inline asm
	add.s32 	%r612, %r610, 1;
	// begin inline asm
	atom.global.exch.b32 %r611, [%rd512], %r612;
	// end inline asm
	// begin inline asm
	atom.global.add.u32 %r613, [%rd512], 0;
	// end inline asm
	add.s32 	%r615, %r613, 1;
	// begin inline asm
	atom.global.exch.b32 %r614, [%rd512], %r615;
	// end inline asm
	// begin inline asm
	atom.global.add.u32 %r616, [%rd512], 0;
	// end inline asm
	add.s32 	%r618, %r616, 1;
	// begin inline asm
	atom.global.exch.b32 %r617, [%rd512], %r618;
	// end inline asm
	// begin inline asm
	atom.global.add.u32 %r619, [%rd512], 0;
	// end inline asm
	add.s32 	%r621, %r619, 1;
	// begin inline asm
	atom.global.exch.b32 %r620, [%rd512], %r621;
	// end inline asm
	// begin inline asm
	atom.global.add.u32 %r622, [%rd512], 0;
	// end inline asm
	add.s32 	%r624, %r622, 1;
	// begin inline asm
	atom.global.exch.b32 %r623, [%rd512], %r624;
	// end inline asm
	// begin inline asm
	atom.global.add.u32 %r625, [%rd512], 0;
	// end inline asm
	add.s32 	%r627, %r625, 1;
	// begin inline asm
	atom.global.exch.b32 %r626, [%rd512], %r627;
	// end inline asm
	// begin inline asm
	atom.global.add.u32 %r628, [%rd512], 0;
	// end inline asm
	add.s32 	%r630, %r628, 1;
	// begin inline asm
	atom.global.exch.b32 %r629, [%rd512], %r630;
	// end inline asm
	// begin inline asm
	atom.global.add.u32 %r631, [%rd512], 0;
	// end inline asm
	add.s32 	%r633, %r631, 1;
	// begin inline asm
	atom.global.exch.b32 %r632, [%rd512], %r633;
	// end inline asm
	// begin inline asm
	atom.global.add.u32 %r634, [%rd512], 0;
	// end inline asm
	add.s32 	%r636, %r634, 1;
	// begin inline asm
	atom.global.exch.b32 %r635, [%rd512], %r636;
	// end inline asm
	// begin inline asm
	atom.global.add.u32 %r637, [%rd512], 0;
	// end inline asm
	add.s32 	%r639, %r637, 1;
	// begin inline asm
	atom.global.exch.b32 %r638, [%rd512], %r639;
	// end inline asm
	// begin inline asm
	atom.global.add.u32 %r640, [%rd512], 0;
	// end inline asm
	add.s32 	%r642, %r640, 1;
	// begin inline asm
	atom.global.exch.b32 %r641, [%rd512], %r642;
	// end inline asm
	// begin inline asm
	atom.global.add.u32 %r643, [%rd512], 0;
	// end inline asm
	add.s32 	%r645, %r643, 1;
	// begin inline asm
	atom.global.exch.b32 %r644, [%rd512], %r645;
	// end inline asm
	// begin inline asm
	atom.global.add.u32 %r646, [%rd512], 0;
	// end inline asm
	add.s32 	%r648, %r646, 1;
	// begin inline asm
	atom.global.exch.b32 %r647, [%rd512], %r648;
	// end inline asm
	// begin inline asm
	atom.global.add.u32 %r649, [%rd512], 0;
	// end inline asm
	add.s32 	%r651, %r649, 1;
	// begin inline asm
	atom.global.exch.b32 %r650, [%rd512], %r651;
	// end inline asm
	// begin inline asm
	atom.global.add.u32 %r652, [%rd512], 0;
	// end inline asm
	add.s32 	%r654, %r652, 1;
	// begin inline asm
	atom.global.exch.b32 %r653, [%rd512], %r654;
	// end inline asm
	// begin inline asm
	atom.global.add.u32 %r655, [%rd512], 0;
	// end inline asm
	add.s32 	%r657, %r655, 1;
	// begin inline asm
	atom.global.exch.b32 %r656, [%rd512], %r657;
	// end inline asm
	// begin inline asm
	atom.global.add.u32 %r658, [%rd512], 0;
	// end inline asm
	add.s32 	%r660, %r658, 1;
	// begin inline asm
	atom.global.exch.b32 %r659, [%rd512], %r660;
	// end inline asm
	// begin inline asm
	atom.global.add.u32 %r661, [%rd512], 0;
	// end inline asm
	add.s32 	%r663, %r661, 1;
	// begin inline asm
	atom.global.exch.b32 %r662, [%rd512], %r663;
	// end inline asm
	// begin inline asm
	atom.global.add.u32 %r664, [%rd512], 0;
	// end inline asm
	add.s32 	%r666, %r664, 1;
	// begin inline asm
	atom.global.exch.b32 %r665, [%rd512], %r666;
	// end inline asm
	// begin inline asm
	atom.global.add.u32 %r667, [%rd512], 0;
	// end inline asm
	add.s32 	%r669, %r667, 1;
	// begin inline asm
	atom.global.exch.b32 %r668, [%rd512], %r669;
	// end inline asm
	// begin inline asm
	atom.global.add.u32 %r670, [%rd512], 0;
	// end inline asm
	add.s32 	%r672, %r670, 1;
	// begin inline asm
	atom.global.exch.b32 %r671, [%rd512], %r672;
	// end inline asm
	// begin inline asm
	atom.global.add.u32 %r673, [%rd512], 0;
	// end inline asm
	add.s32 	%r675, %r673, 1;
	// begin inline asm
	atom.global.exch.b32 %r674, [%rd512], %r675;
	// end inline asm
	// begin inline asm
	atom.global.add.u32 %r676, [%rd512], 0;
	// end inline asm
	add.s32 	%r678, %r676, 1;
	// begin inline asm
	atom.global.exch.b32 %r677, [%rd512], %r678;
	// end inline asm
	// begin inline asm
	atom.global.add.u32 %r679, [%rd512], 0;
	// end inline asm
	add.s32 	%r681, %r679, 1;
	// begin inline asm
	atom.global.exch.b32 %r680, [%rd512], %r681;
	// end inline asm
	// begin inline asm
	atom.global.add.u32 %r682, [%rd512], 0;
	// end inline asm
	add.s32 	%r684, %r682, 1;
	// begin inline asm
	atom.global.exch.b32 %r683, [%rd512], %r684;
	// end inline asm
	// begin inline asm
	atom.global.add.u32 %r685, [%rd512], 0;
	// end inline asm
	add.s32 	%r687, %r685, 1;
	// begin inline asm
	atom.global.exch.b32 %r686, [%rd512], %r687;
	// end inline asm
	// begin inline asm
	atom.global.add.u32 %r688, [%rd512], 0;
	// end inline asm
	add.s32 	%r690, %r688, 1;
	// begin inline asm
	atom.global.exch.b32 %r689, [%rd512], %r690;
	// end inline asm
	// begin inline asm
	atom.global.add.u32 %r691, [%rd512], 0;
	// end inline asm
	add.s32 	%r693, %r691, 1;
	// begin inline asm
	atom.global.exch.b32 %r692, [%rd512], %r693;
	// end inline asm
	// begin inline asm
	atom.global.add.u32 %r694, [%rd512], 0;
	// end inline asm
	add.s32 	%r696, %r694, 1;
	// begin inline asm
	atom.global.exch.b32 %r695, [%rd512], %r696;
	// end inline asm
	// begin inline asm
	atom.global.add.u32 %r697, [%rd512], 0;
	// end inline asm
	add.s32 	%r699, %r697, 1;
	// begin inline asm
	atom.global.exch.b32 %r698, [%rd512], %r699;
	// end inline asm
	// begin inline asm
	atom.global.add.u32 %r700, [%rd512], 0;
	// end inline asm
	add.s32 	%r702, %r700, 1;
	// begin inline asm
	atom.global.exch.b32 %r701, [%rd512], %r702;
	// end inline asm
	// begin inline asm
	atom.global.add.u32 %r703, [%rd512], 0;
	// end inline asm
	add.s32 	%r705, %r703, 1;
	// begin inline asm
	atom.global.exch.b32 %r704, [%rd512], %r705;
	// end inline asm
	// begin inline asm
	atom.global.add.u32 %r706, [%rd512], 0;
	// end inline asm
	add.s32 	%r708, %r706, 1;
	// begin inline asm
	atom.global.exch.b32 %r707, [%rd512], %r708;
	// end inline asm
	// begin inline asm
	atom.global.add.u32 %r709, [%rd512], 0;
	// end inline asm
	add.s32 	%r711, %r709, 1;
	// begin inline asm
	atom.global.exch.b32 %r710, [%rd512], %r711;
	// end inline asm
	// begin inline asm
	atom.global.add.u32 %r712, [%rd512], 0;
	// end inline asm
	add.s32 	%r714, %r712, 1;
	// begin inline asm
	atom.global.exch.b32 %r713, [%rd512], %r714;
	// end inline asm
	// begin inline asm
	atom.global.add.u32 %r715, [%rd512], 0;
	// end inline asm
	add.s32 	%r717, %r715, 1;
	// begin inline asm
	atom.global.exch.b32 %r716, [%rd512], %r717;
	// end inline asm
	// begin inline asm
	atom.global.add.u32 %r718, [%rd512], 0;
	// end inline asm
	add.s32 	%r720, %r718, 1;
	// begin inline asm
	atom.global.exch.b32 %r719, [%rd512], %r720;
	// end inline asm
	// begin inline asm
	atom.global.add.u32 %r721, [%rd512], 0;
	// end inline asm
	add.s32 	%r723, %r721, 1;
	// begin inline asm
	atom.global.exch.b32 %r722, [%rd512], %r723;
	// end inline asm
	// begin inline asm
	atom.global.add.u32 %r724, [%rd512], 0;
	// end inline asm
	add.s32 	%r726, %r724, 1;
	// begin inline asm
	atom.global.exch.b32 %r725, [%rd512], %r726;
	// end inline asm
	// begin inline asm
	atom.global.add.u32 %r727, [%rd512], 0;
	// end inline asm
	add.s32 	%r729, %r727, 1;
	// begin inline asm
	atom.global.exch.b32 %r728, [%rd512], %r729;
	// end inline asm
	// begin inline asm
	atom.global.add.u32 %r730, [%rd512], 0;
	// end inline asm
	add.s32 	%r732, %r730, 1;
	// begin inline asm
	atom.global.exch.b32 %r731, [%rd512], %r732;
	// end inline asm
	// begin inline asm
	atom.global.add.u32 %r733, [%rd512], 0;
	// end inline asm
	add.s32 	%r735, %r733, 1;
	// begin inline asm
	atom.global.exch.b32 %r734, [%rd512], %r735;
	// end inline asm
	// begin inline asm
	atom.global.add.u32 %r736, [%rd512], 0;
	// end inline asm
	add.s32 	%r738, %r736, 1;
	// begin inline asm
	atom.global.exch.b32 %r737, [%rd512], %r738;
	// end inline asm
	// begin inline asm
	atom.global.add.u32 %r739, [%rd512], 0;
	// end inline asm
	add.s32 	%r741, %r739, 1;
	// begin inline asm
	atom.global.exch.b32 %r740, [%rd512], %r741;
	// end inline asm
	// begin inline asm
	atom.global.add.u32 %r742, [%rd512], 0;
	// end inline asm
	add.s32 	%r744, %r742, 1;
	// begin inline asm
	atom.global.exch.b32 %r743, [%rd512], %r744;
	// end inline asm
	// begin inline asm
	atom.global.add.u32 %r745, [%rd512], 0;
	// end inline asm
	add.s32 	%r747, %r745, 1;
	// begin inline asm
	atom.global.exch.b32 %r746, [%rd512], %r747;
	// end inline asm
	// begin inline asm
	atom.global.add.u32 %r748, [%rd512], 0;
	// end inline asm
	add.s32 	%r750, %r748, 1;
	// begin inline asm
	atom.global.exch.b32 %r749, [%rd512], %r750;
	// end inline asm
	// begin inline asm
	atom.global.add.u32 %r751, [%rd512], 0;
	// end inline asm
	add.s32 	%r753, %r751, 1;
	// begin inline asm
	atom.global.exch.b32 %r752, [%rd512], %r753;
	// end inline asm
	// begin inline asm
	atom.global.add.u32 %r754, [%rd512], 0;
	// end inline asm
	add.s32 	%r756, %r754, 1;
	// begin inline asm
	atom.global.exch.b32 %r755, [%rd512], %r756;
	// end inline asm
	// begin inline asm
	atom.global.add.u32 %r757, [%rd512], 0;
	// end inline asm
	add.s32 	%r759, %r757, 1;
	// begin inline asm
	atom.global.exch.b32 %r758, [%rd512], %r759;
	// end inline asm
	// begin inline asm
	atom.global.add.u32 %r760, [%rd512], 0;
	// end inline asm
	add.s32 	%r762, %r760, 1;
	// begin inline asm
	atom.global.exch.b32 %r761, [%rd512], %r762;
	// end inline asm
	// begin inline asm
	atom.global.add.u32 %r763, [%rd512], 0;
	// end inline asm
	add.s32 	%r765, %r763, 1;
	// begin inline asm
	atom.global.exch.b32 %r764, [%rd512], %r765;
	// end inline asm
	// begin inline asm
	atom.global.add.u32 %r766, [%rd512], 0;
	// end inline asm
	add.s32 	%r768, %r766, 1;
	// begin inline asm
	atom.global.exch.b32 %r767, [%rd512], %r768;
	// end inline asm
	ret;

}
	// .globl	_Z4testIL_Z12load_relaxedPKjEL_Z13store_relaxedPjjELi256E14strided_accessILj1024ELj16EE9all_lanesEvv
.visible .entry _Z4testIL_Z12load_relaxedPKjEL_Z13store_relaxedPjjELi256E14strided_accessILj1024ELj16EE9all_lanesEvv()
{
	.reg .b32 	%r<518>;
	.reg .b64 	%rd<517>;

	mov.u32 	%r513, %ctaid.x;
	mov.u32 	%r514, %ntid.x;
	mov.u32 	%r515, %tid.x;
	mad.lo.s32 	%r516, %r513, %r514, %r515;
	shl.b32 	%r517, %r516, 6;
	cvt.u64.u32 	%rd513, %r517;
	and.b64  	%rd514, %rd513, 4032;
	mov.u64 	%rd515, buffer;
	cvta.global.u64 	%rd516, %rd515;
	add.s64 	%rd512, %rd516, %rd514;
	// begin inline asm
	ld.relaxed.gpu.u32 %r1, [%rd512];
	// end inline asm
	add.s32 	%r2, %r1, 1;
	// begin inline asm
	st.relaxed.gpu.u32 [%rd512], %r2;
	// end inline asm
	// begin inline asm
	ld.relaxed.gpu.u32 %r3, [%rd512];
	// end inline asm
	add.s32 	%r4, %r3, 1;
	// begin inline asm
	st.relaxed.gpu.u32 [%rd512], %r4;
	// end inline asm
	// begin inline asm
	ld.relaxed.gpu.u32 %r5, [%rd512];
	// end inline asm
	add.s32 	%r6, %r5, 1;
	// begin inline asm
	st.relaxed.gpu.u32 [%rd512], %r6;
	// end inline asm
	// begin inline asm
	ld.relaxed.gpu.u32 %r7, [%rd512];
	// end inline asm
	add.s32 	%r8, %r7, 1;
	// begin inline asm
	st.relaxed.gpu.u32 [%rd512], %r8;
	// end inline asm
	// begin inline asm
	ld.relaxed.gpu.u32 %r9, [%rd512];
	// end inline asm
	add.s32 	%r10, %r9, 1;
	// begin inline asm
	st.relaxed.gpu.u32 [%rd512], %r10;
	// end inline asm
	// begin inline asm
	ld.relaxed.gpu.u32 %r11, [%rd512];
	// end inline asm
	add.s32 	%r12, %r11, 1;
	// begin inline asm
	st.relaxed.gpu.u32 [%rd512], %r12;
	// end inline asm
	// begin inline asm
	ld.relaxed.gpu.u32 %r13, [%rd512];
	// end inline asm
	add.s32 	%r14, %r13, 1;
	// begin inline asm
	st.relaxed.gpu.u32 [%rd512], %r14;
	// end inline asm
	// begin inline asm
	ld.relaxed.gpu.u32 %r15, [%rd512];
	// end inline asm
	add.s32 	%r16, %r15, 1;
	// begin inline asm
	st.relaxed.gpu.u32 [%rd512], %r16;
	// end inline asm
	// begin inline asm
	ld.relaxed.gpu.u32 %r17, [%rd512];
	// end inline asm
	add.s32 	%r18, %r17, 1;
	// begin inline asm
	st.relaxed.gpu.u32 [%rd512], %r18;
	// end inline asm
	// begin inline asm
	ld.relaxed.gpu.u32 %r19, [%rd512];
	// end inline asm
	add.s32 	%r20, %r19, 1;
	// begin inline asm
	st.relaxed.gpu.u32 [%rd512], %r20;
	// end inline asm
	// begin inline asm
	ld.relaxed.gpu.u32 %r21, [%rd512];
	// end inline asm
	add.s32 	%r22, %r21, 1;
	// begin inline asm
	st.relaxed.gpu.u32 [%rd512], %r22;
	// end inline asm
	// begin inline asm
	ld.relaxed.gpu.u32 %r23, [%rd512];
	// end inline asm
	add.s32 	%r24, %r23, 1;
	// begin inline asm
	st.relaxed.gpu.u32 [%rd512], %r24;
	// end inline asm
	// begin inline asm
	ld.relaxed.gpu.u32 %r25, [%rd512];
	// end inline asm
	add.s32 	%r26, %r25, 1;
	// begin inline asm
	st.relaxed.gpu.u32 [%rd512], %r26;
	// end inline asm
	// begin inline asm
	ld.relaxed.gpu.u32 %r27, [%rd512];
	// end inline asm
	add.s32 	%r28, %r27, 1;
	// begin inline asm
	st.relaxed.gpu.u32 [%rd512], %r28;
	// end inline asm
	// begin inline asm
	ld.relaxed.gpu.u32 %r29, [%rd512];
	// end inline asm
	add.s32 	%r30, %r29, 1;
	// begin inline asm
	st.relaxed.gpu.u32 [%rd512], %r30;
	// end inline asm
	// begin inline asm
	ld.relaxed.gpu.u32 %r31, [%rd512];
	// end inline asm
	add.s32 	%r32, %r31, 1;
	// begin inline asm
	st.relaxed.gpu.u32 [%rd512], %r32;
	// end inline asm
	// begin inline asm
	ld.relaxed.gpu.u32 %r33, [%rd512];
	// end inline asm
	add.s32 	%r34, %r33, 1;
	// begin inline asm
	st.relaxed.gpu.u32 [%rd512], %r34;
	// end inline asm
	// begin inline asm
	ld.relaxed.gpu.u32 %r35, [%rd512];
	// end inline asm
	add.s32 	%r36, %r35, 1;
	// begin inline asm
	st.relaxed.gpu.u32 [%rd512], %r36;
	// end inline asm
	// begin inline asm
	ld.relaxed.gpu.u32 %r37, [%rd512];
	// end inline asm
	add.s32 	%r38, %r37, 1;
	// begin inline asm
	st.relaxed.gpu.u32 [%rd512], %r38;
	// end inline asm
	// begin inline asm
	ld.relaxed.gpu.u32 %r39, [%rd512];
	// end inline asm
	add.s32 	%r40, %r39, 1;
	// begin inline asm
	st.relaxed.gpu.u32 [%rd512], %r40;
	// end inline asm
	// begin inline asm
	ld.relaxed.gpu.u32 %r41, [%rd512];
	// end inline asm
	add.s32 	%r42, %r41, 1;
	// begin inline asm
	st.relaxed.gpu.u32 [%rd512], %r42;
	// end inline asm
	// begin inline asm
	ld.relaxed.gpu.u32 %r43, [%rd512];
	// end inline asm
	add.s32 	%r44, %r43, 1;
	// begin inline asm
	st.relaxed.gpu.u32 [%rd512], %r44;
	// end inline asm
	// begin inline asm
	ld.relaxed.gpu.u32 %r45, [%rd512];
	// end inline asm
	add.s32 	%r46, %r45, 1;
	// begin inline asm
	st.relaxed.gpu.u32 [%rd512], %r46;
	// end inline asm
	// begin inline asm
	ld.relaxed.gpu.u32 %r47, [%rd512];
	// end inline asm
	add.s32 	%r48, %r47, 1;
	// begin inline asm
	st.relaxed.gpu.u32 [%rd512], %r48;
	// end inline asm
	// begin inline asm
	ld.relaxed.gpu.u32 %r49, [%rd512];
	// end inline asm
	add.s32 	%r50, %r49, 1;
	// begin inline asm
	st.relaxed.gpu.u32 [%rd512], %r50;
	// end inline asm
	// begin inline asm
	ld.relaxed.gpu.u32 %r51, [%rd512];
	// end inline asm
	add.s32 	%r52, %r51, 1;
	// begin inline asm
	st.relaxed.gpu.u32 [%rd512], %r52;
	// end inline asm
	// begin inline asm
	ld.relaxed.gpu.u32 %r53, [%rd512];
	// end inline asm
	add.s32 	%r54, %r53, 1;
	// begin inline asm
	st.relaxed.gpu.u32 [%rd512], %r54;
	// end inline asm
	// begin inline asm
	ld.relaxed.gpu.u32 %r55, [%rd512];
	// end inline asm
	add.s32 	%r56, %r55, 1;
	// begin inline asm
	st.relaxed.gpu.u32 [%rd512], %r56;
	// end inline asm
	// begin inline asm
	ld.relaxed.gpu.u32 %r57, [%rd512];
	// end inline asm
	add.s32 	%r58, %r57, 1;
	// begin inline asm
	st.relaxed.gpu.u32 [%rd512], %r58;
	// end inline asm
	// begin inline asm
	ld.relaxed.gpu.u32 %r59, [%rd512];
	// end inline asm
	add.s32 	%r60, %r59, 1;
	// begin inline asm
	st.relaxed.gpu.u32 [%rd512], %r60;
	// end inline asm
	// begin inline asm
	ld.relaxed.gpu.u32 %r61, [%rd512];
	// end inline asm
	add.s32 	%r62, %r61, 1;
	// begin inline asm
	st.relaxed.gpu.u32 [%rd512], %r62;
	// end inline asm
	// begin inline asm
	ld.relaxed.gpu.u32 %r63, [%rd512];
	// end inline asm
	add.s32 	%r64, %r63, 1;
	// begin inline asm
	st.relaxed.gpu.u32 [%rd512], %r64;
	// end inline asm
	// begin inline asm
	ld.relaxed.gpu.u32 %r65, [%rd512];
	// end inline asm
	add.s32 	%r66, %r65, 1;
	// begin inline asm
	st.relaxed.gpu.u32 [%rd512], %r66;
	// end inline asm
	// begin inline asm
	ld.relaxed.gpu.u32 %r67, [%rd512];
	// end inline asm
	add.s32 	%r68, %r67, 1;
	// begin inline asm
	st.relaxed.gpu.u32 [%rd512], %r68;
	// end inline asm
	// begin inline asm
	ld.relaxed.gpu.u32 %r69, [%rd512];
	// end inline asm
	add.s32 	%r70, %r69, 1;
	// begin inline asm
	st.relaxed.gpu.u32 [%rd512], %r70;
	// end inline asm
	// begin inline asm
	ld.relaxed.gpu.u32 %r71, [%rd512];
	// end inline asm
	add.s32 	%r72, %r71, 1;
	// begin inline asm
	st.relaxed.gpu.u32 [%rd512], %r72;
	// end inline asm
	// begin inline asm
	ld.relaxed.gpu.u32 %r73, [%rd512];
	// end inline asm
	add.s32 	%r74, %r73, 1;
	// begin inline asm
	st.relaxed.gpu.u32 [%rd512], %r74;
	// end inline asm
	// begin inline asm
	ld.relaxed.gpu.u32 %r75, [%rd512];
	// end inline asm
	add.s32 	%r76, %r75, 1;
	// begin inline asm
	st.relaxed.gpu.u32 [%rd512], %r76;
	// end inline asm
	// begin inline asm
	ld.relaxed.gpu.u32 %r77, [%rd512];
	// end inline asm
	add.s32 	%r78, %r77, 1;
	// begin inline asm
	st.relaxed.gpu.u32 [%rd512], %r78;
	// end inline asm
	// begin inline asm
	ld.relaxed.gpu.u32 %r79, [%rd512];
	// end inline asm
	add.s32 	%r80, %r79, 1;
	// begin inline asm
	st.relaxed.gpu.u32 [%rd512], %r80;
	// end inline asm
	// begin inline asm
	ld.relaxed.gpu.u32 %r81, [%rd512];
	// end inline asm
	add.s32 	%r82, %r81, 1;
	// begin inline asm
	st.relaxed.gpu.u32 [%rd512], %r82;
	// end inline asm
	// begin inline asm
	ld.relaxed.gpu.u32 %r83, [%rd512];
	// end inline asm
	add.s32 	%r84, %r83, 1;
	// begin inline asm
	st.relaxed.gpu.u32 [%rd512], %r84;
	// end inline asm
	// begin inline asm
	ld.relaxed.gpu.u32 %r85, [%rd512];
	// end inline asm
	add.s32 	%r86, %r85, 1;
	// begin inline asm
	st.relaxed.gpu.u32 [%rd512], %r86;
	// end inline asm
	// begin inline asm
	ld.relaxed.gpu.u32 %r87, [%rd512];
	// end inline asm
	add.s32 	%r88, %r87, 1;
	// begin inline asm
	st.relaxed.gpu.u32 [%rd512], %r88;
	// end inline asm
	// begin inline asm
	ld.relaxed.gpu.u32 %r89, [%rd512];
	// end inline asm
	add.s32 	%r90, %r89, 1;
	// begin inline asm
	st.relaxed.gpu.u32 [%rd512], %r90;
	// end inline asm
	// begin inline asm
	ld.relaxed.gpu.u32 %r91, [%rd512];
	// end inline asm
	add.s32 	%r92, %r91, 1;
	// begin inline asm
	st.relaxed.gpu.u32 [%rd512], %r92;
	// end inline asm
	// begin inline asm
	ld.relaxed.gpu.u32 %r93, [%rd512];
	// end inline asm
	add.s32 	%r94, %r93, 1;
	// begin inline asm
	st.relaxed.gpu.u32 [%rd512], %r94;
	// end inline asm
	// begin inline asm
	ld.relaxed.gpu.u32 %r95, [%rd512];
	// end inline asm
	add.s32 	%r96, %r95, 1;
	// begin inline asm
	st.relaxed.gpu.u32 [%rd512], %r96;
	// end inline asm
	// begin inline asm
	ld.relaxed.gpu.u32 %r97, [%rd512];
	// end inline asm
	add.s32 	%r98, %r97, 1;
	// begin inline asm
	st.relaxed.gpu.u32 [%rd512], %r98;
	// end inline asm
	// begin inline asm
	ld.relaxed.gpu.u32 %r99, [%rd512];
	// end inline asm
	add.s32 	%r100, %r99, 1;
	// begin inline asm
	st.relaxed.gpu.u32 [%rd512], %r100;
	// end inline asm
	// begin inline asm
	ld.relaxed.gpu.u32 %r101, [%rd512];
	// end inline asm
	add.s32 	%r102, %r101, 1;
	// begin inline asm
	st.relaxed.gpu.u32 [%rd512], %r102;
	// end inline asm
	// begin inline asm
	ld.relaxed.gpu.u32 %r103, [%rd512];
	// end inline asm
	add.s32 	%r104, %r103, 1;
	// begin inline asm
	st.relaxed.gpu.u32 [%rd512], %r104;
	// end inline asm
	// begin inline asm
	ld.relaxed.gpu.u32 %r105, [%rd512];
	// end inline asm
	add.s32 	%r106, %r105, 1;
	// begin inline asm
	st.relaxed.gpu.u32 [%rd512], %r106;
	// end inline asm
	// begin inline asm
	ld.relaxed.gpu.u32 %r107, [%rd512];
	// end inline asm
	add.s32 	%r108, %r107, 1;
	// begin inline asm
	st.relaxed.gpu.u32 [%rd512], %r108;
	// end inline asm
	// begin inline asm
	ld.relaxed.gpu.u32 %r109, [%rd512];
	// end inline asm
	add.s32 	%r110, %r109, 1;
	// begin inline asm
	st.relaxed.gpu.u32 [%rd512], %r110;
	// end inline asm
	// begin inline asm
	ld.relaxed.gpu.u32 %r111, [%rd512];
	// end inline asm
	add.s32 	%r112, %r111, 1;
	// begin inline asm
	st.relaxed.gpu.u32 [%rd512], %r112;
	// end inline asm
	// begin inline asm
	ld.relaxed.gpu.u32 %r113, [%rd512];
	// end inline asm
	add.s32 	%r114, %r113, 1;
	// begin inline asm
	st.relaxed.gpu.u32 [%rd512], %r114;
	// end inline asm
	// begin inline asm
	ld.relaxed.gpu.u32 %r115, [%rd512];
	// end inline asm
	add.s32 	%r116, %r115, 1;
	// begin inline asm
	st.relaxed.gpu.u32 [%rd512], %r116;
	// end inline asm
	// begin inline asm
	ld.relaxed.gpu.u32 %r117, [%rd512];
	// end inline asm
	add.s32 	%r118, %r117, 1;
	// begin inline asm
	st.relaxed.gpu.u32 [%rd512], %r118;
	// end inline asm
	// begin inline asm
	ld.relaxed.gpu.u32 %r119, [%rd512];
	// end inline asm
	add.s32 	%r120, %r119, 1;
	// begin inline asm
	st.relaxed.gpu.u32 [%rd512], %r120;
	// end inline asm
	// begin inline asm
	ld.relaxed.gpu.u32 %r121, [%rd512];
	// end inline asm
	add.s32 	%r122, %r121, 1;
	// begin inline asm
	st.relaxed.gpu.u32 [%rd512], %r122;
	// end inline asm
	// begin inline asm
	ld.relaxed.gpu.u32 %r123, [%rd512];
	// end inline asm
	add.s32 	%r124, %r123, 1;
	// begin inline asm
	st.relaxed.gpu.u32 [%rd512], %r124;
	// end inline asm
	// begin inline asm
	ld.relaxed.gpu.u32 %r125, [%rd512];
	// end inline asm
	add.s32 	%r126, %r125, 1;
	// begin inline asm
	st.relaxed.gpu.u32 [%rd512], %r126;
	// end inline asm
	// begin inline asm
	ld.relaxed.gpu.u32 %r127, [%rd512];
	// end inline asm
	add.s32 	%r128, %r127, 1;
	// begin inline asm
	st.relaxed.gpu.u32 [%rd512], %r128;
	// end inline asm
	// begin inline asm
	ld.relaxed.gpu.u32 %r129, [%rd512];
	// end inline asm
	add.s32 	%r130, %r129, 1;
	// begin inline asm
	st.relaxed.gpu.u32 [%rd512], %r130;
	// end inline asm
	// begin inline asm
	ld.relaxed.gpu.u32 %r131, [%rd512];
	// end inline asm
	add.s32 	%r132, %r131, 1;
	// begin inline asm
	st.relaxed.gpu.u32 [%rd512], %r132;
	// end inline asm
	// begin inline asm
	ld.relaxed.gpu.u32 %r133, [%rd512];
	// end inline asm
	add.s32 	%r134, %r133, 1;
	// begin inline asm
	st.relaxed.gpu.u32 [%rd512], %r134;
	// end inline asm
	// begin inline asm
	ld.relaxed.gpu.u32 %r135, [%rd512];
	// end inline asm
	add.s32 	%r136, %r135, 1;
	// begin inline asm
	st.relaxed.gpu.u32 [%rd512], %r136;
	// end inline asm
	// begin inline asm
	ld.relaxed.gpu.u32 %r137, [%rd512];
	// end inline asm
	add.s32 	%r138, %r137, 1;
	// begin inline asm
	st.relaxed.gpu.u32 [%rd512], %r138;
	// end inline asm
	// begin inline asm
	ld.relaxed.gpu.u32 %r139, [%rd512];
	// end inline asm
	add.s32 	%r140, %r139, 1;
	// begin inline asm
	st.relaxed.gpu.u32 [%rd512], %r140;
	// end inline asm
	// begin inline asm
	ld.relaxed.gpu.u32 %r141, [%rd512];
	// end inline asm
	add.s32 	%r142, %r141, 1;
	// begin inline asm
	st.relaxed.gpu.u32 [%rd512], %r142;
	// end inline asm
	// begin inline asm
	ld.relaxed.gpu.u32 %r143, [%rd512];
	// end inline asm
	add.s32 	%r144, %r143, 1;
	// begin inline asm
	st.relaxed.gpu.u32 [%rd512], %r144;
	// end inline asm
	// begin inline asm
	ld.relaxed.gpu.u32 %r145, [%rd512];
	// end inline asm
	add.s32 	%r146, %r145, 1;
	// begin inline asm
	st.relaxed.gpu.u32 [%rd512], %r146;
	// end inline asm
	// begin inline asm
	ld.relaxed.gpu.u32 %r147, [%rd512];
	// end inline asm
	add.s32 	%r148, %r147, 1;
	// begin inline asm
	st.relaxed.gpu.u32 [%rd512], %r148;
	// end inline asm
	// begin inline asm
	ld.relaxed.gpu.u32 %r149, [%rd512];
	// end inline asm
	add.s32 	%r150, %r149, 1;
	// begin inline asm
	st.relaxed.gpu.u32 [%rd512], %r150;
	// end inline asm
	// begin inline asm
	ld.relaxed.gpu.u32 %r151, [%rd512];
	// end inline asm
	add.s32 	%r152, %r151, 1;
	// begin inline asm
	st.relaxed.gpu.u32 [%rd512], %r152;
	// end inline asm
	// begin inline asm
	ld.relaxed.gpu.u32 %r153, [%rd512];
	// end inline asm
	add.s32 	%r154, %r153, 1;
	// begin inline asm
	st.relaxed.gpu.u32 [%rd512], %r154;
	// end inline asm
	// begin inline asm
	ld.relaxed.gpu.u32 %r155, [%rd512];
	// end inline asm
	add.s32 	%r156, %r155, 1;
	// begin inline asm
	st.relaxed.gpu.u32 [%rd512], %r156;
	// end inline asm
	// begin inline asm
	ld.relaxed.gpu.u32 %r157, [%rd512];
	// end inline asm
	add.s32 	%r158, %r157, 1;
	// begin inline asm
	st.relaxed.gpu.u32 [%rd512], %r158;
	// end inline asm
	// begin inline asm
	ld.relaxed.gpu.u32 %r159, [%rd512];
	// end inline asm
	add.s32 	%r160, %r159, 1;
	// begin inline asm
	st.relaxed.gpu.u32 [%rd512], %r160;
	// end inline asm
	// begin inline asm
	ld.relaxed.gpu.u32 %r161, [%rd512];
	// end inline asm
	add.s32 	%r162, %r161, 1;
	// begin inline asm
	st.relaxed.gpu.u32 [%rd512], %r162;
	// end inline asm
	// begin inline asm
	ld.relaxed.gpu.u32 %r163, [%rd512];
	// end inline asm
	add.s32 	%r164, %r163, 1;
	// begin inline asm
	st.relaxed.gpu.u32 [%rd512], %r164;
	// end inline asm
	// begin inline asm
	ld.relaxed.gpu.u32 %r165, [%rd512];
	// end inline asm
	add.s32 	%r166, %r165, 1;
	// begin inline asm
	st.relaxed.gpu.u32 [%rd512], %r166;
	// end inline asm
	// begin inline asm
	ld.relaxed.gpu.u32 %r167, [%rd512];
	// end inline asm
	add.s32 	%r168, %r167, 1;
	// begin inline asm
	st.relaxed.gpu.u32 [%rd512], %r168;
	// end inline asm
	// begin inline asm
	ld.relaxed.gpu.u32 %r169, [%rd512];
	// end inline asm
	add.s32 	%r170, %r169, 1;
	// begin inline asm
	st.relaxed.gpu.u32 [%rd512], %r170;
	// end inline asm
	// begin inline asm
	ld.relaxed.gpu.u32 %r171, [%rd512];
	// end inline asm
	add.s32 	%r172, %r171, 1;
	// begin inline asm
	st.relaxed.gpu.u32 [%rd512], %r172;
	// end inline asm
	// begin inline asm
	ld.relaxed.gpu.u32 %r173, [%rd512];
	// end inline asm
	add.s32 	%r174, %r173, 1;
	// begin inline asm
	st.relaxed.gpu.u32 [%rd512], %r174;
	// end inline asm
	// begin inline asm
	ld.relaxed.gpu.u32 %r175, [%rd512];
	// end inline asm
	add.s32 	%r176, %r175, 1;
	// begin inline asm
	st.relaxed.gpu.u32 [%rd512], %r176;
	// end inline asm
	// begin inline asm
	ld.relaxed.gpu.u32 %r177, [%rd512];
	// end inline asm
	add.s32 	%r178, %r177, 1;
	// begin inline asm
	st.relaxed.gpu.u32 [%rd512], %r178;
	// end inline asm
	// begin inline asm
	ld.relaxed.gpu.u32 %r179, [%rd512];
	// end inline asm
	add.s32 	%r180, %r179, 1;
	// begin inline asm
	st.relaxed.gpu.u32 [%rd512], %r180;
	// end inline asm
	// begin inline asm
	ld.relaxed.gpu.u32 %r181, [%rd512];
	// end inline asm
	add.s32 	%r182, %r181, 1;
	// begin inline asm
	st.relaxed.gpu.u32 [%rd512], %r182;
	// end inline asm
	// begin inline asm
	ld.relaxed.gpu.u32 %r183, [%rd512];
	// end inline asm
	add.s32 	%r184, %r183, 1;
	// begin inline asm
	st.relaxed.gpu.u32 [%rd512], %r184;
	// end inline asm
	// begin inline asm
	ld.relaxed.gpu.u32 %r185, [%rd512];
	// end inline asm
	add.s32 	%r186, %r185, 1;
	// begin inline asm
	st.relaxed.gpu.u32 [%rd512], %r186;
	// end inline asm
	// begin inline asm
	ld.relaxed.gpu.u32 %r187, [%rd512];
	// end inline asm
	add.s32 	%r188, %r187, 1;
	// begin inline asm
	st.relaxed.gpu.u32 [%rd512], %r188;
	// end inline asm
	// begin inline asm
	ld.relaxed.gpu.u32 %r189, [%rd512];
	// end inline asm
	add.s32 	%r190, %r189, 1;
	// begin inline asm
	st.relaxed.gpu.u32 [%rd512], %r190;
	// end inline asm
	// begin inline asm
	ld.relaxed.gpu.u32 %r191, [%rd512];
	// end inline asm
	add.s32 	%r192, %r191, 1;
	// begin inline asm
	st.relaxed.gpu.u32 [%rd512], %r192;
	// end inline asm
	// begin inline asm
	ld.relaxed.gpu.u32 %r193, [%rd512];
	// end inline asm
	add.s32 	%r194, %r193, 1;
	// begin inline asm
	st.relaxed.gpu.u32 [%rd512], %r194;
	// end inline asm
	// begin inline asm
	ld.relaxed.gpu.u32 %r195, [%rd512];
	// end inline asm
	add.s32 	%r196, %r195, 1;
	// begin inline asm
	st.relaxed.gpu.u32 [%rd512], %r196;
	// end inline asm
	// begin inline asm
	ld.relaxed.gpu.u32 %r197, [%rd512];
	// end inline asm
	add.s32 	%r198, %r197, 1;
	// begin inline asm
	st.relaxed.gpu.u32 [%rd512], %r198;
	// end inline asm
	// begin inline asm
	ld.relaxed.gpu.u32 %r199, [%rd512];
	// end inline asm
	add.s32 	%r200, %r199, 1;
	// begin inline asm
	st.relaxed.gpu.u32 [%rd512], %r200;
	// end inline asm
	// begin inline asm
	ld.relaxed.gpu.u32 %r201, [%rd512];
	// end inline asm
	add.s32 	%r202, %r201, 1;
	// begin inline asm
	st.relaxed.gpu.u32 [%rd512], %r202;
	// end inline asm
	// begin inline asm
	ld.relaxed.gpu.u32 %r203, [%rd512];
	// end inline asm
	add.s32 	%r204, %r203, 1;
	// begin inline asm
	st.relaxed.gpu.u32 [%rd512], %r204;
	// end inline asm
	// begin inline asm
	ld.relaxed.gpu.u32 %r205, [%rd512];
	// end inline asm
	add.s32 	%r206, %r205, 1;
	// begin inline asm
	st.relaxed.gpu.u32 [%rd512], %r206;
	// end inline asm
	// begin inline asm
	ld.relaxed.gpu.u32 %r207, [%rd512];
	// end inline asm
	add.s32 	%r208, %r207, 1;
	// begin inline asm
	st.relaxed.gpu.u32 [%rd512], %r208;
	// end inline asm
	// begin inline asm
	ld.relaxed.gpu.u32 %r209, [%rd512];
	// end inline asm
	add.s32 	%r210, %r209, 1;
	// begin inline asm
	st.relaxed.gpu.u32 [%rd512], %r210;
	// end inline asm
	// begin inline asm
	ld.relaxed.gpu.u32 %r211, [%rd512];
	// end inline asm
	add.s32 	%r212, %r211, 1;
	// begin inline asm
	st.relaxed.gpu.u32 [%rd512], %r212;
	// end inline asm
	// begin inline asm
	ld.relaxed.gpu.u32 %r213, [%rd512];
	// end inline asm
	add.s32 	%r214, %r213, 1;
	// begin inline asm
	st.relaxed.gpu.u32 [%rd512], %r214;
	// end inline asm
	// begin inline asm
	ld.relaxed.gpu.u32 %r215, [%rd512];
	// end inline asm
	add.s32 	%r216, %r215, 1;
	// begin inline asm
	st.relaxed.gpu.u32 [%rd512], %r216;
	// end inline asm
	// begin inline asm
	ld.relaxed.gpu.u32 %r217, [%rd512];
	// end inline asm
	add.s32 	%r218, %r217, 1;
	// begin inline asm
	st.relaxed.gpu.u32 [%rd512], %r218;
	// end inline asm
	// begin inline asm
	ld.relaxed.gpu.u32 %r219, [%rd512];
	// end inline asm
	add.s32 	%r220, %r219, 1;
	// begin inline asm
	st.relaxed.gpu.u32 [%rd512], %r220;
	// end inline asm
	// begin inline asm
	ld.relaxed.gpu.u32 %r221, [%rd512];
	// end inline asm
	add.s32 	%r222, %r221, 1;
	// begin inline asm
	st.relaxed.gpu.u32 [%rd512], %r222;
	// end inline asm
	// begin inline asm
	ld.relaxed.gpu.u32 %r223, [%rd512];
	// end inline asm
	add.s32 	%r224, %r223, 1;
	// begin inline asm
	st.relaxed.gpu.u32 [%rd512], %r224;
	// end inline asm
	// begin inline asm
	ld.relaxed.gpu.u32 %r225, [%rd512];
	// end inline asm
	add.s32 	%r226, %r225, 1;
	// begin inline asm
	st.relaxed.gpu.u32 [%rd512], %r226;
	// end inline asm
	// begin inline asm
	ld.relaxed.gpu.u32 %r227, [%rd512];
	// end inline asm
	add.s32 	%r228, %r227, 1;
	// begin inline asm
	st.relaxed.gpu.u32 [%rd512], %r228;
	// end inline asm
	// begin inline asm
	ld.relaxed.gpu.u32 %r229, [%rd512];
	// end inline asm
	add.s32 	%r230, %r229, 1;
	// begin inline asm
	st.relaxed.gpu.u32 [%rd512], %r230;
	// end inline asm
	// begin inline asm
	ld.relaxed.gpu.u32 %r231, [%rd512];
	// end inline asm
	add.s32 	%r232, %r231, 1;
	// begin inline asm
	st.relaxed.gpu.u32 [%rd512], %r232;
	// end inline asm
	// begin inline asm
	ld.relaxed.gpu.u32 %r233, [%rd512];
	// end inline asm
	add.s32 	%r234, %r233, 1;
	// begin inline asm
	st.relaxed.gpu.u32 [%rd512], %r234;
	// end inline asm
	// begin inline asm
	ld.relaxed.gpu.u32 %r235, [%rd512];
	// end inline asm
	add.s32 	%r236, %r235, 1;
	// begin inline asm
	st.relaxed.gpu.u32 [%rd512], %r236;
	// end inline asm
	// begin inline asm
	ld.relaxed.gpu.u32 %r237, [%rd512];
	// end inline asm
	add.s32 	%r238, %r237, 1;
	// begin inline asm
	st.relaxed.gpu.u32 [%rd512], %r238;
	// end inline asm
	// begin inline asm
	ld.relaxed.gpu.u32 %r239, [%rd512];
	// end inline asm
	add.s32 	%r240, %r239, 1;
	// begin inline asm
	st.relaxed.gpu.u32 [%rd512], %r240;
	// end inline asm
	// begin inline asm
	ld.relaxed.gpu.u32 %r241, [%rd512];
	// end inline asm
	add.s32 	%r242, %r241, 1;
	// begin inline asm
	st.relaxed.gpu.u32 [%rd512], %r242;
	// end inline asm
	// begin inline asm
	ld.relaxed.gpu.u32 %r243, [%rd512];
	// end inline asm
	add.s32 	%r244, %r243, 1;
	// begin inline asm
	st.relaxed.gpu.u32 [%rd512], %r244;
	// end inline asm
	// begin inline asm
	ld.relaxed.gpu.u32 %r245, [%rd512];
	// end inline asm
	add.s32 	%r246, %r245, 1;
	// begin inline asm
	st.relaxed.gpu.u32 [%rd512], %r246;
	// end inline asm
	// begin inline asm
	ld.relaxed.gpu.u32 %r247, [%rd512];
	// end inline asm
	add.s32 	%r248, %r247, 1;
	// begin inline asm
	st.relaxed.gpu.u32 [%rd512], %r248;
	// end inline asm
	// begin inline asm
	ld.relaxed.gpu.u32 %r249, [%rd512];
	// end inline asm
	add.s32 	%r250, %r249, 1;
	// begin inline asm
	st.relaxed.gpu.u32 [%rd512], %r250;
	// end inline asm
	// begin inline asm
	ld.relaxed.gpu.u32 %r251, [%rd512];
	// end inline asm
	add.s32 	%r252, %r251, 1;
	// begin inline asm
	st.relaxed.gpu.u32 [%rd512], %r252;
	// end inline asm
	// begin inline asm
	ld.relaxed.gpu.u32 %r253, [%rd512];
	// end inline asm
	add.s32 	%r254, %r253, 1;
	// begin inline asm
	st.relaxed.gpu.u32 [%rd512], %r254;
	// end inline asm
	// begin inline asm
	ld.relaxed.gpu.u32 %r255, [%rd512];
	// end inline asm
	add.s32 	%r256, %r255, 1;
	// begin inline asm
	st.relaxed.gpu.u32 [%rd512], %r256;
	// end inline asm
	// begin inline asm
	ld.relaxed.gpu.u32 %r257, [%rd512];
	// end inline asm
	add.s32 	%r258, %r257, 1;
	// begin inline asm
	st.relaxed.gpu.u32 [%rd512], %r258;
	// end inline asm
	// begin inline asm
	ld.relaxed.gpu.u32 %r259, [%rd512];
	// end inline asm
	add.s32 	%r260, %r259, 1;
	// begin inline asm
	st.relaxed.gpu.u32 [%rd512], %r260;
	// end inline asm
	// begin inline asm
	ld.relaxed.gpu.u32 %r261, [%rd512];
	// end inline asm
	add.s32 	%r262, %r261, 1;
	// begin inline asm
	st.relaxed.gpu.u32 [%rd512], %r262;
	// end inline asm
	// begin inline asm
	ld.relaxed.gpu.u32 %r263, [%rd512];
	// end inline asm
	add.s32 	%r264, %r263, 1;
	// begin inline asm
	st.relaxed.gpu.u32 [%rd512], %r264;
	// end inline asm
	// begin inline asm
	ld.relaxed.gpu.u32 %r265, [%rd512];
	// end inline asm
	add.s32 	%r266, %r265, 1;
	// begin inline asm
	st.relaxed.gpu.u32 [%rd512], %r266;
	// end inline asm
	// begin inline asm
	ld.relaxed.gpu.u32 %r267, [%rd512];
	// end inline asm
	add.s32 	%r268, %r267, 1;
	// begin inline asm
	st.relaxed.gpu.u32 [%rd512], %r268;
	// end inline asm
	// begin inline asm
	ld.relaxed.gpu.u32 %r269, [%rd512];
	// end inline asm
	add.s32 	%r270, %r269, 1;
	// begin inline asm
	st.relaxed.gpu.u32 [%rd512], %r270;
	// end inline asm
	// begin inline asm
	ld.relaxed.gpu.u32 %r271, [%rd512];
	// end inline asm
	add.s32 	%r272, %r271, 1;
	// begin inline asm
	st.relaxed.gpu.u32 [%rd512], %r272;
	// end inline asm
	// begin inline asm
	ld.relaxed.gpu.u32 %r273, [%rd512];
	// end inline asm
	add.s32 	%r274, %r273, 1;
	// begin inline asm
	st.relaxed.gpu.u32 [%rd512], %r274;
	// end inline asm
	// begin inline asm
	ld.relaxed.gpu.u32 %r275, [%rd512];
	// end inline asm
	add.s32 	%r276, %r275, 1;
	// begin inline asm
	st.relaxed.gpu.u32 [%rd512], %r276;
	// end inline asm
	// begin inline asm
	ld.relaxed.gpu.u32 %r277, [%rd512];
	// end inline asm
	add.s32 	%r278, %r277, 1;
	// begin inline asm
	st.relaxed.gpu.u32 [%rd512], %r278;
	// end inline asm
	// begin inline asm
	ld.relaxed.gpu.u32 %r279, [%rd512];
	// end inline asm
	add.s32 	%r280, %r279, 1;
	// begin inline asm
	st.relaxed.gpu.u32 [%rd512], %r280;
	// end inline asm
	// begin inline asm
	ld.relaxed.gpu.u32 %r281, [%rd512];
	// end inline asm
	add.s32 	%r282, %r281, 1;
	// begin inline asm
	st.relaxed.gpu.u32 [%rd512], %r282;
	// end inline asm
	// begin inline asm
	ld.relaxed.gpu.u32 %r283, [%rd512];
	// end inline asm
	add.s32 	%r284, %r283, 1;
	// begin inline asm
	st.relaxed.gpu.u32 [%rd512], %r284;
	// end inline asm
	// begin inline asm
	ld.relaxed.gpu.u32 %r285, [%rd512];
	// end inline asm
	add.s32 	%r286, %r285, 1;
	// begin inline asm
	st.relaxed.gpu.u32 [%rd512], %r286;
	// end inline asm
	// begin inline asm
	ld.relaxed.gpu.u32 %r287, [%rd512];
	// end inline asm
	add.s32 	%r288, %r287, 1;
	// begin inline asm
	st.relaxed.gpu.u32 [%rd512], %r288;
	// end inline asm
	// begin inline asm
	ld.relaxed.gpu.u32 %r289, [%rd512];
	// end inline asm
	add.s32 	%r290, %r289, 1;
	// begin inline asm
	st.relaxed.gpu.u32 [%rd512], %r290;
	// end inline asm
	// begin inline asm
	ld.relaxed.gpu.u32 %r291, [%rd512];
	// end inline asm
	add.s32 	%r292, %r291, 1;
	// begin inline asm
	st.relaxed.gpu.u32 [%rd512], %r292;
	// end inline asm
	// begin inline asm
	ld.relaxed.gpu.u32 %r293, [%rd512];
	// end inline asm
	add.s32 	%r294, %r293, 1;
	// begin inline asm
	st.relaxed.gpu.u32 [%rd512], %r294;
	// end inline asm
	// begin inline asm
	ld.relaxed.gpu.u32 %r295, [%rd512];
	// end inline asm
	add.s32 	%r296, %r295, 1;
	// begin inline asm
	st.relaxed.gpu.u32 [%rd512], %r296;
	// end inline asm
	// begin inline asm
	ld.relaxed.gpu.u32 %r297, [%rd512];
	// end inline asm
	add.s32 	%r298, %r297, 1;
	// begin inline asm
	st.relaxed.gpu.u32 [%rd512], %r298;
	// end inline asm
	// begin inline asm
	ld.relaxed.gpu.u32 %r299, [%rd512];
	// end inline asm
	add.s32 	%r300, %r299, 1;
	// begin inline asm
	st.relaxed.gpu.u32 [%rd512], %r300;
	// end inline asm
	// begin inline asm
	ld.relaxed.gpu.u32 %r301, [%rd512];
	// end inline asm
	add.s32 	%r302, %r301, 1;
	// begin inline asm
	st.relaxed.gpu.u32 [%rd512], %r302;
	// end inline asm
	// begin inline asm
	ld.relaxed.gpu.u32 %r303, [%rd512];
	// end inline asm
	add.s32 	%r304, %r303, 1;
	// begin inline asm
	st.relaxed.gpu.u32 [%rd512], %r304;
	// end inline asm
	// begin inline asm
	ld.relaxed.gpu.u32 %r305, [%rd512];
	// end inline asm
	add.s32 	%r306, %r305, 1;
	// begin inline asm
	st.relaxed.gpu.u32 [%rd512], %r306;
	// end inline asm
	// begin inline asm
	ld.relaxed.gpu.u32 %r307, [%rd512];
	// end inline asm
	add.s32 	%r308, %r307, 1;
	// begin inline asm
	st.relaxed.gpu.u32 [%rd512], %r308;
	// end inline asm
	// begin inline asm
	ld.relaxed.gpu.u32 %r309, [%rd512];
	// end inline asm
	add.s32 	%r310, %r309, 1;
	// begin inline asm
	st.relaxed.gpu.u32 [%rd512], %r310;
	// end inline asm
	// begin inline asm
	ld.relaxed.gpu.u32 %r311, [%rd512];
	// end inline asm
	add.s32 	%r312, %r311, 1;
	// begin inline asm
	st.relaxed.gpu.u32 [%rd512], %r312;
	// end inline asm
	// begin inline asm
	ld.relaxed.gpu.u32 %r313, [%rd512];
	// end inline asm
	add.s32 	%r314, %r313, 1;
	// begin inline asm
	st.relaxed.gpu.u32 [%rd512], %r314;
	// end inline asm
	// begin inline asm
	ld.relaxed.gpu.u32 %r315, [%rd512];
	// end inline asm
	add.s32 	%r316, %r315, 1;
	// begin inline asm
	st.relaxed.gpu.u32 [%rd512], %r316;
	// end inline asm
	// begin inline asm
	ld.relaxed.gpu.u32 %r317, [%rd512];
	// end inline asm
	add.s32 	%r318, %r317, 1;
	// begin inline asm
	st.relaxed.gpu.u32 [%rd512], %r318;
	// end inline asm
	// begin inline asm
	ld.relaxed.gpu.u32 %r319, [%rd512];
	// end inline asm
	add.s32 	%r320, %r319, 1;
	// begin inline asm
	st.relaxed.gpu.u32 [%rd512], %r320;
	// end inline asm
	// begin inline asm
	ld.relaxed.gpu.u32 %r321, [%rd512];
	// end inline asm
	add.s32 	%r322, %r321, 1;
	// begin inline asm
	st.relaxed.gpu.u32 [%rd512], %r322;
	// end inline asm
	// begin inline asm
	ld.relaxed.gpu.u32 %r323, [%rd512];
	// end inline asm
	add.s32 	%r324, %r323, 1;
	// begin inline asm
	st.relaxed.gpu.u32 [%rd512], %r324;
	// end inline asm
	// begin inline asm
	ld.relaxed.gpu.u32 %r325, [%rd512];
	// end inline asm
	add.s32 	%r326, %r325, 1;
	// begin inline asm
	st.relaxed.gpu.u32 [%rd512], %r326;
	// end inline asm
	// begin inline asm
	ld.relaxed.gpu.u32 %r327, [%rd512];
	// end inline asm
	add.s32 	%r328, %r327, 1;
	// begin inline asm
	st.relaxed.gpu.u32 [%rd512], %r328;
	// end inline asm
	// begin inline asm
	ld.relaxed.gpu.u32 %r329, [%rd512];
	// end inline asm
	add.s32 	%r330, %r329, 1;
	// begin inline asm
	st.relaxed.gpu.u32 [%rd512], %r330;
	// end inline asm
	// begin inline asm
	ld.relaxed.gpu.u32 %r331, [%rd512];
	// end inline asm
	add.s32 	%r332, %r331, 1;
	// begin inline asm
	st.relaxed.gpu.u32 [%rd512], %r332;
	// end inline asm
	// begin inline asm
	ld.relaxed.gpu.u32 %r333, [%rd512];
	// end inline asm
	add.s32 	%r334, %r333, 1;
	// begin inline asm
	st.relaxed.gpu.u32 [%rd512], %r334;
	// end inline asm
	// begin inline asm
	ld.relaxed.gpu.u32 %r335, [%rd512];
	// end inline asm
	add.s32 	%r336, %r335, 1;
	// begin inline asm
	st.relaxed.gpu.u32 [%rd512], %r336;
	// end inline asm
	// begin inline asm
	ld.relaxed.gpu.u32 %r337, [%rd512];
	// end inline asm
	add.s32 	%r338, %r337, 1;
	// begin inline asm
	st.relaxed.gpu.u32 [%rd512], %r338;
	// end inline asm
	// begin inline asm
	ld.relaxed.gpu.u32 %r339, [%rd512];
	// end inline asm
	add.s32 	%r340, %r339, 1;
	// begin inline asm
	st.relaxed.gpu.u32 [%rd512], %r340;
	// end inline asm
	// begin inline asm
	ld.relaxed.gpu.u32 %r341, [%rd512];
	// end inline asm
	add.s32 	%r342, %r341, 1;
	// begin inline asm
	st.relaxed.gpu.u32 [%rd512], %r342;
	// end inline asm
	// begin inline asm
	ld.relaxed.gpu.u32 %r343, [%rd512];
	// end inline asm
	add.s32 	%r344, %r343, 1;
	// begin inline asm
	st.relaxed.gpu.u32 [%rd512], %r344;
	// end inline asm
	// begin inline asm
	ld.relaxed.gpu.u32 %r345, [%rd512];
	// end inline asm
	add.s32 	%r346, %r345, 1;
	// begin inline asm
	st.relaxed.gpu.u32 [%rd512], %r346;
	// end inline asm
	// begin inline asm
	ld.relaxed.gpu.u32 %r347, [%rd512];
	// end inline asm
	add.s32 	%r348, %r347, 1;
	// begin inline asm
	st.relaxed.gpu.u32 [%rd512], %r348;
	// end inline asm
	// begin inline asm
	ld.relaxed.gpu.u32 %r349, [%rd512];
	// end inline asm
	add.s32 	%r350, %r349, 1;
	// begin inline asm
	st.relaxed.gpu.u32 [%rd512], %r350;
	// end inline asm
	// begin inline asm
	ld.relaxed.gpu.u32 %r351, [%rd512];
	// end inline asm
	add.s32 	%r352, %r351, 1;
	// begin inline asm
	st.relaxed.gpu.u32 [%rd512], %r352;
	// end inline asm
	// begin inline asm
	ld.relaxed.gpu.u32 %r353, [%rd512];
	// end inline asm
	add.s32 	%r354, %r353, 1;
	// begin inline asm
	st.relaxed.gpu.u32 [%rd512], %r354;
	// end inline asm
	// begin inline asm
	ld.relaxed.gpu.u32 %r355, [%rd512];
	// end inline asm
	add.s32 	%r356, %r355, 1;
	// begin inline asm
	st.relaxed.gpu.u32 [%rd512], %r356;
	// end inline asm
	// begin inline asm
	ld.relaxed.gpu.u32 %r357, [%rd512];
	// end inline asm
	add.s32 	%r358, %r357, 1;
	// begin inline asm
	st.relaxed.gpu.u32 [%rd512], %r358;
	// end inline asm
	// begin inline asm
	ld.relaxed.gpu.u32 %r359, [%rd512];
	// end inline asm
	add.s32 	%r360, %r359, 1;
	// begin inline asm
	st.relaxed.gpu.u32 [%rd512], %r360;
	// end inline asm
	// begin inline asm
	ld.relaxed.gpu.u32 %r361, [%rd512];
	// end inline asm
	add.s32 	%r362, %r361, 1;
	// begin inline asm
	st.relaxed.gpu.u32 [%rd512], %r362;
	// end inline asm
	// begin inline asm
	ld.relaxed.gpu.u32 %r363, [%rd512];
	// end inline asm
	add.s32 	%r364, %r363, 1;
	// begin inline asm
	st.relaxed.gpu.u32 [%rd512], %r364;
	// end inline asm
	// begin inline asm
	ld.relaxed.gpu.u32 %r365, [%rd512];
	// end inline asm
	add.s32 	%r366, %r365, 1;
	// begin inline asm
	st.relaxed.gpu.u32 [%rd512], %r366;
	// end inline asm
	// begin inline asm
	ld.relaxed.gpu.u32 %r367, [%rd512];
	// end inline asm
	add.s32 	%r368, %r367, 1;
	// begin inline asm
	st.relaxed.gpu.u32 [%rd512], %r368;
	// end inline asm
	// begin inline asm
	ld.relaxed.gpu.u32 %r369, [%rd512];
	// end inline asm
	add.s32 	%r370, %r369, 1;
	// begin inline asm
	st.relaxed.gpu.u32 [%rd512], %r370;
	// end inline asm
	// begin inline asm
	ld.relaxed.gpu.u32 %r371, [%rd512];
	// end inline asm
	add.s32 	%r372, %r371, 1;
	// begin inline asm
	st.relaxed.gpu.u32 [%rd512], %r372;
	// end inline asm
	// begin inline asm
	ld.relaxed.gpu.u32 %r373, [%rd512];
	// end inline asm
	add.s32 	%r374, %r373, 1;
	// begin inline asm
	st.relaxed.gpu.u32 [%rd512], %r374;
	// end inline asm
	// begin inline asm
	ld.relaxed.gpu.u32 %r375, [%rd512];
	// end inline asm
	add.s32 	%r376, %r375, 1;
	// begin inline asm
	st.relaxed.gpu.u32 [%rd512], %r376;
	// end inline asm
	// begin inline asm
	ld.relaxed.gpu.u32 %r377, [%rd512];
	// end inline asm
	add.s32 	%r378, %r377, 1;
	// begin inline asm
	st.relaxed.gpu.u32 [%rd512], %r378;
	// end inline asm
	// begin inline asm
	ld.relaxed.gpu.u32 %r379, [%rd512];
	// end inline asm
	add.s32 	%r380, %r379, 1;
	// begin inline asm
	st.relaxed.gpu.u32 [%rd512], %r380;
	// end inline asm
	// begin inline asm
	ld.relaxed.gpu.u32 %r381, [%rd512];
	// end inline asm
	add.s32 	%r382, %r381, 1;
	// begin inline asm
	st.relaxed.gpu.u32 [%rd512], %r382;
	// end inline asm
	// begin inline asm
	ld.relaxed.gpu.u32 %r383, [%rd512];
	// end inline asm
	add.s32 	%r384, %r383, 1;
	// begin inline asm
	st.relaxed.gpu.u32 [%rd512], %r384;
	// end inline asm
	// begin inline asm
	ld.relaxed.gpu.u32 %r385, [%rd512];
	// end inline asm
	add.s32 	%r386, %r385, 1;
	// begin inline asm
	st.relaxed.gpu.u32 [%rd512], %r386;
	// end inline asm
	// begin inline asm
	ld.relaxed.gpu.u32 %r387, [%rd512];
	// end inline asm
	add.s32 	%r388, %r387, 1;
	// begin inline asm
	st.relaxed.gpu.u32 [%rd512], %r388;
	// end inline asm
	// begin inline asm
	ld.relaxed.gpu.u32 %r389, [%rd512];
	// end inline asm
	add.s32 	%r390, %r389, 1;
	// begin inline asm
	st.relaxed.gpu.u32 [%rd512], %r390;
	// end inline asm
	// begin inline asm
	ld.relaxed.gpu.u32 %r391, [%rd512];
	// end inline asm
	add.s32 	%r392, %r391, 1;
	// begin inline asm
	st.relaxed.gpu.u32 [%rd512], %r392;
	// end inline asm
	// begin inline asm
	ld.relaxed.gpu.u32 %r393, [%rd512];
	// end inline asm
	add.s32 	%r394, %r393, 1;
	// begin inline asm
	st.relaxed.gpu.u32 [%rd512], %r394;
	// end inline asm
	// begin inline asm
	ld.relaxed.gpu.u32 %r395, [%rd512];
	// end inline asm
	add.s32 	%r396, %r395, 1;
	// begin inline asm
	st.relaxed.gpu.u32 [%rd512], %r396;
	// end inline asm
	// begin inline asm
	ld.relaxed.gpu.u32 %r397, [%rd512];
	// end inline asm
	add.s32 	%r398, %r397, 1;
	// begin inline asm
	st.relaxed.gpu.u32 [%rd512], %r398;
	// end inline asm
	// begin inline asm
	ld.relaxed.gpu.u32 %r399, [%rd512];
	// end inline asm
	add.s32 	%r400, %r399, 1;
	// begin inline asm
	st.relaxed.gpu.u32 [%rd512], %r400;
	// end inline asm
	// begin inline asm
	ld.relaxed.gpu.u32 %r401, [%rd512];
	// end inline asm
	add.s32 	%r402, %r401, 1;
	// begin inline asm
	st.relaxed.gpu.u32 [%rd512], %r402;
	// end inline asm
	// begin inline asm
	ld.relaxed.gpu.u32 %r403, [%rd512];
	// end inline asm
	add.s32 	%r404, %r403, 1;
	// begin inline asm
	st.relaxed.gpu.u32 [%rd512], %r404;
	// end inline asm
	// begin inline asm
	ld.relaxed.gpu.u32 %r405, [%rd512];
	// end inline asm
	add.s32 	%r406, %r405, 1;
	// begin inline asm
	st.relaxed.gpu.u32 [%rd512], %r406;
	// end inline asm
	// begin inline asm
	ld.relaxed.gpu.u32 %r407, [%rd512];
	// end inline asm
	add.s32 	%r408, %r407, 1;
	// begin inline asm
	st.relaxed.gpu.u32 [%rd512], %r408;
	// end inline asm
	// begin inline asm
	ld.relaxed.gpu.u32 %r409, [%rd512];
	// end inline asm
	add.s32 	%r410, %r409, 1;
	// begin inline asm
	st.relaxed.gpu.u32 [%rd512], %r410;
	// end inline asm
	// begin inline asm
	ld.relaxed.gpu.u32 %r411, [%rd512];
	// end inline asm
	add.s32 	%r412, %r411, 1;
	// begin inline asm
	st.relaxed.gpu.u32 [%rd512], %r412;
	// end inline asm
	// begin inline asm
	ld.relaxed.gpu.u32 %r413, [%rd512];
	// end inline asm
	add.s32 	%r414, %r413, 1;
	// begin inline asm
	st.relaxed.gpu.u32 [%rd512], %r414;
	// end inline asm
	// begin inline asm
	ld.relaxed.gpu.u32 %r415, [%rd512];
	// end inline asm
	add.s32 	%r416, %r415, 1;
	// begin inline asm
	st.relaxed.gpu.u32 [%rd512], %r416;
	// end inline asm
	// begin inline asm
	ld.relaxed.gpu.u32 %r417, [%rd512];
	// end inline asm
	add.s32 	%r418, %r417, 1;
	// begin inline asm
	st.relaxed.gpu.u32 [%rd512], %r418;
	// end inline asm
	// begin inline asm
	ld.relaxed.gpu.u32 %r419, [%rd512];
	// end inline asm
	add.s32 	%r420, %r419, 1;
	// begin inline asm
	st.relaxed.gpu.u32 [%rd512], %r420;
	// end inline asm
	// begin inline asm
	ld.relaxed.gpu.u32 %r421, [%rd512];
	// end inline asm
	add.s32 	%r422, %r421, 1;
	// begin inline asm
	st.relaxed.gpu.u32 [%rd512], %r422;
	// end inline asm
	// begin inline asm
	ld.relaxed.gpu.u32 %r423, [%rd512];
	// end inline asm
	add.s32 	%r424, %r423, 1;
	// begin inline asm
	st.relaxed.gpu.u32 [%rd512], %r424;
	// end inline asm
	// begin inline asm
	ld.relaxed.gpu.u32 %r425, [%rd512];
	// end inline asm
	add.s32 	%r426, %r425, 1;
	// begin inline asm
	st.relaxed.gpu.u32 [%rd512], %r426;
	// end inline asm
	// begin inline asm
	ld.relaxed.gpu.u32 %r427, [%rd512];
	// end inline asm
	add.s32 	%r428, %r427, 1;
	// begin inline asm
	st.relaxed.gpu.u32 [%rd512], %r428;
	// end inline asm
	// begin inline asm
	ld.relaxed.gpu.u32 %r429, [%rd512];
	// end inline asm
	add.s32 	%r430, %r429, 1;
	// begin inline asm
	st.relaxed.gpu.u32 [%rd512], %r430;
	// end inline asm
	// begin inline asm
	ld.relaxed.gpu.u32 %r431, [%rd512];
	// end inline asm
	add.s32 	%r432, %r431, 1;
	// begin inline asm
	st.relaxed.gpu.u32 [%rd512], %r432;
	// end inline asm
	// begin inline asm
	ld.relaxed.gpu.u32 %r433, [%rd512];
	// end inline asm
	add.s32 	%r434, %r433, 1;
	// begin inline asm
	st.relaxed.gpu.u32 [%rd512], %r434;
	// end inline asm
	// begin inline asm
	ld.relaxed.gpu.u32 %r435, [%rd512];
	// end inline asm
	add.s32 	%r436, %r435, 1;
	// begin inline asm
	st.relaxed.gpu.u32 [%rd512], %r436;
	// end inline asm
	// begin inline asm
	ld.relaxed.gpu.u32 %r437, [%rd512];
	// end inline asm
	add.s32 	%r438, %r437, 1;
	// begin inline asm
	st.relaxed.gpu.u32 [%rd512], %r438;
	// end inline asm
	// begin inline asm
	ld.relaxed.gpu.u32 %r439, [%rd512];
	// end inline asm
	add.s32 	%r440, %r439, 1;
	// begin inline asm
	st.relaxed.gpu.u32 [%rd512], %r440;
	// end inline asm
	// begin inline asm
	ld.relaxed.gpu.u32 %r441, [%rd512];
	// end inline asm
	add.s32 	%r442, %r441, 1;
	// begin inline asm
	st.relaxed.gpu.u32 [%rd512], %r442;
	// end inline asm
	// begin inline asm
	ld.relaxed.gpu.u32 %r443, [%rd512];
	// end inline asm
	add.s32 	%r444, %r443, 1;
	// begin inline asm
	st.relaxed.gpu.u32 [%rd512], %r444;
	// end inline asm
	// begin inline asm
	ld.relaxed.gpu.u32 %r445, [%rd512];
	// end inline asm
	add.s32 	%r446, %r445, 1;
	// begin inline asm
	st.relaxed.gpu.u32 [%rd512], %r446;
	// end inline asm
	// begin inline asm
	ld.relaxed.gpu.u32 %r447, [%rd512];
	// end inline asm
	add.s32 	%r448, %r447, 1;
	// begin inline asm
	st.relaxed.gpu.u32 [%rd512], %r448;
	// end inline asm
	// begin inline asm
	ld.relaxed.gpu.u32 %r449, [%rd512];
	// end inline asm
	add.s32 	%r450, %r449, 1;
	// begin inline asm
	st.relaxed.gpu.u32 [%rd512], %r450;
	// end inline asm
	// begin inline asm
	ld.relaxed.gpu.u32 %r451, [%rd512];
	// end inline asm
	add.s32 	%r452, %r451, 1;
	// begin inline asm
	st.relaxed.gpu.u32 [%rd512], %r452;
	// end inline asm
	// begin inline asm
	ld.relaxed.gpu.u32 %r453, [%rd512];
	// end inline asm
	add.s32 	%r454, %r453, 1;
	// begin inline asm
	st.relaxed.gpu.u32 [%rd512], %r454;
	// end inline asm
	// begin inline asm
	ld.relaxed.gpu.u32 %r455, [%rd512];
	// end inline asm
	add.s32 	%r456, %r455, 1;
	// begin inline asm
	st.relaxed.gpu.u32 [%rd512], %r456;
	// end inline asm
	// begin inline asm
	ld.relaxed.gpu.u32 %r457, [%rd512];
	// end inline asm
	add.s32 	%r458, %r457, 1;
	// begin inline asm
	st.relaxed.gpu.u32 [%rd512], %r458;
	// end inline asm
	// begin inline asm
	ld.relaxed.gpu.u32 %r459, [%rd512];
	// end inline asm
	add.s32 	%r460, %r459, 1;
	// begin inline asm
	st.relaxed.gpu.u32 [%rd512], %r460;
	// end inline asm
	// begin inline asm
	ld.relaxed.gpu.u32 %r461, [%rd512];
	// end inline asm
	add.s32 	%r462, %r461, 1;
	// begin inline asm
	st.relaxed.gpu.u32 [%rd512], %r462;
	// end inline asm
	// begin inline asm
	ld.relaxed.gpu.u32 %r463, [%rd512];
	// end inline asm
	add.s32 	%r464, %r463, 1;
	// begin inline asm
	st.relaxed.gpu.u32 [%rd512], %r464;
	// end inline asm
	// begin inline asm
	ld.relaxed.gpu.u32 %r465, [%rd512];
	// end inline asm
	add.s32 	%r466, %r465, 1;
	// begin inline asm
	st.relaxed.gpu.u32 [%rd512], %r466;
	// end inline asm
	// begin inline asm
	ld.relaxed.gpu.u32 %r467, [%rd512];
	// end inline asm
	add.s32 	%r468, %r467, 1;
	// begin inline asm
	st.relaxed.gpu.u32 [%rd512], %r468;
	// end inline asm
	// begin inline asm
	ld.relaxed.gpu.u32 %r469, [%rd512];
	// end inline asm
	add.s32 	%r470, %r469, 1;
	// begin inline asm
	st.relaxed.gpu.u32 [%rd512], %r470;
	// end inline asm
	// begin inline asm
	ld.relaxed.gpu.u32 %r471, [%rd512];
	// end inline asm
	add.s32 	%r472, %r471, 1;
	// begin inline asm
	st.relaxed.gpu.u32 [%rd512], %r472;
	// end inline asm
	// begin inline asm
	ld.relaxed.gpu.u32 %r473, [%rd512];
	// end inline asm
	add.s32 	%r474, %r473, 1;
	// begin inline asm
	st.relaxed.gpu.u32 [%rd512], %r474;
	// end inline asm
	// begin inline asm
	ld.relaxed.gpu.u32 %r475, [%rd512];
	// end inline asm
	add.s32 	%r476, %r475, 1;
	// begin inline asm
	st.relaxed.gpu.u32 [%rd512], %r476;
	// end inline asm
	// begin inline asm
	ld.relaxed.gpu.u32 %r477, [%rd512];
	// end inline asm
	add.s32 	%r478, %r477, 1;
	// begin inline asm
	st.relaxed.gpu.u32 [%rd512], %r478;
	// end inline asm
	// begin inline asm
	ld.relaxed.gpu.u32 %r479, [%rd512];
	// end inline asm
	add.s32 	%r480, %r479, 1;
	// begin inline asm
	st.relaxed.gpu.u32 [%rd512], %r480;
	// end inline asm
	// begin inline asm
	ld.relaxed.gpu.u32 %r481, [%rd512];
	// end inline asm
	add.s32 	%r482, %r481, 1;
	// begin inline asm
	st.relaxed.gpu.u32 [%rd512], %r482;
	// end inline asm
	// begin inline asm
	ld.relaxed.gpu.u32 %r483, [%rd512];
	// end inline asm
	add.s32 	%r484, %r483, 1;
	// begin inline asm
	st.relaxed.gpu.u32 [%rd512], %r484;
	// end inline asm
	// begin inline asm
	ld.relaxed.gpu.u32 %r485, [%rd512];
	// end inline asm
	add.s32 	%r486, %r485, 1;
	// begin inline asm
	st.relaxed.gpu.u32 [%rd512], %r486;
	// end inline asm
	// begin inline asm
	ld.relaxed.gpu.u32 %r487, [%rd512];
	// end inline asm
	add.s32 	%r488, %r487, 1;
	// begin inline asm
	st.relaxed.gpu.u32 [%rd512], %r488;
	// end inline asm
	// begin inline asm
	ld.relaxed.gpu.u32 %r489, [%rd512];
	// end inline asm
	add.s32 	%r490, %r489, 1;
	// begin inline asm
	st.relaxed.gpu.u32 [%rd512], %r490;
	// end inline asm
	// begin inline asm
	ld.relaxed.gpu.u32 %r491, [%rd512];
	// end inline asm
	add.s32 	%r492, %r491, 1;
	// begin inline asm
	st.relaxed.gpu.u32 [%rd512], %r492;
	// end inline asm
	// begin inline asm
	ld.relaxed.gpu.u32 %r493, [%rd512];
	// end inline asm
	add.s32 	%r494, %r493, 1;
	// begin inline asm
	st.relaxed.gpu.u32 [%rd512], %r494;
	// end inline asm
	// begin inline asm
	ld.relaxed.gpu.u32 %r495, [%rd512];
	// end inline asm
	add.s32 	%r496, %r495, 1;
	// begin inline asm
	st.relaxed.gpu.u32 [%rd512], %r496;
	// end inline asm
	// begin inline asm
	ld.relaxed.gpu.u32 %r497, [%rd512];
	// end inline asm
	add.s32 	%r498, %r497, 1;
	// begin inline asm
	st.relaxed.gpu.u32 [%rd512], %r498;
	// end inline asm
	// begin inline asm
	ld.relaxed.gpu.u32 %r499, [%rd512];
	// end inline asm
	add.s32 	%r500, %r499, 1;
	// begin inline asm
	st.relaxed.gpu.u32 [%rd512], %r500;
	// end inline asm
	// begin inline asm
	ld.relaxed.gpu.u32 %r501, [%rd512];
	// end inline asm
	add.s32 	%r502, %r501, 1;
	// begin inline asm
	st.relaxed.gpu.u32 [%rd512], %r502;
	// end inline asm
	// begin inline asm
	ld.relaxed.gpu.u32 %r503, [%rd512];
	// end inline asm
	add.s32 	%r504, %r503, 1;
	// begin inline asm
	st.relaxed.gpu.u32 [%rd512], %r504;
	// end inline asm
	// begin inline asm
	ld.relaxed.gpu.u32 %r505, [%rd512];
	// end inline asm
	add.s32 	%r506, %r505, 1;
	// begin inline asm
	st.relaxed.gpu.u32 [%rd512], %r506;
	// end inline asm
	// begin inline asm
	ld.relaxed.gpu.u32 %r507, [%rd512];
	// end inline asm
	add.s32 	%r508, %r507, 1;
	// begin inline asm
	st.relaxed.gpu.u32 [%rd512], %r508;
	// end inline asm
	// begin inline asm
	ld.relaxed.gpu.u32 %r509, [%rd512];
	// end inline asm
	add.s32 	%r510, %r509, 1;
	// begin inline asm
	st.relaxed.gpu.u32 [%rd512], %r510;
	// end inline asm
	// begin inline asm
	ld.relaxed.gpu.u32 %r511, [%rd512];
	// end inline asm
	add.s32 	%r512, %r511, 1;
	// begin inline asm
	st.relaxed.gpu.u32 [%rd512], %r512;
	// end inline asm
	ret;

}
	// .globl	_Z4testIL_Z13load_volatilePKjEL_Z14store_volatilePjjELi256E14strided_accessILj1024ELj32EE9all_lanesEvv
.visible .entry _Z4testIL_Z13load_volatilePKjEL_Z14store_volatilePjjELi256E14strided_accessILj1024ELj32EE9all_lanesEvv()
{
	.reg .b32 	%r<518>;
	.reg .b64 	%rd<517>;

	mov.u32 	%r513, %ctaid.x;
	mov.u32 	%r514, %ntid.x;
	mov.u32 	%r515, %tid.x;
	mad.lo.s32 	%r516, %r513, %r514, %r515;
	shl.b32 	%r517, %r516, 7;
	cvt.u64.u32 	%rd513, %r517;
	and.b64  	%rd514, %rd513, 3968;
	mov.u64 	%rd515, buffer;
	cvta.global.u64 	%rd516, %rd515;
	add.s64 	%rd512, %rd516, %rd514;
	// begin inline asm
	ld.volatile.global.u32 %r1, [%rd512];
	// end inline asm
	add.s32 	%r2, %r1, 1;
	// begin inline asm
	st.volatile.global.u32 [%rd512], %r2;
	// end inline asm
	// begin inline asm
	ld.volatile.global.u32 %r3, [%rd512];
	// end inline asm
	add.s32 	%r4, %r3, 1;
	// begin inline asm
	st.volatile.global.u32 [%rd512], %r4;
	// end inline asm
	// begin inline asm
	ld.volatile.global.u32 %r5, [%rd512];
	// end inline asm
	add.s32 	%r6, %r5, 1;
	// begin inline asm
	st.volatile.global.u32 [%rd512], %r6;
	// end inline asm
	// begin inline asm
	ld.volatile.global.u32 %r7, [%rd512];
	// end inline asm
	add.s32 	%r8, %r7, 1;
	// begin inline asm
	st.volatile.global.u32 [%rd512], %r8;
	// end inline asm
	// begin inline asm
	ld.volatile.global.u32 %r9, [%rd512];
	// end inline asm
	add.s32 	%r10, %r9, 1;
	// begin inline asm
	st.volatile.global.u32 [%rd512], %r10;
	// end inline asm
	// begin inline asm
	ld.volatile.global.u32 %r11, [%rd512];
	// end inline asm
	add.s32 	%r12, %r11, 1;
	// begin inline asm
	st.volatile.global.u32 [%rd512], %r12;
	// end inline asm
	// begin inline asm
	ld.volatile.global.u32 %r13, [%rd512];
	// end inline asm
	add.s32 	%r14, %r13, 1;
	// begin inline asm
	st.volatile.global.u32 [%rd512], %r14;
	// end inline asm
	// begin inline asm
	ld.volatile.global.u32 %r15, [%rd512];
	// end inline asm
	add.s32 	%r16, %r15, 1;
	// begin inline asm
	st.volatile.global.u32 [%rd512], %r16;
	// end inline asm
	// begin inline asm
	ld.volatile.global.u32 %r17, [%rd512];
	// end inline asm
	add.s32 	%r18, %r17, 1;
	// begin inline asm
	st.volatile.global.u32 [%rd512], %r18;
	// end inline asm
	// begin inline asm
	ld.volatile.global.u32 %r19, [%rd512];
	// end inline asm
	add.s32 	%r20, %r19, 1;
	// begin inline asm
	st.volatile.global.u32 [%rd512], %r20;
	// end inline asm
	// begin inline asm
	ld.volatile.global.u32 %r21, [%rd512];
	// end inline asm
	add.s32 	%r22, %r21, 1;
	// begin inline asm
	st.volatile.global.u32 [%rd512], %r22;
	// end inline asm
	// begin inline asm
	ld.volatile.global.u32 %r23, [%rd512];
	// end inline asm
	add.s32 	%r24, %r23, 1;
	// begin inline asm
	st.volatile.global.u32 [%rd512], %r24;
	// end inline asm
	// begin inline asm
	ld.volatile.global.u32 %r25, [%rd512];
	// end inline asm
	add.s32 	%r26, %r25, 1;
	// begin inline asm
	st.volatile.global.u32 [%rd512], %r26;
	// end inline asm
	// begin inline asm
	ld.volatile.global.u32 %r27, [%rd512];
	// end inline asm
	add.s32 	%r28, %r27, 1;
	// begin inline asm
	st.volatile.global.u32 [%rd512], %r28;
	// end inline asm
	// begin inline asm
	ld.volatile.global.u32 %r29, [%rd512];
	// end inline asm
	add.s32 	%r30, %r29, 1;
	// begin inline asm
	st.volatile.global.u32 [%rd512], %r30;
	// end inline asm
	// begin inline asm
	ld.volatile.global.u32 %r31, [%rd512];
	// end inline asm
	add.s32 	%r32, %r31, 1;
	// begin inline asm
	st.volatile.global.u32 [%rd512], %r32;
	// end inline asm
	// begin inline asm
	ld.volatile.global.u32 %r33, [%rd512];
	// end inline asm
	add.s32 	%r34, %r33, 1;
	// begin inline asm
	st.volatile.global.u32 [%rd512], %r34;
	// end inline asm
	// begin inline asm
	ld.volatile.global.u32 %r35, [%rd512];
	// end inline asm
	add.s32 	%r36, %r35, 1;
	// begin inline asm
	st.volatile.global.u32 [%rd512], %r36;
	// end inline asm
	// begin inline asm
	ld.volatile.global.u32 %r37, [%rd512];
	// end inline asm
	add.s32 	%r38, %r37, 1;
	// begin inline asm
	st.volatile.global.u32 [%rd512], %r38;
	// end inline asm
	// begin inline asm
	ld.volatile.global.u32 %r39, [%rd512];
	// end inline asm
	add.s32 	%r40, %r39, 1;
	// begin inline asm
	st.volatile.global.u32 [%rd512], %r40;
	// end inline asm
	// begin inline asm
	ld.volatile.global.u32 %r41, [%rd512];
	// end inline asm
	add.s32 	%r42, %r41, 1;
	// begin inline asm
	st.volatile.global.u32 [%rd512], %r42;
	// end inline asm
	// begin inline asm
	ld.volatile.global.u32 %r43, [%rd512];
	// end inline asm
	add.s32 	%r44, %r43, 1;
	// begin inline asm
	st.volatile.global.u32 [%rd512], %r44;
	// end inline asm
	// begin inline asm
	ld.volatile.global.u32 %r45, [%rd512];
	// end inline asm
	add.s32 	%r46, %r45, 1;
	// begin inline asm
	st.volatile.global.u32 [%rd512], %r46;
	// end inline asm
	// begin inline asm
	ld.volatile.global.u32 %r47, [%rd512];
	// end inline asm
	add.s32 	%r48, %r47, 1;
	// begin inline asm
	st.volatile.global.u32 [%rd512], %r48;
	// end inline asm
	// begin inline asm
	ld.volatile.global.u32 %r49, [%rd512];
	// end inline asm
	add.s32 	%r50, %r49, 1;
	// begin inline asm
	st.volatile.global.u32 [%rd512], %r50;
	// end inline asm
	// begin inline asm
	ld.volatile.global.u32 %r51, [%rd512];
	// end inline asm
	add.s32 	%r52, %r51, 1;
	// begin inline asm
	st.volatile.global.u32 [%rd512], %r52;
	// end inline asm
	// begin inline asm
	ld.volatile.global.u32 %r53, [%rd512];
	// end inline asm
	add.s32 	%r54, %r53, 1;
	// begin inline asm
	st.volatile.global.u32 [%rd512], %r54;
	// end inline asm
	// begin inline asm
	ld.volatile.global.u32 %r55, [%rd512];
	// end inline asm
	add.s32 	%r56, %r55, 1;
	// begin inline asm
	st.volatile.global.u32 [%rd512], %r56;
	// end inline asm
	// begin inline asm
	ld.volatile.global.u32 %r57, [%rd512];
	// end inline asm
	add.s32 	%r58, %r57, 1;
	// begin inline asm
	st.volatile.global.u32 [%rd512], %r58;
	// end inline asm
	// begin inline asm
	ld.volatile.global.u32 %r59, [%rd512];
	// end inline asm
	add.s32 	%r60, %r59, 1;
	// begin inline asm
	st.volatile.global.u32 [%rd512], %r60;
	// end inline asm
	// begin inline asm
	ld.volatile.global.u32 %r61, [%rd512];
	// end inline asm
	add.s32 	%r62, %r61, 1;
	// begin inline asm
	st.volatile.global.u32 [%rd512], %r62;
	// end inline asm
	// begin inline asm
	ld.volatile.global.u32 %r63, [%rd512];
	// end inline asm
	add.s32 	%r64, %r63, 1;
	// begin inline asm
	st.volatile.global.u32 [%rd512], %r64;
	// end inline asm
	// begin inline asm
	ld.volatile.global.u32 %r65, [%rd512];
	// end inline asm
	add.s32 	%r66, %r65, 1;
	// begin inline asm
	st.volatile.global.u32 [%rd512], %r66;
	// end inline asm
	// begin inline asm
	ld.volatile.global.u32 %r67, [%rd512];
	// end inline asm
	add.s32 	%r68, %r67, 1;
	// begin inline asm
	st.volatile.global.u32 [%rd512], %r68;
	// end inline asm
	// begin inline asm
	ld.volatile.global.u32 %r69, [%rd512];
	// end inline asm
	add.s32 	%r70, %r69, 1;
	// begin inline asm
	st.volatile.global.u32 [%rd512], %r70;
	// end inline asm
	// begin inline asm
	ld.volatile.global.u32 %r71, [%rd512];
	// end inline asm
	add.s32 	%r72, %r71, 1;
	// begin inline asm
	st.volatile.global.u32 [%rd512], %r72;
	// end inline asm
	// begin inline asm
	ld.volatile.global.u32 %r73, [%rd512];
	// end inline asm
	add.s32 	%r74, %r73, 1;
	// begin inline asm
	st.volatile.global.u32 [%rd512], %r74;
	// end inline asm
	// begin inline asm
	ld.volatile.global.u32 %r75, [%rd512];
	// end inline asm
	add.s32 	%r76, %r75, 1;
	// begin inline asm
	st.volatile.global.u32 [%rd512], %r76;
	// end inline asm
	// begin inline asm
	ld.volatile.global.u32 %r77, [%rd512];
	// end inline asm
	add.s32 	%r78, %r77, 1;
	// begin inline asm
	st.volatile.global.u32 [%rd512], %r78;
	// end inline asm
	// begin inline asm
	ld.volatile.global.u32 %r79, [%rd512];
	// end inline asm
	add.s32 	%r80, %r79, 1;
	// begin inline asm
	st.volatile.global.u32 [%rd512], %r80;
	// end inline asm
	// begin inline asm
	ld.volatile.global.u32 %r81, [%rd512];
	// end inline asm
	add.s32 	%r82, %r81, 1;
	// begin inline asm
	st.volatile.global.u32 [%rd512], %r82;
	// end inline asm
	// begin inline asm
	ld.volatile.global.u32 %r83, [%rd512];
	// end inline asm
	add.s32 	%r84, %r83, 1;
	// begin inline asm
	st.volatile.global.u32 [%rd512], %r84;
	// end inline asm
	// begin inline asm
	ld.volatile.global.u32 %r85, [%rd512];
	// end inline asm
	add.s32 	%r86, %r85, 1;
	// begin inline asm
	st.volatile.global.u32 [%rd512], %r86;
	// end inline asm
	// begin inline asm
	ld.volatile.global.u32 %r87, [%rd512];
	// end inline asm
	add.s32 	%r88, %r87, 1;
	// begin inline asm
	st.volatile.global.u32 [%rd512], %r88;
	// end inline asm
	// begin inline asm
	ld.volatile.global.u32 %r89, [%rd512];
	// end inline asm
	add.s32 	%r90, %r89, 1;
	// begin inline asm
	st.volatile.global.u32 [%rd512], %r90;
	// end inline asm
	// begin inline asm
	ld.volatile.global.u32 %r91, [%rd512];
	// end inline asm
	add.s32 	%r92, %r91, 1;
	// begin inline asm
	st.volatile.global.u32 [%rd512], %r92;
	// end inline asm
	// begin inline asm
	ld.volatile.global.u32 %r93, [%rd512];
	// end inline asm
	add.s32 	%r94, %r93, 1;
	// begin inline asm
	st.volatile.global.u32 [%rd512], %r94;
	// end inline asm
	// begin inline asm
	ld.volatile.global.u32 %r95, [%rd512];
	// end inline asm
	add.s32 	%r96, %r95, 1;
	// begin inline asm
	st.volatile.global.u32 [%rd512], %r96;
	// end inline asm
	// begin inline asm
	ld.volatile.global.u32 %r97, [%rd512];
	// end inline asm
	add.s32 	%r98, %r97, 1;
	// begin inline asm
	st.volatile.global.u32 [%rd512], %r98;
	// end inline asm
	// begin inline asm
	ld.volatile.global.u32 %r99, [%rd512];
	// end inline asm
	add.s32 	%r100, %r99, 1;
	// begin inline asm
	st.volatile.global.u32 [%rd512], %r100;
	// end inline asm
	// begin inline asm
	ld.volatile.global.u32 %r101, [%rd512];
	// end inline asm
	add.s32 	%r102, %r101, 1;
	// begin inline asm
	st.volatile.global.u32 [%rd512], %r102;
	// end inline asm
	// begin inline asm
	ld.volatile.global.u32 %r103, [%rd512];
	// end inline asm
	add.s32 	%r104, %r103, 1;
	// begin inline asm
	st.volatile.global.u32 [%rd512], %r104;
	// end inline asm
	// begin inline asm
	ld.volatile.global.u32 %r105, [%rd512];
	// end inline asm
	add.s32 	%r106, %r105, 1;
	// begin inline asm
	st.volatile.global.u32 [%rd512], %r106;
	// end inline asm
	// begin inline asm
	ld.volatile.global.u32 %r107, [%rd512];
	// end inline asm
	add.s32 	%r108, %r107, 1;
	// begin inline asm
	st.volatile.global.u32 [%rd512], %r108;
	// end inline asm
	// begin inline asm
	ld.volatile.global.u32 %r109, [%rd512];
	// end inline asm
	add.s32 	%r110, %r109, 1;
	// begin inline asm
	st.volatile.global.u32 [%rd512], %r110;
	// end inline asm
	// begin inline asm
	ld.volatile.global.u32 %r111, [%rd512];
	// end inline asm
	add.s32 	%r112, %r111, 1;
	// begin inline asm
	st.volatile.global.u32 [%rd512], %r112;
	// end inline asm
	// begin inline asm
	ld.volatile.global.u32 %r113, [%rd512];
	// end inline asm
	add.s32 	%r114, %r113, 1;
	// begin inline asm
	st.volatile.global.u32 [%rd512], %r114;
	// end inline asm
	// begin inline asm
	ld.volatile.global.u32 %r115, [%rd512];
	// end inline asm
	add.s32 	%r116, %r115, 1;
	// begin inline asm
	st.volatile.global.u32 [%rd512], %r116;
	// end inline asm
	// begin inline asm
	ld.volatile.global.u32 %r117, [%rd512];
	// end inline asm
	add.s32 	%r118, %r117, 1;
	// begin inline asm
	st.volatile.global.u32 [%rd512], %r118;
	// end inline asm
	// begin inline asm
	ld.volatile.global.u32 %r119, [%rd512];
	// end inline asm
	add.s32 	%r120, %r119, 1;
	// begin inline asm
	st.volatile.global.u32 [%rd512], %r120;
	// end inline asm
	// begin inline asm
	ld.volatile.global.u32 %r121, [%rd512];
	// end inline asm
	add.s32 	%r122, %r121, 1;
	// begin inline asm
	st.volatile.global.u32 [%rd512], %r122;
	// end inline asm
	// begin inline asm
	ld.volatile.global.u32 %r123, [%rd512];
	// end inline asm
	add.s32 	%r124, %r123, 1;
	// begin inline asm
	st.volatile.global.u32 [%rd512], %r124;
	// end inline asm
	// begin inline asm
	ld.volatile.global.u32 %r125, [%rd512];
	// end inline asm
	add.s32 	%r126, %r125, 1;
	// begin inline asm
	st.volatile.global.u32 [%rd512], %r126;
	// end inline asm
	// begin inline asm
	ld.volatile.global.u32 %r127, [%rd512];
	// end inline asm
	add.s32 	%r128, %r127, 1;
	// begin inline asm
	st.volatile.global.u32 [%rd512], %r128;
	// end inline asm
	// begin inline asm
	ld.volatile.global.u32 %r129, [%rd512];
	// end inline asm
	add.s32 	%r130, %r129, 1;
	// begin inline asm
	st.volatile.global.u32 [%rd512], %r130;
	// end inline asm
	// begin inline asm
	ld.volatile.global.u32 %r131, [%rd512];
	// end inline asm
	add.s32 	%r132, %r131, 1;
	// begin inline asm
	st.volatile.global.u32 [%rd512], %r132;
	// end inline asm
	// begin inline asm
	ld.volatile.global.u32 %r133, [%rd512];
	// end inline asm
	add.s32 	%r134, %r133, 1;
	// begin inline asm
	st.volatile.global.u32 [%rd512], %r134;
	// end inline asm
	// begin inline asm
	ld.volatile.global.u32 %r135, [%rd512];
	// end inline asm
	add.s32 	%r136, %r135, 1;
	// begin inline asm
	st.volatile.global.u32 [%rd512], %r136;
	// end inline asm
	// begin inline asm
	ld.volatile.global.u32 %r137, [%rd512];
	// end inline asm
	add.s32 	%r138, %r137, 1;
	// begin inline asm
	st.volatile.global.u32 [%rd512], %r138;
	// end inline asm
	// begin inline asm
	ld.volatile.global.u32 %r139, [%rd512];
	// end inline asm
	add.s32 	%r140, %r139, 1;
	// begin inline asm
	st.volatile.global.u32 [%rd512], %r140;
	// end inline asm
	// begin inline asm
	ld.volatile.global.u32 %r141, [%rd512];
	// end inline asm
	add.s32 	%r142, %r141, 1;
	// begin inline asm
	st.volatile.global.u32 [%rd512], %r142;
	// end inline asm
	// begin inline asm
	ld.volatile.global.u32 %r143, [%rd512];
	// end inline asm
	add.s32 	%r144, %r143, 1;
	// begin inline asm
	st.volatile.global.u32 [%rd512], %r144;
	// end inline asm
	// begin inline asm
	ld.volatile.global.u32 %r145, [%rd512];
	// end inline asm
	add.s32 	%r146, %r145, 1;
	// begin inline asm
	st.volatile.global.u32 [%rd512], %r146;
	// end inline asm
	// begin inline asm
	ld.volatile.global.u32 %r147, [%rd512];
	// end inline asm
	add.s32 	%r148, %r147, 1;
	// begin inline asm
	st.volatile.global.u32 [%rd512], %r148;
	// end inline asm
	// begin inline asm
	ld.volatile.global.u32 %r149, [%rd512];
	// end inline asm
	add.s32 	%r150, %r149, 1;
	// begin inline asm
	st.volatile.global.u32 [%rd512], %r150;
	// end inline asm
	// begin inline asm
	ld.volatile.global.u32 %r151, [%rd512];
	// end inline asm
	add.s32 	%r152, %r151, 1;
	// begin inline asm
	st.volatile.global.u32 [%rd512], %r152;
	// end inline asm
	// begin inline asm
	ld.volatile.global.u32 %r153, [%rd512];
	// end inline asm
	add.s32 	%r154, %r153, 1;
	// begin inline asm
	st.volatile.global.u32 [%rd512], %r154;
	// end inline asm
	// begin inline asm
	ld.volatile.global.u32 %r155, [%rd512];
	// end inline asm
	add.s32 	%r156, %r155, 1;
	// begin inline asm
	st.volatile.global.u32 [%rd512], %r156;
	// end inline asm
	// begin inline asm
	ld.volatile.global.u32 %r157, [%rd512];
	// end inline asm
	add.s32 	%r158, %r157, 1;
	// begin inline asm
	st.volatile.global.u32 [%rd512], %r158;
	// end inline asm
	// begin inline asm
	ld.volatile.global.u32 %r159, [%rd512];
	// end inline asm
	add.s32 	%r160, %r159, 1;
	// begin inline asm
	st.volatile.global.u32 [%rd512], %r160;
	// end inline asm
	// begin inline asm
	ld.volatile.global.u32 %r161, [%rd512];
	// end inline asm
	add.s32 	%r162, %r161, 1;
	// begin inline asm
	st.volatile.global.u32 [%rd512], %r162;
	// end inline asm
	// begin inline asm
	ld.volatile.global.u32 %r163, [%rd512];
	// end inline asm
	add.s32 	%r164, %r163, 1;
	// begin inline asm
	st.volatile.global.u32 [%rd512], %r164;
	// end inline asm
	// begin inline asm
	ld.volatile.global.u32 %r165, [%rd512];
	// end inline asm
	add.s32 	%r166, %r165, 1;
	// begin inline asm
	st.volatile.global.u32 [%rd512], %r166;
	// end inline asm
	// begin inline asm
	ld.volatile.global.u32 %r167, [%rd512];
	// end inline asm
	add.s32 	%r168, %r167, 1;
	// begin inline asm
	st.volatile.global.u32 [%rd512], %r168;
	// end inline asm
	// begin inline asm
	ld.volatile.global.u32 %r169, [%rd512];
	// end inline asm
	add.s32 	%r170, %r169, 1;
	// begin inline asm
	st.volatile.global.u32 [%rd512], %r170;
	// end inline asm
	// begin inline asm
	ld.volatile.global.u32 %r171, [%rd512];
	// end inline asm
	add.s32 	%r172, %r171, 1;
	// begin inline asm
	st.volatile.global.u32 [%rd512], %r172;
	// end inline asm
	// begin inline asm
	ld.volatile.global.u32 %r173, [%rd512];
	// end inline asm
	add.s32 	%r174, %r173, 1;
	// begin inline asm
	st.volatile.global.u32 [%rd512], %r174;
	// end inline asm
	// begin inline asm
	ld.volatile.global.u32 %r175, [%rd512];
	// end inline asm
	add.s32 	%r176, %r175, 1;
	// begin inline asm
	st.volatile.global.u32 [%rd512], %r176;
	// end inline asm
	// begin inline asm
	ld.volatile.global.u32 %r177, [%rd512];
	// end inline asm
	add.s32 	%r178, %r177, 1;
	// begin inline asm
	st.volatile.global.u32 [%rd512], %r178;
	// end inline asm
	// begin inline asm
	ld.volatile.global.u32 %r179, [%rd512];
	// end inline asm
	add.s32 	%r180, %r179, 1;
	// begin inline asm
	st.volatile.global.u32 [%rd512], %r180;
	// end inline asm
	// begin inline asm
	ld.volatile.global.u32 %r181, [%rd512];
	// end inline asm
	add.s32 	%r182, %r181, 1;
	// begin inline asm
	st.volatile.global.u32 [%rd512], %r182;
	// end inline asm
	// begin inline asm
	ld.volatile.global.u32 %r183, [%rd512];
	// end inline asm
	add.s32 	%r184, %r183, 1;
	// begin inline asm
	st.volatile.global.u32 [%rd512], %r184;
	// end inline asm
	// begin inline asm
	ld.volatile.global.u32 %r185, [%rd512];
	// end inline asm
	add.s32 	%r186, %r185, 1;
	// begin inline asm
	st.volatile.global.u32 [%rd512], %r186;
	// end inline asm
	// begin inline asm
	ld.volatile.global.u32 %r187, [%rd512];
	// end inline asm
	add.s32 	%r188, %r187, 1;
	// begin inline asm
	st.volatile.global.u32 [%rd512], %r188;
	// end inline asm
	// begin inline asm
	ld.volatile.global.u32 %r189, [%rd512];
	// end inline asm
	add.s32 	%r190, %r189, 1;
	// begin inline asm
	st.volatile.global.u32 [%rd512], %r190;
	// end inline asm
	// begin inline asm
	ld.volatile.global.u32 %r191, [%rd512];
	// end inline asm
	add.s32 	%r192, %r191, 1;
	// begin inline asm
	st.volatile.global.u32 [%rd512], %r192;
	// end inline asm
	// begin inline asm
	ld.volatile.global.u32 %r193, [%rd512];
	// end inline asm
	add.s32 	%r194, %r193, 1;
	// begin inline asm
	st.volatile.global.u32 [%rd512], %r194;
	// end inline asm
	// begin inline asm
	ld.volatile.global.u32 %r195, [%rd512];
	// end inline asm
	add.s32 	%r196, %r195, 1;
	// begin inline asm
	st.volatile.global.u32 [%rd512], %r196;
	// end inline asm
	// begin inline asm
	ld.volatile.global.u32 %r197, [%rd512];
	// end inline asm
	add.s32 	%r198, %r197, 1;
	// begin inline asm
	st.volatile.global.u32 [%rd512], %r198;
	// end inline asm
	// begin inline asm
	ld.volatile.global.u32 %r199, [%rd512];
	// end inline asm
	add.s32 	%r200, %r199, 1;
	// begin inline asm
	st.volatile.global.u32 [%rd512], %r200;
	// end inline asm
	// begin inline asm
	ld.volatile.global.u32 %r201, [%rd512];
	// end inline asm
	add.s32 	%r202, %r201, 1;
	// begin inline asm
	st.volatile.global.u32 [%rd512], %r202;
	// end inline asm
	// begin inline asm
	ld.volatile.global.u32 %r203, [%rd512];
	// end inline asm
	add.s32 	%r204, %r203, 1;
	// begin inline asm
	st.volatile.global.u32 [%rd512], %r204;
	// end inline asm
	// begin inline asm
	ld.volatile.global.u32 %r205, [%rd512];
	// end inline asm
	add.s32 	%r206, %r205, 1;
	// begin inline asm
	st.volatile.global.u32 [%rd512], %r206;
	// end inline asm
	// begin inline asm
	ld.volatile.global.u32 %r207, [%rd512];
	// end inline asm
	add.s32 	%r208, %r207, 1;
	// begin inline asm
	st.volatile.global.u32 [%rd512], %r208;
	// end inline asm
	// begin inline asm
	ld.volatile.global.u32 %r209, [%rd512];
	// end inline asm
	add.s32 	%r210, %r209, 1;
	// begin inline asm
	st.volatile.global.u32 [%rd512], %r210;
	// end inline asm
	// begin inline asm
	ld.volatile.global.u32 %r211, [%rd512];
	// end inline asm
	add.s32 	%r212, %r211, 1;
	// begin inline asm
	st.volatile.global.u32 [%rd512], %r212;
	// end inline asm
	// begin inline asm
	ld.volatile.global.u32 %r213, [%rd512];
	// end inline asm
	add.s32 	%r214, %r213, 1;
	// begin inline asm
	st.volatile.global.u32 [%rd512], %r214;
	// end inline asm
	// begin inline asm
	ld.volatile.global.u32 %r215, [%rd512];
	// end inline asm
	add.s32 	%r216, %r215, 1;
	// begin inline asm
	st.volatile.global.u32 [%rd512], %r216;
	// end inline asm
	// begin inline asm
	ld.volatile.global.u32 %r217, [%rd512];
	// end inline asm
	add.s32 	%r218, %r217, 1;
	// begin inline asm
	st.volatile.global.u32 [%rd512], %r218;
	// end inline asm
	// begin inline asm
	ld.volatile.global.u32 %r219, [%rd512];
	// end inline asm
	add.s32 	%r220, %r219, 1;
	// begin inline asm
	st.volatile.global.u32 [%rd512], %r220;
	// end inline asm
	// begin inline asm
	ld.volatile.global.u32 %r221, [%rd512];
	// end inline asm
	add.s32 	%r222, %r221, 1;
	// begin inline asm
	st.volatile.global.u32 [%rd512], %r222;
	// end inline asm
	// begin inline asm
	ld.volatile.global.u32 %r223, [%rd512];
	// end inline asm
	add.s32 	%r224, %r223, 1;
	// begin inline asm
	st.volatile.global.u32 [%rd512], %r224;
	// end inline asm
	// begin inline asm
	ld.volatile.global.u32 %r225, [%rd512];
	// end inline asm
	add.s32 	%r226, %r225, 1;
	// begin inline asm
	st.volatile.global.u32 [%rd512], %r226;
	// end inline asm
	// begin inline asm
	ld.volatile.global.u32 %r227, [%rd512];
	// end inline asm
	add.s32 	%r228, %r227, 1;
	// begin inline asm
	st.volatile.global.u32 [%rd512], %r228;
	// end inline asm
	// begin inline asm
	ld.volatile.global.u32 %r229, [%rd512];
	// end inline asm
	add.s32 	%r230, %r229, 1;
	// begin inline asm
	st.volatile.global.u32 [%rd512], %r230;
	// end inline asm
	// begin inline asm
	ld.volatile.global.u32 %r231, [%rd512];
	// end inline asm
	add.s32 	%r232, %r231, 1;
	// begin inline asm
	st.volatile.global.u32 [%rd512], %r232;
	// end inline asm
	// begin inline asm
	ld.volatile.global.u32 %r233, [%rd512];
	// end inline asm
	add.s32 	%r234, %r233, 1;
	// begin inline asm
	st.volatile.global.u32 [%rd512], %r234;
	// end inline asm
	// begin inline asm
	ld.volatile.global.u32 %r235, [%rd512];
	// end inline asm
	add.s32 	%r236, %r235, 1;
	// begin inline asm
	st.volatile.global.u32 [%rd512], %r236;
	// end inline asm
	// begin inline asm
	ld.volatile.global.u32 %r237, [%rd512];
	// end inline asm
	add.s32 	%r238, %r237, 1;
	// begin inline asm
	st.volatile.global.u32 [%rd512], %r238;
	// end inline asm
	// begin inline asm
	ld.volatile.global.u32 %r239, [%rd512];
	// end inline asm
	add.s32 	%r240, %r239, 1;
	// begin inline asm
	st.volatile.global.u32 [%rd512], %r240;
	// end inline asm
	// begin inline asm
	ld.volatile.global.u32 %r241, [%rd512];
	// end inline asm
	add.s32 	%r242, %r241, 1;
	// begin inline asm
	st.volatile.global.u32 [%rd512], %r242;
	// end inline asm
	// begin inline asm
	ld.volatile.global.u32 %r243, [%rd512];
	// end inline asm
	add.s32 	%r244, %r243, 1;
	// begin inline asm
	st.volatile.global.u32 [%rd512], %r244;
	// end inline asm
	// begin inline asm
	ld.volatile.global.u32 %r245, [%rd512];
	// end inline asm
	add.s32 	%r246, %r245, 1;
	// begin inline asm
	st.volatile.global.u32 [%rd512], %r246;
	// end inline asm
	// begin inline asm
	ld.volatile.global.u32 %r247, [%rd512];
	// end inline asm
	add.s32 	%r248, %r247, 1;
	// begin inline asm
	st.volatile.global.u32 [%rd512], %r248;
	// end inline asm
	// begin inline asm
	ld.volatile.global.u32 %r249, [%rd512];
	// end inline asm
	add.s32 	%r250, %r249, 1;
	// begin inline asm
	st.volatile.global.u32 [%rd512], %r250;
	// end inline asm
	// begin inline asm
	ld.volatile.global.u32 %r251, [%rd512];
	// end inline asm
	add.s32 	%r252, %r251, 1;
	// begin inline asm
	st.volatile.global.u32 [%rd512], %r252;
	// end inline asm
	// begin inline asm
	ld.volatile.global.u32 %r253, [%rd512];
	// end inline asm
	add.s32 	%r254, %r253, 1;
	// begin inline asm
	st.volatile.global.u32 [%rd512], %r254;
	// end inline asm
	// begin inline asm
	ld.volatile.global.u32 %r255, [%rd512];
	// end inline asm
	add.s32 	%r256, %r255, 1;
	// begin inline asm
	st.volatile.global.u32 [%rd512], %r256;
	// end inline asm
	// begin inline asm
	ld.volatile.global.u32 %r257, [%rd512];
	// end inline asm
	add.s32 	%r258, %r257, 1;
	// begin inline asm
	st.volatile.global.u32 [%rd512], %r258;
	// end inline asm
	// begin inline asm
	ld.volatile.global.u32 %r259, [%rd512];
	// end inline asm
	add.s32 	%r260, %r259, 1;
	// begin inline asm
	st.volatile.global.u32 [%rd512], %r260;
	// end inline asm
	// begin inline asm
	ld.volatile.global.u32 %r261, [%rd512];
	// end inline asm
	add.s32 	%r262, %r261, 1;
	// begin inline asm
	st.volatile.global.u32 [%rd512], %r262;
	// end inline asm
	// begin inline asm
	ld.volatile.global.u32 %r263, [%rd512];
	// end inline asm
	add.s32 	%r264, %r263, 1;
	// begin inline asm
	st.volatile.global.u32 [%rd512], %r264;
	// end inline asm
	// begin inline asm
	ld.volatile.global.u32 %r265, [%rd512];
	// end inline asm
	add.s32 	%r266, %r265, 1;
	// begin inline asm
	st.volatile.global.u32 [%rd512], %r266;
	// end inline asm
	// begin inline asm
	ld.volatile.global.u32 %r267, [%rd512];
	// end inline asm
	add.s32 	%r268, %r267, 1;
	// begin inline asm
	st.volatile.global.u32 [%rd512], %r268;
	// end inline asm
	// begin inline asm
	ld.volatile.global.u32 %r269, [%rd512];
	// end inline asm
	add.s32 	%r270, %r269, 1;
	// begin inline asm
	st.volatile.global.u32 [%rd512], %r270;
	// end inline asm
	// begin inline asm
	ld.volatile.global.u32 %r271, [%rd512];
	// end inline asm
	add.s32 	%r272, %r271, 1;
	// begin inline asm
	st.volatile.global.u32 [%rd512], %r272;
	// end inline asm
	// begin inline asm
	ld.volatile.global.u32 %r273, [%rd512];
	// end inline asm
	add.s32 	%r274, %r273, 1;
	// begin inline asm
	st.volatile.global.u32 [%rd512], %r274;
	// end inline asm
	// begin inline asm
	ld.volatile.global.u32 %r275, [%rd512];
	// end inline asm
	add.s32 	%r276, %r275, 1;
	// begin inline asm
	st.volatile.global.u32 [%rd512], %r276;
	// end inline asm
	// begin inline asm
	ld.volatile.global.u32 %r277, [%rd512];
	// end inline asm
	add.s32 	%r278, %r277, 1;
	// begin inline asm
	st.volatile.global.u32 [%rd512], %r278;
	// end inline asm
	// begin inline asm
	ld.volatile.global.u32 %r279, [%rd512];
	// end inline asm
	add.s32 	%r280, %r279, 1;
	// begin inline asm
	st.volatile.global.u32 [%rd512], %r280;
	// end inline asm
	// begin inline asm
	ld.volatile.global.u32 %r281, [%rd512];
	// end inline asm
	add.s32 	%r282, %r281, 1;
	// begin inline asm
	st.volatile.global.u32 [%rd512], %r282;
	// end inline asm
	// begin inline asm
	ld.volatile.global.u32 %r283, [%rd512];
	// end inline asm
	add.s32 	%r284, %r283, 1;
	// begin inline asm
	st.volatile.global.u32 [%rd512], %r284;
	// end inline asm
	// begin inline asm
	ld.volatile.global.u32 %r285, [%rd512];
	// end inline asm
	add.s32 	%r286, %r285, 1;
	// begin inline asm
	st.volatile.global.u32 [%rd512], %r286;
	// end inline asm
	// begin inline asm
	ld.volatile.global.u32 %r287, [%rd512];
	// end inline asm
	add.s32 	%r288, %r287, 1;
	// begin inline asm
	st.volatile.global.u32 [%rd512], %r288;
	// end inline asm
	// begin inline asm
	ld.volatile.global.u32 %r289, [%rd512];
	// end inline asm
	add.s32 	%r290, %r289, 1;
	// begin inline asm
	st.volatile.global.u32 [%rd512], %r290;
	// end inline asm
	// begin inline asm
	ld.volatile.global.u32 %r291, [%rd512];
	// end inline asm
	add.s32 	%r292, %r291, 1;
	// begin inline asm
	st.volatile.global.u32 [%rd512], %r292;
	// end inline asm
	// begin inline asm
	ld.volatile.global.u32 %r293, [%rd512];
	// end inline asm
	add.s32 	%r294, %r293, 1;
	// begin inline asm
	st.volatile.global.u32 [%rd512], %r294;
	// end inline asm
	// begin inline asm
	ld.volatile.global.u32 %r295, [%rd512];
	// end inline asm
	add.s32 	%r296, %r295, 1;
	// begin inline asm
	st.volatile.global.u32 [%rd512], %r296;
	// end inline asm
	// begin inline asm
	ld.volatile.global.u32 %r297, [%rd512];
	// end inline asm
	add.s32 	%r298, %r297, 1;
	// begin inline asm
	st.volatile.global.u32 [%rd512], %r298;
	// end inline asm
	// begin inline asm
	ld.volatile.global.u32 %r299, [%rd512];
	// end inline asm
	add.s32 	%r300, %r299, 1;
	// begin inline asm
	st.volatile.global.u32 [%rd512], %r300;
	// end inline asm
	// begin inline asm
	ld.volatile.global.u32 %r301, [%rd512];
	// end inline asm
	add.s32 	%r302, %r301, 1;
	// begin inline asm
	st.volatile.global.u32 [%rd512], %r302;
	// end inline asm
	// begin inline asm
	ld.volatile.global.u32 %r303, [%rd512];
	// end inline asm
	add.s32 	%r304, %r303, 1;
	// begin inline asm
	st.volatile.global.u32 [%rd512], %r304;
	// end inline asm
	// begin inline asm
	ld.volatile.global.u32 %r305, [%rd512];
	// end inline asm
	add.s32 	%r306, %r305, 1;
	// begin inline asm
	st.volatile.global.u32 [%rd512], %r306;
	// end inline asm
	// begin inline asm
	ld.volatile.global.u32 %r307, [%rd512];
	// end inline asm
	add.s32 	%r308, %r307, 1;
	// begin inline asm
	st.volatile.global.u32 [%rd512], %r308;
	// end inline asm
	// begin inline asm
	ld.volatile.global.u32 %r309, [%rd512];
	// end inline asm
	add.s32 	%r310, %r309, 1;
	// begin inline asm
	st.volatile.global.u32 [%rd512], %r310;
	// end inline asm
	// begin inline asm
	ld.volatile.global.u32 %r311, [%rd512];
	// end inline asm
	add.s32 	%r312, %r311, 1;
	// begin inline asm
	st.volatile.global.u32 [%rd512], %r312;
	// end inline asm
	// begin inline asm
	ld.volatile.global.u32 %r313, [%rd512];
	// end inline asm
	add.s32 	%r314, %r313, 1;
	// begin inline asm
	st.volatile.global.u32 [%rd512], %r314;
	// end inline asm
	// begin inline asm
	ld.volatile.global.u32 %r315, [%rd512];
	// end inline asm
	add.s32 	%r316, %r315, 1;
	// begin inline asm
	st.volatile.global.u32 [%rd512], %r316;
	// end inline asm
	// begin inline asm
	ld.volatile.global.u32 %r317, [%rd512];
	// end inline asm
	add.s32 	%r318, %r317, 1;
	// begin inline asm
	st.volatile.global.u32 [%rd512], %r318;
	// end inline asm
	// begin inline asm
	ld.volatile.global.u32 %r319, [%rd512];
	// end inline asm
	add.s32 	%r320, %r319, 1;
	// begin inline asm
	st.volatile.global.u32 [%rd512], %r320;
	// end inline asm
	// begin inline asm
	ld.volatile.global.u32 %r321, [%rd512];
	// end inline asm
	add.s32 	%r322, %r321, 1;
	// begin inline asm
	st.volatile.global.u32 [%rd512], %r322;
	// end inline asm
	// begin inline asm
	ld.volatile.global.u32 %r323, [%rd512];
	// end inline asm
	add.s32 	%r324, %r323, 1;
	// begin inline asm
	st.volatile.global.u32 [%rd512], %r324;
	// end inline asm
	// begin inline asm
	ld.volatile.global.u32 %r325, [%rd512];
	// end inline asm
	add.s32 	%r326, %r325, 1;
	// begin inline asm
	st.volatile.global.u32 [%rd512], %r326;
	// end inline asm
	// begin inline asm
	ld.volatile.global.u32 %r327, [%rd512];
	// end inline asm
	add.s32 	%r328, %r327, 1;
	// begin inline asm
	st.volatile.global.u32 [%rd512], %r328;
	// end inline asm
	// begin inline asm
	ld.volatile.global.u32 %r329, [%rd512];
	// end inline asm
	add.s32 	%r330, %r329, 1;
	// begin inline asm
	st.volatile.global.u32 [%rd512], %r330;
	// end inline asm
	// begin inline asm
	ld.volatile.global.u32 %r331, [%rd512];
	// end inline asm
	add.s32 	%r332, %r331, 1;
	// begin inline asm
	st.volatile.global.u32 [%rd512], %r332;
	// end inline asm
	// begin inline asm
	ld.volatile.global.u32 %r333, [%rd512];
	// end inline asm
	add.s32 	%r334, %r333, 1;
	// begin inline asm
	st.volatile.global.u32 [%rd512], %r334;
	// end inline asm
	// begin inline asm
	ld.volatile.global.u32 %r335, [%rd512];
	// end inline asm
	add.s32 	%r336, %r335, 1;
	// begin inline asm
	st.volatile.global.u32 [%rd512], %r336;
	// end inline asm
	// begin inline asm
	ld.volatile.global.u32 %r337, [%rd512];
	// end inline asm
	add.s32 	%r338, %r337, 1;
	// begin inline asm
	st.volatile.global.u32 [%rd512], %r338;
	// end inline asm
	// begin inline asm
	ld.volatile.global.u32 %r339, [%rd512];
	// end inline asm
	add.s32 	%r340, %r339, 1;
	// begin inline asm
	st.volatile.global.u32 [%rd512], %r340;
	// end inline asm
	// begin inline asm
	ld.volatile.global.u32 %r341, [%rd512];
	// end inline asm
	add.s32 	%r342, %r341, 1;
	// begin inline asm
	st.volatile.global.u32 [%rd512], %r342;
	// end inline asm
	// begin inline asm
	ld.volatile.global.u32 %r343, [%rd512];
	// end inline asm
	add.s32 	%r344, %r343, 1;
	// begin inline asm
	st.volatile.global.u32 [%rd512], %r344;
	// end inline asm
	// begin inline asm
	ld.volatile.global.u32 %r345, [%rd512];
	// end inline asm
	add.s32 	%r346, %r345, 1;
	// begin inline asm
	st.volatile.global.u32 [%rd512], %r346;
	// end inline asm
	// begin inline asm
	ld.volatile.global.u32 %r347, [%rd512];
	// end inline asm
	add.s32 	%r348, %r347, 1;
	// begin inline asm
	st.volatile.global.u32 [%rd512], %r348;
	// end inline asm
	// begin inline asm
	ld.volatile.global.u32 %r349, [%rd512];
	// end inline asm
	add.s32 	%r350, %r349, 1;
	// begin inline asm
	st.volatile.global.u32 [%rd512], %r350;
	// end inline asm
	// begin inline asm
	ld.volatile.global.u32 %r351, [%rd512];
	// end inline asm
	add.s32 	%r352, %r351, 1;
	// begin inline asm
	st.volatile.global.u32 [%rd512], %r352;
	// end inline asm
	// begin inline asm
	ld.volatile.global.u32 %r353, [%rd512];
	// end inline asm
	add.s32 	%r354, %r353, 1;
	// begin inline asm
	st.volatile.global.u32 [%rd512], %r354;
	// end inline asm
	// begin inline asm
	ld.volatile.global.u32 %r355, [%rd512];
	// end inline asm
	add.s32 	%r356, %r355, 1;
	// begin inline asm
	st.volatile.global.u32 [%rd512], %r356;
	// end inline asm
	// begin inline asm
	ld.volatile.global.u32 %r357, [%rd512];
	// end inline asm
	add.s32 	%r358, %r357, 1;
	// begin inline asm
	st.volatile.global.u32 [%rd512], %r358;
	// end inline asm
	// begin inline asm
	ld.volatile.global.u32 %r359, [%rd512];
	// end inline asm
	add.s32 	%r360, %r359, 1;
	// begin inline asm
	st.volatile.global.u32 [%rd512], %r360;
	// end inline asm
	// begin inline asm
	ld.volatile.global.u32 %r361, [%rd512];
	// end inline asm
	add.s32 	%r362, %r361, 1;
	// begin inline asm
	st.volatile.global.u32 [%rd512], %r362;
	// end inline asm
	// begin inline asm
	ld.volatile.global.u32 %r363, [%rd512];
	// end inline asm
	add.s32 	%r364, %r363, 1;
	// begin inline asm
	st.volatile.global.u32 [%rd512], %r364;
	// end inline asm
	// begin inline asm
	ld.volatile.global.u32 %r365, [%rd512];
	// end inline asm
	add.s32 	%r366, %r365, 1;
	// begin inline asm
	st.volatile.global.u32 [%rd512], %r366;
	// end inline asm
	// begin inline asm
	ld.volatile.global.u32 %r367, [%rd512];
	// end inline asm
	add.s32 	%r368, %r367, 1;
	// begin inline asm
	st.volatile.global.u32 [%rd512], %r368;
	// end inline asm
	// begin inline asm
	ld.volatile.global.u32 %r369, [%rd512];
	// end inline asm
	add.s32 	%r370, %r369, 1;
	// begin inline asm
	st.volatile.global.u32 [%rd512], %r370;
	// end inline asm
	// begin inline asm
	ld.volatile.global.u32 %r371, [%rd512];
	// end inline asm
	add.s32 	%r372, %r371, 1;
	// begin inline asm
	st.volatile.global.u32 [%rd512], %r372;
	// end inline asm
	// begin inline asm
	ld.volatile.global.u32 %r373, [%rd512];
	// end inline asm
	add.s32 	%r374, %r373, 1;
	// begin inline asm
	st.volatile.global.u32 [%rd512], %r374;
	// end inline asm
	// begin inline asm
	ld.volatile.global.u32 %r375, [%rd512];
	// end inline asm
	add.s32 	%r376, %r375, 1;
	// begin inline asm
	st.volatile.global.u32 [%rd512], %r376;
	// end inline asm
	// begin inline asm
	ld.volatile.global.u32 %r377, [%rd512];
	// end inline asm
	add.s32 	%r378, %r377, 1;
	// begin inline asm
	st.volatile.global.u32 [%rd512], %r378;
	// end inline asm
	// begin inline asm
	ld.volatile.global.u32 %r379, [%rd512];
	// end inline asm
	add.s32 	%r380, %r379, 1;
	// begin inline asm
	st.volatile.global.u32 [%rd512], %r380;
	// end inline asm
	// begin inline asm
	ld.volatile.global.u32 %r381, [%rd512];
	// end inline asm
	add.s32 	%r382, %r381, 1;
	// begin inline asm
	st.volatile.global.u32 [%rd512], %r382;
	// end inline asm
	// begin inline asm
	ld.volatile.global.u32 %r383, [%rd512];
	// end inline asm
	add.s32 	%r384, %r383, 1;
	// begin inline asm
	st.volatile.global.u32 [%rd512], %r384;
	// end inline asm
	// begin inline asm
	ld.volatile.global.u32 %r385, [%rd512];
	// end inline asm
	add.s32 	%r386, %r385, 1;
	// begin inline asm
	st.volatile.global.u32 [%rd512], %r386;
	// end inline asm
	// begin inline asm
	ld.volatile.global.u32 %r387, [%rd512];
	// end inline asm
	add.s32 	%r388, %r387, 1;
	// begin inline asm
	st.volatile.global.u32 [%rd512], %r388;
	// end inline asm
	// begin inline asm
	ld.volatile.global.u32 %r389, [%rd512];
	// end inline asm
	add.s32 	%r390, %r389, 1;
	// begin inline asm
	st.volatile.global.u32 [%rd512], %r390;
	// end inline asm
	// begin inline asm
	ld.volatile.global.u32 %r391, [%rd512];
	// end inline asm
	add.s32 	%r392, %r391, 1;
	// begin inline asm
	st.volatile.global.u32 [%rd512], %r392;
	// end inline asm
	// begin inline asm
	ld.volatile.global.u32 %r393, [%rd512];
	// end inline asm
	add.s32 	%r394, %r393, 1;
	// begin inline asm
	st.volatile.global.u32 [%rd512], %r394;
	// end inline asm
	// begin inline asm
	ld.volatile.global.u32 %r395, [%rd512];
	// end inline asm
	add.s32 	%r396, %r395, 1;
	// begin inline asm
	st.volatile.global.u32 [%rd512], %r396;
	// end inline asm
	// begin inline asm
	ld.volatile.global.u32 %r397, [%rd512];
	// end inline asm
	add.s32 	%r398, %r397, 1;
	// begin inline asm
	st.volatile.global.u32 [%rd512], %r398;
	// end inline asm
	// begin inline asm
	ld.volatile.global.u32 %r399, [%rd512];
	// end inline asm
	add.s32 	%r400, %r399, 1;
	// begin inline asm
	st.volatile.global.u32 [%rd512], %r400;
	// end inline asm
	// begin inline asm
	ld.volatile.global.u32 %r401, [%rd512];
	// end inline asm
	add.s32 	%r402, %r401, 1;
	// begin inline asm
	st.volatile.global.u32 [%rd512], %r402;
	// end inline asm
	// begin inline asm
	ld.volatile.global.u32 %r403, [%rd512];
	// end inline asm
	add.s32 	%r404, %r403, 1;
	// begin inline asm
	st.volatile.global.u32 [%rd512], %r404;
	// end inline asm
	// begin inline asm
	ld.volatile.global.u32 %r405, [%rd512];
	// end inline asm
	add.s32 	%r406, %r405, 1;
	// begin inline asm
	st.volatile.global.u32 [%rd512], %r406;
	// end inline asm
	// begin inline asm
	ld.volatile.global.u32 %r407, [%rd512];
	// end inline asm
	add.s32 	%r408, %r407, 1;
	// begin inline asm
	st.volatile.global.u32 [%rd512], %r408;
	// end inline asm
	// begin inline asm
	ld.volatile.global.u32 %r409, [%rd512];
	// end inline asm
	add.s32 	%r410, %r409, 1;
	// begin inline asm
	st.volatile.global.u32 [%rd512], %r410;
	// end inline asm
	// begin inline asm
	ld.volatile.global.u32 %r411, [%rd512];
	// end inline asm
	add.s32 	%r412, %r411, 1;
	// begin inline asm
	st.volatile.global.u32 [%rd512], %r412;
	// end inline asm
	// begin inline asm
	ld.volatile.global.u32 %r413, [%rd512];
	// end inline asm
	add.s32 	%r414, %r413, 1;
	// begin inline asm
	st.volatile.global.u32 [%rd512], %r414;
	// end inline asm
	// begin inline asm
	ld.volatile.global.u32 %r415, [%rd512];
	// end inline asm
	add.s32 	%r416, %r415, 1;
	// begin inline asm
	st.volatile.global.u32 [%rd512], %r416;
	// end inline asm
	// begin inline asm
	ld.volatile.global.u32 %r417, [%rd512];
	// end inline asm
	add.s32 	%r418, %r417, 1;
	// begin inline asm
	st.volatile.global.u32 [%rd512], %r418;
	// end inline asm
	// begin inline asm
	ld.volatile.global.u32 %r419, [%rd512];
	// end inline asm
	add.s32 	%r420, %r419, 1;
	// begin inline asm
	st.volatile.global.u32 [%rd512], %r420;
	// end inline asm
	// begin inline asm
	ld.volatile.global.u32 %r421, [%rd512];
	// end inline asm
	add.s32 	%r422, %r421, 1;
	// begin inline asm
	st.volatile.global.u32 [%rd512], %r422;
	// end inline asm
	// begin inline asm
	ld.volatile.global.u32 %r423, [%rd512];
	// end inline asm
	add.s32 	%r424, %r423, 1;
	// begin inline asm
	st.volatile.global.u32 [%rd512], %r424;
	// end inline asm
	// begin inline asm
	ld.volatile.global.u32 %r425, [%rd512];
	// end inline asm
	add.s32 	%r426, %r425, 1;
	// begin inline asm
	st.volatile.global.u32 [%rd512], %r426;
	// end inline asm
	// begin inline asm
	ld.volatile.global.u32 %r427, [%rd512];
	// end inline asm
	add.s32 	%r428, %r427, 1;
	// begin inline asm
	st.volatile.global.u32 [%rd512], %r428;
	// end inline asm
	// begin inline asm
	ld.volatile.global.u32 %r429, [%rd512];
	// end inline asm
	add.s32 	%r430, %r429, 1;
	// begin inline asm
	st.volatile.global.u32 [%rd512], %r430;
	// end inline asm
	// begin inline asm
	ld.volatile.global.u32 %r431, [%rd512];
	// end inline asm
	add.s32 	%r432, %r431, 1;
	// begin inline asm
	st.volatile.global.u32 [%rd512], %r432;
	// end inline asm
	// begin inline asm
	ld.volatile.global.u32 %r433, [%rd512];
	// end inline asm
	add.s32 	%r434, %r433, 1;
	// begin inline asm
	st.volatile.global.u32 [%rd512], %r434;
	// end inline asm
	// begin inline asm
	ld.volatile.global.u32 %r435, [%rd512];
	// end inline asm
	add.s32 	%r436, %r435, 1;
	// begin inline asm
	st.volatile.global.u32 [%rd512], %r436;
	// end inline asm
	// begin inline asm
	ld.volatile.global.u32 %r437, [%rd512];
	// end inline asm
	add.s32 	%r438, %r437, 1;
	// begin inline asm
	st.volatile.global.u32 [%rd512], %r438;
	// end inline asm
	// begin inline asm
	ld.volatile.global.u32 %r439, [%rd512];
	// end inline asm
	add.s32 	%r440, %r439, 1;
	// begin inline asm
	st.volatile.global.u32 [%rd512], %r440;
	// end inline asm
	// begin inline asm
	ld.volatile.global.u32 %r441, [%rd512];
	// end inline asm
	add.s32 	%r442, %r441, 1;
	// begin inline asm
	st.volatile.global.u32 [%rd512], %r442;
	// end inline asm
	// begin inline asm
	ld.volatile.global.u32 %r443, [%rd512];
	// end inline asm
	add.s32 	%r444, %r443, 1;
	// begin inline asm
	st.volatile.global.u32 [%rd512], %r444;
	// end inline asm
	// begin inline asm
	ld.volatile.global.u32 %r445, [%rd512];
	// end inline asm
	add.s32 	%r446, %r445, 1;
	// begin inline asm
	st.volatile.global.u32 [%rd512], %r446;
	// end inline asm
	// begin inline asm
	ld.volatile.global.u32 %r447, [%rd512];
	// end inline asm
	add.s32 	%r448, %r447, 1;
	// begin inline asm
	st.volatile.global.u32 [%rd512], %r448;
	// end inline asm
	// begin inline asm
	ld.volatile.global.u32 %r449, [%rd512];
	// end inline asm
	add.s32 	%r450, %r449, 1;
	// begin inline asm
	st.volatile.global.u32 [%rd512], %r450;
	// end inline asm
	// begin inline asm
	ld.volatile.global.u32 %r451, [%rd512];
	// end inline asm
	add.s32 	%r452, %r451, 1;
	// begin inline asm
	st.volatile.global.u32 [%rd512], %r452;
	// end inline asm
	// begin inline asm
	ld.volatile.global.u32 %r453, [%rd512];
	// end inline asm
	add.s32 	%r454, %r453, 1;
	// begin inline asm
	st.volatile.global.u32 [%rd512], %r454;
	// end inline asm
	// begin inline asm
	ld.volatile.global.u32 %r455, [%rd512];
	// end inline asm
	add.s32 	%r456, %r455, 1;
	// begin inline asm
	st.volatile.global.u32 [%rd512], %r456;
	// end inline asm
	// begin inline asm
	ld.volatile.global.u32 %r457, [%rd512];
	// end inline asm
	add.s32 	%r458, %r457, 1;
	// begin inline asm
	st.volatile.global.u32 [%rd512], %r458;
	// end inline asm
	// begin inline asm
	ld.volatile.global.u32 %r459, [%rd512];
	// end inline asm
	add.s32 	%r460, %r459, 1;
	// begin inline asm
	st.volatile.global.u32 [%rd512], %r460;
	// end inline asm
	// begin inline asm
	ld.volatile.global.u32 %r461, [%rd512];
	// end inline asm
	add.s32 	%r462, %r461, 1;
	// begin inline asm
	st.volatile.global.u32 [%rd512], %r462;
	// end inline asm
	// begin inline asm
	ld.volatile.global.u32 %r463, [%rd512];
	// end inline asm
	add.s32 	%r464, %r463, 1;
	// begin inline asm
	st.volatile.global.u32 [%rd512], %r464;
	// end inline asm
	// begin inline asm
	ld.volatile.global.u32 %r465, [%rd512];
	// end inline asm
	add.s32 	%r466, %r465, 1;
	// begin inline asm
	st.volatile.global.u32 [%rd512], %r466;
	// end inline asm
	// begin inline asm
	ld.volatile.global.u32 %r467, [%rd512];
	// end inline asm
	add.s32 	%r468, %r467, 1;
	// begin inline asm
	st.volatile.global.u32 [%rd512], %r468;
	// end inline asm
	// begin inline asm
	ld.volatile.global.u32 %r469, [%rd512];
	// end inline asm
	add.s32 	%r470, %r469, 1;
	// begin inline asm
	st.volatile.global.u32 [%rd512], %r470;
	// end inline asm
	// begin inline asm
	ld.volatile.global.u32 %r471, [%rd512];
	// end inline asm
	add.s32 	%r472, %r471, 1;
	// begin inline asm
	st.volatile.global.u32 [%rd512], %r472;
	// end inline asm
	// begin inline asm
	ld.volatile.global.u32 %r473, [%rd512];
	// end inline asm
	add.s32 	%r474, %r473, 1;
	// begin inline asm
	st.volatile.global.u32 [%rd512], %r474;
	// end inline asm
	// begin inline asm
	ld.volatile.global.u32 %r475, [%rd512];
	// end inline asm
	add.s32 	%r476, %r475, 1;
	// begin inline asm
	st.volatile.global.u32 [%rd512], %r476;
	// end inline asm
	// begin inline asm
	ld.volatile.global.u32 %r477, [%rd512];
	// end inline asm
	add.s32 	%r478, %r477, 1;
	// begin inline asm
	st.volatile.global.u32 [%rd512], %r478;
	// end inline asm
	// begin inline asm
	ld.volatile.global.u32 %r479, [%rd512];
	// end inline asm
	add.s32 	%r480, %r479, 1;
	// begin inline asm
	st.volatile.global.u32 [%rd512], %r480;
	// end inline asm
	// begin inline asm
	ld.volatile.global.u32 %r481, [%rd512];
	// end inline asm
	add.s32 	%r482, %r481, 1;
	// begin inline asm
	st.volatile.global.u32 [%rd512], %r482;
	// end inline asm
	// begin inline asm
	ld.volatile.global.u32 %r483, [%rd512];
	// end inline asm
	add.s32 	%r484, %r483, 1;
	// begin inline asm
	st.volatile.global.u32 [%rd512], %r484;
	// end inline asm
	// begin inline asm
	ld.volatile.global.u32 %r485, [%rd512];
	// end inline asm
	add.s32 	%r486, %r485, 1;
	// begin inline asm
	st.volatile.global.u32 [%rd512], %r486;
	// end inline asm
	// begin inline asm
	ld.volatile.global.u32 %r487, [%rd512];
	// end inline asm
	add.s32 	%r488, %r487, 1;
	// begin inline asm
	st.volatile.global.u32 [%rd512], %r488;
	// end inline asm
	// begin inline asm
	ld.volatile.global.u32 %r489, [%rd512];
	// end inline asm
	add.s32 	%r490, %r489, 1;
	// begin inline asm
	st.volatile.global.u32 [%rd512], %r490;
	// end inline asm
	// begin inline asm
	ld.volatile.global.u32 %r491, [%rd512];
	// end inline asm
	add.s32 	%r492, %r491, 1;
	// begin inline asm
	st.volatile.global.u32 [%rd512], %r492;
	// end inline asm
	// begin inline asm
	ld.volatile.global.u32 %r493, [%rd512];
	// end inline asm
	add.s32 	%r494, %r493, 1;
	// begin inline asm
	st.volatile.global.u32 [%rd512], %r494;
	// end inline asm
	// begin inline asm
	ld.volatile.global.u32 %r495, [%rd512];
	// end inline asm
	add.s32 	%r496, %r495, 1;
	// begin inline asm
	st.volatile.global.u32 [%rd512], %r496;
	// end inline asm
	// begin inline asm
	ld.volatile.global.u32 %r497, [%rd512];
	// end inline asm
	add.s32 	%r498, %r497, 1;
	// begin inline asm
	st.volatile.global.u32 [%rd512], %r498;
	// end inline asm
	// begin inline asm
	ld.volatile.global.u32 %r499, [%rd512];
	// end inline asm
	add.s32 	%r500, %r499, 1;
	// begin inline asm
	st.volatile.global.u32 [%rd512], %r500;
	// end inline asm
	// begin inline asm
	ld.volatile.global.u32 %r501, [%rd512];
	// end inline asm
	add.s32 	%r502, %r501, 1;
	// begin inline asm
	st.volatile.global.u32 [%rd512], %r502;
	// end inline asm
	// begin inline asm
	ld.volatile.global.u32 %r503, [%rd512];
	// end inline asm
	add.s32 	%r504, %r503, 1;
	// begin inline asm
	st.volatile.global.u32 [%rd512], %r504;
	// end inline asm
	// begin inline asm
	ld.volatile.global.u32 %r505, [%rd512];
	// end inline asm
	add.s32 	%r506, %r505, 1;
	// begin inline asm
	st.volatile.global.u32 [%rd512], %r506;
	// end inline asm
	// begin inline asm
	ld.volatile.global.u32 %r507, [%rd512];
	// end inline asm
	add.s32 	%r508, %r507, 1;
	// begin inline asm
	st.volatile.global.u32 [%rd512], %r508;
	// end inline asm
	// begin inline asm
	ld.volatile.global.u32 %r509, [%rd512];
	// end inline asm
	add.s32 	%r510, %r509, 1;
	// begin inline asm
	st.volatile.global.u32 [%rd512], %r510;
	// end inline asm
	// begin inline asm
	ld.volatile.global.u32 %r511, [%rd512];
	// end inline asm
	add.s32 	%r512, %r511, 1;
	// begin inline asm
	st.volatile.global.u32 [%rd512], %r512;
	// end inline asm
	ret;

}
	// .globl	_Z4testIL_Z13load_volatilePKjEL_Z17store_atomic_exchPjjELi256E14strided_accessILj1024ELj32EE9all_lanesEvv
.visible .entry _Z4testIL_Z13load_volatilePKjEL_Z17store_atomic_exchPjjELi256E14strided_accessILj1024ELj32EE9all_lanesEvv()
{
	.reg .b32 	%r<774>;
	.reg .b64 	%rd<517>;

	mov.u32 	%r769, %ctaid.x;
	mov.u32 	%r770, %ntid.x;
	mov.u32 	%r771, %tid.x;
	mad.lo.s32 	%r772, %r769, %r770, %r771;
	shl.b32 	%r773, %r772, 7;
	cvt.u64.u32 	%rd513, %r773;
	and.b64  	%rd514, %rd513, 3968;
	mov.u64 	%rd515, buffer;
	cvta.global.u64 	%rd516, %rd515;
	add.s64 	%rd512, %rd516, %rd514;
	// begin inline asm
	ld.volatile.global.u32 %r1, [%rd512];
	// end inline asm
	add.s32 	%r3, %r1, 1;
	// begin inline asm
	atom.global.exch.b32 %r2, [%rd512], %r3;
	// end inline asm
	// begin inline asm
	ld.volatile.global.u32 %r4, [%rd512];
	// end inline asm
	add.s32 	%r6, %r4, 1;
	// begin inline asm
	atom.global.exch.b32 %r5, [%rd512], %r6;
	// end inline asm
	// begin inline asm
	ld.volatile.global.u32 %r7, [%rd512];
	// end inline asm
	add.s32 	%r9, %r7, 1;
	// begin inline asm
	atom.global.exch.b32 %r8, [%rd512], %r9;
	// end inline asm
	// begin inline asm
	ld.volatile.global.u32 %r10, [%rd512];
	// end inline asm
	add.s32 	%r12, %r10, 1;
	// begin inline asm
	atom.global.exch.b32 %r11, [%rd512], %r12;
	// end inline asm
	// begin inline asm
	ld.volatile.global.u32 %r13, [%rd512];
	// end inline asm
	add.s32 	%r15, %r13, 1;
	// begin inline asm
	atom.global.exch.b32 %r14, [%rd512], %r15;
	// end inline asm
	// begin inline asm
	ld.volatile.global.u32 %r16, [%rd512];
	// end inline asm
	add.s32 	%r18, %r16, 1;
	// begin inline asm
	atom.global.exch.b32 %r17, [%rd512], %r18;
	// end inline asm
	// begin inline asm
	ld.volatile.global.u32 %r19, [%rd512];
	// end inline asm
	add.s32 	%r21, %r19, 1;
	// begin inline asm
	atom.global.exch.b32 %r20, [%rd512], %r21;
	// end inline asm
	// begin inline asm
	ld.volatile.global.u32 %r22, [%rd512];
	// end inline asm
	add.s32 	%r24, %r22, 1;
	// begin inline asm
	atom.global.exch.b32 %r23, [%rd512], %r24;
	// end inline asm
	// begin inline asm
	ld.volatile.global.u32 %r25, [%rd512];
	// end inline asm
	add.s32 	%r27, %r25, 1;
	// begin inline asm
	atom.global.exch.b32 %r26, [%rd512], %r27;
	// end inline asm
	// begin inline asm
	ld.volatile.global.u32 %r28, [%rd512];
	// end inline asm
	add.s32 	%r30, %r28, 1;
	// begin inline asm
	atom.global.exch.b32 %r29, [%rd512], %r30;
	// end inline asm
	// begin inline asm
	ld.volatile.global.u32 %r31, [%rd512];
	// end inline asm
	add.s32 	%r33, %r31, 1;
	// begin inline asm
	atom.global.exch.b32 %r32, [%rd512], %r33;
	// end inline asm
	// begin inline asm
	ld.volatile.global.u32 %r34, [%rd512];
	// end inline asm
	add.s32 	%r36, %r34, 1;
	// begin inline asm
	atom.global.exch.b32 %r35, [%rd512], %r36;
	// end inline asm
	// begin inline asm
	ld.volatile.global.u32 %r37, [%rd512];
	// end inline asm
	add.s32 	%r39, %r37, 1;
	// begin inline asm
	atom.global.exch.b32 %r38, [%rd512], %r39;
	// end inline asm
	// begin inline asm
	ld.volatile.global.u32 %r40, [%rd512];
	// end inline asm
	add.s32 	%r42, %r40, 1;
	// begin inline asm
	atom.global.exch.b32 %r41, [%rd512], %r42;
	// end inline asm
	// begin inline asm
	ld.volatile.global.u32 %r43, [%rd512];
	// end inline asm
	add.s32 	%r45, %r43, 1;
	// begin inline asm
	atom.global.exch.b32 %r44, [%rd512], %r45;
	// end inline asm
	// begin inline asm
	ld.volatile.global.u32 %r46, [%rd512];
	// end inline asm
	add.s32 	%r48, %r46, 1;
	// begin inline asm
	atom.global.exch.b32 %r47, [%rd512], %r48;
	// end inline asm
	// begin inline asm
	ld.volatile.global.u32 %r49, [%rd512];
	// end inline asm
	add.s32 	%r51, %r49, 1;
	// begin inline asm
	atom.global.exch.b32 %r50, [%rd512], %r51;
	// end inline asm
	// begin inline asm
	ld.volatile.global.u32 %r52, [%rd512];
	// end inline asm
	add.s32 	%r54, %r52, 1;
	// begin inline asm
	atom.global.exch.b32 %r53, [%rd512], %r54;
	// end inline asm
	// begin inline asm
	ld.volatile.global.u32 %r55, [%rd512];
	// end inline asm
	add.s32 	%r57, %r55, 1;
	// begin inline asm
	atom.global.exch.b32 %r56, [%rd512], %r57;
	// end inline asm
	// begin inline asm
	ld.volatile.global.u32 %r58, [%rd512];
	// end inline asm
	add.s32 	%r60, %r58, 1;
	// begin inline asm
	atom.global.exch.b32 %r59, [%rd512], %r60;
	// end inline asm
	// begin inline asm
	ld.volatile.global.u32 %r61, [%rd512];
	// end inline asm
	add.s32 	%r63, %r61, 1;
	// begin inline asm
	atom.global.exch.b32 %r62, [%rd512], %r63;
	// end inline asm
	// begin inline asm
	ld.volatile.global.u32 %r64, [%rd512];
	// end inline asm
	add.s32 	%r66, %r64, 1;
	// begin inline asm
	atom.global.exch.b32 %r65, [%rd512], %r66;
	// end inline asm
	// begin inline asm
	ld.volatile.global.u32 %r67, [%rd512];
	// end inline asm
	add.s32 	%r69, %r67, 1;
	// begin inline asm
	atom.global.exch.b32 %r68, [%rd512], %r69;
	// end inline asm
	// begin inline asm
	ld.volatile.global.u32 %r70, [%rd512];
	// end inline asm
	add.s32 	%r72, %r70, 1;
	// begin inline asm
	atom.global.exch.b32 %r71, [%rd512], %r72;
	// end inline asm
	// begin inline asm
	ld.volatile.global.u32 %r73, [%rd512];
	// end inline asm
	add.s32 	%r75, %r73, 1;
	// begin inline asm
	atom.global.exch.b32 %r74, [%rd512], %r75;
	// end inline asm
	// begin inline asm
	ld.volatile.global.u32 %r76, [%rd512];
	// end inline asm
	add.s32 	%r78, %r76, 1;
	// begin inline asm
	atom.global.exch.b32 %r77, [%rd512], %r78;
	// end inline asm
	// begin inline asm
	ld.volatile.global.u32 %r79, [%rd512];
	// end inline asm
	add.s32 	%r81, %r79, 1;
	// begin inline asm
	atom.global.exch.b32 %r80, [%rd512], %r81;
	// end inline asm
	// begin inline asm
	ld.volatile.global.u32 %r82, [%rd512];
	// end inline asm
	add.s32 	%r84, %r82, 1;
	// begin inline asm
	atom.global.exch.b32 %r83, [%rd512], %r84;
	// end inline asm
	// begin inline asm
	ld.volatile.global.u32 %r85, [%rd512];
	// end inline asm
	add.s32 	%r87, %r85, 1;
	// begin inline asm
	atom.global.exch.b32 %r86, [%rd512], %r87;
	// end inline asm
	// begin inline asm
	ld.volatile.global.u32 %r88, [%rd512];
	// end inline asm
	add.s32 	%r90, %r88, 1;
	// begin inline asm
	atom.global.exch.b32 %r89, [%rd512], %r90;
	// end inline asm
	// begin inline asm
	ld.volatile.global.u32 %r91, [%rd512];
	// end inline asm
	add.s32 	%r93, %r91, 1;
	// begin inline asm
	atom.global.exch.b32 %r92, [%rd512], %r93;
	// end inline asm
	// begin inline asm
	ld.volatile.global.u32 %r94, [%rd512];
	// end inline asm
	add.s32 	%r96, %r94, 1;
	// begin inline asm
	atom.global.exch.b32 %r95, [%rd512], %r96;
	// end inline asm
	// begin inline asm
	ld.volatile.global.u32 %r97, [%rd512];
	// end inline asm
	add.s32 	%r99, %r97, 1;
	// begin inline asm
	atom.global.exch.b32 %r98, [%rd512], %r99;
	// end inline asm
	// begin inline asm
	ld.volatile.global.u32 %r100, [%rd512];
	// end inline asm
	add.s32 	%r102, %r100, 1;
	// begin inline asm
	atom.global.exch.b32 %r101, [%rd512], %r102;
	// end inline asm
	// begin inline asm
	ld.volatile.global.u32 %r103, [%rd512];
	// end inline asm
	add.s32 	%r105, %r103, 1;
	// begin inline asm
	atom.global.exch.b32 %r104, [%rd512], %r105;
	// end inline asm
	// begin inline asm
	ld.volatile.global.u32 %r106, [%rd512];
	// end inline asm
	add.s32 	%r108, %r106, 1;
	// begin inline asm
	atom.global.exch.b32 %r107, [%rd512], %r108;
	// end inline asm
	// begin inline asm
	ld.volatile.global.u32 %r109, [%rd512];
	// end inline asm
	add.s32 	%r111, %r109, 1;
	// begin inline asm
	atom.global.exch.b32 %r110, [%rd512], %r111;
	// end inline asm
	// begin inline asm
	ld.volatile.global.u32 %r112, [%rd512];
	// end inline asm
	add.s32 	%r114, %r112, 1;
	// begin inline asm
	atom.global.exch.b32 %r113, [%rd512], %r114;
	// end inline asm
	// begin inline asm
	ld.volatile.global.u32 %r115, [%rd512];
	// end inline asm
	add.s32 	%r117, %r115, 1;
	// begin inline asm
	atom.global.exch.b32 %r116, [%rd512], %r117;
	// end inline asm
	// begin inline asm
	ld.volatile.global.u32 %r118, [%rd512];
	// end inline asm
	add.s32 	%r120, %r118, 1;
	// begin inline asm
	atom.global.exch.b32 %r119, [%rd512], %r120;
	// end inline asm
	// begin inline asm
	ld.volatile.global.u32 %r121, [%rd512];
	// end inline asm
	add.s32 	%r123, %r121, 1;
	// begin inline asm
	atom.global.exch.b32 %r122, [%rd512], %r123;
	// end inline asm
	// begin inline asm
	ld.volatile.global.u32 %r124, [%rd512];
	// end inline asm
	add.s32 	%r126, %r124, 1;
	// begin inline asm
	atom.global.exch.b32 %r125, [%rd512], %r126;
	// end inline asm
	// begin inline asm
	ld.volatile.global.u32 %r127, [%rd512];
	// end inline asm
	add.s32 	%r129, %r127, 1;
	// begin inline asm
	atom.global.exch.b32 %r128, [%rd512], %r129;
	// end inline asm
	// begin inline asm
	ld.volatile.global.u32 %r130, [%rd512];
	// end inline asm
	add.s32 	%r132, %r130, 1;
	// begin inline asm
	atom.global.exch.b32 %r131, [%rd512], %r132;
	// end inline asm
	// begin inline asm
	ld.volatile.global.u32 %r133, [%rd512];
	// end inline asm
	add.s32 	%r135, %r133, 1;
	// begin inline asm
	atom.global.exch.b32 %r134, [%rd512], %r135;
	// end inline asm
	// begin inline asm
	ld.volatile.global.u32 %r136, [%rd512];
	// end inline asm
	add.s32 	%r138, %r136, 1;
	// begin inline asm
	atom.global.exch.b32 %r137, [%rd512], %r138;
	// end inline asm
	// begin inline asm
	ld.volatile.global.u32 %r139, [%rd512];
	// end inline asm
	add.s32 	%r141, %r139, 1;
	// begin inline asm
	atom.global.exch.b32 %r140, [%rd512], %r141;
	// end inline asm
	// begin inline asm
	ld.volatile.global.u32 %r142, [%rd512];
	// end inline asm
	add.s32 	%r144, %r142, 1;
	// begin inline asm
	atom.global.exch.b32 %r143, [%rd512], %r144;
	// end inline asm
	// begin inline asm
	ld.volatile.global.u32 %r145, [%rd512];
	// end inline asm
	add.s32 	%r147, %r145, 1;
	// begin inline asm
	atom.global.exch.b32 %r146, [%rd512], %r147;
	// end inline asm
	// begin inline asm
	ld.volatile.global.u32 %r148, [%rd512];
	// end inline asm
	add.s32 	%r150, %r148, 1;
	// begin inline asm
	atom.global.exch.b32 %r149, [%rd512], %r150;
	// end inline asm
	// begin inline asm
	ld.volatile.global.u32 %r151, [%rd512];
	// end inline asm
	add.s32 	%r153, %r151, 1;
	// begin inline asm
	atom.global.exch.b32 %r152, [%rd512], %r153;
	// end inline asm
	// begin inline asm
	ld.volatile.global.u32 %r154, [%rd512];
	// end inline asm
	add.s32 	%r156, %r154, 1;
	// begin inline asm
	atom.global.exch.b32 %r155, [%rd512], %r156;
	// end inline asm
	// begin inline asm
	ld.volatile.global.u32 %r157, [%rd512];
	// end inline asm
	add.s32 	%r159, %r157, 1;
	// begin inline asm
	atom.global.exch.b32 %r158, [%rd512], %r159;
	// end inline asm
	// begin inline asm
	ld.volatile.global.u32 %r160, [%rd512];
	// end inline asm
	add.s32 	%r162, %r160, 1;
	// begin inline asm
	atom.global.exch.b32 %r161, [%rd512], %r162;
	// end inline asm
	// begin inline asm
	ld.volatile.global.u32 %r163, [%rd512];
	// end inline asm
	add.s32 	%r165, %r163, 1;
	// begin inline asm
	atom.global.exch.b32 %r164, [%rd512], %r165;
	// end inline asm
	// begin inline asm
	ld.volatile.global.u32 %r166, [%rd512];
	// end inline asm
	add.s32 	%r168, %r166, 1;
	// begin inline asm
	atom.global.exch.b32 %r167, [%rd512], %r168;
	// end inline asm
	// begin inline asm
	ld.volatile.global.u32 %r169, [%rd512];
	// end inline asm
	add.s32 	%r171, %r169, 1;
	// begin inline asm
	atom.global.exch.b32 %r170, [%rd512], %r171;
	// end inline asm
	// begin inline asm
	ld.volatile.global.u32 %r172, [%rd512];
	// end inline asm
	add.s32 	%r174, %r172, 1;
	// begin inline asm
	atom.global.exch.b32 %r173, [%rd512], %r174;
	// end inline asm
	// begin inline asm
	ld.volatile.global.u32 %r175, [%rd512];
	// end inline asm
	add.s32 	%r177, %r175, 1;
	// begin inline asm
	atom.global.exch.b32 %r176, [%rd512], %r177;
	// end inline asm
	// begin inline asm
	ld.volatile.global.u32 %r178, [%rd512];
	// end inline asm
	add.s32 	%r180, %r178, 1;
	// begin inline asm
	atom.global.exch.b32 %r179, [%rd512], %r180;
	// end inline asm
	// begin inline asm
	ld.volatile.global.u32 %r181, [%rd512];
	// end inline asm
	add.s32 	%r183, %r181, 1;
	// begin inline asm
	atom.global.exch.b32 %r182, [%rd512], %r183;
	// end inline asm
	// begin inline asm
	ld.volatile.global.u32 %r184, [%rd512];
	// end inline asm
	add.s32 	%r186, %r184, 1;
	// begin inline asm
	atom.global.exch.b32 %r185, [%rd512], %r186;
	// end inline asm
	// begin inline asm
	ld.volatile.global.u32 %r187, [%rd512];
	// end inline asm
	add.s32 	%r189, %r187, 1;
	// begin inline asm
	atom.global.exch.b32 %r188, [%rd512], %r189;
	// end inline asm
	// begin inline asm
	ld.volatile.global.u32 %r190, [%rd512];
	// end inline asm
	add.s32 	%r192, %r190, 1;
	// begin inline asm
	atom.global.exch.b32 %r191, [%rd512], %r192;
	// end inline asm
	// begin inline asm
	ld.volatile.global.u32 %r193, [%rd512];
	// end inline asm
	add.s32 	%r195, %r193, 1;
	// begin inline asm
	atom.global.exch.b32 %r194, [%rd512], %r195;
	// end inline asm
	// begin inline asm
	ld.volatile.global.u32 %r196, [%rd512];
	// end inline asm
	add.s32 	%r198, %r196, 1;
	// begin inline asm
	atom.global.exch.b32 %r197, [%rd512], %r198;
	// end inline asm
	// begin inline asm
	ld.volatile.global.u32 %r199, [%rd512];
	// end inline asm
	add.s32 	%r201, %r199, 1;
	// begin inline asm
	atom.global.exch.b32 %r200, [%rd512], %r201;
	// end inline asm
	// begin inline asm
	ld.volatile.global.u32 %r202, [%rd512];
	// end inline asm
	add.s32 	%r204, %r202, 1;
	// begin inline asm
	atom.global.exch.b32 %r203, [%rd512], %r204;
	// end inline asm
	// begin inline asm
	ld.volatile.global.u32 %r205, [%rd512];
	// end inline asm
	add.s32 	%r207, %r205, 1;
	// begin inline asm
	atom.global.exch.b32 %r206, [%rd512], %r207;
	// end inline asm
	// begin inline asm
	ld.volatile.global.u32 %r208, [%rd512];
	// end inline asm
	add.s32 	%r210, %r208, 1;
	// begin inline asm
	atom.global.exch.b32 %r209, [%rd512], %r210;
	// end inline asm
	// begin inline asm
	ld.volatile.global.u32 %r211, [%rd512];
	// end inline asm
	add.s32 	%r213, %r211, 1;
	// begin inline asm
	atom.global.exch.b32 %r212, [%rd512], %r213;
	// end inline asm
	// begin inline asm
	ld.volatile.global.u32 %r214, [%rd512];
	// end inline asm
	add.s32 	%r216, %r214, 1;
	// begin inline asm
	atom.global.exch.b32 %r215, [%rd512], %r216;
	// end inline asm
	// begin inline asm
	ld.volatile.global.u32 %r217, [%rd512];
	// end inline asm
	add.s32 	%r219, %r217, 1;
	// begin inline asm
	atom.global.exch.b32 %r218, [%rd512], %r219;
	// end inline asm
	// begin inline asm
	ld.volatile.global.u32 %r220, [%rd512];
	// end inline asm
	add.s32 	%r222, %r220, 1;
	// begin inline asm
	atom.global.exch.b32 %r221, [%rd512], %r222;
	// end inline asm
	// begin inline asm
	ld.volatile.global.u32 %r223, [%rd512];
	// end inline asm
	add.s32 	%r225, %r223, 1;
	// begin inline asm
	atom.global.exch.b32 %r224, [%rd512], %r225;
	// end inline asm
	// begin inline asm
	ld.volatile.global.u32 %r226, [%rd512];
	// end inline asm
	add.s32 	%r228, %r226, 1;
	// begin inline asm
	atom.global.exch.b32 %r227, [%rd512], %r228;
	// end inline asm
	// begin inline asm
	ld.volatile.global.u32 %r229, [%rd512];
	// end inline asm
	add.s32 	%r231, %r229, 1;
	// begin inline asm
	atom.global.exch.b32 %r230, [%rd512], %r231;
	// end inline asm
	// begin inline asm
	ld.volatile.global.u32 %r232, [%rd512];
	// end inline asm
	add.s32 	%r234, %r232, 1;
	// begin inline asm
	atom.global.exch.b32 %r233, [%rd512], %r234;
	// end inline asm
	// begin inline asm
	ld.volatile.global.u32 %r235, [%rd512];
	// end inline asm
	add.s32 	%r237, %r235, 1;
	// begin inline asm
	atom.global.exch.b32 %r236, [%rd512], %r237;
	// end inline asm
	// begin inline asm
	ld.volatile.global.u32 %r238, [%rd512];
	// end inline asm
	add.s32 	%r240, %r238, 1;
	// begin inline asm
	atom.global.exch.b32 %r239, [%rd512], %r240;
	// end inline asm
	// begin inline asm
	ld.volatile.global.u32 %r241, [%rd512];
	// end inline asm
	add.s32 	%r243, %r241, 1;
	// begin inline asm
	atom.global.exch.b32 %r242, [%rd512], %r243;
	// end inline asm
	// begin inline asm
	ld.volatile.global.u32 %r244, [%rd512];
	// end inline asm
	add.s32 	%r246, %r244, 1;
	// begin inline asm
	atom.global.exch.b32 %r245, [%rd512], %r246;
	// end inline asm
	// begin inline asm
	ld.volatile.global.u32 %r247, [%rd512];
	// end inline asm
	add.s32 	%r249, %r247, 1;
	// begin inline asm
	atom.global.exch.b32 %r248, [%rd512], %r249;
	// end inline asm
	// begin inline asm
	ld.volatile.global.u32 %r250, [%rd512];
	// end inline asm
	add.s32 	%r252, %r250, 1;
	// begin inline asm
	atom.global.exch.b32 %r251, [%rd512], %r252;
	// end inline asm
	// begin inline asm
	ld.volatile.global.u32 %r253, [%rd512];
	// end inline asm
	add.s32 	%r255, %r253, 1;
	// begin inline asm
	atom.global.exch.b32 %r254, [%rd512], %r255;
	// end inline asm
	// begin inline asm
	ld.volatile.global.u32 %r256, [%rd512];
	// end inline asm
	add.s32 	%r258, %r256, 1;
	// begin inline asm
	atom.global.exch.b32 %r257, [%rd512], %r258;
	// end inline asm
	// begin inline asm
	ld.volatile.global.u32 %r259, [%rd512];
	// end inline asm
	add.s32 	%r261, %r259, 1;
	// begin inline asm
	atom.global.exch.b32 %r260, [%rd512], %r261;
	// end inline asm
	// begin inline asm
	ld.volatile.global.u32 %r262, [%rd512];
	// end inline asm
	add.s32 	%r264, %r262, 1;
	// begin inline asm
	atom.global.exch.b32 %r263, [%rd512], %r264;
	// end inline asm
	// begin inline asm
	ld.volatile.global.u32 %r265, [%rd512];
	// end inline asm
	add.s32 	%r267, %r265, 1;
	// begin inline asm
	atom.global.exch.b32 %r266, [%rd512], %r267;
	// end inline asm
	// begin inline asm
	ld.volatile.global.u32 %r268, [%rd512];
	// end inline asm
	add.s32 	%r270, %r268, 1;
	// begin inline asm
	atom.global.exch.b32 %r269, [%rd512], %r270;
	// end inline asm
	// begin inline asm
	ld.volatile.global.u32 %r271, [%rd512];
	// end inline asm
	add.s32 	%r273, %r271, 1;
	// begin inline asm
	atom.global.exch.b32 %r272, [%rd512], %r273;
	// end inline asm
	// begin inline asm
	ld.volatile.global.u32 %r274, [%rd512];
	// end inline asm
	add.s32 	%r276, %r274, 1;
	// begin inline asm
	atom.global.exch.b32 %r275, [%rd512], %r276;
	// end inline asm
	// begin inline asm
	ld.volatile.global.u32 %r277, [%rd512];
	// end inline asm
	add.s32 	%r279, %r277, 1;
	// begin inline asm
	atom.global.exch.b32 %r278, [%rd512], %r279;
	// end inline asm
	// begin inline asm
	ld.volatile.global.u32 %r280, [%rd512];
	// end inline asm
	add.s32 	%r282, %r280, 1;
	// begin inline asm
	atom.global.exch.b32 %r281, [%rd512], %r282;
	// end inline asm
	// begin inline asm
	ld.volatile.global.u32 %r283, [%rd512];
	// end inline asm
	add.s32 	%r285, %r283, 1;
	// begin inline asm
	atom.global.exch.b32 %r284, [%rd512], %r285;
	// end inline asm
	// begin inline asm
	ld.volatile.global.u32 %r286, [%rd512];
	// end inline asm
	add.s32 	%r288, %r286, 1;
	// begin inline asm
	atom.global.exch.b32 %r287, [%rd512], %r288;
	// end inline asm
	// begin inline asm
	ld.volatile.global.u32 %r289, [%rd512];
	// end inline asm
	add.s32 	%r291, %r289, 1;
	// begin inline asm
	atom.global.exch.b32 %r290, [%rd512], %r291;
	// end inline asm
	// begin inline asm
	ld.volatile.global.u32 %r292, [%rd512];
	// end inline asm
	add.s32 	%r294, %r292, 1;
	// begin inline asm
	atom.global.exch.b32 %r293, [%rd512], %r294;
	// end inline asm
	// begin inline asm
	ld.volatile.global.u32 %r295, [%rd512];
	// end inline asm
	add.s32 	%r297, %r295, 1;
	// begin inline asm
	atom.global.exch.b32 %r296, [%rd512], %r297;
	// end inline asm
	// begin inline asm
	ld.volatile.global.u32 %r298, [%rd512];
	// end inline asm
	add.s32 	%r300, %r298, 1;
	// begin inline asm
	atom.global.exch.b32 %r299, [%rd512], %r300;
	// end inline asm
	// begin inline asm
	ld.volatile.global.u32 %r301, [%rd512];
	// end inline asm
	add.s32 	%r303, %r301, 1;
	// begin inline asm
	atom.global.exch.b32 %r302, [%rd512], %r303;
	// end inline asm
	// begin inline asm
	ld.volatile.global.u32 %r304, [%rd512];
	// end inline asm
	add.s32 	%r306, %r304, 1;
	// begin inline asm
	atom.global.exch.b32 %r305, [%rd512], %r306;
	// end inline asm
	// begin inline asm
	ld.volatile.global.u32 %r307, [%rd512];
	// end inline asm
	add.s32 	%r309, %r307, 1;
	// begin inline asm
	atom.global.exch.b32 %r308, [%rd512], %r309;
	// end inline asm
	// begin inline asm
	ld.volatile.global.u32 %r310, [%rd512];
	// end inline asm
	add.s32 	%r312, %r310, 1;
	// begin inline asm
	atom.global.exch.b32 %r311, [%rd512], %r312;
	// end inline asm
	// begin inline asm
	ld.volatile.global.u32 %r313, [%rd512];
	// end inline asm
	add.s32 	%r315, %r313, 1;
	// begin inline asm
	atom.global.exch.b32 %r314, [%rd512], %r315;
	// end inline asm
	// begin inline asm
	ld.volatile.global.u32 %r316, [%rd512];
	// end inline asm
	add.s32 	%r318, %r316, 1;
	// begin inline asm
	atom.global.exch.b32 %r317, [%rd512], %r318;
	// end inline asm
	// begin inline asm
	ld.volatile.global.u32 %r319, [%rd512];
	// end inline asm
	add.s32 	%r321, %r319, 1;
	// begin inline asm
	atom.global.exch.b32 %r320, [%rd512], %r321;
	// end inline asm
	// begin inline asm
	ld.volatile.global.u32 %r322, [%rd512];
	// end inline asm
	add.s32 	%r324, %r322, 1;
	// begin inline asm
	atom.global.exch.b32 %r323, [%rd512], %r324;
	// end inline asm
	// begin inline asm
	ld.volatile.global.u32 %r325, [%rd512];
	// end inline asm
	add.s32 	%r327, %r325, 1;
	// begin inline asm
	atom.global.exch.b32 %r326, [%rd512], %r327;
	// end inline asm
	// begin inline asm
	ld.volatile.global.u32 %r328, [%rd512];
	// end inline asm
	add.s32 	%r330, %r328, 1;
	// begin inline asm
	atom.global.exch.b32 %r329, [%rd512], %r330;
	// end inline asm
	// begin inline asm
	ld.volatile.global.u32 %r331, [%rd512];
	// end inline asm
	add.s32 	%r333, %r331, 1;
	// begin inline asm
	atom.global.exch.b32 %r332, [%rd512], %r333;
	// end inline asm
	// begin inline asm
	ld.volatile.global.u32 %r334, [%rd512];
	// end inline asm
	add.s32 	%r336, %r334, 1;
	// begin inline asm
	atom.global.exch.b32 %r335, [%rd512], %r336;
	// end inline asm
	// begin inline asm
	ld.volatile.global.u32 %r337, [%rd512];
	// end inline asm
	add.s32 	%r339, %r337, 1;
	// begin inline asm
	atom.global.exch.b32 %r338, [%rd512], %r339;
	// end inline asm
	// begin inline asm
	ld.volatile.global.u32 %r340, [%rd512];
	// end inline asm
	add.s32 	%r342, %r340, 1;
	// begin inline asm
	atom.global.exch.b32 %r341, [%rd512], %r342;
	// end inline asm
	// begin inline asm
	ld.volatile.global.u32 %r343, [%rd512];
	// end inline asm
	add.s32 	%r345, %r343, 1;
	// begin inline asm
	atom.global.exch.b32 %r344, [%rd512], %r345;
	// end inline asm
	// begin inline asm
	ld.volatile.global.u32 %r346, [%rd512];
	// end inline asm
	add.s32 	%r348, %r346, 1;
	// begin inline asm
	atom.global.exch.b32 %r347, [%rd512], %r348;
	// end inline asm
	// begin inline asm
	ld.volatile.global.u32 %r349, [%rd512];
	// end inline asm
	add.s32 	%r351, %r349, 1;
	// begin inline asm
	atom.global.exch.b32 %r350, [%rd512], %r351;
	// end inline asm
	// begin inline asm
	ld.volatile.global.u32 %r352, [%rd512];
	// end inline asm
	add.s32 	%r354, %r352, 1;
	// begin inline asm
	atom.global.exch.b32 %r353, [%rd512], %r354;
	// end inline asm
	// begin inline asm
	ld.volatile.global.u32 %r355, [%rd512];
	// end inline asm
	add.s32 	%r357, %r355, 1;
	// begin inline asm
	atom.global.exch.b32 %r356, [%rd512], %r357;
	// end inline asm
	// begin inline asm
	ld.volatile.global.u32 %r358, [%rd512];
	// end inline asm
	add.s32 	%r360, %r358, 1;
	// begin inline asm
	atom.global.exch.b32 %r359, [%rd512], %r360;
	// end inline asm
	// begin inline asm
	ld.volatile.global.u32 %r361, [%rd512];
	// end inline asm
	add.s32 	%r363, %r361, 1;
	// begin inline asm
	atom.global.exch.b32 %r362, [%rd512], %r363;
	// end inline asm
	// begin inline asm
	ld.volatile.global.u32 %r364, [%rd512];
	// end inline asm
	add.s32 	%r366, %r364, 1;
	// begin inline asm
	atom.global.exch.b32 %r365, [%rd512], %r366;
	// end inline asm
	// begin inline asm
	ld.volatile.global.u32 %r367, [%rd512];
	// end inline asm
	add.s32 	%r369, %r367, 1;
	// begin inline asm
	atom.global.exch.b32 %r368, [%rd512], %r369;
	// end inline asm
	// begin inline asm
	ld.volatile.global.u32 %r370, [%rd512];
	// end inline asm
	add.s32 	%r372, %r370, 1;
	// begin inline asm
	atom.global.exch.b32 %r371, [%rd512], %r372;
	// end inline asm
	// begin inline asm
	ld.volatile.global.u32 %r373, [%rd512];
	// end inline asm
	add.s32 	%r375, %r373, 1;
	// begin inline asm
	atom.global.exch.b32 %r374, [%rd512], %r375;
	// end inline asm
	// begin inline asm
	ld.volatile.global.u32 %r376, [%rd512];
	// end inline asm
	add.s32 	%r378, %r376, 1;
	// begin inline asm
	atom.global.exch.b32 %r377, [%rd512], %r378;
	// end inline asm
	// begin inline asm
	ld.volatile.global.u32 %r379, [%rd512];
	// end inline asm
	add.s32 	%r381, %r379, 1;
	// begin inline asm
	atom.global.exch.b32 %r380, [%rd512], %r381;
	// end inline asm
	// begin inline asm
	ld.volatile.global.u32 %r382, [%rd512];
	// end inline asm
	add.s32 	%r384, %r382, 1;
	// begin inline asm
	atom.global.exch.b32 %r383, [%rd512], %r384;
	// end inline asm
	// begin inline asm
	ld.volatile.global.u32 %r385, [%rd512];
	// end inline asm
	add.s32 	%r387, %r385, 1;
	// begin inline asm
	atom.global.exch.b32 %r386, [%rd512], %r387;
	// end inline asm
	// begin inline asm
	ld.volatile.global.u32 %r388, [%rd512];
	// end inline asm
	add.s32 	%r390, %r388, 1;
	// begin inline asm
	atom.global.exch.b32 %r389, [%rd512], %r390;
	// end inline asm
	// begin inline asm
	ld.volatile.global.u32 %r391, [%rd512];
	// end inline asm
	add.s32 	%r393, %r391, 1;
	// begin inline asm
	atom.global.exch.b32 %r392, [%rd512], %r393;
	// end inline asm
	// begin inline asm
	ld.volatile.global.u32 %r394, [%rd512];
	// end inline asm
	add.s32 	%r396, %r394, 1;
	// begin inline asm
	atom.global.exch.b32 %r395, [%rd512], %r396;
	// end inline asm
	// begin inline asm
	ld.volatile.global.u32 %r397, [%rd512];
	// end inline asm
	add.s32 	%r399, %r397, 1;
	// begin inline asm
	atom.global.exch.b32 %r398, [%rd512], %r399;
	// end inline asm
	// begin inline asm
	ld.volatile.global.u32 %r400, [%rd512];
	// end inline asm
	add.s32 	%r402, %r400, 1;
	// begin inline asm
	atom.global.exch.b32 %r401, [%rd512], %r402;
	// end inline asm
	// begin inline asm
	ld.volatile.global.u32 %r403, [%rd512];
	// end inline asm
	add.s32 	%r405, %r403, 1;
	// begin inline asm
	atom.global.exch.b32 %r404, [%rd512], %r405;
	// end inline asm
	// begin inline asm
	ld.volatile.global.u32 %r406, [%rd512];
	// end inline asm
	add.s32 	%r408, %r406, 1;
	// begin inline asm
	atom.global.exch.b32 %r407, [%rd512], %r408;
	// end inline asm
	// begin inline asm
	ld.volatile.global.u32 %r409, [%rd512];
	// end inline asm
	add.s32 	%r411, %r409, 1;
	// begin inline asm
	atom.global.exch.b32 %r410, [%rd512], %r411;
	// end inline asm
	// begin inline asm
	ld.volatile.global.u32 %r412, [%rd512];
	// end inline asm
	add.s32 	%r414, %r412, 1;
	// begin inline asm
	atom.global.exch.b32 %r413, [%rd512], %r414;
	// end inline asm
	// begin inline asm
	ld.volatile.global.u32 %r415, [%rd512];
	// end inline asm
	add.s32 	%r417, %r415, 1;
	// begin inline asm
	atom.global.exch.b32 %r416, [%rd512], %r417;
	// end inline asm
	// begin inline asm
	ld.volatile.global.u32 %r418, [%rd512];
	// end inline asm
	add.s32 	%r420, %r418, 1;
	// begin inline asm
	atom.global.exch.b32 %r419, [%rd512], %r420;
	// end inline asm
	// begin inline asm
	ld.volatile.global.u32 %r421, [%rd512];
	// end inline asm
	add.s32 	%r423, %r421, 1;
	// begin inline asm
	atom.global.exch.b32 %r422, [%rd512], %r423;
	// end inline asm
	// begin inline asm
	ld.volatile.global.u32 %r424, [%rd512];
	// end inline asm
	add.s32 	%r426, %r424, 1;
	// begin inline asm
	atom.global.exch.b32 %r425, [%rd512], %r426;
	// end inline asm
	// begin inline asm
	ld.volatile.global.u32 %r427, [%rd512];
	// end inline asm
	add.s32 	%r429, %r427, 1;
	// begin inline asm
	atom.global.exch.b32 %r428, [%rd512], %r429;
	// end inline asm
	// begin inline asm
	ld.volatile.global.u32 %r430, [%rd512];
	// end inline asm
	add.s32 	%r432, %r430, 1;
	// begin inline asm
	atom.global.exch.b32 %r431, [%rd512], %r432;
	// end inline asm
	// begin inline asm
	ld.volatile.global.u32 %r433, [%rd512];
	// end inline asm
	add.s32 	%r435, %r433, 1;
	// begin inline asm
	atom.global.exch.b32 %r434, [%rd512], %r435;
	// end inline asm
	// begin inline asm
	ld.volatile.global.u32 %r436, [%rd512];
	// end inline asm
	add.s32 	%r438, %r436, 1;
	// begin inline asm
	atom.global.exch.b32 %r437, [%rd512], %r438;
	// end inline asm
	// begin inline asm
	ld.volatile.global.u32 %r439, [%rd512];
	// end inline asm
	add.s32 	%r441, %r439, 1;
	// begin inline asm
	atom.global.exch.b32 %r440, [%rd512], %r441;
	// end inline asm
	// begin inline asm
	ld.volatile.global.u32 %r442, [%rd512];
	// end inline asm
	add.s32 	%r444, %r442, 1;
	// begin inline asm
	atom.global.exch.b32 %r443, [%rd512], %r444;
	// end inline asm
	// begin inline asm
	ld.volatile.global.u32 %r445, [%rd512];
	// end inline asm
	add.s32 	%r447, %r445, 1;
	// begin inline asm
	atom.global.exch.b32 %r446, [%rd512], %r447;
	// end inline asm
	// begin inline asm
	ld.volatile.global.u32 %r448, [%rd512];
	// end inline asm
	add.s32 	%r450, %r448, 1;
	// begin inline asm
	atom.global.exch.b32 %r449, [%rd512], %r450;
	// end inline asm
	// begin inline asm
	ld.volatile.global.u32 %r451, [%rd512];
	// end inline asm
	add.s32 	%r453, %r451, 1;
	// begin inline asm
	atom.global.exch.b32 %r452, [%rd512], %r453;
	// end inline asm
	// begin inline asm
	ld.volatile.global.u32 %r454, [%rd512];
	// end inline asm
	add.s32 	%r456, %r454, 1;
	// begin inline asm
	atom.global.exch.b32 %r455, [%rd512], %r456;
	// end inline asm
	// begin inline asm
	ld.volatile.global.u32 %r457, [%rd512];
	// end inline asm
	add.s32 	%r459, %r457, 1;
	// begin inline asm
	atom.global.exch.b32 %r458, [%rd512], %r459;
	// end inline asm
	// begin inline asm
	ld.volatile.global.u32 %r460, [%rd512];
	// end inline asm
	add.s32 	%r462, %r460, 1;
	// begin inline asm
	atom.global.exch.b32 %r461, [%rd512], %r462;
	// end inline asm
	// begin inline asm
	ld.volatile.global.u32 %r463, [%rd512];
	// end inline asm
	add.s32 	%r465, %r463, 1;
	// begin inline asm
	atom.global.exch.b32 %r464, [%rd512], %r465;
	// end inline asm
	// begin inline asm
	ld.volatile.global.u32 %r466, [%rd512];
	// end inline asm
	add.s32 	%r468, %r466, 1;
	// begin inline asm
	atom.global.exch.b32 %r467, [%rd512], %r468;
	// end inline asm
	// begin inline asm
	ld.volatile.global.u32 %r469, [%rd512];
	// end inline asm
	add.s32 	%r471, %r469, 1;
	// begin inline asm
	atom.global.exch.b32 %r470, [%rd512], %r471;
	// end inline asm
	// begin inline asm
	ld.volatile.global.u32 %r472, [%rd512];
	// end inline asm
	add.s32 	%r474, %r472, 1;
	// begin inline asm
	atom.global.exch.b32 %r473, [%rd512], %r474;
	// end inline asm
	// begin inline asm
	ld.volatile.global.u32 %r475, [%rd512];
	// end inline asm
	add.s32 	%r477, %r475, 1;
	// begin inline asm
	atom.global.exch.b32 %r476, [%rd512], %r477;
	// end inline asm
	// begin inline asm
	ld.volatile.global.u32 %r478, [%rd512];
	// end inline asm
	add.s32 	%r480, %r478, 1;
	// begin inline asm
	atom.global.exch.b32 %r479, [%rd512], %r480;
	// end inline asm
	// begin inline asm
	ld.volatile.global.u32 %r481, [%rd512];
	// end inline asm
	add.s32 	%r483, %r481, 1;
	// begin inline asm
	atom.global.exch.b32 %r482, [%rd512], %r483;
	// end inline asm
	// begin inline asm
	ld.volatile.global.u32 %r484, [%rd512];
	// end inline asm
	add.s32 	%r486, %r484, 1;
	// begin inline asm
	atom.global.exch.b32 %r485, [%rd512], %r486;
	// end inline asm
	// begin inline asm
	ld.volatile.global.u32 %r487, [%rd512];
	// end inline asm
	add.s32 	%r489, %r487, 1;
	// begin inline asm
	atom.global.exch.b32 %r488, [%rd512], %r489;
	// end inline asm
	// begin inline asm
	ld.volatile.global.u32 %r490, [%rd512];
	// end inline asm
	add.s32 	%r492, %r490, 1;
	// begin inline asm
	atom.global.exch.b32 %r491, [%rd512], %r492;
	// end inline asm
	// begin inline asm
	ld.volatile.global.u32 %r493, [%rd512];
	// end inline asm
	add.s32 	%r495, %r493, 1;
	// begin inline asm
	atom.global.exch.b32 %r494, [%rd512], %r495;
	// end inline asm
	// begin inline asm
	ld.volatile.global.u32 %r496, [%rd512];
	// end inline asm
	add.s32 	%r498, %r496, 1;
	// begin inline asm
	atom.global.exch.b32 %r497, [%rd512], %r498;
	// end inline asm
	// begin inline asm
	ld.volatile.global.u32 %r499, [%rd512];
	// end inline asm
	add.s32 	%r501, %r499, 1;
	// begin inline asm
	atom.global.exch.b32 %r500, [%rd512], %r501;
	// end inline asm
	// begin inline asm
	ld.volatile.global.u32 %r502, [%rd512];
	// end inline asm
	add.s32 	%r504, %r502, 1;
	// begin inline asm
	atom.global.exch.b32 %r503, [%rd512], %r504;
	// end inline asm
	// begin inline asm
	ld.volatile.global.u32 %r505, [%rd512];
	// end inline asm
	add.s32 	%r507, %r505, 1;
	// begin inline asm
	atom.global.exch.b32 %r506, [%rd512], %r507;
	// end inline asm
	// begin inline asm
	ld.volatile.global.u32 %r508, [%rd512];
	// end inline asm
	add.s32 	%r510, %r508, 1;
	// begin inline asm
	atom.global.exch.b32 %r509, [%rd512], %r510;
	// end inline asm
	// begin inline asm
	ld.volatile.global.u32 %r511, [%rd512];
	// end inline asm
	add.s32 	%r513, %r511, 1;
	// begin inline asm
	atom.global.exch.b32 %r512, [%rd512], %r513;
	// end inline asm
	// begin inline asm
	ld.volatile.global.u32 %r514, [%rd512];
	// end inline asm
	add.s32 	%r516, %r514, 1;
	// begin inline asm
	atom.global.exch.b32 %r515, [%rd512], %r516;
	// end inline asm
	// begin inline asm
	ld.volatile.global.u32 %r517, [%rd512];
	// end inline asm
	add.s32 	%r519, %r517, 1;
	// begin inline asm
	atom.global.exch.b32 %r518, [%rd512], %r519;
	// end inline asm
	// begin inline asm
	ld.volatile.global.u32 %r520, [%rd512];
	// end inline asm
	add.s32 	%r522, %r520, 1;
	// begin inline asm
	atom.global.exch.b32 %r521, [%rd512], %r522;
	// end inline asm
	// begin inline asm
	ld.volatile.global.u32 %r523, [%rd512];
	// end inline asm
	add.s32 	%r525, %r523, 1;
	// begin inline asm
	atom.global.exch.b32 %r524, [%rd512], %r525;
	// end inline asm
	// begin inline asm
	ld.volatile.global.u32 %r526, [%rd512];
	// end inline asm
	add.s32 	%r528, %r526, 1;
	// begin inline asm
	atom.global.exch.b32 %r527, [%rd512], %r528;
	// end inline asm
	// begin inline asm
	ld.volatile.global.u32 %r529, [%rd512];
	// end inline asm
	add.s32 	%r531, %r529, 1;
	// begin inline asm
	atom.global.exch.b32 %r530, [%rd512], %r531;
	// end inline asm
	// begin inline asm
	ld.volatile.global.u32 %r532, [%rd512];
	// end inline asm
	add.s32 	%r534, %r532, 1;
	// begin inline asm
	atom.global.exch.b32 %r533, [%rd512], %r534;
	// end inline asm
	// begin inline asm
	ld.volatile.global.u32 %r535, [%rd512];
	// end inline asm
	add.s32 	%r537, %r535, 1;
	// begin inline asm
	atom.global.exch.b32 %r536, [%rd512], %r537;
	// end inline asm
	// begin inline asm
	ld.volatile.global.u32 %r538, [%rd512];
	// end inline asm
	add.s32 	%r540, %r538, 1;
	// begin inline asm
	atom.global.exch.b32 %r539, [%rd512], %r540;
	// end inline asm
	// begin inline asm
	ld.volatile.global.u32 %r541, [%rd512];
	// end inline asm
	add.s32 	%r543, %r541, 1;
	// begin inline asm
	atom.global.exch.b32 %r542, [%rd512], %r543;
	// end inline asm
	// begin inline asm
	ld.volatile.global.u32 %r544, [%rd512];
	// end inline asm
	add.s32 	%r546, %r544, 1;
	// begin inline asm
	atom.global.exch.b32 %r545, [%rd512], %r546;
	// end inline asm
	// begin inline asm
	ld.volatile.global.u32 %r547, [%rd512];
	// end inline asm
	add.s32 	%r549, %r547, 1;
	// begin inline asm
	atom.global.exch.b32 %r548, [%rd512], %r549;
	// end inline asm
	// begin inline asm
	ld.volatile.global.u32 %r550, [%rd512];
	// end inline asm
	add.s32 	%r552, %r550, 1;
	// begin inline asm
	atom.global.exch.b32 %r551, [%rd512], %r552;
	// end inline asm
	// begin inline asm
	ld.volatile.global.u32 %r553, [%rd512];
	// end inline asm
	add.s32 	%r555, %r553, 1;
	// begin inline asm
	atom.global.exch.b32 %r554, [%rd512], %r555;
	// end inline asm
	// begin inline asm
	ld.volatile.global.u32 %r556, [%rd512];
	// end inline asm
	add.s32 	%r558, %r556, 1;
	// begin inline asm
	atom.global.exch.b32 %r557, [%rd512], %r558;
	// end inline asm
	// begin inline asm
	ld.volatile.global.u32 %r559, [%rd512];
	// end inline asm
	add.s32 	%r561, %r559, 1;
	// begin inline asm
	atom.global.exch.b32 %r560, [%rd512], %r561;
	// end inline asm
	// begin inline asm
	ld.volatile.global.u32 %r562, [%rd512];
	// end inline asm
	add.s32 	%r564, %r562, 1;
	// begin inline asm
	atom.global.exch.b32 %r563, [%rd512], %r564;
	// end inline asm
	// begin inline asm
	ld.volatile.global.u32 %r565, [%rd512];
	// end inline asm
	add.s32 	%r567, %r565, 1;
	// begin inline asm
	atom.global.exch.b32 %r566, [%rd512], %r567;
	// end inline asm
	// begin inline asm
	ld.volatile.global.u32 %r568, [%rd512];
	// end inline asm
	add.s32 	%r570, %r568, 1;
	// begin inline asm
	atom.global.exch.b32 %r569, [%rd512], %r570;
	// end inline asm
	// begin inline asm
	ld.volatile.global.u32 %r571, [%rd512];
	// end inline asm
	add.s32 	%r573, %r571, 1;
	// begin inline asm
	atom.global.exch.b32 %r572, [%rd512], %r573;
	// end inline asm
	// begin inline asm
	ld.volatile.global.u32 %r574, [%rd512];
	// end inline asm
	add.s32 	%r576, %r574, 1;
	// begin inline asm
	atom.global.exch.b32 %r575, [%rd512], %r576;
	// end inline asm
	// begin inline asm
	ld.volatile.global.u32 %r577, [%rd512];
	// end inline asm
	add.s32 	%r579, %r577, 1;
	// begin inline asm
	atom.global.exch.b32 %r578, [%rd512], %r579;
	// end inline asm
	// begin inline asm
	ld.volatile.global.u32 %r580, [%rd512];
	// end inline asm
	add.s32 	%r582, %r580, 1;
	// begin inline asm
	atom.global.exch.b32 %r581, [%rd512], %r582;
	// end inline asm
	// begin inline asm
	ld.volatile.global.u32 %r583, [%rd512];
	// end inline asm
	add.s32 	%r585, %r583, 1;
	// begin inline asm
	atom.global.exch.b32 %r584, [%rd512], %r585;
	// end inline asm
	// begin inline asm
	ld.volatile.global.u32 %r586, [%rd512];
	// end inline asm
	add.s32 	%r588, %r586, 1;
	// begin inline asm
	atom.global.exch.b32 %r587, [%rd512], %r588;
	// end inline asm
	// begin inline asm
	ld.volatile.global.u32 %r589, [%rd512];
	// end inline asm
	add.s32 	%r591, %r589, 1;
	// begin inline asm
	atom.global.exch.b32 %r590, [%rd512], %r591;
	// end inline asm
	// begin inline asm
	ld.volatile.global.u32 %r592, [%rd512];
	// end inline asm
	add.s32 	%r594, %r592, 1;
	// begin inline asm
	atom.global.exch.b32 %r593, [%rd512], %r594;
	// end inline asm
	// begin inline asm
	ld.volatile.global.u32 %r595, [%rd512];
	// end inline asm
	add.s32 	%r597, %r595, 1;
	// begin inline asm
	atom.global.exch.b32 %r596, [%rd512], %r597;
	// end inline asm
	// begin inline asm
	ld.volatile.global.u32 %r598, [%rd512];
	// end inline asm
	add.s32 	%r600, %r598, 1;
	// begin inline asm
	atom.global.exch.b32 %r599, [%rd512], %r600;
	// end inline asm
	// begin inline asm
	ld.volatile.global.u32 %r601, [%rd512];
	// end inline asm
	add.s32 	%r603, %r601, 1;
	// begin inline asm
	atom.global.exch.b32 %r602, [%rd512], %r603;
	// end inline asm
	// begin inline asm
	ld.volatile.global.u32 %r604, [%rd512];
	// end inline asm
	add.s32 	%r606, %r604, 1;
	// begin inline asm
	atom.global.exch.b32 %r605, [%rd512], %r606;
	// end inline asm
	// begin inline asm
	ld.volatile.global.u32 %r607, [%rd512];
	// end inline asm
	add.s32 	%r609, %r607, 1;
	// begin inline asm
	atom.global.exch.b32 %r608, [%rd512], %r609;
	// end inline asm
	// begin inline asm
	ld.volatile.global.u32 %r610, [%rd512];
	// end inline asm
	add.s32 	%r612, %r610, 1;
	// begin inline asm
	atom.global.exch.b32 %r611, [%rd512], %r612;
	// end inline asm
	// begin inline asm
	ld.volatile.global.u32 %r613, [%rd512];
	// end inline asm
	add.s32 	%r615, %r613, 1;
	// begin inline asm
	atom.global.exch.b32 %r614, [%rd512], %r615;
	// end inline asm
	// begin inline asm
	ld.volatile.global.u32 %r616, [%rd512];
	// end inline asm
	add.s32 	%r618, %r616, 1;
	// begin inline asm
	atom.global.exch.b32 %r617, [%rd512], %r618;
	// end inline asm
	// begin inline asm
	ld.volatile.global.u32 %r619, [%rd512];
	// end inline asm
	add.s32 	%r621, %r619, 1;
	// begin inline asm
	atom.global.exch.b32 %r620, [%rd512], %r621;
	// end inline asm
	// begin inline asm
	ld.volatile.global.u32 %r622, [%rd512];
	// end inline asm
	add.s32 	%r624, %r622, 1;
	// begin inline asm
	atom.global.exch.b32 %r623, [%rd512], %r624;
	// end inline asm
	// begin inline asm
	ld.volatile.global.u32 %r625, [%rd512];
	// end inline asm
	add.s32 	%r627, %r625, 1;
	// begin inline asm
	atom.global.exch.b32 %r626, [%rd512], %r627;
	// end inline asm
	// begin inline asm
	ld.volatile.global.u32 %r628, [%rd512];
	// end inline asm
	add.s32 	%r630, %r628, 1;
	// begin inline asm
	atom.global.exch.b32 %r629, [%rd512], %r630;
	// end inline asm
	// begin inline asm
	ld.volatile.global.u32 %r631, [%rd512];
	// end inline asm
	add.s32 	%r633, %r631, 1;
	// begin inline asm
	atom.global.exch.b32 %r632, [%rd512], %r633;
	// end inline asm
	// begin inline asm
	ld.volatile.global.u32 %r634, [%rd512];
	// end inline asm
	add.s32 	%r636, %r634, 1;
	// begin inline asm
	atom.global.exch.b32 %r635, [%rd512], %r636;
	// end inline asm
	// begin inline asm
	ld.volatile.global.u32 %r637, [%rd512];
	// end inline asm
	add.s32 	%r639, %r637, 1;
	// begin inline asm
	atom.global.exch.b32 %r638, [%rd512], %r639;
	// end inline asm
	// begin inline asm
	ld.volatile.global.u32 %r640, [%rd512];
	// end inline asm
	add.s32 	%r642, %r640, 1;
	// begin inline asm
	atom.global.exch.b32 %r641, [%rd512], %r642;
	// end inline asm
	// begin inline asm
	ld.volatile.global.u32 %r643, [%rd512];
	// end inline asm
	add.s32 	%r645, %r643, 1;
	// begin inline asm
	atom.global.exch.b32 %r644, [%rd512], %r645;
	// end inline asm
	// begin inline asm
	ld.volatile.global.u32 %r646, [%rd512];
	// end inline asm
	add.s32 	%r648, %r646, 1;
	// begin inline asm
	atom.global.exch.b32 %r647, [%rd512], %r648;
	// end inline asm
	// begin inline asm
	ld.volatile.global.u32 %r649, [%rd512];
	// end inline asm
	add.s32 	%r651, %r649, 1;
	// begin inline asm
	atom.global.exch.b32 %r650, [%rd512], %r651;
	// end inline asm
	// begin inline asm
	ld.volatile.global.u32 %r652, [%rd512];
	// end inline asm
	add.s32 	%r654, %r652, 1;
	// begin inline asm
	atom.global.exch.b32 %r653, [%rd512], %r654;
	// end inline asm
	// begin inline asm
	ld.volatile.global.u32 %r655, [%rd512];
	// end inline asm
	add.s32 	%r657, %r655, 1;
	// begin inline asm
	atom.global.exch.b32 %r656, [%rd512], %r657;
	// end inline asm
	// begin inline asm
	ld.volatile.global.u32 %r658, [%rd512];
	// end inline asm
	add.s32 	%r660, %r658, 1;
	// begin inline asm
	atom.global.exch.b32 %r659, [%rd512], %r660;
	// end inline asm
	// begin inline asm
	ld.volatile.global.u32 %r661, [%rd512];
	// end inline asm
	add.s32 	%r663, %r661, 1;
	// begin inline asm
	atom.global.exch.b32 %r662, [%rd512], %r663;
	// end inline asm
	// begin inline asm
	ld.volatile.global.u32 %r664, [%rd512];
	// end inline asm
	add.s32 	%r666, %r664, 1;
	// begin inline asm
	atom.global.exch.b32 %r665, [%rd512], %r666;
	// end inline asm
	// begin inline asm
	ld.volatile.global.u32 %r667, [%rd512];
	// end inline asm
	add.s32 	%r669, %r667, 1;
	// begin inline asm
	atom.global.exch.b32 %r668, [%rd512], %r669;
	// end inline asm
	// begin inline asm
	ld.volatile.global.u32 %r670, [%rd512];
	// end inline asm
	add.s32 	%r672, %r670, 1;
	// begin inline asm
	atom.global.exch.b32 %r671, [%rd512], %r672;
	// end inline asm
	// begin inline asm
	ld.volatile.global.u32 %r673, [%rd512];
	// end inline asm
	add.s32 	%r675, %r673, 1;
	// begin inline asm
	atom.global.exch.b32 %r674, [%rd512], %r675;
	// end inline asm
	// begin inline asm
	ld.volatile.global.u32 %r676, [%rd512];
	// end inline asm
	add.s32 	%r678, %r676, 1;
	// begin inline asm
	atom.global.exch.b32 %r677, [%rd512], %r678;
	// end inline asm
	// begin inline asm
	ld.volatile.global.u32 %r679, [%rd512];
	// end inline asm
	add.s32 	%r681, %r679, 1;
	// begin inline asm
	atom.global.exch.b32 %r680, [%rd512], %r681;
	// end inline asm
	// begin inline asm
	ld.volatile.global.u32 %r682, [%rd512];
	// end inline asm
	add.s32 	%r684, %r682, 1;
	// begin inline asm
	atom.global.exch.b32 %r683, [%rd512], %r684;
	// end inline asm
	// begin inline asm
	ld.volatile.global.u32 %r685, [%rd512];
	// end inline asm
	add.s32 	%r687, %r685, 1;
	// begin inline asm
	atom.global.exch.b32 %r686, [%rd512], %r687;
	// end inline asm
	// begin inline asm
	ld.volatile.global.u32 %r688, [%rd512];
	// end inline asm
	add.s32 	%r690, %r688, 1;
	// begin inline asm
	atom.global.exch.b32 %r689, [%rd512], %r690;
	// end inline asm
	// begin inline asm
	ld.volatile.global.u32 %r691, [%rd512];
	// end inline asm
	add.s32 	%r693, %r691, 1;
	// begin inline asm
	atom.global.exch.b32 %r692, [%rd512], %r693;
	// end inline asm
	// begin inline asm
	ld.volatile.global.u32 %r694, [%rd512];
	// end inline asm
	add.s32 	%r696, %r694, 1;
	// begin inline asm
	atom.global.exch.b32 %r695, [%rd512], %r696;
	// end inline asm
	// begin inline asm
	ld.volatile.global.u32 %r697, [%rd512];
	// end inline asm
	add.s32 	%r699, %r697, 1;
	// begin inline asm
	atom.global.exch.b32 %r698, [%rd512], %r699;
	// end inline asm
	// begin inline asm
	ld.volatile.global.u32 %r700, [%rd512];
	// end inline asm
	add.s32 	%r702, %r700, 1;
	// begin inline asm
	atom.global.exch.b32 %r701, [%rd512], %r702;
	// end inline asm
	// begin inline asm
	ld.volatile.global.u32 %r703, [%rd512];
	// end inline asm
	add.s32 	%r705, %r703, 1;
	// begin inline asm
	atom.global.exch.b32 %r704, [%rd512], %r705;
	// end inline asm
	// begin inline asm
	ld.volatile.global.u32 %r706, [%rd512];
	// end inline asm
	add.s32 	%r708, %r706, 1;
	// begin inline asm
	atom.global.exch.b32 %r707, [%rd512], %r708;
	// end inline asm
	// begin inline asm
	ld.volatile.global.u32 %r709, [%rd512];
	// end inline asm
	add.s32 	%r711, %r709, 1;
	// begin inline asm
	atom.global.exch.b32 %r710, [%rd512], %r711;
	// end inline asm
	// begin inline asm
	ld.volatile.global.u32 %r712, [%rd512];
	// end inline asm
	add.s32 	%r714, %r712, 1;
	// begin inline asm
	atom.global.exch.b32 %r713, [%rd512], %r714;
	// end inline asm
	// begin inline asm
	ld.volatile.global.u32 %r715, [%rd512];
	// end inline asm
	add.s32 	%r717, %r715, 1;
	// begin inline asm
	atom.global.exch.b32 %r716, [%rd512], %r717;
	// end inline asm
	// begin inline asm
	ld.volatile.global.u32 %r718, [%rd512];
	// end inline asm
	add.s32 	%r720, %r718, 1;
	// begin inline asm
	atom.global.exch.b32 %r719, [%rd512], %r720;
	// end inline asm
	// begin inline asm
	ld.volatile.global.u32 %r721, [%rd512];
	// end inline asm
	add.s32 	%r723, %r721, 1;
	// begin inline asm
	atom.global.exch.b32 %r722, [%rd512], %r723;
	// end inline asm
	// begin inline asm
	ld.volatile.global.u32 %r724, [%rd512];
	// end inline asm
	add.s32 	%r726, %r724, 1;
	// begin inline asm
	atom.global.exch.b32 %r725, [%rd512], %r726;
	// end inline asm
	// begin inline asm
	ld.volatile.global.u32 %r727, [%rd512];
	// end inline asm
	add.s32 	%r729, %r727, 1;
	// begin inline asm
	atom.global.exch.b32 %r728, [%rd512], %r729;
	// end inline asm
	// begin inline asm
	ld.volatile.global.u32 %r730, [%rd512];
	// end inline asm
	add.s32 	%r732, %r730, 1;
	// begin inline asm
	atom.global.exch.b32 %r731, [%rd512], %r732;
	// end inline asm
	// begin inline asm
	ld.volatile.global.u32 %r733, [%rd512];
	// end inline asm
	add.s32 	%r735, %r733, 1;
	// begin inline asm
	atom.global.exch.b32 %r734, [%rd512], %r735;
	// end inline asm
	// begin inline asm
	ld.volatile.global.u32 %r736, [%rd512];
	// end inline asm
	add.s32 	%r738, %r736, 1;
	// begin inline asm
	atom.global.exch.b32 %r737, [%rd512], %r738;
	// end inline asm
	// begin inline asm
	ld.volatile.global.u32 %r739, [%rd512];
	// end inline asm
	add.s32 	%r741, %r739, 1;
	// begin inline asm
	atom.global.exch.b32 %r740, [%rd512], %r741;
	// end inline asm
	// begin inline asm
	ld.volatile.global.u32 %r742, [%rd512];
	// end inline asm
	add.s32 	%r744, %r742, 1;
	// begin inline asm
	atom.global.exch.b32 %r743, [%rd512], %r744;
	// end inline asm
	// begin inline asm
	ld.volatile.global.u32 %r745, [%rd512];
	// end inline asm
	add.s32 	%r747, %r745, 1;
	// begin inline asm
	atom.global.exch.b32 %r746, [%rd512], %r747;
	// end inline asm
	// begin inline asm
	ld.volatile.global.u32 %r748, [%rd512];
	// end inline asm
	add.s32 	%r750, %r748, 1;
	// begin inline asm
	atom.global.exch.b32 %r749, [%rd512], %r750;
	// end inline asm
	// begin inline asm
	ld.volatile.global.u32 %r751, [%rd512];
	// end inline asm
	add.s32 	%r753, %r751, 1;
	// begin inline asm
	atom.global.exch.b32 %r752, [%rd512], %r753;
	// end inline asm
	// begin inline asm
	ld.volatile.global.u32 %r754, [%rd512];
	// end inline asm
	add.s32 	%r756, %r754, 1;
	// begin inline asm
	atom.global.exch.b32 %r755, [%rd512], %r756;
	// end inline asm
	// begin inline asm
	ld.volatile.global.u32 %r757, [%rd512];
	// end inline asm
	add.s32 	%r759, %r757, 1;
	// begin inline asm
	atom.global.exch.b32 %r758, [%rd512], %r759;
	// end inline asm
	// begin inline asm
	ld.volatile.global.u32 %r760, [%rd512];
	// end inline asm
	add.s32 	%r762, %r760, 1;
	// begin inline asm
	atom.global.exch.b32 %r761, [%rd512], %r762;
	// end inline asm
	// begin inline asm
	ld.volatile.global.u32 %r763, [%rd512];
	// end inline asm
	add.s32 	%r765, %r763, 1;
	// begin inline asm
	atom.global.exch.b32 %r764, [%rd512], %r765;
	// end inline asm
	// begin inline asm
	ld.volatile.global.u32 %r766, [%rd512];
	// end inline asm
	add.s32 	%r768, %r766, 1;
	// begin inline asm
	atom.global.exch.b32 %r767, [%rd512], %r768;
	// end inline asm
	ret;

}
	// .globl	_Z4testIL_Z15load_atomic_addPKjEL_Z14store_volatilePjjELi256E14strided_accessILj1024ELj32EE9all_lanesEvv
.visible .entry _Z4testIL_Z15load_atomic_addPKjEL_Z14store_volatilePjjELi256E14strided_accessILj1024ELj32EE9all_lanesEvv()
{
	.reg .b32 	%r<518>;
	.reg .b64 	%rd<517>;

	mov.u32 	%r513, %ctaid.x;
	mov.u32 	%r514, %ntid.x;
	mov.u32 	%r515, %tid.x;
	mad.lo.s32 	%r516, %r513, %r514, %r515;
	shl.b32 	%r517, %r516, 7;
	cvt.u64.u32 	%rd513, %r517;
	and.b64  	%rd514, %rd513, 3968;
	mov.u64 	%rd515, buffer;
	cvta.global.u64 	%rd516, %rd515;
	add.s64 	%rd512, %rd516, %rd514;
	// begin inline asm
	atom.global.add.u32 %r1, [%rd512], 0;
	// end inline asm
	add.s32 	%r2, %r1, 1;
	// begin inline asm
	st.volatile.global.u32 [%rd512], %r2;
	// end inline asm
	// begin inline asm
	atom.global.add.u32 %r3, [%rd512], 0;
	// end inline asm
	add.s32 	%r4, %r3, 1;
	// begin inline asm
	st.volatile.global.u32 [%rd512], %r4;
	// end inline asm
	// begin inline asm
	atom.global.add.u32 %r5, [%rd512], 0;
	// end inline asm
	add.s32 	%r6, %r5, 1;
	// begin inline asm
	st.volatile.global.u32 [%rd512], %r6;
	// end inline asm
	// begin inline asm
	atom.global.add.u32 %r7, [%rd512], 0;
	// end inline asm
	add.s32 	%r8, %r7, 1;
	// begin inline asm
	st.volatile.global.u32 [%rd512], %r8;
	// end inline asm
	// begin inline asm
	atom.global.add.u32 %r9, [%rd512], 0;
	// end inline asm
	add.s32 	%r10, %r9, 1;
	// begin inline asm
	st.volatile.global.u32 [%rd512], %r10;
	// end inline asm
	// begin inline asm
	atom.global.add.u32 %r11, [%rd512], 0;
	// end inline asm
	add.s32 	%r12, %r11, 1;
	// begin inline asm
	st.volatile.global.u32 [%rd512], %r12;
	// end inline asm
	// begin inline asm
	atom.global.add.u32 %r13, [%rd512], 0;
	// end inline asm
	add.s32 	%r14, %r13, 1;
	// begin inline asm
	st.volatile.global.u32 [%rd512], %r14;
	// end inline asm
	// begin inline asm
	atom.global.add.u32 %r15, [%rd512], 0;
	// end inline asm
	add.s32 	%r16, %r15, 1;
	// begin inline asm
	st.volatile.global.u32 [%rd512], %r16;
	// end inline asm
	// begin inline asm
	atom.global.add.u32 %r17, [%rd512], 0;
	// end inline asm
	add.s32 	%r18, %r17, 1;
	// begin inline asm
	st.volatile.global.u32 [%rd512], %r18;
	// end inline asm
	// begin inline asm
	atom.global.add.u32 %r19, [%rd512], 0;
	// end inline asm
	add.s32 	%r20, %r19, 1;
	// begin inline asm
	st.volatile.global.u32 [%rd512], %r20;
	// end inline asm
	// begin inline asm
	atom.global.add.u32 %r21, [%rd512], 0;
	// end inline asm
	add.s32 	%r22, %r21, 1;
	// begin inline asm
	st.volatile.global.u32 [%rd512], %r22;
	// end inline asm
	// begin inline asm
	atom.global.add.u32 %r23, [%rd512], 0;
	// end inline asm
	add.s32 	%r24, %r23, 1;
	// begin inline asm
	st.volatile.global.u32 [%rd512], %r24;
	// end inline asm
	// begin inline asm
	atom.global.add.u32 %r25, [%rd512], 0;
	// end inline asm
	add.s32 	%r26, %r25, 1;
	// begin inline asm
	st.volatile.global.u32 [%rd512], %r26;
	// end inline asm
	// begin inline asm
	atom.global.add.u32 %r27, [%rd512], 0;
	// end inline asm
	add.s32 	%r28, %r27, 1;
	// begin inline asm
	st.volatile.global.u32 [%rd512], %r28;
	// end inline asm
	// begin inline asm
	atom.global.add.u32 %r29, [%rd512], 0;
	// end inline asm
	add.s32 	%r30, %r29, 1;
	// begin inline asm
	st.volatile.global.u32 [%rd512], %r30;
	// end inline asm
	// begin inline asm
	atom.global.add.u32 %r31, [%rd512], 0;
	// end inline asm
	add.s32 	%r32, %r31, 1;
	// begin inline asm
	st.volatile.global.u32 [%rd512], %r32;
	// end inline asm
	// begin inline asm
	atom.global.add.u32 %r33, [%rd512], 0;
	// end inline asm
	add.s32 	%r34, %r33, 1;
	// begin inline asm
	st.volatile.global.u32 [%rd512], %r34;
	// end inline asm
	// begin inline asm
	atom.global.add.u32 %r35, [%rd512], 0;
	// end inline asm
	add.s32 	%r36, %r35, 1;
	// begin inline asm
	st.volatile.global.u32 [%rd512], %r36;
	// end inline asm
	// begin inline asm
	atom.global.add.u32 %r37, [%rd512], 0;
	// end inline asm
	add.s32 	%r38, %r37, 1;
	// begin inline asm
	st.volatile.global.u32 [%rd512], %r38;
	// end inline asm
	// begin inline asm
	atom.global.add.u32 %r39, [%rd512], 0;
	// end inline asm
	add.s32 	%r40, %r39, 1;
	// begin inline asm
	st.volatile.global.u32 [%rd512], %r40;
	// end inline asm
	// begin inline asm
	atom.global.add.u32 %r41, [%rd512], 0;
	// end inline asm
	add.s32 	%r42, %r41, 1;
	// begin inline asm
	st.volatile.global.u32 [%rd512], %r42;
	// end inline asm
	// begin inline asm
	atom.global.add.u32 %r43, [%rd512], 0;
	// end inline asm
	add.s32 	%r44, %r43, 1;
	// begin inline asm
	st.volatile.global.u32 [%rd512], %r44;
	// end inline asm
	// begin inline asm
	atom.global.add.u32 %r45, [%rd512], 0;
	// end inline asm
	add.s32 	%r46, %r45, 1;
	// begin inline asm
	st.volatile.global.u32 [%rd512], %r46;
	// end inline asm
	// begin inline asm
	atom.global.add.u32 %r47, [%rd512], 0;
	// end inline asm
	add.s32 	%r48, %r47, 1;
	// begin inline asm
	st.volatile.global.u32 [%rd512], %r48;
	// end inline asm
	// begin inline asm
	atom.global.add.u32 %r49, [%rd512], 0;
	// end inline asm
	add.s32 	%r50, %r49, 1;
	// begin inline asm
	st.volatile.global.u32 [%rd512], %r50;
	// end inline asm
	// begin inline asm
	atom.global.add.u32 %r51, [%rd512], 0;
	// end inline asm
	add.s32 	%r52, %r51, 1;
	// begin inline asm
	st.volatile.global.u32 [%rd512], %r52;
	// end inline asm
	// begin inline asm
	atom.global.add.u32 %r53, [%rd512], 0;
	// end inline asm
	add.s32 	%r54, %r53, 1;
	// begin inline asm
	st.volatile.global.u32 [%rd512], %r54;
	// end inline asm
	// begin inline asm
	atom.global.add.u32 %r55, [%rd512], 0;
	// end inline asm
	add.s32 	%r56, %r55, 1;
	// begin inline asm
	st.volatile.global.u32 [%rd512], %r56;
	// end inline asm
	// begin inline asm
	atom.global.add.u32 %r57, [%rd512], 0;
	// end inline asm
	add.s32 	%r58, %r57, 1;
	// begin inline asm
	st.volatile.global.u32 [%rd512], %r58;
	// end inline asm
	// begin inline asm
	atom.global.add.u32 %r59, [%rd512], 0;
	// end inline asm
	add.s32 	%r60, %r59, 1;
	// begin inline asm
	st.volatile.global.u32 [%rd512], %r60;
	// end inline asm
	// begin inline asm
	atom.global.add.u32 %r61, [%rd512], 0;
	// end inline asm
	add.s32 	%r62, %r61, 1;
	// begin inline asm
	st.volatile.global.u32 [%rd512], %r62;
	// end inline asm
	// begin inline asm
	atom.global.add.u32 %r63, [%rd512], 0;
	// end inline asm
	add.s32 	%r64, %r63, 1;
	// begin inline asm
	st.volatile.global.u32 [%rd512], %r64;
	// end inline asm
	// begin inline asm
	atom.global.add.u32 %r65, [%rd512], 0;
	// end inline asm
	add.s32 	%r66, %r65, 1;
	// begin inline asm
	st.volatile.global.u32 [%rd512], %r66;
	// end inline asm
	// begin inline asm
	atom.global.add.u32 %r67, [%rd512], 0;
	// end inline asm
	add.s32 	%r68, %r67, 1;
	// begin inline asm
	st.volatile.global.u32 [%rd512], %r68;
	// end inline asm
	// begin inline asm
	atom.global.add.u32 %r69, [%rd512], 0;
	// end inline asm
	add.s32 	%r70, %r69, 1;
	// begin inline asm
	st.volatile.global.u32 [%rd512], %r70;
	// end inline asm
	// begin inline asm
	atom.global.add.u32 %r71, [%rd512], 0;
	// end inline asm
	add.s32 	%r72, %r71, 1;
	// begin inline asm
	st.volatile.global.u32 [%rd512], %r72;
	// end inline asm
	// begin inline asm
	atom.global.add.u32 %r73, [%rd512], 0;
	// end inline asm
	add.s32 	%r74, %r73, 1;
	// begin inline asm
	st.volatile.global.u32 [%rd512], %r74;
	// end inline asm
	// begin inline asm
	atom.global.add.u32 %r75, [%rd512], 0;
	// end inline asm
	add.s32 	%r76, %r75, 1;
	// begin inline asm
	st.volatile.global.u32 [%rd512], %r76;
	// end inline asm
	// begin inline asm
	atom.global.add.u32 %r77, [%rd512], 0;
	// end inline asm
	add.s32 	%r78, %r77, 1;
	// begin inline asm
	st.volatile.global.u32 [%rd512], %r78;
	// end inline asm
	// begin inline asm
	atom.global.add.u32 %r79, [%rd512], 0;
	// end inline asm
	add.s32 	%r80, %r79, 1;
	// begin inline asm
	st.volatile.global.u32 [%rd512], %r80;
	// end inline asm
	// begin inline asm
	atom.global.add.u32 %r81, [%rd512], 0;
	// end inline asm
	add.s32 	%r82, %r81, 1;
	// begin inline asm
	st.volatile.global.u32 [%rd512], %r82;
	// end inline asm
	// begin inline asm
	atom.global.add.u32 %r83, [%rd512], 0;
	// end inline asm
	add.s32 	%r84, %r83, 1;
	// begin inline asm
	st.volatile.global.u32 [%rd512], %r84;
	// end inline asm
	// begin inline asm
	atom.global.add.u32 %r85, [%rd512], 0;
	// end inline asm
	add.s32 	%r86, %r85, 1;
	// begin inline asm
	st.volatile.global.u32 [%rd512], %r86;
	// end inline asm
	// begin inline asm
	atom.global.add.u32 %r87, [%rd512], 0;
	// end inline asm
	add.s32 	%r88, %r87, 1;
	// begin inline asm
	st.volatile.global.u32 [%rd512], %r88;
	// end inline asm
	// begin inline asm
	atom.global.add.u32 %r89, [%rd512], 0;
	// end inline asm
	add.s32 	%r90, %r89, 1;
	// begin inline asm
	st.volatile.global.u32 [%rd512], %r90;
	// end inline asm
	// begin inline asm
	atom.global.add.u32 %r91, [%rd512], 0;
	// end inline asm
	add.s32 	%r92, %r91, 1;
	// begin inline asm
	st.volatile.global.u32 [%rd512], %r92;
	// end inline asm
	// begin inline asm
	atom.global.add.u32 %r93, [%rd512], 0;
	// end inline asm
	add.s32 	%r94, %r93, 1;
	// begin inline asm
	st.volatile.global.u32 [%rd512], %r94;
	// end inline asm
	// begin inline asm
	atom.global.add.u32 %r95, [%rd512], 0;
	// end inline asm
	add.s32 	%r96, %r95, 1;
	// begin inline asm
	st.volatile.global.u32 [%rd512], %r96;
	// end inline asm
	// begin inline asm
	atom.global.add.u32 %r97, [%rd512], 0;
	// end inline asm
	add.s32 	%r98, %r97, 1;
	// begin inline asm
	st.volatile.global.u32 [%rd512], %r98;
	// end inline asm
	// begin inline asm
	atom.global.add.u32 %r99, [%rd512], 0;
	// end inline asm
	add.s32 	%r100, %r99, 1;
	// begin inline asm
	st.volatile.global.u32 [%rd512], %r100;
	// end inline asm
	// begin inline asm
	atom.global.add.u32 %r101, [%rd512], 0;
	// end inline asm
	add.s32 	%r102, %r101, 1;
	// begin inline asm
	st.volatile.global.u32 [%rd512], %r102;
	// end inline asm
	// begin inline asm
	atom.global.add.u32 %r103, [%rd512], 0;
	// end inline asm
	add.s32 	%r104, %r103, 1;
	// begin inline asm
	st.volatile.global.u32 [%rd512], %r104;
	// end inline asm
	// begin inline asm
	atom.global.add.u32 %r105, [%rd512], 0;
	// end inline asm
	add.s32 	%r106, %r105, 1;
	// begin inline asm
	st.volatile.global.u32 [%rd512], %r106;
	// end inline asm
	// begin inline asm
	atom.global.add.u32 %r107, [%rd512], 0;
	// end inline asm
	add.s32 	%r108, %r107, 1;
	// begin inline asm
	st.volatile.global.u32 [%rd512], %r108;
	// end inline asm
	// begin inline asm
	atom.global.add.u32 %r109, [%rd512], 0;
	// end inline asm
	add.s32 	%r110, %r109, 1;
	// begin inline asm
	st.volatile.global.u32 [%rd512], %r110;
	// end inline asm
	// begin inline asm
	atom.global.add.u32 %r111, [%rd512], 0;
	// end inline asm
	add.s32 	%r112, %r111, 1;
	// begin inline asm
	st.volatile.global.u32 [%rd512], %r112;
	// end inline asm
	// begin inline asm
	atom.global.add.u32 %r113, [%rd512], 0;
	// end inline asm
	add.s32 	%r114, %r113, 1;
	// begin inline asm
	st.volatile.global.u32 [%rd512], %r114;
	// end inline asm
	// begin inline asm
	atom.global.add.u32 %r115, [%rd512], 0;
	// end inline asm
	add.s32 	%r116, %r115, 1;
	// begin inline asm
	st.volatile.global.u32 [%rd512], %r116;
	// end inline asm
	// begin inline asm
	atom.global.add.u32 %r117, [%rd512], 0;
	// end inline asm
	add.s32 	%r118, %r117, 1;
	// begin inline asm
	st.volatile.global.u32 [%rd512], %r118;
	// end inline asm
	// begin inline asm
	atom.global.add.u32 %r119, [%rd512], 0;
	// end inline asm
	add.s32 	%r120, %r119, 1;
	// begin inline asm
	st.volatile.global.u32 [%rd512], %r120;
	// end inline asm
	// begin inline asm
	atom.global.add.u32 %r121, [%rd512], 0;
	// end inline asm
	add.s32 	%r122, %r121, 1;
	// begin inline asm
	st.volatile.global.u32 [%rd512], %r122;
	// end inline asm
	// begin inline asm
	atom.global.add.u32 %r123, [%rd512], 0;
	// end inline asm
	add.s32 	%r124, %r123, 1;
	// begin inline asm
	st.volatile.global.u32 [%rd512], %r124;
	// end inline asm
	// begin inline asm
	atom.global.add.u32 %r125, [%rd512], 0;
	// end inline asm
	add.s32 	%r126, %r125, 1;
	// begin inline asm
	st.volatile.global.u32 [%rd512], %r126;
	// end inline asm
	// begin inline asm
	atom.global.add.u32 %r127, [%rd512], 0;
	// end inline asm
	add.s32 	%r128, %r127, 1;
	// begin inline asm
	st.volatile.global.u32 [%rd512], %r128;
	// end inline asm
	// begin inline asm
	atom.global.add.u32 %r129, [%rd512], 0;
	// end inline asm
	add.s32 	%r130, %r129, 1;
	// begin inline asm
	st.volatile.global.u32 [%rd512], %r130;
	// end inline asm
	// begin inline asm
	atom.global.add.u32 %r131, [%rd512], 0;
	// end inline asm
	add.s32 	%r132, %r131, 1;
	// begin inline asm
	st.volatile.global.u32 [%rd512], %r132;
	// end inline asm
	// begin inline asm
	atom.global.add.u32 %r133, [%rd512], 0;
	// end inline asm
	add.s32 	%r134, %r133, 1;
	// begin inline asm
	st.volatile.global.u32 [%rd512], %r134;
	// end inline asm
	// begin inline asm
	atom.global.add.u32 %r135, [%rd512], 0;
	// end inline asm
	add.s32 	%r136, %r135, 1;
	// begin inline asm
	st.volatile.global.u32 [%rd512], %r136;
	// end inline asm
	// begin inline asm
	atom.global.add.u32 %r137, [%rd512], 0;
	// end inline asm
	add.s32 	%r138, %r137, 1;
	// begin inline asm
	st.volatile.global.u32 [%rd512], %r138;
	// end inline asm
	// begin inline asm
	atom.global.add.u32 %r139, [%rd512], 0;
	// end inline asm
	add.s32 	%r140, %r139, 1;
	// begin inline asm
	st.volatile.global.u32 [%rd512], %r140;
	// end inline asm
	// begin inline asm
	atom.global.add.u32 %r141, [%rd512], 0;
	// end inline asm
	add.s32 	%r142, %r141, 1;
	// begin inline asm
	st.volatile.global.u32 [%rd512], %r142;
	// end inline asm
	// begin inline asm
	atom.global.add.u32 %r143, [%rd512], 0;
	// end inline asm
	add.s32 	%r144, %r143, 1;
	// begin inline asm
	st.volatile.global.u32 [%rd512], %r144;
	// end inline asm
	// begin inline asm
	atom.global.add.u32 %r145, [%rd512], 0;
	// end inline asm
	add.s32 	%r146, %r145, 1;
	// begin inline asm
	st.volatile.global.u32 [%rd512], %r146;
	// end inline asm
	// begin inline asm
	atom.global.add.u32 %r147, [%rd512], 0;
	// end inline asm
	add.s32 	%r148, %r147, 1;
	// begin inline asm
	st.volatile.global.u32 [%rd512], %r148;
	// end inline asm
	// begin inline asm
	atom.global.add.u32 %r149, [%rd512], 0;
	// end inline asm
	add.s32 	%r150, %r149, 1;
	// begin inline asm
	st.volatile.global.u32 [%rd512], %r150;
	// end inline asm
	// begin inline asm
	atom.global.add.u32 %r151, [%rd512], 0;
	// end inline asm
	add.s32 	%r152, %r151, 1;
	// begin inline asm
	st.volatile.global.u32 [%rd512], %r152;
	// end inline asm
	// begin inline asm
	atom.global.add.u32 %r153, [%rd512], 0;
	// end inline asm
	add.s32 	%r154, %r153, 1;
	// begin inline asm
	st.volatile.global.u32 [%rd512], %r154;
	// end inline asm
	// begin inline asm
	atom.global.add.u32 %r155, [%rd512], 0;
	// end inline asm
	add.s32 	%r156, %r155, 1;
	// begin inline asm
	st.volatile.global.u32 [%rd512], %r156;
	// end inline asm
	// begin inline asm
	atom.global.add.u32 %r157, [%rd512], 0;
	// end inline asm
	add.s32 	%r158, %r157, 1;
	// begin inline asm
	st.volatile.global.u32 [%rd512], %r158;
	// end inline asm
	// begin inline asm
	atom.global.add.u32 %r159, [%rd512], 0;
	// end inline asm
	add.s32 	%r160, %r159, 1;
	// begin inline asm
	st.volatile.global.u32 [%rd512], %r160;
	// end inline asm
	// begin inline asm
	atom.global.add.u32 %r161, [%rd512], 0;
	// end inline asm
	add.s32 	%r162, %r161, 1;
	// begin inline asm
	st.volatile.global.u32 [%rd512], %r162;
	// end inline asm
	// begin inline asm
	atom.global.add.u32 %r163, [%rd512], 0;
	// end inline asm
	add.s32 	%r164, %r163, 1;
	// begin inline asm
	st.volatile.global.u32 [%rd512], %r164;
	// end inline asm
	// begin inline asm
	atom.global.add.u32 %r165, [%rd512], 0;
	// end inline asm
	add.s32 	%r166, %r165, 1;
	// begin inline asm
	st.volatile.global.u32 [%rd512], %r166;
	// end inline asm
	// begin inline asm
	atom.global.add.u32 %r167, [%rd512], 0;
	// end inline asm
	add.s32 	%r168, %r167, 1;
	// begin inline asm
	st.volatile.global.u32 [%rd512], %r168;
	// end inline asm
	// begin inline asm
	atom.global.add.u32 %r169, [%rd512], 0;
	// end inline asm
	add.s32 	%r170, %r169, 1;
	// begin inline asm
	st.volatile.global.u32 [%rd512], %r170;
	// end inline asm
	// begin inline asm
	atom.global.add.u32 %r171, [%rd512], 0;
	// end inline asm
	add.s32 	%r172, %r171, 1;
	// begin inline asm
	st.volatile.global.u32 [%rd512], %r172;
	// end inline asm
	// begin inline asm
	atom.global.add.u32 %r173, [%rd512], 0;
	// end inline asm
	add.s32 	%r174, %r173, 1;
	// begin inline asm
	st.volatile.global.u32 [%rd512], %r174;
	// end inline asm
	// begin inline asm
	atom.global.add.u32 %r175, [%rd512], 0;
	// end inline asm
	add.s32 	%r176, %r175, 1;
	// begin inline asm
	st.volatile.global.u32 [%rd512], %r176;
	// end inline asm
	// begin inline asm
	atom.global.add.u32 %r177, [%rd512], 0;
	// end inline asm
	add.s32 	%r178, %r177, 1;
	// begin inline asm
	st.volatile.global.u32 [%rd512], %r178;
	// end inline asm
	// begin inline asm
	atom.global.add.u32 %r179, [%rd512], 0;
	// end inline asm
	add.s32 	%r180, %r179, 1;
	// begin inline asm
	st.volatile.global.u32 [%rd512], %r180;
	// end inline asm
	// begin inline asm
	atom.global.add.u32 %r181, [%rd512], 0;
	// end inline asm
	add.s32 	%r182, %r181, 1;
	// begin inline asm
	st.volatile.global.u32 [%rd512], %r182;
	// end inline asm
	// begin inline asm
	atom.global.add.u32 %r183, [%rd512], 0;
	// end inline asm
	add.s32 	%r184, %r183, 1;
	// begin inline asm
	st.volatile.global.u32 [%rd512], %r184;
	// end inline asm
	// begin inline asm
	atom.global.add.u32 %r185, [%rd512], 0;
	// end inline asm
	add.s32 	%r186, %r185, 1;
	// begin inline asm
	st.volatile.global.u32 [%rd512], %r186;
	// end inline asm
	// begin inline asm
	atom.global.add.u32 %r187, [%rd512], 0;
	// end inline asm
	add.s32 	%r188, %r187, 1;
	// begin inline asm
	st.volatile.global.u32 [%rd512], %r188;
	// end inline asm
	// begin inline asm
	atom.global.add.u32 %r189, [%rd512], 0;
	// end inline asm
	add.s32 	%r190, %r189, 1;
	// begin inline asm
	st.volatile.global.u32 [%rd512], %r190;
	// end inline asm
	// begin inline asm
	atom.global.add.u32 %r191, [%rd512], 0;
	// end inline asm
	add.s32 	%r192, %r191, 1;
	// begin inline asm
	st.volatile.global.u32 [%rd512], %r192;
	// end inline asm
	// begin inline asm
	atom.global.add.u32 %r193, [%rd512], 0;
	// end inline asm
	add.s32 	%r194, %r193, 1;
	// begin inline asm
	st.volatile.global.u32 [%rd512], %r194;
	// end inline asm
	// begin inline asm
	atom.global.add.u32 %r195, [%rd512], 0;
	// end inline asm
	add.s32 	%r196, %r195, 1;
	// begin inline asm
	st.volatile.global.u32 [%rd512], %r196;
	// end inline asm
	// begin inline asm
	atom.global.add.u32 %r197, [%rd512], 0;
	// end inline asm
	add.s32 	%r198, %r197, 1;
	// begin inline asm
	st.volatile.global.u32 [%rd512], %r198;
	// end inline asm
	// begin inline asm
	atom.global.add.u32 %r199, [%rd512], 0;
	// end inline asm
	add.s32 	%r200, %r199, 1;
	// begin inline asm
	st.volatile.global.u32 [%rd512], %r200;
	// end inline asm
	// begin inline asm
	atom.global.add.u32 %r201, [%rd512], 0;
	// end inline asm
	add.s32 	%r202, %r201, 1;
	// begin inline asm
	st.volatile.global.u32 [%rd512], %r202;
	// end inline asm
	// begin inline asm
	atom.global.add.u32 %r203, [%rd512], 0;
	// end inline asm
	add.s32 	%r204, %r203, 1;
	// begin inline asm
	st.volatile.global.u32 [%rd512], %r204;
	// end inline asm
	// begin inline asm
	atom.global.add.u32 %r205, [%rd512], 0;
	// end inline asm
	add.s32 	%r206, %r205, 1;
	// begin inline asm
	st.volatile.global.u32 [%rd512], %r206;
	// end inline asm
	// begin inline asm
	atom.global.add.u32 %r207, [%rd512], 0;
	// end inline asm
	add.s32 	%r208, %r207, 1;
	// begin inline asm
	st.volatile.global.u32 [%rd512], %r208;
	// end inline asm
	// begin inline asm
	atom.global.add.u32 %r209, [%rd512], 0;
	// end inline asm
	add.s32 	%r210, %r209, 1;
	// begin inline asm
	st.volatile.global.u32 [%rd512], %r210;
	// end inline asm
	// begin inline asm
	atom.global.add.u32 %r211, [%rd512], 0;
	// end inline asm
	add.s32 	%r212, %r211, 1;
	// begin inline asm
	st.volatile.global.u32 [%rd512], %r212;
	// end inline asm
	// begin inline asm
	atom.global.add.u32 %r213, [%rd512], 0;
	// end inline asm
	add.s32 	%r214, %r213, 1;
	// begin inline asm
	st.volatile.global.u32 [%rd512], %r214;
	// end inline asm
	// begin inline asm
	atom.global.add.u32 %r215, [%rd512], 0;
	// end inline asm
	add.s32 	%r216, %r215, 1;
	// begin inline asm
	st.volatile.global.u32 [%rd512], %r216;
	// end inline asm
	// begin inline asm
	atom.global.add.u32 %r217, [%rd512], 0;
	// end inline asm
	add.s32 	%r218, %r217, 1;
	// begin inline asm
	st.volatile.global.u32 [%rd512], %r218;
	// end inline asm
	// begin inline asm
	atom.global.add.u32 %r219, [%rd512], 0;
	// end inline asm
	add.s32 	%r220, %r219, 1;
	// begin inline asm
	st.volatile.global.u32 [%rd512], %r220;
	// end inline asm
	// begin inline asm
	atom.global.add.u32 %r221, [%rd512], 0;
	// end inline asm
	add.s32 	%r222, %r221, 1;
	// begin inline asm
	st.volatile.global.u32 [%rd512], %r222;
	// end inline asm
	// begin inline asm
	atom.global.add.u32 %r223, [%rd512], 0;
	// end inline asm
	add.s32 	%r224, %r223, 1;
	// begin inline asm
	st.volatile.global.u32 [%rd512], %r224;
	// end inline asm
	// begin inline asm
	atom.global.add.u32 %r225, [%rd512], 0;
	// end inline asm
	add.s32 	%r226, %r225, 1;
	// begin inline asm
	st.volatile.global.u32 [%rd512], %r226;
	// end inline asm
	// begin inline asm
	atom.global.add.u32 %r227, [%rd512], 0;
	// end inline asm
	add.s32 	%r228, %r227, 1;
	// begin inline asm
	st.volatile.global.u32 [%rd512], %r228;
	// end inline asm
	// begin inline asm
	atom.global.add.u32 %r229, [%rd512], 0;
	// end inline asm
	add.s32 	%r230, %r229, 1;
	// begin inline asm
	st.volatile.global.u32 [%rd512], %r230;
	// end inline asm
	// begin inline asm
	atom.global.add.u32 %r231, [%rd512], 0;
	// end inline asm
	add.s32 	%r232, %r231, 1;
	// begin inline asm
	st.volatile.global.u32 [%rd512], %r232;
	// end inline asm
	// begin inline asm
	atom.global.add.u32 %r233, [%rd512], 0;
	// end inline asm
	add.s32 	%r234, %r233, 1;
	// begin inline asm
	st.volatile.global.u32 [%rd512], %r234;
	// end inline asm
	// begin inline asm
	atom.global.add.u32 %r235, [%rd512], 0;
	// end inline asm
	add.s32 	%r236, %r235, 1;
	// begin inline asm
	st.volatile.global.u32 [%rd512], %r236;
	// end inline asm
	// begin inline asm
	atom.global.add.u32 %r237, [%rd512], 0;
	// end inline asm
	add.s32 	%r238, %r237, 1;
	// begin inline asm
	st.volatile.global.u32 [%rd512], %r238;
	// end inline asm
	// begin inline asm
	atom.global.add.u32 %r239, [%rd512], 0;
	// end inline asm
	add.s32 	%r240, %r239, 1;
	// begin inline asm
	st.volatile.global.u32 [%rd512], %r240;
	// end inline asm
	// begin inline asm
	atom.global.add.u32 %r241, [%rd512], 0;
	// end inline asm
	add.s32 	%r242, %r241, 1;
	// begin inline asm
	st.volatile.global.u32 [%rd512], %r242;
	// end inline asm
	// begin inline asm
	atom.global.add.u32 %r243, [%rd512], 0;
	// end inline asm
	add.s32 	%r244, %r243, 1;
	// begin inline asm
	st.volatile.global.u32 [%rd512], %r244;
	// end inline asm
	// begin inline asm
	atom.global.add.u32 %r245, [%rd512], 0;
	// end inline asm
	add.s32 	%r246, %r245, 1;
	// begin inline asm
	st.volatile.global.u32 [%rd512], %r246;
	// end inline asm
	// begin inline asm
	atom.global.add.u32 %r247, [%rd512], 0;
	// end inline asm
	add.s32 	%r248, %r247, 1;
	// begin inline asm
	st.volatile.global.u32 [%rd512], %r248;
	// end inline asm
	// begin inline asm
	atom.global.add.u32 %r249, [%rd512], 0;
	// end inline asm
	add.s32 	%r250, %r249, 1;
	// begin inline asm
	st.volatile.global.u32 [%rd512], %r250;
	// end inline asm
	// begin inline asm
	atom.global.add.u32 %r251, [%rd512], 0;
	// end inline asm
	add.s32 	%r252, %r251, 1;
	// begin inline asm
	st.volatile.global.u32 [%rd512], %r252;
	// end inline asm
	// begin inline asm
	atom.global.add.u32 %r253, [%rd512], 0;
	// end inline asm
	add.s32 	%r254, %r253, 1;
	// begin inline asm
	st.volatile.global.u32 [%rd512], %r254;
	// end inline asm
	// begin inline asm
	atom.global.add.u32 %r255, [%rd512], 0;
	// end inline asm
	add.s32 	%r256, %r255, 1;
	// begin inline asm
	st.volatile.global.u32 [%rd512], %r256;
	// end inline asm
	// begin inline asm
	atom.global.add.u32 %r257, [%rd512], 0;
	// end inline asm
	add.s32 	%r258, %r257, 1;
	// begin inline asm
	st.volatile.global.u32 [%rd512], %r258;
	// end inline asm
	// begin inline asm
	atom.global.add.u32 %r259, [%rd512], 0;
	// end inline asm
	add.s32 	%r260, %r259, 1;
	// begin inline asm
	st.volatile.global.u32 [%rd512], %r260;
	// end inline asm
	// begin inline asm
	atom.global.add.u32 %r261, [%rd512], 0;
	// end inline asm
	add.s32 	%r262, %r261, 1;
	// begin inline asm
	st.volatile.global.u32 [%rd512], %r262;
	// end inline asm
	// begin inline asm
	atom.global.add.u32 %r263, [%rd512], 0;
	// end inline asm
	add.s32 	%r264, %r263, 1;
	// begin inline asm
	st.volatile.global.u32 [%rd512], %r264;
	// end inline asm
	// begin inline asm
	atom.global.add.u32 %r265, [%rd512], 0;
	// end inline asm
	add.s32 	%r266, %r265, 1;
	// begin inline asm
	st.volatile.global.u32 [%rd512], %r266;
	// end inline asm
	// begin inline asm
	atom.global.add.u32 %r267, [%rd512], 0;
	// end inline asm
	add.s32 	%r268, %r267, 1;
	// begin inline asm
	st.volatile.global.u32 [%rd512], %r268;
	// end inline asm
	// begin inline asm
	atom.global.add.u32 %r269, [%rd512], 0;
	// end inline asm
	add.s32 	%r270, %r269, 1;
	// begin inline asm
	st.volatile.global.u32 [%rd512], %r270;
	// end inline asm
	// begin inline asm
	atom.global.add.u32 %r271, [%rd512], 0;
	// end inline asm
	add.s32 	%r272, %r271, 1;
	// begin inline asm
	st.volatile.global.u32 [%rd512], %r272;
	// end inline asm
	// begin inline asm
	atom.global.add.u32 %r273, [%rd512], 0;
	// end inline asm
	add.s32 	%r274, %r273, 1;
	// begin inline asm
	st.volatile.global.u32 [%rd512], %r274;
	// end inline asm
	// begin inline asm
	atom.global.add.u32 %r275, [%rd512], 0;
	// end inline asm
	add.s32 	%r276, %r275, 1;
	// begin inline asm
	st.volatile.global.u32 [%rd512], %r276;
	// end inline asm
	// begin inline asm
	atom.global.add.u32 %r277, [%rd512], 0;
	// end inline asm
	add.s32 	%r278, %r277, 1;
	// begin inline asm
	st.volatile.global.u32 [%rd512], %r278;
	// end inline asm
	// begin inline asm
	atom.global.add.u32 %r279, [%rd512], 0;
	// end inline asm
	add.s32 	%r280, %r279, 1;
	// begin inline asm
	st.volatile.global.u32 [%rd512], %r280;
	// end inline asm
	// begin inline asm
	atom.global.add.u32 %r281, [%rd512], 0;
	// end inline asm
	add.s32 	%r282, %r281, 1;
	// begin inline asm
	st.volatile.global.u32 [%rd512], %r282;
	// end inline asm
	// begin inline asm
	atom.global.add.u32 %r283, [%rd512], 0;
	// end inline asm
	add.s32 	%r284, %r283, 1;
	// begin inline asm
	st.volatile.global.u32 [%rd512], %r284;
	// end inline asm
	// begin inline asm
	atom.global.add.u32 %r285, [%rd512], 0;
	// end inline asm
	add.s32 	%r286, %r285, 1;
	// begin inline asm
	st.volatile.global.u32 [%rd512], %r286;
	// end inline asm
	// begin inline asm
	atom.global.add.u32 %r287, [%rd512], 0;
	// end inline asm
	add.s32 	%r288, %r287, 1;
	// begin inline asm
	st.volatile.global.u32 [%rd512], %r288;
	// end inline asm
	// begin inline asm
	atom.global.add.u32 %r289, [%rd512], 0;
	// end inline asm
	add.s32 	%r290, %r289, 1;
	// begin inline asm
	st.volatile.global.u32 [%rd512], %r290;
	// end inline asm
	// begin inline asm
	atom.global.add.u32 %r291, [%rd512], 0;
	// end inline asm
	add.s32 	%r292, %r291, 1;
	// begin inline asm
	st.volatile.global.u32 [%rd512], %r292;
	// end inline asm
	// begin inline asm
	atom.global.add.u32 %r293, [%rd512], 0;
	// end inline asm
	add.s32 	%r294, %r293, 1;
	// begin inline asm
	st.volatile.global.u32 [%rd512], %r294;
	// end inline asm
	// begin inline asm
	atom.global.add.u32 %r295, [%rd512], 0;
	// end inline asm
	add.s32 	%r296, %r295, 1;
	// begin inline asm
	st.volatile.global.u32 [%rd512], %r296;
	// end inline asm
	// begin inline asm
	atom.global.add.u32 %r297, [%rd512], 0;
	// end inline asm
	add.s32 	%r298, %r297, 1;
	// begin inline asm
	st.volatile.global.u32 [%rd512], %r298;
	// end inline asm
	// begin inline asm
	atom.global.add.u32 %r299, [%rd512], 0;
	// end inline asm
	add.s32 	%r300, %r299, 1;
	// begin inline asm
	st.volatile.global.u32 [%rd512], %r300;
	// end inline asm
	// begin inline asm
	atom.global.add.u32 %r301, [%rd512], 0;
	// end inline asm
	add.s32 	%r302, %r301, 1;
	// begin inline asm
	st.volatile.global.u32 [%rd512], %r302;
	// end inline asm
	// begin inline asm
	atom.global.add.u32 %r303, [%rd512], 0;
	// end inline asm
	add.s32 	%r304, %r303, 1;
	// begin inline asm
	st.volatile.global.u32 [%rd512], %r304;
	// end inline asm
	// begin inline asm
	atom.global.add.u32 %r305, [%rd512], 0;
	// end inline asm
	add.s32 	%r306, %r305, 1;
	// begin inline asm
	st.volatile.global.u32 [%rd512], %r306;
	// end inline asm
	// begin inline asm
	atom.global.add.u32 %r307, [%rd512], 0;
	// end inline asm
	add.s32 	%r308, %r307, 1;
	// begin inline asm
	st.volatile.global.u32 [%rd512], %r308;
	// end inline asm
	// begin inline asm
	atom.global.add.u32 %r309, [%rd512], 0;
	// end inline asm
	add.s32 	%r310, %r309, 1;
	// begin inline asm
	st.volatile.global.u32 [%rd512], %r310;
	// end inline asm
	// begin inline asm
	atom.global.add.u32 %r311, [%rd512], 0;
	// end inline asm
	add.s32 	%r312, %r311, 1;
	// begin inline asm
	st.volatile.global.u32 [%rd512], %r312;
	// end inline asm
	// begin inline asm
	atom.global.add.u32 %r313, [%rd512], 0;
	// end inline asm
	add.s32 	%r314, %r313, 1;
	// begin inline asm
	st.volatile.global.u32 [%rd512], %r314;
	// end inline asm
	// begin inline asm
	atom.global.add.u32 %r315, [%rd512], 0;
	// end inline asm
	add.s32 	%r316, %r315, 1;
	// begin inline asm
	st.volatile.global.u32 [%rd512], %r316;
	// end inline asm
	// begin inline asm
	atom.global.add.u32 %r317, [%rd512], 0;
	// end inline asm
	add.s32 	%r318, %r317, 1;
	// begin inline asm
	st.volatile.global.u32 [%rd512], %r318;
	// end inline asm
	// begin inline asm
	atom.global.add.u32 %r319, [%rd512], 0;
	// end inline asm
	add.s32 	%r320, %r319, 1;
	// begin inline asm
	st.volatile.global.u32 [%rd512], %r320;
	// end inline asm
	// begin inline asm
	atom.global.add.u32 %r321, [%rd512], 0;
	// end inline asm
	add.s32 	%r322, %r321, 1;
	// begin inline asm
	st.volatile.global.u32 [%rd512], %r322;
	// end inline asm
	// begin inline asm
	atom.global.add.u32 %r323, [%rd512], 0;
	// end inline asm
	add.s32 	%r324, %r323, 1;
	// begin inline asm
	st.volatile.global.u32 [%rd512], %r324;
	// end inline asm
	// begin inline asm
	atom.global.add.u32 %r325, [%rd512], 0;
	// end inline asm
	add.s32 	%r326, %r325, 1;
	// begin inline asm
	st.volatile.global.u32 [%rd512], %r326;
	// end inline asm
	// begin inline asm
	atom.global.add.u32 %r327, [%rd512], 0;
	// end inline asm
	add.s32 	%r328, %r327, 1;
	// begin inline asm
	st.volatile.global.u32 [%rd512], %r328;
	// end inline asm
	// begin inline asm
	atom.global.add.u32 %r329, [%rd512], 0;
	// end inline asm
	add.s32 	%r330, %r329, 1;
	// begin inline asm
	st.volatile.global.u32 [%rd512], %r330;
	// end inline asm
	// begin inline asm
	atom.global.add.u32 %r331, [%rd512], 0;
	// end inline asm
	add.s32 	%r332, %r331, 1;
	// begin inline asm
	st.volatile.global.u32 [%rd512], %r332;
	// end inline asm
	// begin inline asm
	atom.global.add.u32 %r333, [%rd512], 0;
	// end inline asm
	add.s32 	%r334, %r333, 1;
	// begin inline asm
	st.volatile.global.u32 [%rd512], %r334;
	// end inline asm
	// begin inline asm
	atom.global.add.u32 %r335, [%rd512], 0;
	// end inline asm
	add.s32 	%r336, %r335, 1;
	// begin inline asm
	st.volatile.global.u32 [%rd512], %r336;
	// end inline asm
	// begin inline asm
	atom.global.add.u32 %r337, [%rd512], 0;
	// end inline asm
	add.s32 	%r338, %r337, 1;
	// begin inline asm
	st.volatile.global.u32 [%rd512], %r338;
	// end inline asm
	// begin inline asm
	atom.global.add.u32 %r339, [%rd512], 0;
	// end inline asm
	add.s32 	%r340, %r339, 1;
	// begin inline asm
	st.volatile.global.u32 [%rd512], %r340;
	// end inline asm
	// begin inline asm
	atom.global.add.u32 %r341, [%rd512], 0;
	// end inline asm
	add.s32 	%r342, %r341, 1;
	// begin inline asm
	st.volatile.global.u32 [%rd512], %r342;
	// end inline asm
	// begin inline asm
	atom.global.add.u32 %r343, [%rd512], 0;
	// end inline asm
	add.s32 	%r344, %r343, 1;
	// begin inline asm
	st.volatile.global.u32 [%rd512], %r344;
	// end inline asm
	// begin inline asm
	atom.global.add.u32 %r345, [%rd512], 0;
	// end inline asm
	add.s32 	%r346, %r345, 1;
	// begin inline asm
	st.volatile.global.u32 [%rd512], %r346;
	// end inline asm
	// begin inline asm
	atom.global.add.u32 %r347, [%rd512], 0;
	// end inline asm
	add.s32 	%r348, %r347, 1;
	// begin inline asm
	st.volatile.global.u32 [%rd512], %r348;
	// end inline asm
	// begin inline asm
	atom.global.add.u32 %r349, [%rd512], 0;
	// end inline asm
	add.s32 	%r350, %r349, 1;
	// begin inline asm
	st.volatile.global.u32 [%rd512], %r350;
	// end inline asm
	// begin inline asm
	atom.global.add.u32 %r351, [%rd512], 0;
	// end inline asm
	add.s32 	%r352, %r351, 1;
	// begin inline asm
	st.volatile.global.u32 [%rd512], %r352;
	// end inline asm
	// begin inline asm
	atom.global.add.u32 %r353, [%rd512], 0;
	// end inline asm
	add.s32 	%r354, %r353, 1;
	// begin inline asm
	st.volatile.global.u32 [%rd512], %r354;
	// end inline asm
	// begin inline asm
	atom.global.add.u32 %r355, [%rd512], 0;
	// end inline asm
	add.s32 	%r356, %r355, 1;
	// begin inline asm
	st.volatile.global.u32 [%rd512], %r356;
	// end inline asm
	// begin inline asm
	atom.global.add.u32 %r357, [%rd512], 0;
	// end inline asm
	add.s32 	%r358, %r357, 1;
	// begin inline asm
	st.volatile.global.u32 [%rd512], %r358;
	// end inline asm
	// begin inline asm
	atom.global.add.u32 %r359, [%rd512], 0;
	// end inline asm
	add.s32 	%r360, %r359, 1;
	// begin inline asm
	st.volatile.global.u32 [%rd512], %r360;
	// end inline asm
	// begin inline asm
	atom.global.add.u32 %r361, [%rd512], 0;
	// end inline asm
	add.s32 	%r362, %r361, 1;
	// begin inline asm
	st.volatile.global.u32 [%rd512], %r362;
	// end inline asm
	// begin inline asm
	atom.global.add.u32 %r363, [%rd512], 0;
	// end inline asm
	add.s32 	%r364, %r363, 1;
	// begin inline asm
	st.volatile.global.u32 [%rd512], %r364;
	// end inline asm
	// begin inline asm
	atom.global.add.u32 %r365, [%rd512], 0;
	// end inline asm
	add.s32 	%r366, %r365, 1;
	// begin inline asm
	st.volatile.global.u32 [%rd512], %r366;
	// end inline asm
	// begin inline asm
	atom.global.add.u32 %r367, [%rd512], 0;
	// end inline asm
	add.s32 	%r368, %r367, 1;
	// begin inline asm
	st.volatile.global.u32 [%rd512], %r368;
	// end inline asm
	// begin inline asm
	atom.global.add.u32 %r369, [%rd512], 0;
	// end inline asm
	add.s32 	%r370, %r369, 1;
	// begin inline asm
	st.volatile.global.u32 [%rd512], %r370;
	// end inline asm
	// begin inline asm
	atom.global.add.u32 %r371, [%rd512], 0;
	// end inline asm
	add.s32 	%r372, %r371, 1;
	// begin inline asm
	st.volatile.global.u32 [%rd512], %r372;
	// end inline asm
	// begin inline asm
	atom.global.add.u32 %r373, [%rd512], 0;
	// end inline asm
	add.s32 	%r374, %r373, 1;
	// begin inline asm
	st.volatile.global.u32 [%rd512], %r374;
	// end inline asm
	// begin inline asm
	atom.global.add.u32 %r375, [%rd512], 0;
	// end inline asm
	add.s32 	%r376, %r375, 1;
	// begin inline asm
	st.volatile.global.u32 [%rd512], %r376;
	// end inline asm
	// begin inline asm
	atom.global.add.u32 %r377, [%rd512], 0;
	// end inline asm
	add.s32 	%r378, %r377, 1;
	// begin inline asm
	st.volatile.global.u32 [%rd512], %r378;
	// end inline asm
	// begin inline asm
	atom.global.add.u32 %r379, [%rd512], 0;
	// end inline asm
	add.s32 	%r380, %r379, 1;
	// begin inline asm
	st.volatile.global.u32 [%rd512], %r380;
	// end inline asm
	// begin inline asm
	atom.global.add.u32 %r381, [%rd512], 0;
	// end inline asm
	add.s32 	%r382, %r381, 1;
	// begin inline asm
	st.volatile.global.u32 [%rd512], %r382;
	// end inline asm
	// begin inline asm
	atom.global.add.u32 %r383, [%rd512], 0;
	// end inline asm
	add.s32 	%r384, %r383, 1;
	// begin inline asm
	st.volatile.global.u32 [%rd512], %r384;
	// end inline asm
	// begin inline asm
	atom.global.add.u32 %r385, [%rd512], 0;
	// end inline asm
	add.s32 	%r386, %r385, 1;
	// begin inline asm
	st.volatile.global.u32 [%rd512], %r386;
	// end inline asm
	// begin inline asm
	atom.global.add.u32 %r387, [%rd512], 0;
	// end inline asm
	add.s32 	%r388, %r387, 1;
	// begin inline asm
	st.volatile.global.u32 [%rd512], %r388;
	// end inline asm
	// begin inline asm
	atom.global.add.u32 %r389, [%rd512], 0;
	// end inline asm
	add.s32 	%r390, %r389, 1;
	// begin inline asm
	st.volatile.global.u32 [%rd512], %r390;
	// end inline asm
	// begin inline asm
	atom.global.add.u32 %r391, [%rd512], 0;
	// end inline asm
	add.s32 	%r392, %r391, 1;
	// begin inline asm
	st.volatile.global.u32 [%rd512], %r392;
	// end inline asm
	// begin inline asm
	atom.global.add.u32 %r393, [%rd512], 0;
	// end inline asm
	add.s32 	%r394, %r393, 1;
	// begin inline asm
	st.volatile.global.u32 [%rd512], %r394;
	// end inline asm
	// begin inline asm
	atom.global.add.u32 %r395, [%rd512], 0;
	// end inline asm
	add.s32 	%r396, %r395, 1;
	// begin inline asm
	st.volatile.global.u32 [%rd512], %r396;
	// end inline asm
	// begin inline asm
	atom.global.add.u32 %r397, [%rd512], 0;
	// end inline asm
	add.s32 	%r398, %r397, 1;
	// begin inline asm
	st.volatile.global.u32 [%rd512], %r398;
	// end inline asm
	// begin inline asm
	atom.global.add.u32 %r399, [%rd512], 0;
	// end inline asm
	add.s32 	%r400, %r399, 1;
	// begin inline asm
	st.volatile.global.u32 [%rd512], %r400;
	// end inline asm
	// begin inline asm
	atom.global.add.u32 %r401, [%rd512], 0;
	// end inline asm
	add.s32 	%r402, %r401, 1;
	// begin inline asm
	st.volatile.global.u32 [%rd512], %r402;
	// end inline asm
	// begin inline asm
	atom.global.add.u32 %r403, [%rd512], 0;
	// end inline asm
	add.s32 	%r404, %r403, 1;
	// begin inline asm
	st.volatile.global.u32 [%rd512], %r404;
	// end inline asm
	// begin inline asm
	atom.global.add.u32 %r405, [%rd512], 0;
	// end inline asm
	add.s32 	%r406, %r405, 1;
	// begin inline asm
	st.volatile.global.u32 [%rd512], %r406;
	// end inline asm
	// begin inline asm
	atom.global.add.u32 %r407, [%rd512], 0;
	// end inline asm
	add.s32 	%r408, %r407, 1;
	// begin inline asm
	st.volatile.global.u32 [%rd512], %r408;
	// end inline asm
	// begin inline asm
	atom.global.add.u32 %r409, [%rd512], 0;
	// end inline asm
	add.s32 	%r410, %r409, 1;
	// begin inline asm
	st.volatile.global.u32 [%rd512], %r410;
	// end inline asm
	// begin inline asm
	atom.global.add.u32 %r411, [%rd512], 0;
	// end inline asm
	add.s32 	%r412, %r411, 1;
	// begin inline asm
	st.volatile.global.u32 [%rd512], %r412;
	// end inline asm
	// begin inline asm
	atom.global.add.u32 %r413, [%rd512], 0;
	// end inline asm
	add.s32 	%r414, %r413, 1;
	// begin inline asm
	st.volatile.global.u32 [%rd512], %r414;
	// end inline asm
	// begin inline asm
	atom.global.add.u32 %r415, [%rd512], 0;
	// end inline asm
	add.s32 	%r416, %r415, 1;
	// begin inline asm
	st.volatile.global.u32 [%rd512], %r416;
	// end inline asm
	// begin inline asm
	atom.global.add.u32 %r417, [%rd512], 0;
	// end inline asm
	add.s32 	%r418, %r417, 1;
	// begin inline asm
	st.volatile.global.u32 [%rd512], %r418;
	// end inline asm
	// begin inline asm
	atom.global.add.u32 %r419, [%rd512], 0;
	// end inline asm
	add.s32 	%r420, %r419, 1;
	// begin inline asm
	st.volatile.global.u32 [%rd512], %r420;
	// end inline asm
	// begin inline asm
	atom.global.add.u32 %r421, [%rd512], 0;
	// end inline asm
	add.s32 	%r422, %r421, 1;
	// begin inline asm
	st.volatile.global.u32 [%rd512], %r422;
	// end inline asm
	// begin inline asm
	atom.global.add.u32 %r423, [%rd512], 0;
	// end inline asm
	add.s32 	%r424, %r423, 1;
	// begin inline asm
	st.volatile.global.u32 [%rd512], %r424;
	// end inline asm
	// begin inline asm
	atom.global.add.u32 %r425, [%rd512], 0;
	// end inline asm
	add.s32 	%r426, %r425, 1;
	// begin inline asm
	st.volatile.global.u32 [%rd512], %r426;
	// end inline asm
	// begin inline asm
	atom.global.add.u32 %r427, [%rd512], 0;
	// end inline asm
	add.s32 	%r428, %r427, 1;
	// begin inline asm
	st.volatile.global.u32 [%rd512], %r428;
	// end inline asm
	// begin inline asm
	atom.global.add.u32 %r429, [%rd512], 0;
	// end inline asm
	add.s32 	%r430, %r429, 1;
	// begin inline asm
	st.volatile.global.u32 [%rd512], %r430;
	// end inline asm
	// begin inline asm
	atom.global.add.u32 %r431, [%rd512], 0;
	// end inline asm
	add.s32 	%r432, %r431, 1;
	// begin inline asm
	st.volatile.global.u32 [%rd512], %r432;
	// end inline asm
	// begin inline asm
	atom.global.add.u32 %r433, [%rd512], 0;
	// end inline asm
	add.s32 	%r434, %r433, 1;
	// begin inline asm
	st.volatile.global.u32 [%rd512], %r434;
	// end inline asm
	// begin inline asm
	atom.global.add.u32 %r435, [%rd512], 0;
	// end inline asm
	add.s32 	%r436, %r435, 1;
	// begin inline asm
	st.volatile.global.u32 [%rd512], %r436;
	// end inline asm
	// begin inline asm
	atom.global.add.u32 %r437, [%rd512], 0;
	// end inline asm
	add.s32 	%r438, %r437, 1;
	// begin inline asm
	st.volatile.global.u32 [%rd512], %r438;
	// end inline asm
	// begin inline asm
	atom.global.add.u32 %r439, [%rd512], 0;
	// end inline asm
	add.s32 	%r440, %r439, 1;
	// begin inline asm
	st.volatile.global.u32 [%rd512], %r440;
	// end inline asm
	// begin inline asm
	atom.global.add.u32 %r441, [%rd512], 0;
	// end inline asm
	add.s32 	%r442, %r441, 1;
	// begin inline asm
	st.volatile.global.u32 [%rd512], %r442;
	// end inline asm
	// begin inline asm
	atom.global.add.u32 %r443, [%rd512], 0;
	// end inline asm
	add.s32 	%r444, %r443, 1;
	// begin inline asm
	st.volatile.global.u32 [%rd512], %r444;
	// end inline asm
	// begin inline asm
	atom.global.add.u32 %r445, [%rd512], 0;
	// end inline asm
	add.s32 	%r446, %r445, 1;
	// begin inline asm
	st.volatile.global.u32 [%rd512], %r446;
	// end inline asm
	// begin inline asm
	atom.global.add.u32 %r447, [%rd512], 0;
	// end inline asm
	add.s32 	%r448, %r447, 1;
	// begin inline asm
	st.volatile.global.u32 [%rd512], %r448;
	// end inline asm
	// begin inline asm
	atom.global.add.u32 %r449, [%rd512], 0;
	// end inline asm
	add.s32 	%r450, %r449, 1;
	// begin inline asm
	st.volatile.global.u32 [%rd512], %r450;
	// end inline asm
	// begin inline asm
	atom.global.add.u32 %r451, [%rd512], 0;
	// end inline asm
	add.s32 	%r452, %r451, 1;
	// begin inline asm
	st.volatile.global.u32 [%rd512], %r452;
	// end inline asm
	// begin inline asm
	atom.global.add.u32 %r453, [%rd512], 0;
	// end inline asm
	add.s32 	%r454, %r453, 1;
	// begin inline asm
	st.volatile.global.u32 [%rd512], %r454;
	// end inline asm
	// begin inline asm
	atom.global.add.u32 %r455, [%rd512], 0;
	// end inline asm
	add.s32 	%r456, %r455, 1;
	// begin inline asm
	st.volatile.global.u32 [%rd512], %r456;
	// end inline asm
	// begin inline asm
	atom.global.add.u32 %r457, [%rd512], 0;
	// end inline asm
	add.s32 	%r458, %r457, 1;
	// begin inline asm
	st.volatile.global.u32 [%rd512], %r458;
	// end inline asm
	// begin inline asm
	atom.global.add.u32 %r459, [%rd512], 0;
	// end inline asm
	add.s32 	%r460, %r459, 1;
	// begin inline asm
	st.volatile.global.u32 [%rd512], %r460;
	// end inline asm
	// begin inline asm
	atom.global.add.u32 %r461, [%rd512], 0;
	// end inline asm
	add.s32 	%r462, %r461, 1;
	// begin inline asm
	st.volatile.global.u32 [%rd512], %r462;
	// end inline asm
	// begin inline asm
	atom.global.add.u32 %r463, [%rd512], 0;
	// end inline asm
	add.s32 	%r464, %r463, 1;
	// begin inline asm
	st.volatile.global.u32 [%rd512], %r464;
	// end inline asm
	// begin inline asm
	atom.global.add.u32 %r465, [%rd512], 0;
	// end inline asm
	add.s32 	%r466, %r465, 1;
	// begin inline asm
	st.volatile.global.u32 [%rd512], %r466;
	// end inline asm
	// begin inline asm
	atom.global.add.u32 %r467, [%rd512], 0;
	// end inline asm
	add.s32 	%r468, %r467, 1;
	// begin inline asm
	st.volatile.global.u32 [%rd512], %r468;
	// end inline asm
	// begin inline asm
	atom.global.add.u32 %r469, [%rd512], 0;
	// end inline asm
	add.s32 	%r470, %r469, 1;
	// begin inline asm
	st.volatile.global.u32 [%rd512], %r470;
	// end inline asm
	// begin inline asm
	atom.global.add.u32 %r471, [%rd512], 0;
	// end inline asm
	add.s32 	%r472, %r471, 1;
	// begin inline asm
	st.volatile.global.u32 [%rd512], %r472;
	// end inline asm
	// begin inline asm
	atom.global.add.u32 %r473, [%rd512], 0;
	// end inline asm
	add.s32 	%r474, %r473, 1;
	// begin inline asm
	st.volatile.global.u32 [%rd512], %r474;
	// end inline asm
	// begin inline asm
	atom.global.add.u32 %r475, [%rd512], 0;
	// end inline asm
	add.s32 	%r476, %r475, 1;
	// begin inline asm
	st.volatile.global.u32 [%rd512], %r476;
	// end inline asm
	// begin inline asm
	atom.global.add.u32 %r477, [%rd512], 0;
	// end inline asm
	add.s32 	%r478, %r477, 1;
	// begin inline asm
	st.volatile.global.u32 [%rd512], %r478;
	// end inline asm
	// begin inline asm
	atom.global.add.u32 %r479, [%rd512], 0;
	// end inline asm
	add.s32 	%r480, %r479, 1;
	// begin inline asm
	st.volatile.global.u32 [%rd512], %r480;
	// end inline asm
	// begin inline asm
	atom.global.add.u32 %r481, [%rd512], 0;
	// end inline asm
	add.s32 	%r482, %r481, 1;
	// begin inline asm
	st.volatile.global.u32 [%rd512], %r482;
	// end inline asm
	// begin inline asm
	atom.global.add.u32 %r483, [%rd512], 0;
	// end inline asm
	add.s32 	%r484, %r483, 1;
	// begin inline asm
	st.volatile.global.u32 [%rd512], %r484;
	// end inline asm
	// begin inline asm
	atom.global.add.u32 %r485, [%rd512], 0;
	// end inline asm
	add.s32 	%r486, %r485, 1;
	// begin inline asm
	st.volatile.global.u32 [%rd512], %r486;
	// end inline asm
	// begin inline asm
	atom.global.add.u32 %r487, [%rd512], 0;
	// end inline asm
	add.s32 	%r488, %r487, 1;
	// begin inline asm
	st.volatile.global.u32 [%rd512], %r488;
	// end inline asm
	// begin inline asm
	atom.global.add.u32 %r489, [%rd512], 0;
	// end inline asm
	add.s32 	%r490, %r489, 1;
	// begin inline asm
	st.volatile.global.u32 [%rd512], %r490;
	// end inline asm
	// begin inline asm
	atom.global.add.u32 %r491, [%rd512], 0;
	// end inline asm
	add.s32 	%r492, %r491, 1;
	// begin inline asm
	st.volatile.global.u32 [%rd512], %r492;
	// end inline asm
	// begin inline asm
	atom.global.add.u32 %r493, [%rd512], 0;
	// end inline asm
	add.s32 	%r494, %r493, 1;
	// begin inline asm
	st.volatile.global.u32 [%rd512], %r494;
	// end inline asm
	// begin inline asm
	atom.global.add.u32 %r495, [%rd512], 0;
	// end inline asm
	add.s32 	%r496, %r495, 1;
	// begin inline asm
	st.volatile.global.u32 [%rd512], %r496;
	// end inline asm
	// begin inline asm
	atom.global.add.u32 %r497, [%rd512], 0;
	// end inline asm
	add.s32 	%r498, %r497, 1;
	// begin inline asm
	st.volatile.global.u32 [%rd512], %r498;
	// end inline asm
	// begin inline asm
	atom.global.add.u32 %r499, [%rd512], 0;
	// end inline asm
	add.s32 	%r500, %r499, 1;
	// begin inline asm
	st.volatile.global.u32 [%rd512], %r500;
	// end inline asm
	// begin inline asm
	atom.global.add.u32 %r501, [%rd512], 0;
	// end inline asm
	add.s32 	%r502, %r501, 1;
	// begin inline asm
	st.volatile.global.u32 [%rd512], %r502;
	// end inline asm
	// begin inline asm
	atom.global.add.u32 %r503, [%rd512], 0;
	// end inline asm
	add.s32 	%r504, %r503, 1;
	// begin inline asm
	st.volatile.global.u32 [%rd512], %r504;
	// end inline asm
	// begin inline asm
	atom.global.add.u32 %r505, [%rd512], 0;
	// end inline asm
	add.s32 	%r506, %r505, 1;
	// begin inline asm
	st.volatile.global.u32 [%rd512], %r506;
	// end inline asm
	// begin inline asm
	atom.global.add.u32 %r507, [%rd512], 0;
	// end inline asm
	add.s32 	%r508, %r507, 1;
	// begin inline asm
	st.volatile.global.u32 [%rd512], %r508;
	// end inline asm
	// begin inline asm
	atom.global.add.u32 %r509, [%rd512], 0;
	// end inline asm
	add.s32 	%r510, %r509, 1;
	// begin inline asm
	st.volatile.global.u32 [%rd512], %r510;
	// end inline asm
	// begin inline asm
	atom.global.add.u32 %r511, [%rd512], 0;
	// end inline asm
	add.s32 	%r512, %r511, 1;
	// begin inline asm
	st.volatile.global.u32 [%rd512], %r512;
	// end inline asm
	ret;

}
	// .globl	_Z4testIL_Z15load_atomic_addPKjEL_Z17store_atomic_exchPjjELi256E14strided_accessILj1024ELj32EE9all_lanesEvv
.visible .entry _Z4testIL_Z15load_atomic_addPKjEL_Z17store_atomic_exchPjjELi256E14strided_accessILj1024ELj32EE9all_lanesEvv()
{
	.reg .b32 	%r<774>;
	.reg .b64 	%rd<517>;

	mov.u32 	%r769, %ctaid.x;
	mov.u32 	%r770, %ntid.x;
	mov.u32 	%r771, %tid.x;
	mad.lo.s32 	%r772, %r769, %r770, %r771;
	shl.b32 	%r773, %r772, 7;
	cvt.u64.u32 	%rd513, %r773;
	and.b64  	%rd514, %rd513, 3968;
	mov.u64 	%rd515, buffer;
	cvta.global.u64 	%rd516, %rd515;
	add.s64 	%rd512, %rd516, %rd514;
	// begin inline asm
	atom.global.add.u32 %r1, [%rd512], 0;
	// end inline asm
	add.s32 	%r3, %r1, 1;
	// begin inline asm
	atom.global.exch.b32 %r2, [%rd512], %r3;
	// end inline asm
	// begin inline asm
	atom.global.add.u32 %r4, [%rd512], 0;
	// end inline asm
	add.s32 	%r6, %r4, 1;
	// begin inline asm
	atom.global.exch.b32 %r5, [%rd512], %r6;
	// end inline asm
	// begin inline asm
	atom.global.add.u32 %r7, [%rd512], 0;
	// end inline asm
	add.s32 	%r9, %r7, 1;
	// begin inline asm
	atom.global.exch.b32 %r8, [%rd512], %r9;
	// end inline asm
	// begin inline asm
	atom.global.add.u32 %r10, [%rd512], 0;
	// end inline asm
	add.s32 	%r12, %r10, 1;
	// begin inline asm
	atom.global.exch.b32 %r11, [%rd512], %r12;
	// end inline asm
	// begin inline asm
	atom.global.add.u32 %r13, [%rd512], 0;
	// end inline asm
	add.s32 	%r15, %r13, 1;
	// begin inline asm
	atom.global.exch.b32 %r14, [%rd512], %r15;
	// end inline asm
	// begin inline asm
	atom.global.add.u32 %r16, [%rd512], 0;
	// end inline asm
	add.s32 	%r18, %r16, 1;
	// begin inline asm
	atom.global.exch.b32 %r17, [%rd512], %r18;
	// end inline asm
	// begin inline asm
	atom.global.add.u32 %r19, [%rd512], 0;
	// end inline asm
	add.s32 	%r21, %r19, 1;
	// begin inline asm
	atom.global.exch.b32 %r20, [%rd512], %r21;
	// end inline asm
	// begin inline asm
	atom.global.add.u32 %r22, [%rd512], 0;
	// end inline asm
	add.s32 	%r24, %r22, 1;
	// begin inline asm
	atom.global.exch.b32 %r23, [%rd512], %r24;
	// end inline asm
	// begin inline asm
	atom.global.add.u32 %r25, [%rd512], 0;
	// end inline asm
	add.s32 	%r27, %r25, 1;
	// begin inline asm
	atom.global.exch.b32 %r26, [%rd512], %r27;
	// end inline asm
	// begin inline asm
	atom.global.add.u32 %r28, [%rd512], 0;
	// end inline asm
	add.s32 	%r30, %r28, 1;
	// begin inline asm
	atom.global.exch.b32 %r29, [%rd512], %r30;
	// end inline asm
	// begin inline asm
	atom.global.add.u32 %r31, [%rd512], 0;
	// end inline asm
	add.s32 	%r33, %r31, 1;
	// begin inline asm
	atom.global.exch.b32 %r32, [%rd512], %r33;
	// end inline asm
	// begin inline asm
	atom.global.add.u32 %r34, [%rd512], 0;
	// end inline asm
	add.s32 	%r36, %r34, 1;
	// begin inline asm
	atom.global.exch.b32 %r35, [%rd512], %r36;
	// end inline asm
	// begin inline asm
	atom.global.add.u32 %r37, [%rd512], 0;
	// end inline asm
	add.s32 	%r39, %r37, 1;
	// begin inline asm
	atom.global.exch.b32 %r38, [%rd512], %r39;
	// end inline asm
	// begin inline asm
	atom.global.add.u32 %r40, [%rd512], 0;
	// end inline asm
	add.s32 	%r42, %r40, 1;
	// begin inline asm
	atom.global.exch.b32 %r41, [%rd512], %r42;
	// end inline asm
	// begin inline asm
	atom.global.add.u32 %r43, [%rd512], 0;
	// end inline asm
	add.s32 	%r45, %r43, 1;
	// begin inline asm
	atom.global.exch.b32 %r44, [%rd512], %r45;
	// end inline asm
	// begin inline asm
	atom.global.add.u32 %r46, [%rd512], 0;
	// end inline asm
	add.s32 	%r48, %r46, 1;
	// begin inline asm
	atom.global.exch.b32 %r47, [%rd512], %r48;
	// end inline asm
	// begin inline asm
	atom.global.add.u32 %r49, [%rd512], 0;
	// end inline asm
	add.s32 	%r51, %r49, 1;
	// begin inline asm
	atom.global.exch.b32 %r50, [%rd512], %r51;
	// end inline asm
	// begin inline asm
	atom.global.add.u32 %r52, [%rd512], 0;
	// end inline asm
	add.s32 	%r54, %r52, 1;
	// begin inline asm
	atom.global.exch.b32 %r53, [%rd512], %r54;
	// end inline asm
	// begin inline asm
	atom.global.add.u32 %r55, [%rd512], 0;
	// end inline asm
	add.s32 	%r57, %r55, 1;
	// begin inline asm
	atom.global.exch.b32 %r56, [%rd512], %r57;
	// end inline asm
	// begin inline asm
	atom.global.add.u32 %r58, [%rd512], 0;
	// end inline asm
	add.s32 	%r60, %r58, 1;
	// begin inline asm
	atom.global.exch.b32 %r59, [%rd512], %r60;
	// end inline asm
	// begin inline asm
	atom.global.add.u32 %r61, [%rd512], 0;
	// end inline asm
	add.s32 	%r63, %r61, 1;
	// begin inline asm
	atom.global.exch.b32 %r62, [%rd512], %r63;
	// end inline asm
	// begin inline asm
	atom.global.add.u32 %r64, [%rd512], 0;
	// end inline asm
	add.s32 	%r66, %r64, 1;
	// begin inline asm
	atom.global.exch.b32 %r65, [%rd512], %r66;
	// end inline asm
	// begin inline asm
	atom.global.add.u32 %r67, [%rd512], 0;
	// end inline asm
	add.s32 	%r69, %r67, 1;
	// begin inline asm
	atom.global.exch.b32 %r68, [%rd512], %r69;
	// end inline asm
	// begin inline asm
	atom.global.add.u32 %r70, [%rd512], 0;
	// end inline asm
	add.s32 	%r72, %r70, 1;
	// begin inline asm
	atom.global.exch.b32 %r71, [%rd512], %r72;
	// end inline asm
	// begin inline asm
	atom.global.add.u32 %r73, [%rd512], 0;
	// end inline asm
	add.s32 	%r75, %r73, 1;
	// begin inline asm
	atom.global.exch.b32 %r74, [%rd512], %r75;
	// end inline asm
	// begin inline asm
	atom.global.add.u32 %r76, [%rd512], 0;
	// end inline asm
	add.s32 	%r78, %r76, 1;
	// begin inline asm
	atom.global.exch.b32 %r77, [%rd512], %r78;
	// end inline asm
	// begin inline asm
	atom.global.add.u32 %r79, [%rd512], 0;
	// end inline asm
	add.s32 	%r81, %r79, 1;
	// begin inline asm
	atom.global.exch.b32 %r80, [%rd512], %r81;
	// end inline asm
	// begin inline asm
	atom.global.add.u32 %r82, [%rd512], 0;
	// end inline asm
	add.s32 	%r84, %r82, 1;
	// begin inline asm
	atom.global.exch.b32 %r83, [%rd512], %r84;
	// end inline asm
	// begin inline asm
	atom.global.add.u32 %r85, [%rd512], 0;
	// end inline asm
	add.s32 	%r87, %r85, 1;
	// begin inline asm
	atom.global.exch.b32 %r86, [%rd512], %r87;
	// end inline asm
	// begin inline asm
	atom.global.add.u32 %r88, [%rd512], 0;
	// end inline asm
	add.s32 	%r90, %r88, 1;
	// begin inline asm
	atom.global.exch.b32 %r89, [%rd512], %r90;
	// end inline asm
	// begin inline asm
	atom.global.add.u32 %r91, [%rd512], 0;
	// end inline asm
	add.s32 	%r93, %r91, 1;
	// begin inline asm
	atom.global.exch.b32 %r92, [%rd512], %r93;
	// end inline asm
	// begin inline asm
	atom.global.add.u32 %r94, [%rd512], 0;
	// end inline asm
	add.s32 	%r96, %r94, 1;
	// begin inline asm
	atom.global.exch.b32 %r95, [%rd512], %r96;
	// end inline asm
	// begin inline asm
	atom.global.add.u32 %r97, [%rd512], 0;
	// end inline asm
	add.s32 	%r99, %r97, 1;
	// begin inline asm
	atom.global.exch.b32 %r98, [%rd512], %r99;
	// end inline asm
	// begin inline asm
	atom.global.add.u32 %r100, [%rd512], 0;
	// end inline asm
	add.s32 	%r102, %r100, 1;
	// begin inline asm
	atom.global.exch.b32 %r101, [%rd512], %r102;
	// end inline asm
	// begin inline asm
	atom.global.add.u32 %r103, [%rd512], 0;
	// end inline asm
	add.s32 	%r105, %r103, 1;
	// begin inline asm
	atom.global.exch.b32 %r104, [%rd512], %r105;
	// end inline asm
	// begin inline asm
	atom.global.add.u32 %r106, [%rd512], 0;
	// end inline asm
	add.s32 	%r108, %r106, 1;
	// begin inline asm
	atom.global.exch.b32 %r107, [%rd512], %r108;
	// end inline asm
	// begin inline asm
	atom.global.add.u32 %r109, [%rd512], 0;
	// end inline asm
	add.s32 	%r111, %r109, 1;
	// begin inline asm
	atom.global.exch.b32 %r110, [%rd512], %r111;
	// end inline asm
	// begin inline asm
	atom.global.add.u32 %r112, [%rd512], 0;
	// end inline asm
	add.s32 	%r114, %r112, 1;
	// begin inline asm
	atom.global.exch.b32 %r113, [%rd512], %r114;
	// end inline asm
	// begin inline asm
	atom.global.add.u32 %r115, [%rd512], 0;
	// end inline asm
	add.s32 	%r117, %r115, 1;
	// begin inline asm
	atom.global.exch.b32 %r116, [%rd512], %r117;
	// end inline asm
	// begin inline asm
	atom.global.add.u32 %r118, [%rd512], 0;
	// end inline asm
	add.s32 	%r120, %r118, 1;
	// begin inline asm
	atom.global.exch.b32 %r119, [%rd512], %r120;
	// end inline asm
	// begin inline asm
	atom.global.add.u32 %r121, [%rd512], 0;
	// end inline asm
	add.s32 	%r123, %r121, 1;
	// begin inline asm
	atom.global.exch.b32 %r122, [%rd512], %r123;
	// end inline asm
	// begin inline asm
	atom.global.add.u32 %r124, [%rd512], 0;
	// end inline asm
	add.s32 	%r126, %r124, 1;
	// begin inline asm
	atom.global.exch.b32 %r125, [%rd512], %r126;
	// end inline asm
	// begin inline asm
	atom.global.add.u32 %r127, [%rd512], 0;
	// end inline asm
	add.s32 	%r129, %r127, 1;
	// begin inline asm
	atom.global.exch.b32 %r128, [%rd512], %r129;
	// end inline asm
	// begin inline asm
	atom.global.add.u32 %r130, [%rd512], 0;
	// end inline asm
	add.s32 	%r132, %r130, 1;
	// begin inline asm
	atom.global.exch.b32 %r131, [%rd512], %r132;
	// end inline asm
	// begin inline asm
	atom.global.add.u32 %r133, [%rd512], 0;
	// end inline asm
	add.s32 	%r135, %r133, 1;
	// begin inline asm
	atom.global.exch.b32 %r134, [%rd512], %r135;
	// end inline asm
	// begin inline asm
	atom.global.add.u32 %r136, [%rd512], 0;
	// end inline asm
	add.s32 	%r138, %r136, 1;
	// begin inline asm
	atom.global.exch.b32 %r137, [%rd512], %r138;
	// end inline asm
	// begin inline asm
	atom.global.add.u32 %r139, [%rd512], 0;
	// end inline asm
	add.s32 	%r141, %r139, 1;
	// begin inline asm
	atom.global.exch.b32 %r140, [%rd512], %r141;
	// end inline asm
	// begin inline asm
	atom.global.add.u32 %r142, [%rd512], 0;
	// end inline asm
	add.s32 	%r144, %r142, 1;
	// begin inline asm
	atom.global.exch.b32 %r143, [%rd512], %r144;
	// end inline asm
	// begin inline asm
	atom.global.add.u32 %r145, [%rd512], 0;
	// end inline asm
	add.s32 	%r147, %r145, 1;
	// begin inline asm
	atom.global.exch.b32 %r146, [%rd512], %r147;
	// end inline asm
	// begin inline asm
	atom.global.add.u32 %r148, [%rd512], 0;
	// end inline asm
	add.s32 	%r150, %r148, 1;
	// begin inline asm
	atom.global.exch.b32 %r149, [%rd512], %r150;
	// end inline asm
	// begin inline asm
	atom.global.add.u32 %r151, [%rd512], 0;
	// end inline asm
	add.s32 	%r153, %r151, 1;
	// begin inline asm
	atom.global.exch.b32 %r152, [%rd512], %r153;
	// end inline asm
	// begin inline asm
	atom.global.add.u32 %r154, [%rd512], 0;
	// end inline asm
	add.s32 	%r156, %r154, 1;
	// begin inline asm
	atom.global.exch.b32 %r155, [%rd512], %r156;
	// end inline asm
	// begin inline asm
	atom.global.add.u32 %r157, [%rd512], 0;
	// end inline asm
	add.s32 	%r159, %r157, 1;
	// begin inline asm
	atom.global.exch.b32 %r158, [%rd512], %r159;
	// end inline asm
	// begin inline asm
	atom.global.add.u32 %r160, [%rd512], 0;
	// end inline asm
	add.s32 	%r162, %r160, 1;
	// begin inline asm
	atom.global.exch.b32 %r161, [%rd512], %r162;
	// end inline asm
	// begin inline asm
	atom.global.add.u32 %r163, [%rd512], 0;
	// end inline asm
	add.s32 	%r165, %r163, 1;
	// begin inline asm
	atom.global.exch.b32 %r164, [%rd512], %r165;
	// end inline asm
	// begin inline asm
	atom.global.add.u32 %r166, [%rd512], 0;
	// end inline asm
	add.s32 	%r168, %r166, 1;
	// begin inline asm
	atom.global.exch.b32 %r167, [%rd512], %r168;
	// end inline asm
	// begin inline asm
	atom.global.add.u32 %r169, [%rd512], 0;
	// end inline asm
	add.s32 	%r171, %r169, 1;
	// begin inline asm
	atom.global.exch.b32 %r170, [%rd512], %r171;
	// end inline asm
	// begin inline asm
	atom.global.add.u32 %r172, [%rd512], 0;
	// end inline asm
	add.s32 	%r174, %r172, 1;
	// begin inline asm
	atom.global.exch.b32 %r173, [%rd512], %r174;
	// end inline asm
	// begin inline asm
	atom.global.add.u32 %r175, [%rd512], 0;
	// end inline asm
	add.s32 	%r177, %r175, 1;
	// begin inline asm
	atom.global.exch.b32 %r176, [%rd512], %r177;
	// end inline asm
	// begin inline asm
	atom.global.add.u32 %r178, [%rd512], 0;
	// end inline asm
	add.s32 	%r180, %r178, 1;
	// begin inline asm
	atom.global.exch.b32 %r179, [%rd512], %r180;
	// end inline asm
	// begin inline asm
	atom.global.add.u32 %r181, [%rd512], 0;
	// end inline asm
	add.s32 	%r183, %r181, 1;
	// begin inline asm
	atom.global.exch.b32 %r182, [%rd512], %r183;
	// end inline asm
	// begin inline asm
	atom.global.add.u32 %r184, [%rd512], 0;
	// end inline asm
	add.s32 	%r186, %r184, 1;
	// begin inline asm
	atom.global.exch.b32 %r185, [%rd512], %r186;
	// end inline asm
	// begin inline asm
	atom.global.add.u32 %r187, [%rd512], 0;
	// end inline asm
	add.s32 	%r189, %r187, 1;
	// begin inline asm
	atom.global.exch.b32 %r188, [%rd512], %r189;
	// end inline asm
	// begin inline asm
	atom.global.add.u32 %r190, [%rd512], 0;
	// end inline asm
	add.s32 	%r192, %r190, 1;
	// begin inline asm
	atom.global.exch.b32 %r191, [%rd512], %r192;
	// end inline asm
	// begin inline asm
	atom.global.add.u32 %r193, [%rd512], 0;
	// end inline asm
	add.s32 	%r195, %r193, 1;
	// begin inline asm
	atom.global.exch.b32 %r194, [%rd512], %r195;
	// end inline asm
	// begin inline asm
	atom.global.add.u32 %r196, [%rd512], 0;
	// end inline asm
	add.s32 	%r198, %r196, 1;
	// begin inline asm
	atom.global.exch.b32 %r197, [%rd512], %r198;
	// end inline asm
	// begin inline asm
	atom.global.add.u32 %r199, [%rd512], 0;
	// end inline asm
	add.s32 	%r201, %r199, 1;
	// begin inline asm
	atom.global.exch.b32 %r200, [%rd512], %r201;
	// end inline asm
	// begin inline asm
	atom.global.add.u32 %r202, [%rd512], 0;
	// end inline asm
	add.s32 	%r204, %r202, 1;
	// begin inline asm
	atom.global.exch.b32 %r203, [%rd512], %r204;
	// end inline asm
	// begin inline asm
	atom.global.add.u32 %r205, [%rd512], 0;
	// end inline asm
	add.s32 	%r207, %r205, 1;
	// begin inline asm
	atom.global.exch.b32 %r206, [%rd512], %r207;
	// end inline asm
	// begin inline asm
	atom.global.add.u32 %r208, [%rd512], 0;
	// end inline asm
	add.s32 	%r210, %r208, 1;
	// begin inline asm
	atom.global.exch.b32 %r209, [%rd512], %r210;
	// end inline asm
	// begin inline asm
	atom.global.add.u32 %r211, [%rd512], 0;
	// end inline asm
	add.s32 	%r213, %r211, 1;
	// begin inline asm
	atom.global.exch.b32 %r212, [%rd512], %r213;
	// end inline asm
	// begin inline asm
	atom.global.add.u32 %r214, [%rd512], 0;
	// end inline asm
	add.s32 	%r216, %r214, 1;
	// begin inline asm
	atom.global.exch.b32 %r215, [%rd512], %r216;
	// end inline asm
	// begin inline asm
	atom.global.add.u32 %r217, [%rd512], 0;
	// end inline asm
	add.s32 	%r219, %r217, 1;
	// begin inline asm
	atom.global.exch.b32 %r218, [%rd512], %r219;
	// end inline asm
	// begin inline asm
	atom.global.add.u32 %r220, [%rd512], 0;
	// end inline asm
	add.s32 	%r222, %r220, 1;
	// begin inline asm
	atom.global.exch.b32 %r221, [%rd512], %r222;
	// end inline asm
	// begin inline asm
	atom.global.add.u32 %r223, [%rd512], 0;
	// end inline asm
	add.s32 	%r225, %r223, 1;
	// begin inline asm
	atom.global.exch.b32 %r224, [%rd512], %r225;
	// end inline asm
	// begin inline asm
	atom.global.add.u32 %r226, [%rd512], 0;
	// end inline asm
	add.s32 	%r228, %r226, 1;
	// begin inline asm
	atom.global.exch.b32 %r227, [%rd512], %r228;
	// end inline asm
	// begin inline asm
	atom.global.add.u32 %r229, [%rd512], 0;
	// end inline asm
	add.s32 	%r231, %r229, 1;
	// begin inline asm
	atom.global.exch.b32 %r230, [%rd512], %r231;
	// end inline asm
	// begin inline asm
	atom.global.add.u32 %r232, [%rd512], 0;
	// end inline asm
	add.s32 	%r234, %r232, 1;
	// begin inline asm
	atom.global.exch.b32 %r233, [%rd512], %r234;
	// end inline asm
	// begin inline asm
	atom.global.add.u32 %r235, [%rd512], 0;
	// end inline asm
	add.s32 	%r237, %r235, 1;
	// begin inline asm
	atom.global.exch.b32 %r236, [%rd512], %r237;
	// end inline asm
	// begin inline asm
	atom.global.add.u32 %r238, [%rd512], 0;
	// end inline asm
	add.s32 	%r240, %r238, 1;
	// begin inline asm
	atom.global.exch.b32 %r239, [%rd512], %r240;
	// end inline asm
	// begin inline asm
	atom.global.add.u32 %r241, [%rd512], 0;
	// end inline asm
	add.s32 	%r243, %r241, 1;
	// begin inline asm
	atom.global.exch.b32 %r242, [%rd512], %r243;
	// end inline asm
	// begin inline asm
	atom.global.add.u32 %r244, [%rd512], 0;
	// end inline asm
	add.s32 	%r246, %r244, 1;
	// begin inline asm
	atom.global.exch.b32 %r245, [%rd512], %r246;
	// end inline asm
	// begin inline asm
	atom.global.add.u32 %r247, [%rd512], 0;
	// end inline asm
	add.s32 	%r249, %r247, 1;
	// begin inline asm
	atom.global.exch.b32 %r248, [%rd512], %r249;
	// end inline asm
	// begin inline asm
	atom.global.add.u32 %r250, [%rd512], 0;
	// end inline asm
	add.s32 	%r252, %r250, 1;
	// begin inline asm
	atom.global.exch.b32 %r251, [%rd512], %r252;
	// end inline asm
	// begin inline asm
	atom.global.add.u32 %r253, [%rd512], 0;
	// end inline asm
	add.s32 	%r255, %r253, 1;
	// begin inline asm
	atom.global.exch.b32 %r254, [%rd512], %r255;
	// end inline asm
	// begin inline asm
	atom.global.add.u32 %r256, [%rd512], 0;
	// end inline asm
	add.s32 	%r258, %r256, 1;
	// begin inline asm
	atom.global.exch.b32 %r257, [%rd512], %r258;
	// end inline asm
	// begin inline asm
	atom.global.add.u32 %r259, [%rd512], 0;
	// end inline asm
	add.s32 	%r261, %r259, 1;
	// begin inline asm
	atom.global.exch.b32 %r260, [%rd512], %r261;
	// end inline asm
	// begin inline asm
	atom.global.add.u32 %r262, [%rd512], 0;
	// end inline asm
	add.s32 	%r264, %r262, 1;
	// begin inline asm
	atom.global.exch.b32 %r263, [%rd512], %r264;
	// end inline asm
	// begin inline asm
	atom.global.add.u32 %r265, [%rd512], 0;
	// end inline asm
	add.s32 	%r267, %r265, 1;
	// begin inline asm
	atom.global.exch.b32 %r266, [%rd512], %r267;
	// end inline asm
	// begin inline asm
	atom.global.add.u32 %r268, [%rd512], 0;
	// end inline asm
	add.s32 	%r270, %r268, 1;
	// begin inline asm
	atom.global.exch.b32 %r269, [%rd512], %r270;
	// end inline asm
	// begin inline asm
	atom.global.add.u32 %r271, [%rd512], 0;
	// end inline asm
	add.s32 	%r273, %r271, 1;
	// begin inline asm
	atom.global.exch.b32 %r272, [%rd512], %r273;
	// end inline asm
	// begin inline asm
	atom.global.add.u32 %r274, [%rd512], 0;
	// end inline asm
	add.s32 	%r276, %r274, 1;
	// begin inline asm
	atom.global.exch.b32 %r275, [%rd512], %r276;
	// end inline asm
	// begin inline asm
	atom.global.add.u32 %r277, [%rd512], 0;
	// end inline asm
	add.s32 	%r279, %r277, 1;
	// begin inline asm
	atom.global.exch.b32 %r278, [%rd512], %r279;
	// end inline asm
	// begin inline asm
	atom.global.add.u32 %r280, [%rd512], 0;
	// end inline asm
	add.s32 	%r282, %r280, 1;
	// begin inline asm
	atom.global.exch.b32 %r281, [%rd512], %r282;
	// end inline asm
	// begin inline asm
	atom.global.add.u32 %r283, [%rd512], 0;
	// end inline asm
	add.s32 	%r285, %r283, 1;
	// begin inline asm
	atom.global.exch.b32 %r284, [%rd512], %r285;
	// end inline asm
	// begin inline asm
	atom.global.add.u32 %r286, [%rd512], 0;
	// end inline asm
	add.s32 	%r288, %r286, 1;
	// begin inline asm
	atom.global.exch.b32 %r287, [%rd512], %r288;
	// end inline asm
	// begin inline asm
	atom.global.add.u32 %r289, [%rd512], 0;
	// end inline asm
	add.s32 	%r291, %r289, 1;
	// begin inline asm
	atom.global.exch.b32 %r290, [%rd512], %r291;
	// end inline asm
	// begin inline asm
	atom.global.add.u32 %r292, [%rd512], 0;
	// end inline asm
	add.s32 	%r294, %r292, 1;
	// begin inline asm
	atom.global.exch.b32 %r293, [%rd512], %r294;
	// end inline asm
	// begin inline asm
	atom.global.add.u32 %r295, [%rd512], 0;
	// end inline asm
	add.s32 	%r297, %r295, 1;
	// begin inline asm
	atom.global.exch.b32 %r296, [%rd512], %r297;
	// end inline asm
	// begin inline asm
	atom.global.add.u32 %r298, [%rd512], 0;
	// end inline asm
	add.s32 	%r300, %r298, 1;
	// begin inline asm
	atom.global.exch.b32 %r299, [%rd512], %r300;
	// end inline asm
	// begin inline asm
	atom.global.add.u32 %r301, [%rd512], 0;
	// end inline asm
	add.s32 	%r303, %r301, 1;
	// begin inline asm
	atom.global.exch.b32 %r302, [%rd512], %r303;
	// end inline asm
	// begin inline asm
	atom.global.add.u32 %r304, [%rd512], 0;
	// end inline asm
	add.s32 	%r306, %r304, 1;
	// begin inline asm
	atom.global.exch.b32 %r305, [%rd512], %r306;
	// end inline asm
	// begin inline asm
	atom.global.add.u32 %r307, [%rd512], 0;
	// end inline asm
	add.s32 	%r309, %r307, 1;
	// begin inline asm
	atom.global.exch.b32 %r308, [%rd512], %r309;
	// end inline asm
	// begin inline asm
	atom.global.add.u32 %r310, [%rd512], 0;
	// end inline asm
	add.s32 	%r312, %r310, 1;
	// begin inline asm
	atom.global.exch.b32 %r311, [%rd512], %r312;
	// end inline asm
	// begin inline asm
	atom.global.add.u32 %r313, [%rd512], 0;
	// end inline asm
	add.s32 	%r315, %r313, 1;
	// begin inline asm
	atom.global.exch.b32 %r314, [%rd512], %r315;
	// end inline asm
	// begin inline asm
	atom.global.add.u32 %r316, [%rd512], 0;
	// end inline asm
	add.s32 	%r318, %r316, 1;
	// begin inline asm
	atom.global.exch.b32 %r317, [%rd512], %r318;
	// end inline asm
	// begin inline asm
	atom.global.add.u32 %r319, [%rd512], 0;
	// end inline asm
	add.s32 	%r321, %r319, 1;
	// begin inline asm
	atom.global.exch.b32 %r320, [%rd512], %r321;
	// end inline asm
	// begin inline asm
	atom.global.add.u32 %r322, [%rd512], 0;
	// end inline asm
	add.s32 	%r324, %r322, 1;
	// begin inline asm
	atom.global.exch.b32 %r323, [%rd512], %r324;
	// end inline asm
	// begin inline asm
	atom.global.add.u32 %r325, [%rd512], 0;
	// end inline asm
	add.s32 	%r327, %r325, 1;
	// begin inline asm
	atom.global.exch.b32 %r326, [%rd512], %r327;
	// end inline asm
	// begin inline asm
	atom.global.add.u32 %r328, [%rd512], 0;
	// end inline asm
	add.s32 	%r330, %r328, 1;
	// begin inline asm
	atom.global.exch.b32 %r329, [%rd512], %r330;
	// end inline asm
	// begin inline asm
	atom.global.add.u32 %r331, [%rd512], 0;
	// end inline asm
	add.s32 	%r333, %r331, 1;
	// begin inline asm
	atom.global.exch.b32 %r332, [%rd512], %r333;
	// end inline asm
	// begin inline asm
	atom.global.add.u32 %r334, [%rd512], 0;
	// end inline asm
	add.s32 	%r336, %r334, 1;
	// begin inline asm
	atom.global.exch.b32 %r335, [%rd512], %r336;
	// end inline asm
	// begin inline asm
	atom.global.add.u32 %r337, [%rd512], 0;
	// end inline asm
	add.s32 	%r339, %r337, 1;
	// begin inline asm
	atom.global.exch.b32 %r338, [%rd512], %r339;
	// end inline asm
	// begin inline asm
	atom.global.add.u32 %r340, [%rd512], 0;
	// end inline asm
	add.s32 	%r342, %r340, 1;
	// begin inline asm
	atom.global.exch.b32 %r341, [%rd512], %r342;
	// end inline asm
	// begin inline asm
	atom.global.add.u32 %r343, [%rd512], 0;
	// end inline asm
	add.s32 	%r345, %r343, 1;
	// begin inline asm
	atom.global.exch.b32 %r344, [%rd512], %r345;
	// end inline asm
	// begin inline asm
	atom.global.add.u32 %r346, [%rd512], 0;
	// end inline asm
	add.s32 	%r348, %r346, 1;
	// begin inline asm
	atom.global.exch.b32 %r347, [%rd512], %r348;
	// end inline asm
	// begin inline asm
	atom.global.add.u32 %r349, [%rd512], 0;
	// end inline asm
	add.s32 	%r351, %r349, 1;
	// begin inline asm
	atom.global.exch.b32 %r350, [%rd512], %r351;
	// end inline asm
	// begin inline asm
	atom.global.add.u32 %r352, [%rd512], 0;
	// end inline asm
	add.s32 	%r354, %r352, 1;
	// begin inline asm
	atom.global.exch.b32 %r353, [%rd512], %r354;
	// end inline asm
	// begin inline asm
	atom.global.add.u32 %r355, [%rd512], 0;
	// end inline asm
	add.s32 	%r357, %r355, 1;
	// begin inline asm
	atom.global.exch.b32 %r356, [%rd512], %r357;
	// end inline asm
	// begin inline asm
	atom.global.add.u32 %r358, [%rd512], 0;
	// end inline asm
	add.s32 	%r360, %r358, 1;
	// begin inline asm
	atom.global.exch.b32 %r359, [%rd512], %r360;
	// end inline asm
	// begin inline asm
	atom.global.add.u32 %r361, [%rd512], 0;
	// end inline asm
	add.s32 	%r363, %r361, 1;
	// begin inline asm
	atom.global.exch.b32 %r362, [%rd512], %r363;
	// end inline asm
	// begin inline asm
	atom.global.add.u32 %r364, [%rd512], 0;
	// end inline asm
	add.s32 	%r366, %r364, 1;
	// begin inline asm
	atom.global.exch.b32 %r365, [%rd512], %r366;
	// end inline asm
	// begin inline asm
	atom.global.add.u32 %r367, [%rd512], 0;
	// end inline asm
	add.s32 	%r369, %r367, 1;
	// begin inline asm
	atom.global.exch.b32 %r368, [%rd512], %r369;
	// end inline asm
	// begin inline asm
	atom.global.add.u32 %r370, [%rd512], 0;
	// end inline asm
	add.s32 	%r372, %r370, 1;
	// begin inline asm
	atom.global.exch.b32 %r371, [%rd512], %r372;
	// end inline asm
	// begin inline asm
	atom.global.add.u32 %r373, [%rd512], 0;
	// end inline asm
	add.s32 	%r375, %r373, 1;
	// begin inline asm
	atom.global.exch.b32 %r374, [%rd512], %r375;
	// end inline asm
	// begin inline asm
	atom.global.add.u32 %r376, [%rd512], 0;
	// end inline asm
	add.s32 	%r378, %r376, 1;
	// begin inline asm
	atom.global.exch.b32 %r377, [%rd512], %r378;
	// end inline asm
	// begin inline asm
	atom.global.add.u32 %r379, [%rd512], 0;
	// end inline asm
	add.s32 	%r381, %r379, 1;
	// begin inline asm
	atom.global.exch.b32 %r380, [%rd512], %r381;
	// end inline asm
	// begin inline asm
	atom.global.add.u32 %r382, [%rd512], 0;
	// end inline asm
	add.s32 	%r384, %r382, 1;
	// begin inline asm
	atom.global.exch.b32 %r383, [%rd512], %r384;
	// end inline asm
	// begin inline asm
	atom.global.add.u32 %r385, [%rd512], 0;
	// end inline asm
	add.s32 	%r387, %r385, 1;
	// begin inline asm
	atom.global.exch.b32 %r386, [%rd512], %r387;
	// end inline asm
	// begin inline asm
	atom.global.add.u32 %r388, [%rd512], 0;
	// end inline asm
	add.s32 	%r390, %r388, 1;
	// begin inline asm
	atom.global.exch.b32 %r389, [%rd512], %r390;
	// end inline asm
	// begin inline asm
	atom.global.add.u32 %r391, [%rd512], 0;
	// end inline asm
	add.s32 	%r393, %r391, 1;
	// begin inline asm
	atom.global.exch.b32 %r392, [%rd512], %r393;
	// end inline asm
	// begin inline asm
	atom.global.add.u32 %r394, [%rd512], 0;
	// end inline asm
	add.s32 	%r396, %r394, 1;
	// begin inline asm
	atom.global.exch.b32 %r395, [%rd512], %r396;
	// end inline asm
	// begin inline asm
	atom.global.add.u32 %r397, [%rd512], 0;
	// end inline asm
	add.s32 	%r399, %r397, 1;
	// begin inline asm
	atom.global.exch.b32 %r398, [%rd512], %r399;
	// end inline asm
	// begin inline asm
	atom.global.add.u32 %r400, [%rd512], 0;
	// end inline asm
	add.s32 	%r402, %r400, 1;
	// begin inline asm
	atom.global.exch.b32 %r401, [%rd512], %r402;
	// end inline asm
	// begin inline asm
	atom.global.add.u32 %r403, [%rd512], 0;
	// end inline asm
	add.s32 	%r405, %r403, 1;
	// begin inline asm
	atom.global.exch.b32 %r404, [%rd512], %r405;
	// end inline asm
	// begin inline asm
	atom.global.add.u32 %r406, [%rd512], 0;
	// end inline asm
	add.s32 	%r408, %r406, 1;
	// begin inline asm
	atom.global.exch.b32 %r407, [%rd512], %r408;
	// end inline asm
	// begin inline asm
	atom.global.add.u32 %r409, [%rd512], 0;
	// end inline asm
	add.s32 	%r411, %r409, 1;
	// begin inline asm
	atom.global.exch.b32 %r410, [%rd512], %r411;
	// end inline asm
	// begin inline asm
	atom.global.add.u32 %r412, [%rd512], 0;
	// end inline asm
	add.s32 	%r414, %r412, 1;
	// begin inline asm
	atom.global.exch.b32 %r413, [%rd512], %r414;
	// end inline asm
	// begin inline asm
	atom.global.add.u32 %r415, [%rd512], 0;
	// end inline asm
	add.s32 	%r417, %r415, 1;
	// begin inline asm
	atom.global.exch.b32 %r416, [%rd512], %r417;
	// end inline asm
	// begin inline asm
	atom.global.add.u32 %r418, [%rd512], 0;
	// end inline asm
	add.s32 	%r420, %r418, 1;
	// begin inline asm
	atom.global.exch.b32 %r419, [%rd512], %r420;
	// end inline asm
	// begin inline asm
	atom.global.add.u32 %r421, [%rd512], 0;
	// end inline asm
	add.s32 	%r423, %r421, 1;
	// begin inline asm
	atom.global.exch.b32 %r422, [%rd512], %r423;
	// end inline asm
	// begin inline asm
	atom.global.add.u32 %r424, [%rd512], 0;
	// end inline asm
	add.s32 	%r426, %r424, 1;
	// begin inline asm
	atom.global.exch.b32 %r425, [%rd512], %r426;
	// end inline asm
	// begin inline asm
	atom.global.add.u32 %r427, [%rd512], 0;
	// end inline asm
	add.s32 	%r429, %r427, 1;
	// begin inline asm
	atom.global.exch.b32 %r428, [%rd512], %r429;
	// end inline asm
	// begin inline asm
	atom.global.add.u32 %r430, [%rd512], 0;
	// end inline asm
	add.s32 	%r432, %r430, 1;
	// begin inline asm
	atom.global.exch.b32 %r431, [%rd512], %r432;
	// end inline asm
	// begin inline asm
	atom.global.add.u32 %r433, [%rd512], 0;
	// end inline asm
	add.s32 	%r435, %r433, 1;
	// begin inline asm
	atom.global.exch.b32 %r434, [%rd512], %r435;
	// end inline asm
	// begin inline asm
	atom.global.add.u32 %r436, [%rd512], 0;
	// end inline asm
	add.s32 	%r438, %r436, 1;
	// begin inline asm
	atom.global.exch.b32 %r437, [%rd512], %r438;
	// end inline asm
	// begin inline asm
	atom.global.add.u32 %r439, [%rd512], 0;
	// end inline asm
	add.s32 	%r441, %r439, 1;
	// begin inline asm
	atom.global.exch.b32 %r440, [%rd512], %r441;
	// end inline asm
	// begin inline asm
	atom.global.add.u32 %r442, [%rd512], 0;
	// end inline asm
	add.s32 	%r444, %r442, 1;
	// begin inline asm
	atom.global.exch.b32 %r443, [%rd512], %r444;
	// end inline asm
	// begin inline asm
	atom.global.add.u32 %r445, [%rd512], 0;
	// end inline asm
	add.s32 	%r447, %r445, 1;
	// begin inline asm
	atom.global.exch.b32 %r446, [%rd512], %r447;
	// end inline asm
	// begin inline asm
	atom.global.add.u32 %r448, [%rd512], 0;
	// end inline asm
	add.s32 	%r450, %r448, 1;
	// begin inline asm
	atom.global.exch.b32 %r449, [%rd512], %r450;
	// end inline asm
	// begin inline asm
	atom.global.add.u32 %r451, [%rd512], 0;
	// end inline asm
	add.s32 	%r453, %r451, 1;
	// begin inline asm
	atom.global.exch.b32 %r452, [%rd512], %r453;
	// end inline asm
	// begin inline asm
	atom.global.add.u32 %r454, [%rd512], 0;
	// end inline asm
	add.s32 	%r456, %r454, 1;
	// begin inline asm
	atom.global.exch.b32 %r455, [%rd512], %r456;
	// end inline asm
	// begin inline asm
	atom.global.add.u32 %r457, [%rd512], 0;
	// end inline asm
	add.s32 	%r459, %r457, 1;
	// begin inline asm
	atom.global.exch.b32 %r458, [%rd512], %r459;
	// end inline asm
	// begin inline asm
	atom.global.add.u32 %r460, [%rd512], 0;
	// end inline asm
	add.s32 	%r462, %r460, 1;
	// begin inline asm
	atom.global.exch.b32 %r461, [%rd512], %r462;
	// end inline asm
	// begin inline asm
	atom.global.add.u32 %r463, [%rd512], 0;
	// end inline asm
	add.s32 	%r465, %r463, 1;
	// begin inline asm
	atom.global.exch.b32 %r464, [%rd512], %r465;
	// end inline asm
	// begin inline asm
	atom.global.add.u32 %r466, [%rd512], 0;
	// end inline asm
	add.s32 	%r468, %r466, 1;
	// begin inline asm
	atom.global.exch.b32 %r467, [%rd512], %r468;
	// end inline asm
	// begin inline asm
	atom.global.add.u32 %r469, [%rd512], 0;
	// end inline asm
	add.s32 	%r471, %r469, 1;
	// begin inline asm
	atom.global.exch.b32 %r470, [%rd512], %r471;
	// end inline asm
	// begin inline asm
	atom.global.add.u32 %r472, [%rd512], 0;
	// end inline asm
	add.s32 	%r474, %r472, 1;
	// begin inline asm
	atom.global.exch.b32 %r473, [%rd512], %r474;
	// end inline asm
	// begin inline asm
	atom.global.add.u32 %r475, [%rd512], 0;
	// end inline asm
	add.s32 	%r477, %r475, 1;
	// begin inline asm
	atom.global.exch.b32 %r476, [%rd512], %r477;
	// end inline asm
	// begin inline asm
	atom.global.add.u32 %r478, [%rd512], 0;
	// end inline asm
	add.s32 	%r480, %r478, 1;
	// begin inline asm
	atom.global.exch.b32 %r479, [%rd512], %r480;
	// end inline asm
	// begin inline asm
	atom.global.add.u32 %r481, [%rd512], 0;
	// end inline asm
	add.s32 	%r483, %r481, 1;
	// begin inline asm
	atom.global.exch.b32 %r482, [%rd512], %r483;
	// end inline asm
	// begin inline asm
	atom.global.add.u32 %r484, [%rd512], 0;
	// end inline asm
	add.s32 	%r486, %r484, 1;
	// begin inline asm
	atom.global.exch.b32 %r485, [%rd512], %r486;
	// end inline asm
	// begin inline asm
	atom.global.add.u32 %r487, [%rd512], 0;
	// end inline asm
	add.s32 	%r489, %r487, 1;
	// begin inline asm
	atom.global.exch.b32 %r488, [%rd512], %r489;
	// end inline asm
	// begin inline asm
	atom.global.add.u32 %r490, [%rd512], 0;
	// end inline asm
	add.s32 	%r492, %r490, 1;
	// begin inline asm
	atom.global.exch.b32 %r491, [%rd512], %r492;
	// end inline asm
	// begin inline asm
	atom.global.add.u32 %r493, [%rd512], 0;
	// end inline asm
	add.s32 	%r495, %r493, 1;
	// begin inline asm
	atom.global.exch.b32 %r494, [%rd512], %r495;
	// end inline asm
	// begin inline asm
	atom.global.add.u32 %r496, [%rd512], 0;
	// end inline asm
	add.s32 	%r498, %r496, 1;
	// begin inline asm
	atom.global.exch.b32 %r497, [%rd512], %r498;
	// end inline asm
	// begin inline asm
	atom.global.add.u32 %r499, [%rd512], 0;
	// end inline asm
	add.s32 	%r501, %r499, 1;
	// begin inline asm
	atom.global.exch.b32 %r500, [%rd512], %r501;
	// end inline asm
	// begin inline asm
	atom.global.add.u32 %r502, [%rd512], 0;
	// end inline asm
	add.s32 	%r504, %r502, 1;
	// begin inline asm
	atom.global.exch.b32 %r503, [%rd512], %r504;
	// end inline asm
	// begin inline asm
	atom.global.add.u32 %r505, [%rd512], 0;
	// end inline asm
	add.s32 	%r507, %r505, 1;
	// begin inline asm
	atom.global.exch.b32 %r506, [%rd512], %r507;
	// end inline asm
	// begin inline asm
	atom.global.add.u32 %r508, [%rd512], 0;
	// end inline asm
	add.s32 	%r510, %r508, 1;
	// begin inline asm
	atom.global.exch.b32 %r509, [%rd512], %r510;
	// end inline asm
	// begin inline asm
	atom.global.add.u32 %r511, [%rd512], 0;
	// end inline asm
	add.s32 	%r513, %r511, 1;
	// begin inline asm
	atom.global.exch.b32 %r512, [%rd512], %r513;
	// end inline asm
	// begin inline asm
	atom.global.add.u32 %r514, [%rd512], 0;
	// end inline asm
	add.s32 	%r516, %r514, 1;
	// begin inline asm
	atom.global.exch.b32 %r515, [%rd512], %r516;
	// end inline asm
	// begin inline asm
	atom.global.add.u32 %r517, [%rd512], 0;
	// end inline asm
	add.s32 	%r519, %r517, 1;
	// begin inline asm
	atom.global.exch.b32 %r518, [%rd512], %r519;
	// end inline asm
	// begin inline asm
	atom.global.add.u32 %r520, [%rd512], 0;
	// end inline asm
	add.s32 	%r522, %r520, 1;
	// begin inline asm
	atom.global.exch.b32 %r521, [%rd512], %r522;
	// end inline asm
	// begin inline asm
	atom.global.add.u32 %r523, [%rd512], 0;
	// end inline asm
	add.s32 	%r525, %r523, 1;
	// begin inline asm
	atom.global.exch.b32 %r524, [%rd512], %r525;
	// end inline asm
	// begin inline asm
	atom.global.add.u32 %r526, [%rd512], 0;
	// end inline asm
	add.s32 	%r528, %r526, 1;
	// begin inline asm
	atom.global.exch.b32 %r527, [%rd512], %r528;
	// end inline asm
	// begin inline asm
	atom.global.add.u32 %r529, [%rd512], 0;
	// end inline asm
	add.s32 	%r531, %r529, 1;
	// begin inline asm
	atom.global.exch.b32 %r530, [%rd512], %r531;
	// end inline asm
	// begin inline asm
	atom.global.add.u32 %r532, [%rd512], 0;
	// end inline asm
	add.s32 	%r534, %r532, 1;
	// begin inline asm
	atom.global.exch.b32 %r533, [%rd512], %r534;
	// end inline asm
	// begin inline asm
	atom.global.add.u32 %r535, [%rd512], 0;
	// end inline asm
	add.s32 	%r537, %r535, 1;
	// begin inline asm
	atom.global.exch.b32 %r536, [%rd512], %r537;
	// end inline asm
	// begin inline asm
	atom.global.add.u32 %r538, [%rd512], 0;
	// end inline asm
	add.s32 	%r540, %r538, 1;
	// begin inline asm
	atom.global.exch.b32 %r539, [%rd512], %r540;
	// end inline asm
	// begin inline asm
	atom.global.add.u32 %r541, [%rd512], 0;
	// end inline asm
	add.s32 	%r543, %r541, 1;
	// begin inline asm
	atom.global.exch.b32 %r542, [%rd512], %r543;
	// end inline asm
	// begin inline asm
	atom.global.add.u32 %r544, [%rd512], 0;
	// end inline asm
	add.s32 	%r546, %r544, 1;
	// begin inline asm
	atom.global.exch.b32 %r545, [%rd512], %r546;
	// end inline asm
	// begin inline asm
	atom.global.add.u32 %r547, [%rd512], 0;
	// end inline asm
	add.s32 	%r549, %r547, 1;
	// begin inline asm
	atom.global.exch.b32 %r548, [%rd512], %r549;
	// end inline asm
	// begin inline asm
	atom.global.add.u32 %r550, [%rd512], 0;
	// end inline asm
	add.s32 	%r552, %r550, 1;
	// begin inline asm
	atom.global.exch.b32 %r551, [%rd512], %r552;
	// end inline asm
	// begin inline asm
	atom.global.add.u32 %r553, [%rd512], 0;
	// end inline asm
	add.s32 	%r555, %r553, 1;
	// begin inline asm
	atom.global.exch.b32 %r554, [%rd512], %r555;
	// end inline asm
	// begin inline asm
	atom.global.add.u32 %r556, [%rd512], 0;
	// end inline asm
	add.s32 	%r558, %r556, 1;
	// begin inline asm
	atom.global.exch.b32 %r557, [%rd512], %r558;
	// end inline asm
	// begin inline asm
	atom.global.add.u32 %r559, [%rd512], 0;
	// end inline asm
	add.s32 	%r561, %r559, 1;
	// begin inline asm
	atom.global.exch.b32 %r560, [%rd512], %r561;
	// end inline asm
	// begin inline asm
	atom.global.add.u32 %r562, [%rd512], 0;
	// end inline asm
	add.s32 	%r564, %r562, 1;
	// begin inline asm
	atom.global.exch.b32 %r563, [%rd512], %r564;
	// end inline asm
	// begin inline asm
	atom.global.add.u32 %r565, [%rd512], 0;
	// end inline asm
	add.s32 	%r567, %r565, 1;
	// begin inline asm
	atom.global.exch.b32 %r566, [%rd512], %r567;
	// end inline asm
	// begin inline asm
	atom.global.add.u32 %r568, [%rd512], 0;
	// end inline asm
	add.s32 	%r570, %r568, 1;
	// begin inline asm
	atom.global.exch.b32 %r569, [%rd512], %r570;
	// end inline asm
	// begin inline asm
	atom.global.add.u32 %r571, [%rd512], 0;
	// end inline asm
	add.s32 	%r573, %r571, 1;
	// begin inline asm
	atom.global.exch.b32 %r572, [%rd512], %r573;
	// end inline asm
	// begin inline asm
	atom.global.add.u32 %r574, [%rd512], 0;
	// end inline asm
	add.s32 	%r576, %r574, 1;
	// begin inline asm
	atom.global.exch.b32 %r575, [%rd512], %r576;
	// end inline asm
	// begin inline asm
	atom.global.add.u32 %r577, [%rd512], 0;
	// end inline asm
	add.s32 	%r579, %r577, 1;
	// begin inline asm
	atom.global.exch.b32 %r578, [%rd512], %r579;
	// end inline asm
	// begin inline asm
	atom.global.add.u32 %r580, [%rd512], 0;
	// end inline asm
	add.s32 	%r582, %r580, 1;
	// begin inline asm
	atom.global.exch.b32 %r581, [%rd512], %r582;
	// end inline asm
	// begin inline asm
	atom.global.add.u32 %r583, [%rd512], 0;
	// end inline asm
	add.s32 	%r585, %r583, 1;
	// begin inline asm
	atom.global.exch.b32 %r584, [%rd512], %r585;
	// end inline asm
	// begin inline asm
	atom.global.add.u32 %r586, [%rd512], 0;
	// end inline asm
	add.s32 	%r588, %r586, 1;
	// begin inline asm
	atom.global.exch.b32 %r587, [%rd512], %r588;
	// end inline asm
	// begin inline asm
	atom.global.add.u32 %r589, [%rd512], 0;
	// end inline asm
	add.s32 	%r591, %r589, 1;
	// begin inline asm
	atom.global.exch.b32 %r590, [%rd512], %r591;
	// end inline asm
	// begin inline asm
	atom.global.add.u32 %r592, [%rd512], 0;
	// end inline asm
	add.s32 	%r594, %r592, 1;
	// begin inline asm
	atom.global.exch.b32 %r593, [%rd512], %r594;
	// end inline asm
	// begin inline asm
	atom.global.add.u32 %r595, [%rd512], 0;
	// end inline asm
	add.s32 	%r597, %r595, 1;
	// begin inline asm
	atom.global.exch.b32 %r596, [%rd512], %r597;
	// end inline asm
	// begin inline asm
	atom.global.add.u32 %r598, [%rd512], 0;
	// end inline asm
	add.s32 	%r600, %r598, 1;
	// begin inline asm
	atom.global.exch.b32 %r599, [%rd512], %r600;
	// end inline asm
	// begin inline asm
	atom.global.add.u32 %r601, [%rd512], 0;
	// end inline asm
	add.s32 	%r603, %r601, 1;
	// begin inline asm
	atom.global.exch.b32 %r602, [%rd512], %r603;
	// end inline asm
	// begin inline asm
	atom.global.add.u32 %r604, [%rd512], 0;
	// end inline asm
	add.s32 	%r606, %r604, 1;
	// begin inline asm
	atom.global.exch.b32 %r605, [%rd512], %r606;
	// end inline asm
	// begin inline asm
	atom.global.add.u32 %r607, [%rd512], 0;
	// end inline asm
	add.s32 	%r609, %r607, 1;
	// begin inline asm
	atom.global.exch.b32 %r608, [%rd512], %r609;
	// end inline asm
	// begin inline asm
	atom.global.add.u32 %r610, [%rd512], 0;
	// end inline asm
	add.s32 	%r612, %r610, 1;
	// begin inline asm
	atom.global.exch.b32 %r611, [%rd512], %r612;
	// end inline asm
	// begin inline asm
	atom.global.add.u32 %r613, [%rd512], 0;
	// end inline asm
	add.s32 	%r615, %r613, 1;
	// begin inline asm
	atom.global.exch.b32 %r614, [%rd512], %r615;
	// end inline asm
	// begin inline asm
	atom.global.add.u32 %r616, [%rd512], 0;
	// end inline asm
	add.s32 	%r618, %r616, 1;
	// begin inline asm
	atom.global.exch.b32 %r617, [%rd512], %r618;
	// end inline asm
	// begin inline asm
	atom.global.add.u32 %r619, [%rd512], 0;
	// end inline asm
	add.s32 	%r621, %r619, 1;
	// begin inline asm
	atom.global.exch.b32 %r620, [%rd512], %r621;
	// end inline asm
	// begin inline asm
	atom.global.add.u32 %r622, [%rd512], 0;
	// end inline asm
	add.s32 	%r624, %r622, 1;
	// begin inline asm
	atom.global.exch.b32 %r623, [%rd512], %r624;
	// end inline asm
	// begin inline asm
	atom.global.add.u32 %r625, [%rd512], 0;
	// end inline asm
	add.s32 	%r627, %r625, 1;
	// begin inline asm
	atom.global.exch.b32 %r626, [%rd512], %r627;
	// end inline asm
	// begin inline asm
	atom.global.add.u32 %r628, [%rd512], 0;
	// end inline asm
	add.s32 	%r630, %r628, 1;
	// begin inline asm
	atom.global.exch.b32 %r629, [%rd512], %r630;
	// end inline asm
	// begin inline asm
	atom.global.add.u32 %r631, [%rd512], 0;
	// end inline asm
	add.s32 	%r633, %r631, 1;
	// begin inline asm
	atom.global.exch.b32 %r632, [%rd512], %r633;
	// end inline asm
	// begin inline asm
	atom.global.add.u32 %r634, [%rd512], 0;
	// end inline asm
	add.s32 	%r636, %r634, 1;
	// begin inline asm
	atom.global.exch.b32 %r635, [%rd512], %r636;
	// end inline asm
	// begin inline asm
	atom.global.add.u32 %r637, [%rd512], 0;
	// end inline asm
	add.s32 	%r639, %r637, 1;
	// begin inline asm
	atom.global.exch.b32 %r638, [%rd512], %r639;
	// end inline asm
	// begin inline asm
	atom.global.add.u32 %r640, [%rd512], 0;
	// end inline asm
	add.s32 	%r642, %r640, 1;
	// begin inline asm
	atom.global.exch.b32 %r641, [%rd512], %r642;
	// end inline asm
	// begin inline asm
	atom.global.add.u32 %r643, [%rd512], 0;
	// end inline asm
	add.s32 	%r645, %r643, 1;
	// begin inline asm
	atom.global.exch.b32 %r644, [%rd512], %r645;
	// end inline asm
	// begin inline asm
	atom.global.add.u32 %r646, [%rd512], 0;
	// end inline asm
	add.s32 	%r648, %r646, 1;
	// begin inline asm
	atom.global.exch.b32 %r647, [%rd512], %r648;
	// end inline asm
	// begin inline asm
	atom.global.add.u32 %r649, [%rd512], 0;
	// end inline asm
	add.s32 	%r651, %r649, 1;
	// begin inline asm
	atom.global.exch.b32 %r650, [%rd512], %r651;
	// end inline asm
	// begin inline asm
	atom.global.add.u32 %r652, [%rd512], 0;
	// end inline asm
	add.s32 	%r654, %r652, 1;
	// begin inline asm
	atom.global.exch.b32 %r653, [%rd512], %r654;
	// end inline asm
	// begin inline asm
	atom.global.add.u32 %r655, [%rd512], 0;
	// end inline asm
	add.s32 	%r657, %r655, 1;
	// begin inline asm
	atom.global.exch.b32 %r656, [%rd512], %r657;
	// end inline asm
	// begin inline asm
	atom.global.add.u32 %r658, [%rd512], 0;
	// end inline asm
	add.s32 	%r660, %r658, 1;
	// begin inline asm
	atom.global.exch.b32 %r659, [%rd512], %r660;
	// end inline asm
	// begin inline asm
	atom.global.add.u32 %r661, [%rd512], 0;
	// end inline asm
	add.s32 	%r663, %r661, 1;
	// begin inline asm
	atom.global.exch.b32 %r662, [%rd512], %r663;
	// end inline asm
	// begin inline asm
	atom.global.add.u32 %r664, [%rd512], 0;
	// end inline asm
	add.s32 	%r666, %r664, 1;
	// begin inline asm
	atom.global.exch.b32 %r665, [%rd512], %r666;
	// end inline asm
	// begin inline asm
	atom.global.add.u32 %r667, [%rd512], 0;
	// end inline asm
	add.s32 	%r669, %r667, 1;
	// begin inline asm
	atom.global.exch.b32 %r668, [%rd512], %r669;
	// end inline asm
	// begin inline asm
	atom.global.add.u32 %r670, [%rd512], 0;
	// end inline asm
	add.s32 	%r672, %r670, 1;
	// begin inline asm
	atom.global.exch.b32 %r671, [%rd512], %r672;
	// end inline asm
	// begin inline asm
	atom.global.add.u32 %r673, [%rd512], 0;
	// end inline asm
	add.s32 	%r675, %r673, 1;
	// begin inline asm
	atom.global.exch.b32 %r674, [%rd512], %r675;
	// end inline asm
	// begin inline asm
	atom.global.add.u32 %r676, [%rd512], 0;
	// end inline asm
	add.s32 	%r678, %r676, 1;
	// begin inline asm
	atom.global.exch.b32 %r677, [%rd512], %r678;
	// end inline asm
	// begin inline asm
	atom.global.add.u32 %r679, [%rd512], 0;
	// end inline asm
	add.s32 	%r681, %r679, 1;
	// begin inline asm
	atom.global.exch.b32 %r680, [%rd512], %r681;
	// end inline asm
	// begin inline asm
	atom.global.add.u32 %r682, [%rd512], 0;
	// end inline asm
	add.s32 	%r684, %r682, 1;
	// begin inline asm
	atom.global.exch.b32 %r683, [%rd512], %r684;
	// end inline asm
	// begin inline asm
	atom.global.add.u32 %r685, [%rd512], 0;
	// end inline asm
	add.s32 	%r687, %r685, 1;
	// begin inline asm
	atom.global.exch.b32 %r686, [%rd512], %r687;
	// end inline asm
	// begin inline asm
	atom.global.add.u32 %r688, [%rd512], 0;
	// end inline asm
	add.s32 	%r690, %r688, 1;
	// begin inline asm
	atom.global.exch.b32 %r689, [%rd512], %r690;
	// end inline asm
	// begin inline asm
	atom.global.add.u32 %r691, [%rd512], 0;
	// end inline asm
	add.s32 	%r693, %r691, 1;
	// begin inline asm
	atom.global.exch.b32 %r692, [%rd512], %r693;
	// end inline asm
	// begin inline asm
	atom.global.add.u32 %r694, [%rd512], 0;
	// end inline asm
	add.s32 	%r696, %r694, 1;
	// begin inline asm
	atom.global.exch.b32 %r695, [%rd512], %r696;
	// end inline asm
	// begin inline asm
	atom.global.add.u32 %r697, [%rd512], 0;
	// end inline asm
	add.s32 	%r699, %r697, 1;
	// begin inline asm
	atom.global.exch.b32 %r698, [%rd512], %r699;
	// end inline asm
	// begin inline asm
	atom.global.add.u32 %r700, [%rd512], 0;
	// end inline asm
	add.s32 	%r702, %r700, 1;
	// begin inline asm
	atom.global.exch.b32 %r701, [%rd512], %r702;
	// end inline asm
	// begin inline asm
	atom.global.add.u32 %r703, [%rd512], 0;
	// end inline asm
	add.s32 	%r705, %r703, 1;
	// begin inline asm
	atom.global.exch.b32 %r704, [%rd512], %r705;
	// end inline asm
	// begin inline asm
	atom.global.add.u32 %r706, [%rd512], 0;
	// end inline asm
	add.s32 	%r708, %r706, 1;
	// begin inline asm
	atom.global.exch.b32 %r707, [%rd512], %r708;
	// end inline asm
	// begin inline asm
	atom.global.add.u32 %r709, [%rd512], 0;
	// end inline asm
	add.s32 	%r711, %r709, 1;
	// begin inline asm
	atom.global.exch.b32 %r710, [%rd512], %r711;
	// end inline asm
	// begin inline asm
	atom.global.add.u32 %r712, [%rd512], 0;
	// end inline asm
	add.s32 	%r714, %r712, 1;
	// begin inline asm
	atom.global.exch.b32 %r713, [%rd512], %r714;
	// end inline asm
	// begin inline asm
	atom.global.add.u32 %r715, [%rd512], 0;
	// end inline asm
	add.s32 	%r717, %r715, 1;
	// begin inline asm
	atom.global.exch.b32 %r716, [%rd512], %r717;
	// end inline asm
	// begin inline asm
	atom.global.add.u32 %r718, [%rd512], 0;
	// end inline asm
	add.s32 	%r720, %r718, 1;
	// begin inline asm
	atom.global.exch.b32 %r719, [%rd512], %r720;
	// end inline asm
	// begin inline asm
	atom.global.add.u32 %r721, [%rd512], 0;
	// end inline asm
	add.s32 	%r723, %r721, 1;
	// begin inline asm
	atom.global.exch.b32 %r722, [%rd512], %r723;
	// end inline asm
	// begin inline asm
	atom.global.add.u32 %r724, [%rd512], 0;
	// end inline asm
	add.s32 	%r726, %r724, 1;
	// begin inline asm
	atom.global.exch.b32 %r725, [%rd512], %r726;
	// end inline asm
	// begin inline asm
	atom.global.add.u32 %r727, [%rd512], 0;
	// end inline asm
	add.s32 	%r729, %r727, 1;
	// begin inline asm
	atom.global.exch.b32 %r728, [%rd512], %r729;
	// end inline asm
	// begin inline asm
	atom.global.add.u32 %r730, [%rd512], 0;
	// end inline asm
	add.s32 	%r732, %r730, 1;
	// begin inline asm
	atom.global.exch.b32 %r731, [%rd512], %r732;
	// end inline asm
	// begin inline asm
	atom.global.add.u32 %r733, [%rd512], 0;
	// end inline asm
	add.s32 	%r735, %r733, 1;
	// begin inline asm
	atom.global.exch.b32 %r734, [%rd512], %r735;
	// end inline asm
	// begin inline asm
	atom.global.add.u32 %r736, [%rd512], 0;
	// end inline asm
	add.s32 	%r738, %r736, 1;
	// begin inline asm
	atom.global.exch.b32 %r737, [%rd512], %r738;
	// end inline asm
	// begin inline asm
	atom.global.add.u32 %r739, [%rd512], 0;
	// end inline asm
	add.s32 	%r741, %r739, 1;
	// begin inline asm
	atom.global.exch.b32 %r740, [%rd512], %r741;
	// end inline asm
	// begin inline asm
	atom.global.add.u32 %r742, [%rd512], 0;
	// end inline asm
	add.s32 	%r744, %r742, 1;
	// begin inline asm
	atom.global.exch.b32 %r743, [%rd512], %r744;
	// end inline asm
	// begin inline asm
	atom.global.add.u32 %r745, [%rd512], 0;
	// end inline asm
	add.s32 	%r747, %r745, 1;
	// begin inline asm
	atom.global.exch.b32 %r746, [%rd512], %r747;
	// end inline asm
	// begin inline asm
	atom.global.add.u32 %r748, [%rd512], 0;
	// end inline asm
	add.s32 	%r750, %r748, 1;
	// begin inline asm
	atom.global.exch.b32 %r749, [%rd512], %r750;
	// end inline asm
	// begin inline asm
	atom.global.add.u32 %r751, [%rd512], 0;
	// end inline asm
	add.s32 	%r753, %r751, 1;
	// begin inline asm
	atom.global.exch.b32 %r752, [%rd512], %r753;
	// end inline asm
	// begin inline asm
	atom.global.add.u32 %r754, [%rd512], 0;
	// end inline asm
	add.s32 	%r756, %r754, 1;
	// begin inline asm
	atom.global.exch.b32 %r755, [%rd512], %r756;
	// end inline asm
	// begin inline asm
	atom.global.add.u32 %r757, [%rd512], 0;
	// end inline asm
	add.s32 	%r759, %r757, 1;
	// begin inline asm
	atom.global.exch.b32 %r758, [%rd512], %r759;
	// end inline asm
	// begin inline asm
	atom.global.add.u32 %r760, [%rd512], 0;
	// end inline asm
	add.s32 	%r762, %r760, 1;
	// begin inline asm
	atom.global.exch.b32 %r761, [%rd512], %r762;
	// end inline asm
	// begin inline asm
	atom.global.add.u32 %r763, [%rd512], 0;
	// end inline asm
	add.s32 	%r765, %r763, 1;
	// begin inline asm
	atom.global.exch.b32 %r764, [%rd512], %r765;
	// end inline asm
	// begin inline asm
	atom.global.add.u32 %r766, [%rd512], 0;
	// end inline asm
	add.s32 	%r768, %r766, 1;
	// begin inline asm
	atom.global.exch.b32 %r767, [%rd512], %r768;
	// end inline asm
	ret;

}
	// .globl	_Z4testIL_Z12load_relaxedPKjEL_Z13store_relaxedPjjELi256E14strided_accessILj1024ELj32EE9all_lanesEvv
.visible .entry _Z4testIL_Z12load_relaxedPKjEL_Z13store_relaxedPjjELi256E14strided_accessILj1024ELj32EE9all_lanesEvv()
{
	.reg .b32 	%r<518>;
	.reg .b64 	%rd<517>;

	mov.u32 	%r513, %ctaid.x;
	mov.u32 	%r514, %ntid.x;
	mov.u32 	%r515, %tid.x;
	mad.lo.s32 	%r516, %r513, %r514, %r515;
	shl.b32 	%r517, %r516, 7;
	cvt.u64.u32 	%rd513, %r517;
	and.b64  	%rd514, %rd513, 3968;
	mov.u64 	%rd515, buffer;
	cvta.global.u64 	%rd516, %rd515;
	add.s64 	%rd512, %rd516, %rd514;
	// begin inline asm
	ld.relaxed.gpu.u32 %r1, [%rd512];
	// end inline asm
	add.s32 	%r2, %r1, 1;
	// begin inline asm
	st.relaxed.gpu.u32 [%rd512], %r2;
	// end inline asm
	// begin inline asm
	ld.relaxed.gpu.u32 %r3, [%rd512];
	// end inline asm
	add.s32 	%r4, %r3, 1;
	// begin inline asm
	st.relaxed.gpu.u32 [%rd512], %r4;
	// end inline asm
	// begin inline asm
	ld.relaxed.gpu.u32 %r5, [%rd512];
	// end inline asm
	add.s32 	%r6, %r5, 1;
	// begin inline asm
	st.relaxed.gpu.u32 [%rd512], %r6;
	// end inline asm
	// begin inline asm
	ld.relaxed.gpu.u32 %r7, [%rd512];
	// end inline asm
	add.s32 	%r8, %r7, 1;
	// begin inline asm
	st.relaxed.gpu.u32 [%rd512], %r8;
	// end inline asm
	// begin inline asm
	ld.relaxed.gpu.u32 %r9, [%rd512];
	// end inline asm
	add.s32 	%r10, %r9, 1;
	// begin inline asm
	st.relaxed.gpu.u32 [%rd512], %r10;
	// end inline asm
	// begin inline asm
	ld.relaxed.gpu.u32 %r11, [%rd512];
	// end inline asm
	add.s32 	%r12, %r11, 1;
	// begin inline asm
	st.relaxed.gpu.u32 [%rd512], %r12;
	// end inline asm
	// begin inline asm
	ld.relaxed.gpu.u32 %r13, [%rd512];
	// end inline asm
	add.s32 	%r14, %r13, 1;
	// begin inline asm
	st.relaxed.gpu.u32 [%rd512], %r14;
	// end inline asm
	// begin inline asm
	ld.relaxed.gpu.u32 %r15, [%rd512];
	// end inline asm
	add.s32 	%r16, %r15, 1;
	// begin inline asm
	st.relaxed.gpu.u32 [%rd512], %r16;
	// end inline asm
	// begin inline asm
	ld.relaxed.gpu.u32 %r17, [%rd512];
	// end inline asm
	add.s32 	%r18, %r17, 1;
	// begin inline asm
	st.relaxed.gpu.u32 [%rd512], %r18;
	// end inline asm
	// begin inline asm
	ld.relaxed.gpu.u32 %r19, [%rd512];
	// end inline asm
	add.s32 	%r20, %r19, 1;
	// begin inline asm
	st.relaxed.gpu.u32 [%rd512], %r20;
	// end inline asm
	// begin inline asm
	ld.relaxed.gpu.u32 %r21, [%rd512];
	// end inline asm
	add.s32 	%r22, %r21, 1;
	// begin inline asm
	st.relaxed.gpu.u32 [%rd512], %r22;
	// end inline asm
	// begin inline asm
	ld.relaxed.gpu.u32 %r23, [%rd512];
	// end inline asm
	add.s32 	%r24, %r23, 1;
	// begin inline asm
	st.relaxed.gpu.u32 [%rd512], %r24;
	// end inline asm
	// begin inline asm
	ld.relaxed.gpu.u32 %r25, [%rd512];
	// end inline asm
	add.s32 	%r26, %r25, 1;
	// begin inline asm
	st.relaxed.gpu.u32 [%rd512], %r26;
	// end inline asm
	// begin inline asm
	ld.relaxed.gpu.u32 %r27, [%rd512];
	// end inline asm
	add.s32 	%r28, %r27, 1;
	// begin inline asm
	st.relaxed.gpu.u32 [%rd512], %r28;
	// end inline asm
	// begin inline asm
	ld.relaxed.gpu.u32 %r29, [%rd512];
	// end inline asm
	add.s32 	%r30, %r29, 1;
	// begin inline asm
	st.relaxed.gpu.u32 [%rd512], %r30;
	// end inline asm
	// begin inline asm
	ld.relaxed.gpu.u32 %r31, [%rd512];
	// end inline asm
	add.s32 	%r32, %r31, 1;
	// begin inline asm
	st.relaxed.gpu.u32 [%rd512], %r32;
	// end inline asm
	// begin inline asm
	ld.relaxed.gpu.u32 %r33, [%rd512];
	// end inline asm
	add.s32 	%r34, %r33, 1;
	// begin inline asm
	st.relaxed.gpu.u32 [%rd512], %r34;
	// end inline asm
	// begin inline asm
	ld.relaxed.gpu.u32 %r35, [%rd512];
	// end inline asm
	add.s32 	%r36, %r35, 1;
	// begin inline asm
	st.relaxed.gpu.u32 [%rd512], %r36;
	// end inline asm
	// begin inline asm
	ld.relaxed.gpu.u32 %r37, [%rd512];
	// end inline asm
	add.s32 	%r38, %r37, 1;
	// begin inline asm
	st.relaxed.gpu.u32 [%rd512], %r38;
	// end inline asm
	// begin inline asm
	ld.relaxed.gpu.u32 %r39, [%rd512];
	// end inline asm
	add.s32 	%r40, %r39, 1;
	// begin inline asm
	st.relaxed.gpu.u32 [%rd512], %r40;
	// end inline asm
	// begin inline asm
	ld.relaxed.gpu.u32 %r41, [%rd512];
	// end inline asm
	add.s32 	%r42, %r41, 1;
	// begin inline asm
	st.relaxed.gpu.u32 [%rd512], %r42;
	// end inline asm
	// begin inline asm
	ld.relaxed.gpu.u32 %r43, [%rd512];
	// end inline asm
	add.s32 	%r44, %r43, 1;
	// begin inline asm
	st.relaxed.gpu.u32 [%rd512], %r44;
	// end inline asm
	// begin inline asm
	ld.relaxed.gpu.u32 %r45, [%rd512];
	// end inline asm
	add.s32 	%r46, %r45, 1;
	// begin inline asm
	st.relaxed.gpu.u32 [%rd512], %r46;
	// end inline asm
	// begin inline asm
	ld.relaxed.gpu.u32 %r47, [%rd512];
	// end inline asm
	add.s32 	%r48, %r47, 1;
	// begin inline asm
	st.relaxed.gpu.u32 [%rd512], %r48;
	// end inline asm
	// begin inline asm
	ld.relaxed.gpu.u32 %r49, [%rd512];
	// end inline asm
	add.s32 	%r50, %r49, 1;
	// begin inline asm
	st.relaxed.gpu.u32 [%rd512], %r50;
	// end inline asm
	// begin inline asm
	ld.relaxed.gpu.u32 %r51, [%rd512];
	// end inline asm
	add.s32 	%r52, %r51, 1;
	// begin inline asm
	st.relaxed.gpu.u32 [%rd512], %r52;
	// end inline asm
	// begin inline asm
	ld.relaxed.gpu.u32 %r53, [%rd512];
	// end inline asm
	add.s32 	%r54, %r53, 1;
	// begin inline asm
	st.relaxed.gpu.u32 [%rd512], %r54;
	// end inline asm
	// begin inline asm
	ld.relaxed.gpu.u32 %r55, [%rd512];
	// end inline asm
	add.s32 	%r56, %r55, 1;
	// begin inline asm
	st.relaxed.gpu.u32 [%rd512], %r56;
	// end inline asm
	// begin inline asm
	ld.relaxed.gpu.u32 %r57, [%rd512];
	// end inline asm
	add.s32 	%r58, %r57, 1;
	// begin inline asm
	st.relaxed.gpu.u32 [%rd512], %r58;
	// end inline asm
	// begin inline asm
	ld.relaxed.gpu.u32 %r59, [%rd512];
	// end inline asm
	add.s32 	%r60, %r59, 1;
	// begin inline asm
	st.relaxed.gpu.u32 [%rd512], %r60;
	// end inline asm
	// begin inline asm
	ld.relaxed.gpu.u32 %r61, [%rd512];
	// end inline asm
	add.s32 	%r62, %r61, 1;
	// begin inline asm
	st.relaxed.gpu.u32 [%rd512], %r62;
	// end inline asm
	// begin inline asm
	ld.relaxed.gpu.u32 %r63, [%rd512];
	// end inline asm
	add.s32 	%r64, %r63, 1;
	// begin inline asm
	st.relaxed.gpu.u32 [%rd512], %r64;
	// end inline asm
	// begin inline asm
	ld.relaxed.gpu.u32 %r65, [%rd512];
	// end inline asm
	add.s32 	%r66, %r65, 1;
	// begin inline asm
	st.relaxed.gpu.u32 [%rd512], %r66;
	// end inline asm
	// begin inline asm
	ld.relaxed.gpu.u32 %r67, [%rd512];
	// end inline asm
	add.s32 	%r68, %r67, 1;
	// begin inline asm
	st.relaxed.gpu.u32 [%rd512], %r68;
	// end inline asm
	// begin inline asm
	ld.relaxed.gpu.u32 %r69, [%rd512];
	// end inline asm
	add.s32 	%r70, %r69, 1;
	// begin inline asm
	st.relaxed.gpu.u32 [%rd512], %r70;
	// end inline asm
	// begin inline asm
	ld.relaxed.gpu.u32 %r71, [%rd512];
	// end inline asm
	add.s32 	%r72, %r71, 1;
	// begin inline asm
	st.relaxed.gpu.u32 [%rd512], %r72;
	// end inline asm
	// begin inline asm
	ld.relaxed.gpu.u32 %r73, [%rd512];
	// end inline asm
	add.s32 	%r74, %r73, 1;
	// begin inline asm
	st.relaxed.gpu.u32 [%rd512], %r74;
	// end inline asm
	// begin inline asm
	ld.relaxed.gpu.u32 %r75, [%rd512];
	// end inline asm
	add.s32 	%r76, %r75, 1;
	// begin inline asm
	st.relaxed.gpu.u32 [%rd512], %r76;
	// end inline asm
	// begin inline asm
	ld.relaxed.gpu.u32 %r77, [%rd512];
	// end inline asm
	add.s32 	%r78, %r77, 1;
	// begin inline asm
	st.relaxed.gpu.u32 [%rd512], %r78;
	// end inline asm
	// begin inline asm
	ld.relaxed.gpu.u32 %r79, [%rd512];
	// end inline asm
	add.s32 	%r80, %r79, 1;
	// begin inline asm
	st.relaxed.gpu.u32 [%rd512], %r80;
	// end inline asm
	// begin inline asm
	ld.relaxed.gpu.u32 %r81, [%rd512];
	// end inline asm
	add.s32 	%r82, %r81, 1;
	// begin inline asm
	st.relaxed.gpu.u32 [%rd512], %r82;
	// end inline asm
	// begin inline asm
	ld.relaxed.gpu.u32 %r83, [%rd512];
	// end inline asm
	add.s32 	%r84, %r83, 1;
	// begin inline asm
	st.relaxed.gpu.u32 [%rd512], %r84;
	// end inline asm
	// begin inline asm
	ld.relaxed.gpu.u32 %r85, [%rd512];
	// end inline asm
	add.s32 	%r86, %r85, 1;
	// begin inline asm
	st.relaxed.gpu.u32 [%rd512], %r86;
	// end inline asm
	// begin inline asm
	ld.relaxed.gpu.u32 %r87, [%rd512];
	// end inline asm
	add.s32 	%r88, %r87, 1;
	// begin inline asm
	st.relaxed.gpu.u32 [%rd512], %r88;
	// end inline asm
	// begin inline asm
	ld.relaxed.gpu.u32 %r89, [%rd512];
	// end inline asm
	add.s32 	%r90, %r89, 1;
	// begin inline asm
	st.relaxed.gpu.u32 [%rd512], %r90;
	// end inline asm
	// begin inline asm
	ld.relaxed.gpu.u32 %r91, [%rd512];
	// end inline asm
	add.s32 	%r92, %r91, 1;
	// begin inline asm
	st.relaxed.gpu.u32 [%rd512], %r92;
	// end inline asm
	// begin inline asm
	ld.relaxed.gpu.u32 %r93, [%rd512];
	// end inline asm
	add.s32 	%r94, %r93, 1;
	// begin inline asm
	st.relaxed.gpu.u32 [%rd512], %r94;
	// end inline asm
	// begin inline asm
	ld.relaxed.gpu.u32 %r95, [%rd512];
	// end inline asm
	add.s32 	%r96, %r95, 1;
	// begin inline asm
	st.relaxed.gpu.u32 [%rd512], %r96;
	// end inline asm
	// begin inline asm
	ld.relaxed.gpu.u32 %r97, [%rd512];
	// end inline asm
	add.s32 	%r98, %r97, 1;
	// begin inline asm
	st.relaxed.gpu.u32 [%rd512], %r98;
	// end inline asm
	// begin inline asm
	ld.relaxed.gpu.u32 %r99, [%rd512];
	// end inline asm
	add.s32 	%r100, %r99, 1;
	// begin inline asm
	st.relaxed.gpu.u32 [%rd512], %r100;
	// end inline asm
	// begin inline asm
	ld.relaxed.gpu.u32 %r101, [%rd512];
	// end inline asm
	add.s32 	%r102, %r101, 1;
	// begin inline asm
	st.relaxed.gpu.u32 [%rd512], %r102;
	// end inline asm
	// begin inline asm
	ld.relaxed.gpu.u32 %r103, [%rd512];
	// end inline asm
	add.s32 	%r104, %r103, 1;
	// begin inline asm
	st.relaxed.gpu.u32 [%rd512], %r104;
	// end inline asm
	// begin inline asm
	ld.relaxed.gpu.u32 %r105, [%rd512];
	// end inline asm
	add.s32 	%r106, %r105, 1;
	// begin inline asm
	st.relaxed.gpu.u32 [%rd512], %r106;
	// end inline asm
	// begin inline asm
	ld.relaxed.gpu.u32 %r107, [%rd512];
	// end inline asm
	add.s32 	%r108, %r107, 1;
	// begin inline asm
	st.relaxed.gpu.u32 [%rd512], %r108;
	// end inline asm
	// begin inline asm
	ld.relaxed.gpu.u32 %r109, [%rd512];
	// end inline asm
	add.s32 	%r110, %r109, 1;
	// begin inline asm
	st.relaxed.gpu.u32 [%rd512], %r110;
	// end inline asm
	// begin inline asm
	ld.relaxed.gpu.u32 %r111, [%rd512];
	// end inline asm
	add.s32 	%r112, %r111, 1;
	// begin inline asm
	st.relaxed.gpu.u32 [%rd512], %r112;
	// end inline asm
	// begin inline asm
	ld.relaxed.gpu.u32 %r113, [%rd512];
	// end inline asm
	add.s32 	%r114, %r113, 1;
	// begin inline asm
	st.relaxed.gpu.u32 [%rd512], %r114;
	// end inline asm
	// begin inline asm
	ld.relaxed.gpu.u32 %r115, [%rd512];
	// end inline asm
	add.s32 	%r116, %r115, 1;
	// begin inline asm
	st.relaxed.gpu.u32 [%rd512], %r116;
	// end inline asm
	// begin inline asm
	ld.relaxed.gpu.u32 %r117, [%rd512];
	// end inline asm
	add.s32 	%r118, %r117, 1;
	// begin inline asm
	st.relaxed.gpu.u32 [%rd512], %r118;
	// end inline asm
	// begin inline asm
	ld.relaxed.gpu.u32 %r119, [%rd512];
	// end inline asm
	add.s32 	%r120, %r119, 1;
	// begin inline asm
	st.relaxed.gpu.u32 [%rd512], %r120;
	// end inline asm
	// begin inline asm
	ld.relaxed.gpu.u32 %r121, [%rd512];
	// end inline asm
	add.s32 	%r122, %r121, 1;
	// begin inline asm
	st.relaxed.gpu.u32 [%rd512], %r122;
	// end inline asm
	// begin inline asm
	ld.relaxed.gpu.u32 %r123, [%rd512];
	// end inline asm
	add.s32 	%r124, %r123, 1;
	// begin inline asm
	st.relaxed.gpu.u32 [%rd512], %r124;
	// end inline asm
	// begin inline asm
	ld.relaxed.gpu.u32 %r125, [%rd512];
	// end inline asm
	add.s32 	%r126, %r125, 1;
	// begin inline asm
	st.relaxed.gpu.u32 [%rd512], %r126;
	// end inline asm
	// begin inline asm
	ld.relaxed.gpu.u32 %r127, [%rd512];
	// end inline asm
	add.s32 	%r128, %r127, 1;
	// begin inline asm
	st.relaxed.gpu.u32 [%rd512], %r128;
	// end inline asm
	// begin inline asm
	ld.relaxed.gpu.u32 %r129, [%rd512];
	// end inline asm
	add.s32 	%r130, %r129, 1;
	// begin inline asm
	st.relaxed.gpu.u32 [%rd512], %r130;
	// end inline asm
	// begin inline asm
	ld.relaxed.gpu.u32 %r131, [%rd512];
	// end inline asm
	add.s32 	%r132, %r131, 1;
	// begin inline asm
	st.relaxed.gpu.u32 [%rd512], %r132;
	// end inline asm
	// begin inline asm
	ld.relaxed.gpu.u32 %r133, [%rd512];
	// end inline asm
	add.s32 	%r134, %r133, 1;
	// begin inline asm
	st.relaxed.gpu.u32 [%rd512], %r134;
	// end inline asm
	// begin inline asm
	ld.relaxed.gpu.u32 %r135, [%rd512];
	// end inline asm
	add.s32 	%r136, %r135, 1;
	// begin inline asm
	st.relaxed.gpu.u32 [%rd512], %r136;
	// end inline asm
	// begin inline asm
	ld.relaxed.gpu.u32 %r137, [%rd512];
	// end inline asm
	add.s32 	%r138, %r137, 1;
	// begin inline asm
	st.relaxed.gpu.u32 [%rd512], %r138;
	// end inline asm
	// begin inline asm
	ld.relaxed.gpu.u32 %r139, [%rd512];
	// end inline asm
	add.s32 	%r140, %r139, 1;
	// begin inline asm
	st.relaxed.gpu.u32 [%rd512], %r140;
	// end inline asm
	// begin inline asm
	ld.relaxed.gpu.u32 %r141, [%rd512];
	// end inline asm
	add.s32 	%r142, %r141, 1;
	// begin inline asm
	st.relaxed.gpu.u32 [%rd512], %r142;
	// end inline asm
	// begin inline asm
	ld.relaxed.gpu.u32 %r143, [%rd512];
	// end inline asm
	add.s32 	%r144, %r143, 1;
	// begin inline asm
	st.relaxed.gpu.u32 [%rd512], %r144;
	// end inline asm
	// begin inline asm
	ld.relaxed.gpu.u32 %r145, [%rd512];
	// end inline asm
	add.s32 	%r146, %r145, 1;
	// begin inline asm
	st.relaxed.gpu.u32 [%rd512], %r146;
	// end inline asm
	// begin inline asm
	ld.relaxed.gpu.u32 %r147, [%rd512];
	// end inline asm
	add.s32 	%r148, %r147, 1;
	// begin inline asm
	st.relaxed.gpu.u32 [%rd512], %r148;
	// end inline asm
	// begin inline asm
	ld.relaxed.gpu.u32 %r149, [%rd512];
	// end inline asm
	add.s32 	%r150, %r149, 1;
	// begin inline asm
	st.relaxed.gpu.u32 [%rd512], %r150;
	// end inline asm
	// begin inline asm
	ld.relaxed.gpu.u32 %r151, [%rd512];
	// end inline asm
	add.s32 	%r152, %r151, 1;
	// begin inline asm
	st.relaxed.gpu.u32 [%rd512], %r152;
	// end inline asm
	// begin inline asm
	ld.relaxed.gpu.u32 %r153, [%rd512];
	// end inline asm
	add.s32 	%r154, %r153, 1;
	// begin inline asm
	st.relaxed.gpu.u32 [%rd512], %r154;
	// end inline asm
	// begin inline asm
	ld.relaxed.gpu.u32 %r155, [%rd512];
	// end inline asm
	add.s32 	%r156, %r155, 1;
	// begin inline asm
	st.relaxed.gpu.u32 [%rd512], %r156;
	// end inline asm
	// begin inline asm
	ld.relaxed.gpu.u32 %r157, [%rd512];
	// end inline asm
	add.s32 	%r158, %r157, 1;
	// begin inline asm
	st.relaxed.gpu.u32 [%rd512], %r158;
	// end inline asm
	// begin inline asm
	ld.relaxed.gpu.u32 %r159, [%rd512];
	// end inline asm
	add.s32 	%r160, %r159, 1;
	// begin inline asm
	st.relaxed.gpu.u32 [%rd512], %r160;
	// end inline asm
	// begin inline asm
	ld.relaxed.gpu.u32 %r161, [%rd512];
	// end inline asm
	add.s32 	%r162, %r161, 1;
	// begin inline asm
	st.relaxed.gpu.u32 [%rd512], %r162;
	// end inline asm
	// begin inline asm
	ld.relaxed.gpu.u32 %r163, [%rd512];
	// end inline asm
	add.s32 	%r164, %r163, 1;
	// begin inline asm
	st.relaxed.gpu.u32 [%rd512], %r164;
	// end inline asm
	// begin inline asm
	ld.relaxed.gpu.u32 %r165, [%rd512];
	// end inline asm
	add.s32 	%r166, %r165, 1;
	// begin inline asm
	st.relaxed.gpu.u32 [%rd512], %r166;
	// end inline asm
	// begin inline asm
	ld.relaxed.gpu.u32 %r167, [%rd512];
	// end inline asm
	add.s32 	%r168, %r167, 1;
	// begin inline asm
	st.relaxed.gpu.u32 [%rd512], %r168;
	// end inline asm
	// begin inline asm
	ld.relaxed.gpu.u32 %r169, [%rd512];
	// end inline asm
	add.s32 	%r170, %r169, 1;
	// begin inline asm
	st.relaxed.gpu.u32 [%rd512], %r170;
	// end inline asm
	// begin inline asm
	ld.relaxed.gpu.u32 %r171, [%rd512];
	// end inline asm
	add.s32 	%r172, %r171, 1;
	// begin inline asm
	st.relaxed.gpu.u32 [%rd512], %r172;
	// end inline asm
	// begin inline asm
	ld.relaxed.gpu.u32 %r173, [%rd512];
	// end inline asm
	add.s32 	%r174, %r173, 1;
	// begin inline asm
	st.relaxed.gpu.u32 [%rd512], %r174;
	// end inline asm
	// begin inline asm
	ld.relaxed.gpu.u32 %r175, [%rd512];
	// end inline asm
	add.s32 	%r176, %r175, 1;
	// begin inline asm
	st.relaxed.gpu.u32 [%rd512], %r176;
	// end inline asm
	// begin inline asm
	ld.relaxed.gpu.u32 %r177, [%rd512];
	// end inline asm
	add.s32 	%r178, %r177, 1;
	// begin inline asm
	st.relaxed.gpu.u32 [%rd512], %r178;
	// end inline asm
	// begin inline asm
	ld.relaxed.gpu.u32 %r179, [%rd512];
	// end inline asm
	add.s32 	%r180, %r179, 1;
	// begin inline asm
	st.relaxed.gpu.u32 [%rd512], %r180;
	// end inline asm
	// begin inline asm
	ld.relaxed.gpu.u32 %r181, [%rd512];
	// end inline asm
	add.s32 	%r182, %r181, 1;
	// begin inline asm
	st.relaxed.gpu.u32 [%rd512], %r182;
	// end inline asm
	// begin inline asm
	ld.relaxed.gpu.u32 %r183, [%rd512];
	// end inline asm
	add.s32 	%r184, %r183, 1;
	// begin inline asm
	st.relaxed.gpu.u32 [%rd512], %r184;
	// end inline asm
	// begin inline asm
	ld.relaxed.gpu.u32 %r185, [%rd512];
	// end inline asm
	add.s32 	%r186, %r185, 1;
	// begin inline asm
	st.relaxed.gpu.u32 [%rd512], %r186;
	// end inline asm
	// begin inline asm
	ld.relaxed.gpu.u32 %r187, [%rd512];
	// end inline asm
	add.s32 	%r188, %r187, 1;
	// begin inline asm
	st.relaxed.gpu.u32 [%rd512], %r188;
	// end inline asm
	// begin inline asm
	ld.relaxed.gpu.u32 %r189, [%rd512];
	// end inline asm
	add.s32 	%r190, %r189, 1;
	// begin inline asm
	st.relaxed.gpu.u32 [%rd512], %r190;
	// end inline asm
	// begin inline asm
	ld.relaxed.gpu.u32 %r191, [%rd512];
	// end inline asm
	add.s32 	%r192, %r191, 1;
	// begin inline asm
	st.relaxed.gpu.u32 [%rd512], %r192;
	// end inline asm
	// begin inline asm
	ld.relaxed.gpu.u32 %r193, [%rd512];
	// end inline asm
	add.s32 	%r194, %r193, 1;
	// begin inline asm
	st.relaxed.gpu.u32 [%rd512], %r194;
	// end inline asm
	// begin inline asm
	ld.relaxed.gpu.u32 %r195, [%rd512];
	// end inline asm
	add.s32 	%r196, %r195, 1;
	// begin inline asm
	st.relaxed.gpu.u32 [%rd512], %r196;
	// end inline asm
	// begin inline asm
	ld.relaxed.gpu.u32 %r197, [%rd512];
	// end inline asm
	add.s32 	%r198, %r197, 1;
	// begin inline asm
	st.relaxed.gpu.u32 [%rd512], %r198;
	// end inline asm
	// begin inline asm
	ld.relaxed.gpu.u32 %r199, [%rd512];
	// end inline asm
	add.s32 	%r200, %r199, 1;
	// begin inline asm
	st.relaxed.gpu.u32 [%rd512], %r200;
	// end inline asm
	// begin inline asm
	ld.relaxed.gpu.u32 %r201, [%rd512];
	// end inline asm
	add.s32 	%r202, %r201, 1;
	// begin inline asm
	st.relaxed.gpu.u32 [%rd512], %r202;
	// end inline asm
	// begin inline asm
	ld.relaxed.gpu.u32 %r203, [%rd512];
	// end inline asm
	add.s32 	%r204, %r203, 1;
	// begin inline asm
	st.relaxed.gpu.u32 [%rd512], %r204;
	// end inline asm
	// begin inline asm
	ld.relaxed.gpu.u32 %r205, [%rd512];
	// end inline asm
	add.s32 	%r206, %r205, 1;
	// begin inline asm
	st.relaxed.gpu.u32 [%rd512], %r206;
	// end inline asm
	// begin inline asm
	ld.relaxed.gpu.u32 %r207, [%rd512];
	// end inline asm
	add.s32 	%r208, %r207, 1;
	// begin inline asm
	st.relaxed.gpu.u32 [%rd512], %r208;
	// end inline asm
	// begin inline asm
	ld.relaxed.gpu.u32 %r209, [%rd512];
	// end inline asm
	add.s32 	%r210, %r209, 1;
	// begin inline asm
	st.relaxed.gpu.u32 [%rd512], %r210;
	// end inline asm
	// begin inline asm
	ld.relaxed.gpu.u32 %r211, [%rd512];
	// end inline asm
	add.s32 	%r212, %r211, 1;
	// begin inline asm
	st.relaxed.gpu.u32 [%rd512], %r212;
	// end inline asm
	// begin inline asm
	ld.relaxed.gpu.u32 %r213, [%rd512];
	// end inline asm
	add.s32 	%r214, %r213, 1;
	// begin inline asm
	st.relaxed.gpu.u32 [%rd512], %r214;
	// end inline asm
	// begin inline asm
	ld.relaxed.gpu.u32 %r215, [%rd512];
	// end inline asm
	add.s32 	%r216, %r215, 1;
	// begin inline asm
	st.relaxed.gpu.u32 [%rd512], %r216;
	// end inline asm
	// begin inline asm
	ld.relaxed.gpu.u32 %r217, [%rd512];
	// end inline asm
	add.s32 	%r218, %r217, 1;
	// begin inline asm
	st.relaxed.gpu.u32 [%rd512], %r218;
	// end inline asm
	// begin inline asm
	ld.relaxed.gpu.u32 %r219, [%rd512];
	// end inline asm
	add.s32 	%r220, %r219, 1;
	// begin inline asm
	st.relaxed.gpu.u32 [%rd512], %r220;
	// end inline asm
	// begin inline asm
	ld.relaxed.gpu.u32 %r221, [%rd512];
	// end inline asm
	add.s32 	%r222, %r221, 1;
	// begin inline asm
	st.relaxed.gpu.u32 [%rd512], %r222;
	// end inline asm
	// begin inline asm
	ld.relaxed.gpu.u32 %r223, [%rd512];
	// end inline asm
	add.s32 	%r224, %r223, 1;
	// begin inline asm
	st.relaxed.gpu.u32 [%rd512], %r224;
	// end inline asm
	// begin inline asm
	ld.relaxed.gpu.u32 %r225, [%rd512];
	// end inline asm
	add.s32 	%r226, %r225, 1;
	// begin inline asm
	st.relaxed.gpu.u32 [%rd512], %r226;
	// end inline asm
	// begin inline asm
	ld.relaxed.gpu.u32 %r227, [%rd512];
	// end inline asm
	add.s32 	%r228, %r227, 1;
	// begin inline asm
	st.relaxed.gpu.u32 [%rd512], %r228;
	// end inline asm
	// begin inline asm
	ld.relaxed.gpu.u32 %r229, [%rd512];
	// end inline asm
	add.s32 	%r230, %r229, 1;
	// begin inline asm
	st.relaxed.gpu.u32 [%rd512], %r230;
	// end inline asm
	// begin inline asm
	ld.relaxed.gpu.u32 %r231, [%rd512];
	// end inline asm
	add.s32 	%r232, %r231, 1;
	// begin inline asm
	st.relaxed.gpu.u32 [%rd512], %r232;
	// end inline asm
	// begin inline asm
	ld.relaxed.gpu.u32 %r233, [%rd512];
	// end inline asm
	add.s32 	%r234, %r233, 1;
	// begin inline asm
	st.relaxed.gpu.u32 [%rd512], %r234;
	// end inline asm
	// begin inline asm
	ld.relaxed.gpu.u32 %r235, [%rd512];
	// end inline asm
	add.s32 	%r236, %r235, 1;
	// begin inline asm
	st.relaxed.gpu.u32 [%rd512], %r236;
	// end inline asm
	// begin inline asm
	ld.relaxed.gpu.u32 %r237, [%rd512];
	// end inline asm
	add.s32 	%r238, %r237, 1;
	// begin inline asm
	st.relaxed.gpu.u32 [%rd512], %r238;
	// end inline asm
	// begin inline asm
	ld.relaxed.gpu.u32 %r239, [%rd512];
	// end inline asm
	add.s32 	%r240, %r239, 1;
	// begin inline asm
	st.relaxed.gpu.u32 [%rd512], %r240;
	// end inline asm
	// begin inline asm
	ld.relaxed.gpu.u32 %r241, [%rd512];
	// end inline asm
	add.s32 	%r242, %r241, 1;
	// begin inline asm
	st.relaxed.gpu.u32 [%rd512], %r242;
	// end inline asm
	// begin inline asm
	ld.relaxed.gpu.u32 %r243, [%rd512];
	// end inline asm
	add.s32 	%r244, %r243, 1;
	// begin inline asm
	st.relaxed.gpu.u32 [%rd512], %r244;
	// end inline asm
	// begin inline asm
	ld.relaxed.gpu.u32 %r245, [%rd512];
	// end inline asm
	add.s32 	%r246, %r245, 1;
	// begin inline asm
	st.relaxed.gpu.u32 [%rd512], %r246;
	// end inline asm
	// begin inline asm
	ld.relaxed.gpu.u32 %r247, [%rd512];
	// end inline asm
	add.s32 	%r248, %r247, 1;
	// begin inline asm
	st.relaxed.gpu.u32 [%rd512], %r248;
	// end inline asm
	// begin inline asm
	ld.relaxed.gpu.u32 %r249, [%rd512];
	// end inline asm
	add.s32 	%r250, %r249, 1;
	// begin inline asm
	st.relaxed.gpu.u32 [%rd512], %r250;
	// end inline asm
	// begin inline asm
	ld.relaxed.gpu.u32 %r251, [%rd512];
	// end inline asm
	add.s32 	%r252, %r251, 1;
	// begin inline asm
	st.relaxed.gpu.u32 [%rd512], %r252;
	// end inline asm
	// begin inline asm
	ld.relaxed.gpu.u32 %r253, [%rd512];
	// end inline asm
	add.s32 	%r254, %r253, 1;
	// begin inline asm
	st.relaxed.gpu.u32 [%rd512], %r254;
	// end inline asm
	// begin inline asm
	ld.relaxed.gpu.u32 %r255, [%rd512];
	// end inline asm
	add.s32 	%r256, %r255, 1;
	// begin inline asm
	st.relaxed.gpu.u32 [%rd512], %r256;
	// end inline asm
	// begin inline asm
	ld.relaxed.gpu.u32 %r257, [%rd512];
	// end inline asm
	add.s32 	%r258, %r257, 1;
	// begin inline asm
	st.relaxed.gpu.u32 [%rd512], %r258;
	// end inline asm
	// begin inline asm
	ld.relaxed.gpu.u32 %r259, [%rd512];
	// end inline asm
	add.s32 	%r260, %r259, 1;
	// begin inline asm
	st.relaxed.gpu.u32 [%rd512], %r260;
	// end inline asm
	// begin inline asm
	ld.relaxed.gpu.u32 %r261, [%rd512];
	// end inline asm
	add.s32 	%r262, %r261, 1;
	// begin inline asm
	st.relaxed.gpu.u32 [%rd512], %r262;
	// end inline asm
	// begin inline asm
	ld.relaxed.gpu.u32 %r263, [%rd512];
	// end inline asm
	add.s32 	%r264, %r263, 1;
	// begin inline asm
	st.relaxed.gpu.u32 [%rd512], %r264;
	// end inline asm
	// begin inline asm
	ld.relaxed.gpu.u32 %r265, [%rd512];
	// end inline asm
	add.s32 	%r266, %r265, 1;
	// begin inline asm
	st.relaxed.gpu.u32 [%rd512], %r266;
	// end inline asm
	// begin inline asm
	ld.relaxed.gpu.u32 %r267, [%rd512];
	// end inline asm
	add.s32 	%r268, %r267, 1;
	// begin inline asm
	st.relaxed.gpu.u32 [%rd512], %r268;
	// end inline asm
	// begin inline asm
	ld.relaxed.gpu.u32 %r269, [%rd512];
	// end inline asm
	add.s32 	%r270, %r269, 1;
	// begin inline asm
	st.relaxed.gpu.u32 [%rd512], %r270;
	// end inline asm
	// begin inline asm
	ld.relaxed.gpu.u32 %r271, [%rd512];
	// end inline asm
	add.s32 	%r272, %r271, 1;
	// begin inline asm
	st.relaxed.gpu.u32 [%rd512], %r272;
	// end inline asm
	// begin inline asm
	ld.relaxed.gpu.u32 %r273, [%rd512];
	// end inline asm
	add.s32 	%r274, %r273, 1;
	// begin inline asm
	st.relaxed.gpu.u32 [%rd512], %r274;
	// end inline asm
	// begin inline asm
	ld.relaxed.gpu.u32 %r275, [%rd512];
	// end inline asm
	add.s32 	%r276, %r275, 1;
	// begin inline asm
	st.relaxed.gpu.u32 [%rd512], %r276;
	// end inline asm
	// begin inline asm
	ld.relaxed.gpu.u32 %r277, [%rd512];
	// end inline asm
	add.s32 	%r278, %r277, 1;
	// begin inline asm
	st.relaxed.gpu.u32 [%rd512], %r278;
	// end inline asm
	// begin inline asm
	ld.relaxed.gpu.u32 %r279, [%rd512];
	// end inline asm
	add.s32 	%r280, %r279, 1;
	// begin inline asm
	st.relaxed.gpu.u32 [%rd512], %r280;
	// end inline asm
	// begin inline asm
	ld.relaxed.gpu.u32 %r281, [%rd512];
	// end inline asm
	add.s32 	%r282, %r281, 1;
	// begin inline asm
	st.relaxed.gpu.u32 [%rd512], %r282;
	// end inline asm
	// begin inline asm
	ld.relaxed.gpu.u32 %r283, [%rd512];
	// end inline asm
	add.s32 	%r284, %r283, 1;
	// begin inline asm
	st.relaxed.gpu.u32 [%rd512], %r284;
	// end inline asm
	// begin inline asm
	ld.relaxed.gpu.u32 %r285, [%rd512];
	// end inline asm
	add.s32 	%r286, %r285, 1;
	// begin inline asm
	st.relaxed.gpu.u32 [%rd512], %r286;
	// end inline asm
	// begin inline asm
	ld.relaxed.gpu.u32 %r287, [%rd512];
	// end inline asm
	add.s32 	%r288, %r287, 1;
	// begin inline asm
	st.relaxed.gpu.u32 [%rd512], %r288;
	// end inline asm
	// begin inline asm
	ld.relaxed.gpu.u32 %r289, [%rd512];
	// end inline asm
	add.s32 	%r290, %r289, 1;
	// begin inline asm
	st.relaxed.gpu.u32 [%rd512], %r290;
	// end inline asm
	// begin inline asm
	ld.relaxed.gpu.u32 %r291, [%rd512];
	// end inline asm
	add.s32 	%r292, %r291, 1;
	// begin inline asm
	st.relaxed.gpu.u32 [%rd512], %r292;
	// end inline asm
	// begin inline asm
	ld.relaxed.gpu.u32 %r293, [%rd512];
	// end inline asm
	add.s32 	%r294, %r293, 1;
	// begin inline asm
	st.relaxed.gpu.u32 [%rd512], %r294;
	// end inline asm
	// begin inline asm
	ld.relaxed.gpu.u32 %r295, [%rd512];
	// end inline asm
	add.s32 	%r296, %r295, 1;
	// begin inline asm
	st.relaxed.gpu.u32 [%rd512], %r296;
	// end inline asm
	// begin inline asm
	ld.relaxed.gpu.u32 %r297, [%rd512];
	// end inline asm
	add.s32 	%r298, %r297, 1;
	// begin inline asm
	st.relaxed.gpu.u32 [%rd512], %r298;
	// end inline asm
	// begin inline asm
	ld.relaxed.gpu.u32 %r299, [%rd512];
	// end inline asm
	add.s32 	%r300, %r299, 1;
	// begin inline asm
	st.relaxed.gpu.u32 [%rd512], %r300;
	// end inline asm
	// begin inline asm
	ld.relaxed.gpu.u32 %r301, [%rd512];
	// end inline asm
	add.s32 	%r302, %r301, 1;
	// begin inline asm
	st.relaxed.gpu.u32 [%rd512], %r302;
	// end inline asm
	// begin inline asm
	ld.relaxed.gpu.u32 %r303, [%rd512];
	// end inline asm
	add.s32 	%r304, %r303, 1;
	// begin inline asm
	st.relaxed.gpu.u32 [%rd512], %r304;
	// end inline asm
	// begin inline asm
	ld.relaxed.gpu.u32 %r305, [%rd512];
	// end inline asm
	add.s32 	%r306, %r305, 1;
	// begin inline asm
	st.relaxed.gpu.u32 [%rd512], %r306;
	// end inline asm
	// begin inline asm
	ld.relaxed.gpu.u32 %r307, [%rd512];
	// end inline asm
	add.s32 	%r308, %r307, 1;
	// begin inline asm
	st.relaxed.gpu.u32 [%rd512], %r308;
	// end inline asm
	// begin inline asm
	ld.relaxed.gpu.u32 %r309, [%rd512];
	// end inline asm
	add.s32 	%r310, %r309, 1;
	// begin inline asm
	st.relaxed.gpu.u32 [%rd512], %r310;
	// end inline asm
	// begin inline asm
	ld.relaxed.gpu.u32 %r311, [%rd512];
	// end inline asm
	add.s32 	%r312, %r311, 1;
	// begin inline asm
	st.relaxed.gpu.u32 [%rd512], %r312;
	// end inline asm
	// begin inline asm
	ld.relaxed.gpu.u32 %r313, [%rd512];
	// end inline asm
	add.s32 	%r314, %r313, 1;
	// begin inline asm
	st.relaxed.gpu.u32 [%rd512], %r314;
	// end inline asm
	// begin inline asm
	ld.relaxed.gpu.u32 %r315, [%rd512];
	// end inline asm
	add.s32 	%r316, %r315, 1;
	// begin inline asm
	st.relaxed.gpu.u32 [%rd512], %r316;
	// end inline asm
	// begin inline asm
	ld.relaxed.gpu.u32 %r317, [%rd512];
	// end inline asm
	add.s32 	%r318, %r317, 1;
	// begin inline asm
	st.relaxed.gpu.u32 [%rd512], %r318;
	// end inline asm
	// begin inline asm
	ld.relaxed.gpu.u32 %r319, [%rd512];
	// end inline asm
	add.s32 	%r320, %r319, 1;
	// begin inline asm
	st.relaxed.gpu.u32 [%rd512], %r320;
	// end inline asm
	// begin inline asm
	ld.relaxed.gpu.u32 %r321, [%rd512];
	// end inline asm
	add.s32 	%r322, %r321, 1;
	// begin inline asm
	st.relaxed.gpu.u32 [%rd512], %r322;
	// end inline asm
	// begin inline asm
	ld.relaxed.gpu.u32 %r323, [%rd512];
	// end inline asm
	add.s32 	%r324, %r323, 1;
	// begin inline asm
	st.relaxed.gpu.u32 [%rd512], %r324;
	// end inline asm
	// begin inline asm
	ld.relaxed.gpu.u32 %r325, [%rd512];
	// end inline asm
	add.s32 	%r326, %r325, 1;
	// begin inline asm
	st.relaxed.gpu.u32 [%rd512], %r326;
	// end inline asm
	// begin inline asm
	ld.relaxed.gpu.u32 %r327, [%rd512];
	// end inline asm
	add.s32 	%r328, %r327, 1;
	// begin inline asm
	st.relaxed.gpu.u32 [%rd512], %r328;
	// end inline asm
	// begin inline asm
	ld.relaxed.gpu.u32 %r329, [%rd512];
	// end inline asm
	add.s32 	%r330, %r329, 1;
	// begin inline asm
	st.relaxed.gpu.u32 [%rd512], %r330;
	// end inline asm
	// begin inline asm
	ld.relaxed.gpu.u32 %r331, [%rd512];
	// end inline asm
	add.s32 	%r332, %r331, 1;
	// begin inline asm
	st.relaxed.gpu.u32 [%rd512], %r332;
	// end inline asm
	// begin inline asm
	ld.relaxed.gpu.u32 %r333, [%rd512];
	// end inline asm
	add.s32 	%r334, %r333, 1;
	// begin inline asm
	st.relaxed.gpu.u32 [%rd512], %r334;
	// end inline asm
	// begin inline asm
	ld.relaxed.gpu.u32 %r335, [%rd512];
	// end inline asm
	add.s32 	%r336, %r335, 1;
	// begin inline asm
	st.relaxed.gpu.u32 [%rd512], %r336;
	// end inline asm
	// begin inline asm
	ld.relaxed.gpu.u32 %r337, [%rd512];
	// end inline asm
	add.s32 	%r338, %r337, 1;
	// begin inline asm
	st.relaxed.gpu.u32 [%rd512], %r338;
	// end inline asm
	// begin inline asm
	ld.relaxed.gpu.u32 %r339, [%rd512];
	// end inline asm
	add.s32 	%r340, %r339, 1;
	// begin inline asm
	st.relaxed.gpu.u32 [%rd512], %r340;
	// end inline asm
	// begin inline asm
	ld.relaxed.gpu.u32 %r341, [%rd512];
	// end inline asm
	add.s32 	%r342, %r341, 1;
	// begin inline asm
	st.relaxed.gpu.u32 [%rd512], %r342;
	// end inline asm
	// begin inline asm
	ld.relaxed.gpu.u32 %r343, [%rd512];
	// end inline asm
	add.s32 	%r344, %r343, 1;
	// begin inline asm
	st.relaxed.gpu.u32 [%rd512], %r344;
	// end inline asm
	// begin inline asm
	ld.relaxed.gpu.u32 %r345, [%rd512];
	// end inline asm
	add.s32 	%r346, %r345, 1;
	// begin inline asm
	st.relaxed.gpu.u32 [%rd512], %r346;
	// end inline asm
	// begin inline asm
	ld.relaxed.gpu.u32 %r347, [%rd512];
	// end inline asm
	add.s32 	%r348, %r347, 1;
	// begin inline asm
	st.relaxed.gpu.u32 [%rd512], %r348;
	// end inline asm
	// begin inline asm
	ld.relaxed.gpu.u32 %r349, [%rd512];
	// end inline asm
	add.s32 	%r350, %r349, 1;
	// begin inline asm
	st.relaxed.gpu.u32 [%rd512], %r350;
	// end inline asm
	// begin inline asm
	ld.relaxed.gpu.u32 %r351, [%rd512];
	// end inline asm
	add.s32 	%r352, %r351, 1;
	// begin inline asm
	st.relaxed.gpu.u32 [%rd512], %r352;
	// end inline asm
	// begin inline asm
	ld.relaxed.gpu.u32 %r353, [%rd512];
	// end inline asm
	add.s32 	%r354, %r353, 1;
	// begin inline asm
	st.relaxed.gpu.u32 [%rd512], %r354;
	// end inline asm
	// begin inline asm
	ld.relaxed.gpu.u32 %r355, [%rd512];
	// end inline asm
	add.s32 	%r356, %r355, 1;
	// begin inline asm
	st.relaxed.gpu.u32 [%rd512], %r356;
	// end inline asm
	// begin inline asm
	ld.relaxed.gpu.u32 %r357, [%rd512];
	// end inline asm
	add.s32 	%r358, %r357, 1;
	// begin inline asm
	st.relaxed.gpu.u32 [%rd512], %r358;
	// end inline asm
	// begin inline asm
	ld.relaxed.gpu.u32 %r359, [%rd512];
	// end inline asm
	add.s32 	%r360, %r359, 1;
	// begin inline asm
	st.relaxed.gpu.u32 [%rd512], %r360;
	// end inline asm
	// begin inline asm
	ld.relaxed.gpu.u32 %r361, [%rd512];
	// end inline asm
	add.s32 	%r362, %r361, 1;
	// begin inline asm
	st.relaxed.gpu.u32 [%rd512], %r362;
	// end inline asm
	// begin inline asm
	ld.relaxed.gpu.u32 %r363, [%rd512];
	// end inline asm
	add.s32 	%r364, %r363, 1;
	// begin inline asm
	st.relaxed.gpu.u32 [%rd512], %r364;
	// end inline asm
	// begin inline asm
	ld.relaxed.gpu.u32 %r365, [%rd512];
	// end inline asm
	add.s32 	%r366, %r365, 1;
	// begin inline asm
	st.relaxed.gpu.u32 [%rd512], %r366;
	// end inline asm
	// begin inline asm
	ld.relaxed.gpu.u32 %r367, [%rd512];
	// end inline asm
	add.s32 	%r368, %r367, 1;
	// begin inline asm
	st.relaxed.gpu.u32 [%rd512], %r368;
	// end inline asm
	// begin inline asm
	ld.relaxed.gpu.u32 %r369, [%rd512];
	// end inline asm
	add.s32 	%r370, %r369, 1;
	// begin inline asm
	st.relaxed.gpu.u32 [%rd512], %r370;
	// end inline asm
	// begin inline asm
	ld.relaxed.gpu.u32 %r371, [%rd512];
	// end inline asm
	add.s32 	%r372, %r371, 1;
	// begin inline asm
	st.relaxed.gpu.u32 [%rd512], %r372;
	// end inline asm
	// begin inline asm
	ld.relaxed.gpu.u32 %r373, [%rd512];
	// end inline asm
	add.s32 	%r374, %r373, 1;
	// begin inline asm
	st.relaxed.gpu.u32 [%rd512], %r374;
	// end inline asm
	// begin inline asm
	ld.relaxed.gpu.u32 %r375, [%rd512];
	// end inline asm
	add.s32 	%r376, %r375, 1;
	// begin inline asm
	st.relaxed.gpu.u32 [%rd512], %r376;
	// end inline asm
	// begin inline asm
	ld.relaxed.gpu.u32 %r377, [%rd512];
	// end inline asm
	add.s32 	%r378, %r377, 1;
	// begin inline asm
	st.relaxed.gpu.u32 [%rd512], %r378;
	// end inline asm
	// begin inline asm
	ld.relaxed.gpu.u32 %r379, [%rd512];
	// end inline asm
	add.s32 	%r380, %r379, 1;
	// begin inline asm
	st.relaxed.gpu.u32 [%rd512], %r380;
	// end inline asm
	// begin inline asm
	ld.relaxed.gpu.u32 %r381, [%rd512];
	// end inline asm
	add.s32 	%r382, %r381, 1;
	// begin inline asm
	st.relaxed.gpu.u32 [%rd512], %r382;
	// end inline asm
	// begin inline asm
	ld.relaxed.gpu.u32 %r383, [%rd512];
	// end inline asm
	add.s32 	%r384, %r383, 1;
	// begin inline asm
	st.relaxed.gpu.u32 [%rd512], %r384;
	// end inline asm
	// begin inline asm
	ld.relaxed.gpu.u32 %r385, [%rd512];
	// end inline asm
	add.s32 	%r386, %r385, 1;
	// begin inline asm
	st.relaxed.gpu.u32 [%rd512], %r386;
	// end inline asm
	// begin inline asm
	ld.relaxed.gpu.u32 %r387, [%rd512];
	// end inline asm
	add.s32 	%r388, %r387, 1;
	// begin inline asm
	st.relaxed.gpu.u32 [%rd512], %r388;
	// end inline asm
	// begin inline asm
	ld.relaxed.gpu.u32 %r389, [%rd512];
	// end inline asm
	add.s32 	%r390, %r389, 1;
	// begin inline asm
	st.relaxed.gpu.u32 [%rd512], %r390;
	// end inline asm
	// begin inline asm
	ld.relaxed.gpu.u32 %r391, [%rd512];
	// end inline asm
	add.s32 	%r392, %r391, 1;
	// begin inline asm
	st.relaxed.gpu.u32 [%rd512], %r392;
	// end inline asm
	// begin inline asm
	ld.relaxed.gpu.u32 %r393, [%rd512];
	// end inline asm
	add.s32 	%r394, %r393, 1;
	// begin inline asm
	st.relaxed.gpu.u32 [%rd512], %r394;
	// end inline asm
	// begin inline asm
	ld.relaxed.gpu.u32 %r395, [%rd512];
	// end inline asm
	add.s32 	%r396, %r395, 1;
	// begin inline asm
	st.relaxed.gpu.u32 [%rd512], %r396;
	// end inline asm
	// begin inline asm
	ld.relaxed.gpu.u32 %r397, [%rd512];
	// end inline asm
	add.s32 	%r398, %r397, 1;
	// begin inline asm
	st.relaxed.gpu.u32 [%rd512], %r398;
	// end inline asm
	// begin inline asm
	ld.relaxed.gpu.u32 %r399, [%rd512];
	// end inline asm
	add.s32 	%r400, %r399, 1;
	// begin inline asm
	st.relaxed.gpu.u32 [%rd512], %r400;
	// end inline asm
	// begin inline asm
	ld.relaxed.gpu.u32 %r401, [%rd512];
	// end inline asm
	add.s32 	%r402, %r401, 1;
	// begin inline asm
	st.relaxed.gpu.u32 [%rd512], %r402;
	// end inline asm
	// begin inline asm
	ld.relaxed.gpu.u32 %r403, [%rd512];
	// end inline asm
	add.s32 	%r404, %r403, 1;
	// begin inline asm
	st.relaxed.gpu.u32 [%rd512], %r404;
	// end inline asm
	// begin inline asm
	ld.relaxed.gpu.u32 %r405, [%rd512];
	// end inline asm
	add.s32 	%r406, %r405, 1;
	// begin inline asm
	st.relaxed.gpu.u32 [%rd512], %r406;
	// end inline asm
	// begin inline asm
	ld.relaxed.gpu.u32 %r407, [%rd512];
	// end inline asm
	add.s32 	%r408, %r407, 1;
	// begin inline asm
	st.relaxed.gpu.u32 [%rd512], %r408;
	// end inline asm
	// begin inline asm
	ld.relaxed.gpu.u32 %r409, [%rd512];
	// end inline asm
	add.s32 	%r410, %r409, 1;
	// begin inline asm
	st.relaxed.gpu.u32 [%rd512], %r410;
	// end inline asm
	// begin inline asm
	ld.relaxed.gpu.u32 %r411, [%rd512];
	// end inline asm
	add.s32 	%r412, %r411, 1;
	// begin inline asm
	st.relaxed.gpu.u32 [%rd512], %r412;
	// end inline asm
	// begin inline asm
	ld.relaxed.gpu.u32 %r413, [%rd512];
	// end inline asm
	add.s32 	%r414, %r413, 1;
	// begin inline asm
	st.relaxed.gpu.u32 [%rd512], %r414;
	// end inline asm
	// begin inline asm
	ld.relaxed.gpu.u32 %r415, [%rd512];
	// end inline asm
	add.s32 	%r416, %r415, 1;
	// begin inline asm
	st.relaxed.gpu.u32 [%rd512], %r416;
	// end inline asm
	// begin inline asm
	ld.relaxed.gpu.u32 %r417, [%rd512];
	// end inline asm
	add.s32 	%r418, %r417, 1;
	// begin inline asm
	st.relaxed.gpu.u32 [%rd512], %r418;
	// end inline asm
	// begin inline asm
	ld.relaxed.gpu.u32 %r419, [%rd512];
	// end inline asm
	add.s32 	%r420, %r419, 1;
	// begin inline asm
	st.relaxed.gpu.u32 [%rd512], %r420;
	// end inline asm
	// begin inline asm
	ld.relaxed.gpu.u32 %r421, [%rd512];
	// end inline asm
	add.s32 	%r422, %r421, 1;
	// begin inline asm
	st.relaxed.gpu.u32 [%rd512], %r422;
	// end inline asm
	// begin inline asm
	ld.relaxed.gpu.u32 %r423, [%rd512];
	// end inline asm
	add.s32 	%r424, %r423, 1;
	// begin inline asm
	st.relaxed.gpu.u32 [%rd512], %r424;
	// end inline asm
	// begin inline asm
	ld.relaxed.gpu.u32 %r425, [%rd512];
	// end inline asm
	add.s32 	%r426, %r425, 1;
	// begin inline asm
	st.relaxed.gpu.u32 [%rd512], %r426;
	// end inline asm
	// begin inline asm
	ld.relaxed.gpu.u32 %r427, [%rd512];
	// end inline asm
	add.s32 	%r428, %r427, 1;
	// begin inline asm
	st.relaxed.gpu.u32 [%rd512], %r428;
	// end inline asm
	// begin inline asm
	ld.relaxed.gpu.u32 %r429, [%rd512];
	// end inline asm
	add.s32 	%r430, %r429, 1;
	// begin inline asm
	st.relaxed.gpu.u32 [%rd512], %r430;
	// end inline asm
	// begin inline asm
	ld.relaxed.gpu.u32 %r431, [%rd512];
	// end inline asm
	add.s32 	%r432, %r431, 1;
	// begin inline asm
	st.relaxed.gpu.u32 [%rd512], %r432;
	// end inline asm
	// begin inline asm
	ld.relaxed.gpu.u32 %r433, [%rd512];
	// end inline asm
	add.s32 	%r434, %r433, 1;
	// begin inline asm
	st.relaxed.gpu.u32 [%rd512], %r434;
	// end inline asm
	// begin inline asm
	ld.relaxed.gpu.u32 %r435, [%rd512];
	// end inline asm
	add.s32 	%r436, %r435, 1;
	// begin inline asm
	st.relaxed.gpu.u32 [%rd512], %r436;
	// end inline asm
	// begin inline asm
	ld.relaxed.gpu.u32 %r437, [%rd512];
	// end inline asm
	add.s32 	%r438, %r437, 1;
	// begin inline asm
	st.relaxed.gpu.u32 [%rd512], %r438;
	// end inline asm
	// begin inline asm
	ld.relaxed.gpu.u32 %r439, [%rd512];
	// end inline asm
	add.s32 	%r440, %r439, 1;
	// begin inline asm
	st.relaxed.gpu.u32 [%rd512], %r440;
	// end inline asm
	// begin inline asm
	ld.relaxed.gpu.u32 %r441, [%rd512];
	// end inline asm
	add.s32 	%r442, %r441, 1;
	// begin inline asm
	st.relaxed.gpu.u32 [%rd512], %r442;
	// end inline asm
	// begin inline asm
	ld.relaxed.gpu.u32 %r443, [%rd512];
	// end inline asm
	add.s32 	%r444, %r443, 1;
	// begin inline asm
	st.relaxed.gpu.u32 [%rd512], %r444;
	// end inline asm
	// begin inline asm
	ld.relaxed.gpu.u32 %r445, [%rd512];
	// end inline asm
	add.s32 	%r446, %r445, 1;
	// begin inline asm
	st.relaxed.gpu.u32 [%rd512], %r446;
	// end inline asm
	// begin inline asm
	ld.relaxed.gpu.u32 %r447, [%rd512];
	// end inline asm
	add.s32 	%r448, %r447, 1;
	// begin inline asm
	st.relaxed.gpu.u32 [%rd512], %r448;
	// end inline asm
	// begin inline asm
	ld.relaxed.gpu.u32 %r449, [%rd512];
	// end inline asm
	add.s32 	%r450, %r449, 1;
	// begin inline asm
	st.relaxed.gpu.u32 [%rd512], %r450;
	// end inline asm
	// begin inline asm
	ld.relaxed.gpu.u32 %r451, [%rd512];
	// end inline asm
	add.s32 	%r452, %r451, 1;
	// begin inline asm
	st.relaxed.gpu.u32 [%rd512], %r452;
	// end inline asm
	// begin inline asm
	ld.relaxed.gpu.u32 %r453, [%rd512];
	// end inline asm
	add.s32 	%r454, %r453, 1;
	// begin inline asm
	st.relaxed.gpu.u32 [%rd512], %r454;
	// end inline asm
	// begin inline asm
	ld.relaxed.gpu.u32 %r455, [%rd512];
	// end inline asm
	add.s32 	%r456, %r455, 1;
	// begin inline asm
	st.relaxed.gpu.u32 [%rd512], %r456;
	// end inline asm
	// begin inline asm
	ld.relaxed.gpu.u32 %r457, [%rd512];
	// end inline asm
	add.s32 	%r458, %r457, 1;
	// begin inline asm
	st.relaxed.gpu.u32 [%rd512], %r458;
	// end inline asm
	// begin inline asm
	ld.relaxed.gpu.u32 %r459, [%rd512];
	// end inline asm
	add.s32 	%r460, %r459, 1;
	// begin inline asm
	st.relaxed.gpu.u32 [%rd512], %r460;
	// end inline asm
	// begin inline asm
	ld.relaxed.gpu.u32 %r461, [%rd512];
	// end inline asm
	add.s32 	%r462, %r461, 1;
	// begin inline asm
	st.relaxed.gpu.u32 [%rd512], %r462;
	// end inline asm
	// begin inline asm
	ld.relaxed.gpu.u32 %r463, [%rd512];
	// end inline asm
	add.s32 	%r464, %r463, 1;
	// begin inline asm
	st.relaxed.gpu.u32 [%rd512], %r464;
	// end inline asm
	// begin inline asm
	ld.relaxed.gpu.u32 %r465, [%rd512];
	// end inline asm
	add.s32 	%r466, %r465, 1;
	// begin inline asm
	st.relaxed.gpu.u32 [%rd512], %r466;
	// end inline asm
	// begin inline asm
	ld.relaxed.gpu.u32 %r467, [%rd512];
	// end inline asm
	add.s32 	%r468, %r467, 1;
	// begin inline asm
	st.relaxed.gpu.u32 [%rd512], %r468;
	// end inline asm
	// begin inline asm
	ld.relaxed.gpu.u32 %r469, [%rd512];
	// end inline asm
	add.s32 	%r470, %r469, 1;
	// begin inline asm
	st.relaxed.gpu.u32 [%rd512], %r470;
	// end inline asm
	// begin inline asm
	ld.relaxed.gpu.u32 %r471, [%rd512];
	// end inline asm
	add.s32 	%r472, %r471, 1;
	// begin inline asm
	st.relaxed.gpu.u32 [%rd512], %r472;
	// end inline asm
	// begin inline asm
	ld.relaxed.gpu.u32 %r473, [%rd512];
	// end inline asm
	add.s32 	%r474, %r473, 1;
	// begin inline asm
	st.relaxed.gpu.u32 [%rd512], %r474;
	// end inline asm
	// begin inline asm
	ld.relaxed.gpu.u32 %r475, [%rd512];
	// end inline asm
	add.s32 	%r476, %r475, 1;
	// begin inline asm
	st.relaxed.gpu.u32 [%rd512], %r476;
	// end inline asm
	// begin inline asm
	ld.relaxed.gpu.u32 %r477, [%rd512];
	// end inline asm
	add.s32 	%r478, %r477, 1;
	// begin inline asm
	st.relaxed.gpu.u32 [%rd512], %r478;
	// end inline asm
	// begin inline asm
	ld.relaxed.gpu.u32 %r479, [%rd512];
	// end inline asm
	add.s32 	%r480, %r479, 1;
	// begin inline asm
	st.relaxed.gpu.u32 [%rd512], %r480;
	// end inline asm
	// begin inline asm
	ld.relaxed.gpu.u32 %r481, [%rd512];
	// end inline asm
	add.s32 	%r482, %r481, 1;
	// begin inline asm
	st.relaxed.gpu.u32 [%rd512], %r482;
	// end inline asm
	// begin inline asm
	ld.relaxed.gpu.u32 %r483, [%rd512];
	// end inline asm
	add.s32 	%r484, %r483, 1;
	// begin inline asm
	st.relaxed.gpu.u32 [%rd512], %r484;
	// end inline asm
	// begin inline asm
	ld.relaxed.gpu.u32 %r485, [%rd512];
	// end inline asm
	add.s32 	%r486, %r485, 1;
	// begin inline asm
	st.relaxed.gpu.u32 [%rd512], %r486;
	// end inline asm
	// begin inline asm
	ld.relaxed.gpu.u32 %r487, [%rd512];
	// end inline asm
	add.s32 	%r488, %r487, 1;
	// begin inline asm
	st.relaxed.gpu.u32 [%rd512], %r488;
	// end inline asm
	// begin inline asm
	ld.relaxed.gpu.u32 %r489, [%rd512];
	// end inline asm
	add.s32 	%r490, %r489, 1;
	// begin inline asm
	st.relaxed.gpu.u32 [%rd512], %r490;
	// end inline asm
	// begin inline asm
	ld.relaxed.gpu.u32 %r491, [%rd512];
	// end inline asm
	add.s32 	%r492, %r491, 1;
	// begin inline asm
	st.relaxed.gpu.u32 [%rd512], %r492;
	// end inline asm
	// begin inline asm
	ld.relaxed.gpu.u32 %r493, [%rd512];
	// end inline asm
	add.s32 	%r494, %r493, 1;
	// begin inline asm
	st.relaxed.gpu.u32 [%rd512], %r494;
	// end inline asm
	// begin inline asm
	ld.relaxed.gpu.u32 %r495, [%rd512];
	// end inline asm
	add.s32 	%r496, %r495, 1;
	// begin inline asm
	st.relaxed.gpu.u32 [%rd512], %r496;
	// end inline asm
	// begin inline asm
	ld.relaxed.gpu.u32 %r497, [%rd512];
	// end inline asm
	add.s32 	%r498, %r497, 1;
	// begin inline asm
	st.relaxed.gpu.u32 [%rd512], %r498;
	// end inline asm
	// begin inline asm
	ld.relaxed.gpu.u32 %r499, [%rd512];
	// end inline asm
	add.s32 	%r500, %r499, 1;
	// begin inline asm
	st.relaxed.gpu.u32 [%rd512], %r500;
	// end inline asm
	// begin inline asm
	ld.relaxed.gpu.u32 %r501, [%rd512];
	// end inline asm
	add.s32 	%r502, %r501, 1;
	// begin inline asm
	st.relaxed.gpu.u32 [%rd512], %r502;
	// end inline asm
	// begin inline asm
	ld.relaxed.gpu.u32 %r503, [%rd512];
	// end inline asm
	add.s32 	%r504, %r503, 1;
	// begin inline asm
	st.relaxed.gpu.u32 [%rd512], %r504;
	// end inline asm
	// begin inline asm
	ld.relaxed.gpu.u32 %r505, [%rd512];
	// end inline asm
	add.s32 	%r506, %r505, 1;
	// begin inline asm
	st.relaxed.gpu.u32 [%rd512], %r506;
	// end inline asm
	// begin inline asm
	ld.relaxed.gpu.u32 %r507, [%rd512];
	// end inline asm
	add.s32 	%r508, %r507, 1;
	// begin inline asm
	st.relaxed.gpu.u32 [%rd512], %r508;
	// end inline asm
	// begin inline asm
	ld.relaxed.gpu.u32 %r509, [%rd512];
	// end inline asm
	add.s32 	%r510, %r509, 1;
	// begin inline asm
	st.relaxed.gpu.u32 [%rd512], %r510;
	// end inline asm
	// begin inline asm
	ld.relaxed.gpu.u32 %r511, [%rd512];
	// end inline asm
	add.s32 	%r512, %r511, 1;
	// begin inline asm
	st.relaxed.gpu.u32 [%rd512], %r512;
	// end inline asm
	ret;

}


// ===== COMPILED SASS (sm_100) =====

	.target	sm_100

	.elftype	@"ET_EXEC"


//--------------------- .note.nv.tkinfo           --------------------------
	.section	.note.nv.tkinfo,"",@"SHT_NOTE"
	.sectionflags	@"SHF_NOTE_NV_TKINFO"
	.tkinfo
        /*0018*/ 	.word	0x00000002
        /*0030*/ 	.string	""
        /*0030*/ 	.string	"ptxas"
        /*0030*/ 	.string	"Cuda compilation tools, release 13.0, V13.0.88"
        /*0030*/ 	.string	"Build cuda_13.0.r13.0/compiler.36424714_0"
        /*0030*/ 	.string	"-arch sm_100 -m 64 "



//--------------------- .note.nv.cuinfo           --------------------------
	.section	.note.nv.cuinfo,"",@"SHT_NOTE"
	.sectionflags	@"SHF_NOTE_NV_CUINFO"
        /*0018*/ 	.short	0x0002
        /*001a*/ 	.short	0x0064
        /*001c*/ 	.short	0x0082
	.zero		2


//--------------------- .nv.info                  --------------------------
	.section	.nv.info,"",@"SHT_CUDA_INFO"
	.align	4


	//----- nvinfo : EIATTR_REGCOUNT
	.align		4
        /*0000*/ 	.byte	0x04, 0x2f
        /*0002*/ 	.short	(.L_2 - .L_1)
	.align		4
.L_1:
        /*0004*/ 	.word	index@(_Z4testIL_Z13load_volatilePKjEL_Z14store_volatilePjjELi256E14single_element9all_lanesEvv)
        /*0008*/ 	.word	0x0000000e


	//----- nvinfo : EIATTR_FRAME_SIZE
	.align		4
.L_2:
        /*000c*/ 	.byte	0x04, 0x11
        /*000e*/ 	.short	(.L_4 - .L_3)
	.align		4
.L_3:
        /*0010*/ 	.word	index@(_Z4testIL_Z13load_volatilePKjEL_Z14store_volatilePjjELi256E14single_element9all_lanesEvv)
        /*0014*/ 	.word	0x00000000


	//----- nvinfo : EIATTR_REGCOUNT
	.align		4
.L_4:
        /*0018*/ 	.byte	0x04, 0x2f
        /*001a*/ 	.short	(.L_6 - .L_5)
	.align		4
.L_5:
        /*001c*/ 	.word	index@(_Z4testIL_Z13load_volatilePKjEL_Z17store_atomic_exchPjjELi256E14single_element9all_lanesEvv)
        /*0020*/ 	.word	0x0000000e


	//----- nvinfo : EIATTR_FRAME_SIZE
	.align		4
.L_6:
        /*0024*/ 	.byte	0x04, 0x11
        /*0026*/ 	.short	(.L_8 - .L_7)
	.align		4
.L_7:
        /*0028*/ 	.word	index@(_Z4testIL_Z13load_volatilePKjEL_Z17store_atomic_exchPjjELi256E14single_element9all_lanesEvv)
        /*002c*/ 	.word	0x00000000


	//----- nvinfo : EIATTR_REGCOUNT
	.align		4
.L_8:
        /*0030*/ 	.byte	0x04, 0x2f
        /*0032*/ 	.short	(.L_10 - .L_9)
	.align		4
.L_9:
        /*0034*/ 	.word	index@(_Z4testIL_Z15load_atomic_addPKjEL_Z14store_volatilePjjELi256E14single_element9all_lanesEvv)
        /*0038*/ 	.word	0x00000012


	//----- nvinfo : EIATTR_FRAME_SIZE
	.align		4
.L_10:
        /*003c*/ 	.byte	0x04, 0x11
        /*003e*/ 	.short	(.L_12 - .L_11)
	.align		4
.L_11:
        /*0040*/ 	.word	index@(_Z4testIL_Z15load_atomic_addPKjEL_Z14store_volatilePjjELi256E14single_element9all_lanesEvv)
        /*0044*/ 	.word	0x00000000


	//----- nvinfo : EIATTR_REGCOUNT
	.align		4
.L_12:
        /*0048*/ 	.byte	0x04, 0x2f
        /*004a*/ 	.short	(.L_14 - .L_13)
	.align		4
.L_13:
        /*004c*/ 	.word	index@(_Z4testIL_Z15load_atomic_addPKjEL_Z17store_atomic_exchPjjELi256E14single_element9all_lanesEvv)
        /*0050*/ 	.word	0x00000012


	//----- nvinfo : EIATTR_FRAME_SIZE
	.align		4
.L_14:
        /*0054*/ 	.byte	0x04, 0x11
        /*0056*/ 	.short	(.L_16 - .L_15)
	.align		4
.L_15:
        /*0058*/ 	.word	index@(_Z4testIL_Z15load_atomic_addPKjEL_Z17store_atomic_exchPjjELi256E14single_element9all_lanesEvv)
        /*005c*/ 	.word	0x00000000


	//----- nvinfo : EIATTR_REGCOUNT
	.align		4
.L_16:
        /*0060*/ 	.byte	0x04, 0x2f
        /*0062*/ 	.short	(.L_18 - .L_17)
	.align		4
.L_17:
        /*0064*/ 	.word	index@(_Z4testIL_Z12load_relaxedPKjEL_Z13store_relaxedPjjELi256E14single_element9all_lanesEvv)
        /*0068*/ 	.word	0x0000000e


	//----- nvinfo : EIATTR_FRAME_SIZE
	.align		4
.L_18:
        /*006c*/ 	.byte	0x04, 0x11
        /*006e*/ 	.short	(.L_20 - .L_19)
	.align		4
.L_19:
        /*0070*/ 	.word	index@(_Z4testIL_Z12load_relaxedPKjEL_Z13store_relaxedPjjELi256E14single_element9all_lanesEvv)
        /*0074*/ 	.word	0x00000000


	//----- nvinfo : EIATTR_REGCOUNT
	.align		4
.L_20:
        /*0078*/ 	.byte	0x04, 0x2f
        /*007a*/ 	.short	(.L_22 - .L_21)
	.align		4
.L_21:
        /*007c*/ 	.word	index@(_Z4testIL_Z13load_volatilePKjEL_Z14store_volatilePjjELi256E14single_element11lower_lanesILj1EEEvv)
        /*0080*/ 	.word	0x0000000e


	//----- nvinfo : EIATTR_FRAME_SIZE
	.align		4
.L_22:
        /*0084*/ 	.byte	0x04, 0x11
        /*0086*/ 	.short	(.L_24 - .L_23)
	.align		4
.L_23:
        /*0088*/ 	.word	index@(_Z4testIL_Z13load_volatilePKjEL_Z14store_volatilePjjELi256E14single_element11lower_lanesILj1EEEvv)
        /*008c*/ 	.word	0x00000000


	//----- nvinfo : EIATTR_REGCOUNT
	.align		4
.L_24:
        /*0090*/ 	.byte	0x04, 0x2f
        /*0092*/ 	.short	(.L_26 - .L_25)
	.align		4
.L_25:
        /*0094*/ 	.word	index@(_Z4testIL_Z13load_volatilePKjEL_Z17store_atomic_exchPjjELi256E14single_element11lower_lanesILj1EEEvv)
        /*0098*/ 	.word	0x0000000e


	//----- nvinfo : EIATTR_FRAME_SIZE
	.align		4
.L_26:
        /*009c*/ 	.byte	0x04, 0x11
        /*009e*/ 	.short	(.L_28 - .L_27)
	.align		4
.L_27:
        /*00a0*/ 	.word	index@(_Z4testIL_Z13load_volatilePKjEL_Z17store_atomic_exchPjjELi256E14single_element11lower_lanesILj1EEEvv)
        /*00a4*/ 	.word	0x00000000


	//----- nvinfo : EIATTR_REGCOUNT
	.align		4
.L_28:
        /*00a8*/ 	.byte	0x04, 0x2f
        /*00aa*/ 	.short	(.L_30 - .L_29)
	.align		4
.L_29:
        /*00ac*/ 	.word	index@(_Z4testIL_Z15load_atomic_addPKjEL_Z14store_volatilePjjELi256E14single_element11lower_lanesILj1EEEvv)
        /*00b0*/ 	.word	0x0000000e


	//----- nvinfo : EIATTR_FRAME_SIZE
	.align		4
.L_30:
        /*00b4*/ 	.byte	0x04, 0x11
        /*00b6*/ 	.short	(.L_32 - .L_31)
	.align		4
.L_31:
        /*00b8*/ 	.word	index@(_Z4testIL_Z15load_atomic_addPKjEL_Z14store_volatilePjjELi256E14single_element11lower_lanesILj1EEEvv)
        /*00bc*/ 	.word	0x00000000


	//----- nvinfo : EIATTR_REGCOUNT
	.align		4
.L_32:
        /*00c0*/ 	.byte	0x04, 0x2f
        /*00c2*/ 	.short	(.L_34 - .L_33)
	.align		4
.L_33:
        /*00c4*/ 	.word	index@(_Z4testIL_Z15load_atomic_addPKjEL_Z17store_atomic_exchPjjELi256E14single_element11lower_lanesILj1EEEvv)
        /*00c8*/ 	.word	0x0000000e


	//----- nvinfo : EIATTR_FRAME_SIZE
	.align		4
.L_34:
        /*00cc*/ 	.byte	0x04, 0x11
        /*00ce*/ 	.short	(.L_36 - .L_35)
	.align		4
.L_35:
        /*00d0*/ 	.word	index@(_Z4testIL_Z15load_atomic_addPKjEL_Z17store_atomic_exchPjjELi256E14single_element11lower_lanesILj1EEEvv)
        /*00d4*/ 	.word	0x00000000


	//----- nvinfo : EIATTR_REGCOUNT
	.align		4
.L_36:
        /*00d8*/ 	.byte	0x04, 0x2f
        /*00da*/ 	.short	(.L_38 - .L_37)
	.align		4
.L_37:
        /*00dc*/ 	.word	index@(_Z4testIL_Z12load_relaxedPKjEL_Z13store_relaxedPjjELi256E14single_element11lower_lanesILj1EEEvv)
        /*00e0*/ 	.word	0x0000000e


	//----- nvinfo : EIATTR_FRAME_SIZE
	.align		4
.L_38:
        /*00e4*/ 	.byte	0x04, 0x11
        /*00e6*/ 	.short	(.L_40 - .L_39)
	.align		4
.L_39:
        /*00e8*/ 	.word	index@(_Z4testIL_Z12load_relaxedPKjEL_Z13store_relaxedPjjELi256E14single_element11lower_lanesILj1EEEvv)
        /*00ec*/ 	.word	0x00000000


	//----- nvinfo : EIATTR_REGCOUNT
	.align		4
.L_40:
        /*00f0*/ 	.byte	0x04, 0x2f
        /*00f2*/ 	.short	(.L_42 - .L_41)
	.align		4
.L_41:
        /*00f4*/ 	.word	index@(_Z4testIL_Z13load_volatilePKjEL_Z14store_volatilePjjELi256E14single_element11lower_lanesILj2EEEvv)
        /*00f8*/ 	.word	0x0000000e


	//----- nvinfo : EIATTR_FRAME_SIZE
	.align		4
.L_42:
        /*00fc*/ 	.byte	0x04, 0x11
        /*00fe*/ 	.short	(.L_44 - .L_43)
	.align		4
.L_43:
        /*0100*/ 	.word	index@(_Z4testIL_Z13load_volatilePKjEL_Z14store_volatilePjjELi256E14single_element11lower_lanesILj2EEEvv)
        /*0104*/ 	.word	0x00000000


	//----- nvinfo : EIATTR_REGCOUNT
	.align		4
.L_44:
        /*0108*/ 	.byte	0x04, 0x2f
        /*010a*/ 	.short	(.L_46 - .L_45)
	.align		4
.L_45:
        /*010c*/ 	.word	index@(_Z4testIL_Z13load_volatilePKjEL_Z17store_atomic_exchPjjELi256E14single_element11lower_lanesILj2EEEvv)
        /*0110*/ 	.word	0x0000000e


	//----- nvinfo : EIATTR_FRAME_SIZE
	.align		4
.L_46:
        /*0114*/ 	.byte	0x04, 0x11
        /*0116*/ 	.short	(.L_48 - .L_47)
	.align		4
.L_47:
        /*0118*/ 	.word	index@(_Z4testIL_Z13load_volatilePKjEL_Z17store_atomic_exchPjjELi256E14single_element11lower_lanesILj2EEEvv)
        /*011c*/ 	.word	0x00000000


	//----- nvinfo : EIATTR_REGCOUNT
	.align		4
.L_48:
        /*0120*/ 	.byte	0x04, 0x2f
        /*0122*/ 	.short	(.L_50 - .L_49)
	.align		4
.L_49:
        /*0124*/ 	.word	index@(_Z4testIL_Z15load_atomic_addPKjEL_Z14store_volatilePjjELi256E14single_element11lower_lanesILj2EEEvv)
        /*0128*/ 	.word	0x00000012


	//----- nvinfo : EIATTR_FRAME_SIZE
	.align		4
.L_50:
        /*012c*/ 	.byte	0x04, 0x11
        /*012e*/ 	.short	(.L_52 - .L_51)
	.align		4
.L_51:
        /*0130*/ 	.word	index@(_Z4testIL_Z15load_atomic_addPKjEL_Z14store_volatilePjjELi256E14single_element11lower_lanesILj2EEEvv)
        /*0134*/ 	.word	0x00000000


	//----- nvinfo : EIATTR_REGCOUNT
	.align		4
.L_52:
        /*0138*/ 	.byte	0x04, 0x2f
        /*013a*/ 	.short	(.L_54 - .L_53)
	.align		4
.L_53:
        /*013c*/ 	.word	index@(_Z4testIL_Z15load_atomic_addPKjEL_Z17store_atomic_exchPjjELi256E14single_element11lower_lanesILj2EEEvv)
        /*0140*/ 	.word	0x00000012


	//----- nvinfo : EIATTR_FRAME_SIZE
	.align		4
.L_54:
        /*0144*/ 	.byte	0x04, 0x11
        /*0146*/ 	.short	(.L_56 - .L_55)
	.align		4
.L_55:
        /*0148*/ 	.word	index@(_Z4testIL_Z15load_atomic_addPKjEL_Z17store_atomic_exchPjjELi256E14single_element11lower_lanesILj2EEEvv)
        /*014c*/ 	.word	0x00000000


	//----- nvinfo : EIATTR_REGCOUNT
	.align		4
.L_56:
        /*0150*/ 	.byte	0x04, 0x2f
        /*0152*/ 	.short	(.L_58 - .L_57)
	.align		4
.L_57:
        /*0154*/ 	.word	index@(_Z4testIL_Z12load_relaxedPKjEL_Z13store_relaxedPjjELi256E14single_element11lower_lanesILj2EEEvv)
        /*0158*/ 	.word	0x0000000e


	//----- nvinfo : EIATTR_FRAME_SIZE
	.align		4
.L_58:
        /*015c*/ 	.byte	0x04, 0x11
        /*015e*/ 	.short	(.L_60 - .L_59)
	.align		4
.L_59:
        /*0160*/ 	.word	index@(_Z4testIL_Z12load_relaxedPKjEL_Z13store_relaxedPjjELi256E14single_element11lower_lanesILj2EEEvv)
        /*0164*/ 	.word	0x00000000


	//----- nvinfo : EIATTR_REGCOUNT
	.align		4
.L_60:
        /*0168*/ 	.byte	0x04, 0x2f
        /*016a*/ 	.short	(.L_62 - .L_61)
	.align		4
.L_61:
        /*016c*/ 	.word	index@(_Z4testIL_Z13load_volatilePKjEL_Z14store_volatilePjjELi256E14single_element11lower_lanesILj4EEEvv)
        /*0170*/ 	.word	0x0000000e


	//----- nvinfo : EIATTR_FRAME_SIZE
	.align		4
.L_62:
        /*0174*/ 	.byte	0x04, 0x11
        /*0176*/ 	.short	(.L_64 - .L_63)
	.align		4
.L_63:
        /*0178*/ 	.word	index@(_Z4testIL_Z13load_volatilePKjEL_Z14store_volatilePjjELi256E14single_element11lower_lanesILj4EEEvv)
        /*017c*/ 	.word	0x00000000


	//----- nvinfo : EIATTR_REGCOUNT
	.align		4
.L_64:
        /*0180*/ 	.byte	0x04, 0x2f
        /*0182*/ 	.short	(.L_66 - .L_65)
	.align		4
.L_65:
        /*0184*/ 	.word	index@(_Z4testIL_Z13load_volatilePKjEL_Z17store_atomic_exchPjjELi256E14single_element11lower_lanesILj4EEEvv)
        /*0188*/ 	.word	0x0000000e


	//----- nvinfo : EIATTR_FRAME_SIZE
	.align		4
.L_66:
        /*018c*/ 	.byte	0x04, 0x11
        /*018e*/ 	.short	(.L_68 - .L_67)
	.align		4
.L_67:
        /*0190*/ 	.word	index@(_Z4testIL_Z13load_volatilePKjEL_Z17store_atomic_exchPjjELi256E14single_element11lower_lanesILj4EEEvv)
        /*0194*/ 	.word	0x00000000


	//----- nvinfo : EIATTR_REGCOUNT
	.align		4
.L_68:
        /*0198*/ 	.byte	0x04, 0x2f
        /*019a*/ 	.short	(.L_70 - .L_69)
	.align		4
.L_69:
        /*019c*/ 	.word	index@(_Z4testIL_Z15load_atomic_addPKjEL_Z14store_volatilePjjELi256E14single_element11lower_lanesILj4EEEvv)
        /*01a0*/ 	.word	0x00000012


	//----- nvinfo : EIATTR_FRAME_SIZE
	.align		4
.L_70:
        /*01a4*/ 	.byte	0x04, 0x11
        /*01a6*/ 	.short	(.L_72 - .L_71)
	.align		4
.L_71:
        /*01a8*/ 	.word	index@(_Z4testIL_Z15load_atomic_addPKjEL_Z14store_volatilePjjELi256E14single_element11lower_lanesILj4EEEvv)
        /*01ac*/ 	.word	0x00000000


	//----- nvinfo : EIATTR_REGCOUNT
	.align		4
.L_72:
        /*01b0*/ 	.byte	0x04, 0x2f
        /*01b2*/ 	.short	(.L_74 - .L_73)
	.align		4
.L_73:
        /*01b4*/ 	.word	index@(_Z4testIL_Z15load_atomic_addPKjEL_Z17store_atomic_exchPjjELi256E14single_element11lower_lanesILj4EEEvv)
        /*01b8*/ 	.word	0x00000012


	//----- nvinfo : EIATTR_FRAME_SIZE
	.align		4
.L_74:
        /*01bc*/ 	.byte	0x04, 0x11
        /*01be*/ 	.short	(.L_76 - .L_75)
	.align		4
.L_75:
        /*01c0*/ 	.word	index@(_Z4testIL_Z15load_atomic_addPKjEL_Z17store_atomic_exchPjjELi256E14single_element11lower_lanesILj4EEEvv)
        /*01c4*/ 	.word	0x00000000


	//----- nvinfo : EIATTR_REGCOUNT
	.align		4
.L_76:
        /*01c8*/ 	.byte	0x04, 0x2f
        /*01ca*/ 	.short	(.L_78 - .L_77)
	.align		4
.L_77:
        /*01cc*/ 	.word	index@(_Z4testIL_Z12load_relaxedPKjEL_Z13store_relaxedPjjELi256E14single_element11lower_lanesILj4EEEvv)
        /*01d0*/ 	.word	0x0000000e


	//----- nvinfo : EIATTR_FRAME_SIZE
	.align		4
.L_78:
        /*01d4*/ 	.byte	0x04, 0x11
        /*01d6*/ 	.short	(.L_80 - .L_79)
	.align		4
.L_79:
        /*01d8*/ 	.word	index@(_Z4testIL_Z12load_relaxedPKjEL_Z13store_relaxedPjjELi256E14single_element11lower_lanesILj4EEEvv)
        /*01dc*/ 	.word	0x00000000


	//----- nvinfo : EIATTR_REGCOUNT
	.align		4
.L_80:
        /*01e0*/ 	.byte	0x04, 0x2f
        /*01e2*/ 	.short	(.L_82 - .L_81)
	.align		4
.L_81:
        /*01e4*/ 	.word	index@(_Z4testIL_Z13load_volatilePKjEL_Z14store_volatilePjjELi256E14single_element11lower_lanesILj8EEEvv)
        /*01e8*/ 	.word	0x0000000e


	//----- nvinfo : EIATTR_FRAME_SIZE
	.align		4
.L_82:
        /*01ec*/ 	.byte	0x04, 0x11
        /*01ee*/ 	.short	(.L_84 - .L_83)
	.align		4
.L_83:
        /*01f0*/ 	.word	index@(_Z4testIL_Z13load_volatilePKjEL_Z14store_volatilePjjELi256E14single_element11lower_lanesILj8EEEvv)
        /*01f4*/ 	.word	0x00000000


	//----- nvinfo : EIATTR_REGCOUNT
	.align		4
.L_84:
        /*01f8*/ 	.byte	0x04, 0x2f
        /*01fa*/ 	.short	(.L_86 - .L_85)
	.align		4
.L_85:
        /*01fc*/ 	.word	index@(_Z4testIL_Z13load_volatilePKjEL_Z17store_atomic_exchPjjELi256E14single_element11lower_lanesILj8EEEvv)
        /*0200*/ 	.word	0x0000000e


	//----- nvinfo : EIATTR_FRAME_SIZE
	.align		4
.L_86:
        /*0204*/ 	.byte	0x04, 0x11
        /*0206*/ 	.short	(.L_88 - .L_87)
	.align		4
.L_87:
        /*0208*/ 	.word	index@(_Z4testIL_Z13load_volatilePKjEL_Z17store_atomic_exchPjjELi256E14single_element11lower_lanesILj8EEEvv)
        /*020c*/ 	.word	0x00000000


	//----- nvinfo : EIATTR_REGCOUNT
	.align		4
.L_88:
        /*0210*/ 	.byte	0x04, 0x2f
        /*0212*/ 	.short	(.L_90 - .L_89)
	.align		4
.L_89:
        /*0214*/ 	.word	index@(_Z4testIL_Z15load_atomic_addPKjEL_Z14store_volatilePjjELi256E14single_element11lower_lanesILj8EEEvv)
        /*0218*/ 	.word	0x00000012


	//----- nvinfo : EIATTR_FRAME_SIZE
	.align		4
.L_90:
        /*021c*/ 	.byte	0x04, 0x11
        /*021e*/ 	.short	(.L_92 - .L_91)
	.align		4
.L_91:
        /*0220*/ 	.word	index@(_Z4testIL_Z15load_atomic_addPKjEL_Z14store_volatilePjjELi256E14single_element11lower_lanesILj8EEEvv)
        /*0224*/ 	.word	0x00000000


	//----- nvinfo : EIATTR_REGCOUNT
	.align		4
.L_92:
        /*0228*/ 	.byte	0x04, 0x2f
        /*022a*/ 	.short	(.L_94 - .L_93)
	.align		4
.L_93:
        /*022c*/ 	.word	index@(_Z4testIL_Z15load_atomic_addPKjEL_Z17store_atomic_exchPjjELi256E14single_element11lower_lanesILj8EEEvv)
        /*0230*/ 	.word	0x00000012


	//----- nvinfo : EIATTR_FRAME_SIZE
	.align		4
.L_94:
        /*0234*/ 	.byte	0x04, 0x11
        /*0236*/ 	.short	(.L_96 - .L_95)
	.align		4
.L_95:
        /*0238*/ 	.word	index@(_Z4testIL_Z15load_atomic_addPKjEL_Z17store_atomic_exchPjjELi256E14single_element11lower_lanesILj8EEEvv)
        /*023c*/ 	.word	0x00000000


	//----- nvinfo : EIATTR_REGCOUNT
	.align		4
.L_96:
        /*0240*/ 	.byte	0x04, 0x2f
        /*0242*/ 	.short	(.L_98 - .L_97)
	.align		4
.L_97:
        /*0244*/ 	.word	index@(_Z4testIL_Z12load_relaxedPKjEL_Z13store_relaxedPjjELi256E14single_element11lower_lanesILj8EEEvv)
        /*0248*/ 	.word	0x0000000e


	//----- nvinfo : EIATTR_FRAME_SIZE
	.align		4
.L_98:
        /*024c*/ 	.byte	0x04, 0x11
        /*024e*/ 	.short	(.L_100 - .L_99)
	.align		4
.L_99:
        /*0250*/ 	.word	index@(_Z4testIL_Z12load_relaxedPKjEL_Z13store_relaxedPjjELi256E14single_element11lower_lanesILj8EEEvv)
        /*0254*/ 	.word	0x00000000


	//----- nvinfo : EIATTR_REGCOUNT
	.align		4
.L_100:
        /*0258*/ 	.byte	0x04, 0x2f
        /*025a*/ 	.short	(.L_102 - .L_101)
	.align		4
.L_101:
        /*025c*/ 	.word	index@(_Z4testIL_Z13load_volatilePKjEL_Z14store_volatilePjjELi256E14single_element11lower_lanesILj16EEEvv)
        /*0260*/ 	.word	0x0000000e


	//----- nvinfo : EIATTR_FRAME_SIZE
	.align		4
.L_102:
        /*0264*/ 	.byte	0x04, 0x11
        /*0266*/ 	.short	(.L_104 - .L_103)
	.align		4
.L_103:
        /*0268*/ 	.word	index@(_Z4testIL_Z13load_volatilePKjEL_Z14store_volatilePjjELi256E14single_element11lower_lanesILj16EEEvv)
        /*026c*/ 	.word	0x00000000


	//----- nvinfo : EIATTR_REGCOUNT
	.align		4
.L_104:
        /*0270*/ 	.byte	0x04, 0x2f
        /*0272*/ 	.short	(.L_106 - .L_105)
	.align		4
.L_105:
        /*0274*/ 	.word	index@(_Z4testIL_Z13load_volatilePKjEL_Z17store_atomic_exchPjjELi256E14single_element11lower_lanesILj16EEEvv)
        /*0278*/ 	.word	0x0000000e


	//----- nvinfo : EIATTR_FRAME_SIZE
	.align		4
.L_106:
        /*027c*/ 	.byte	0x04, 0x11
        /*027e*/ 	.short	(.L_108 - .L_107)
	.align		4
.L_107:
        /*0280*/ 	.word	index@(_Z4testIL_Z13load_volatilePKjEL_Z17store_atomic_exchPjjELi256E14single_element11lower_lanesILj16EEEvv)
        /*0284*/ 	.word	0x00000000


	//----- nvinfo : EIATTR_REGCOUNT
	.align		4
.L_108:
        /*0288*/ 	.byte	0x04, 0x2f
        /*028a*/ 	.short	(.L_110 - .L_109)
	.align		4
.L_109:
        /*028c*/ 	.word	index@(_Z4testIL_Z15load_atomic_addPKjEL_Z14store_volatilePjjELi256E14single_element11lower_lanesILj16EEEvv)
        /*0290*/ 	.word	0x00000012


	//----- nvinfo : EIATTR_FRAME_SIZE
	.align		4
.L_110:
        /*0294*/ 	.byte	0x04, 0x11
        /*0296*/ 	.short	(.L_112 - .L_111)
	.align		4
.L_111:
        /*0298*/ 	.word	index@(_Z4testIL_Z15load_atomic_addPKjEL_Z14store_volatilePjjELi256E14single_element11lower_lanesILj16EEEvv)
        /*029c*/ 	.word	0x00000000


	//----- nvinfo : EIATTR_REGCOUNT
	.align		4
.L_112:
        /*02a0*/ 	.byte	0x04, 0x2f
        /*02a2*/ 	.short	(.L_114 - .L_113)
	.align		4
.L_113:
        /*02a4*/ 	.word	index@(_Z4testIL_Z15load_atomic_addPKjEL_Z17store_atomic_exchPjjELi256E14single_element11lower_lanesILj16EEEvv)
        /*02a8*/ 	.word	0x00000012


	//----- nvinfo : EIATTR_FRAME_SIZE
	.align		4
.L_114:
        /*02ac*/ 	.byte	0x04, 0x11
        /*02ae*/ 	.short	(.L_116 - .L_115)
	.align		4
.L_115:
        /*02b0*/ 	.word	index@(_Z4testIL_Z15load_atomic_addPKjEL_Z17store_atomic_exchPjjELi256E14single_element11lower_lanesILj16EEEvv)
        /*02b4*/ 	.word	0x00000000


	//----- nvinfo : EIATTR_REGCOUNT
	.align		4
.L_116:
        /*02b8*/ 	.byte	0x04, 0x2f
        /*02ba*/ 	.short	(.L_118 - .L_117)
	.align		4
.L_117:
        /*02bc*/ 	.word	index@(_Z4testIL_Z12load_relaxedPKjEL_Z13store_relaxedPjjELi256E14single_element11lower_lanesILj16EEEvv)
        /*02c0*/ 	.word	0x0000000e


	//----- nvinfo : EIATTR_FRAME_SIZE
	.align		4
.L_118:
        /*02c4*/ 	.byte	0x04, 0x11
        /*02c6*/ 	.short	(.L_120 - .L_119)
	.align		4
.L_119:
        /*02c8*/ 	.word	index@(_Z4testIL_Z12load_relaxedPKjEL_Z13store_relaxedPjjELi256E14single_element11lower_lanesILj16EEEvv)
        /*02cc*/ 	.word	0x00000000


	//----- nvinfo : EIATTR_REGCOUNT
	.align		4
.L_120:
        /*02d0*/ 	.byte	0x04, 0x2f
        /*02d2*/ 	.short	(.L_122 - .L_121)
	.align		4
.L_121:
        /*02d4*/ 	.word	index@(_Z4testIL_Z13load_volatilePKjEL_Z14store_volatilePjjELi256E14single_element11lower_lanesILj32EEEvv)
        /*02d8*/ 	.word	0x0000000e


	//----- nvinfo : EIATTR_FRAME_SIZE
	.align		4
.L_122:
        /*02dc*/ 	.byte	0x04, 0x11
        /*02de*/ 	.short	(.L_124 - .L_123)
	.align		4
.L_123:
        /*02e0*/ 	.word	index@(_Z4testIL_Z13load_volatilePKjEL_Z14store_volatilePjjELi256E14single_element11lower_lanesILj32EEEvv)
        /*02e4*/ 	.word	0x00000000


	//----- nvinfo : EIATTR_REGCOUNT
	.align		4
.L_124:
        /*02e8*/ 	.byte	0x04, 0x2f
        /*02ea*/ 	.short	(.L_126 - .L_125)
	.align		4
.L_125:
        /*02ec*/ 	.word	index@(_Z4testIL_Z13load_volatilePKjEL_Z17store_atomic_exchPjjELi256E14single_element11lower_lanesILj32EEEvv)
        /*02f0*/ 	.word	0x0000000e


	//----- nvinfo : EIATTR_FRAME_SIZE
	.align		4
.L_126:
        /*02f4*/ 	.byte	0x04, 0x11
        /*02f6*/ 	.short	(.L_128 - .L_127)
	.align		4
.L_127:
        /*02f8*/ 	.word	index@(_Z4testIL_Z13load_volatilePKjEL_Z17store_atomic_exchPjjELi256E14single_element11lower_lanesILj32EEEvv)
        /*02fc*/ 	.word	0x00000000


	//----- nvinfo : EIATTR_REGCOUNT
	.align		4
.L_128:
        /*0300*/ 	.byte	0x04, 0x2f
        /*0302*/ 	.short	(.L_130 - .L_129)
	.align		4
.L_129:
        /*0304*/ 	.word	index@(_Z4testIL_Z15load_atomic_addPKjEL_Z14store_volatilePjjELi256E14single_element11lower_lanesILj32EEEvv)
        /*0308*/ 	.word	0x00000012


	//----- nvinfo : EIATTR_FRAME_SIZE
	.align		4
.L_130:
        /*030c*/ 	.byte	0x04, 0x11
        /*030e*/ 	.short	(.L_132 - .L_131)
	.align		4
.L_131:
        /*0310*/ 	.word	index@(_Z4testIL_Z15load_atomic_addPKjEL_Z14store_volatilePjjELi256E14single_element11lower_lanesILj32EEEvv)
        /*0314*/ 	.word	0x00000000


	//----- nvinfo : EIATTR_REGCOUNT
	.align		4
.L_132:
        /*0318*/ 	.byte	0x04, 0x2f
        /*031a*/ 	.short	(.L_134 - .L_133)
	.align		4
.L_133:
        /*031c*/ 	.word	index@(_Z4testIL_Z15load_atomic_addPKjEL_Z17store_atomic_exchPjjELi256E14single_element11lower_lanesILj32EEEvv)
        /*0320*/ 	.word	0x00000012


	//----- nvinfo : EIATTR_FRAME_SIZE
	.align		4
.L_134:
        /*0324*/ 	.byte	0x04, 0x11
        /*0326*/ 	.short	(.L_136 - .L_135)
	.align		4
.L_135:
        /*0328*/ 	.word	index@(_Z4testIL_Z15load_atomic_addPKjEL_Z17store_atomic_exchPjjELi256E14single_element11lower_lanesILj32EEEvv)
        /*032c*/ 	.word	0x00000000


	//----- nvinfo : EIATTR_REGCOUNT
	.align		4
.L_136:
        /*0330*/ 	.byte	0x04, 0x2f
        /*0332*/ 	.short	(.L_138 - .L_137)
	.align		4
.L_137:
        /*0334*/ 	.word	index@(_Z4testIL_Z12load_relaxedPKjEL_Z13store_relaxedPjjELi256E14single_element11lower_lanesILj32EEEvv)
        /*0338*/ 	.word	0x0000000e


	//----- nvinfo : EIATTR_FRAME_SIZE
	.align		4
.L_138:
        /*033c*/ 	.byte	0x04, 0x11
        /*033e*/ 	.short	(.L_140 - .L_139)
	.align		4
.L_139:
        /*0340*/ 	.word	index@(_Z4testIL_Z12load_relaxedPKjEL_Z13store_relaxedPjjELi256E14single_element11lower_lanesILj32EEEvv)
        /*0344*/ 	.word	0x00000000


	//----- nvinfo : EIATTR_REGCOUNT
	.align		4
.L_140:
        /*0348*/ 	.byte	0x04, 0x2f
        /*034a*/ 	.short	(.L_142 - .L_141)
	.align		4
.L_141:
        /*034c*/ 	.word	index@(_Z4testIL_Z13load_volatilePKjEL_Z14store_volatilePjjELi256E14single_element10skip_lanesILj1EEEvv)
        /*0350*/ 	.word	0x0000000e


	//----- nvinfo : EIATTR_FRAME_SIZE
	.align		4
.L_142:
        /*0354*/ 	.byte	0x04, 0x11
        /*0356*/ 	.short	(.L_144 - .L_143)
	.align		4
.L_143:
        /*0358*/ 	.word	index@(_Z4testIL_Z13load_volatilePKjEL_Z14store_volatilePjjELi256E14single_element10skip_lanesILj1EEEvv)
        /*035c*/ 	.word	0x00000000


	//----- nvinfo : EIATTR_REGCOUNT
	.align		4
.L_144:
        /*0360*/ 	.byte	0x04, 0x2f
        /*0362*/ 	.short	(.L_146 - .L_145)
	.align		4
.L_145:
        /*0364*/ 	.word	index@(_Z4testIL_Z13load_volatilePKjEL_Z17store_atomic_exchPjjELi256E14single_element10skip_lanesILj1EEEvv)
        /*0368*/ 	.word	0x0000000e


	//----- nvinfo : EIATTR_FRAME_SIZE
	.align		4
.L_146:
        /*036c*/ 	.byte	0x04, 0x11
        /*036e*/ 	.short	(.L_148 - .L_147)
	.align		4
.L_147:
        /*0370*/ 	.word	index@(_Z4testIL_Z13load_volatilePKjEL_Z17store_atomic_exchPjjELi256E14single_element10skip_lanesILj1EEEvv)
        /*0374*/ 	.word	0x00000000


	//----- nvinfo : EIATTR_REGCOUNT
	.align		4
.L_148:
        /*0378*/ 	.byte	0x04, 0x2f
        /*037a*/ 	.short	(.L_150 - .L_149)
	.align		4
.L_149:
        /*037c*/ 	.word	index@(_Z4testIL_Z15load_atomic_addPKjEL_Z14store_volatilePjjELi256E14single_element10skip_lanesILj1EEEvv)
        /*0380*/ 	.word	0x00000012


	//----- nvinfo : EIATTR_FRAME_SIZE
	.align		4
.L_150:
        /*0384*/ 	.byte	0x04, 0x11
        /*0386*/ 	.short	(.L_152 - .L_151)
	.align		4
.L_151:
        /*0388*/ 	.word	index@(_Z4testIL_Z15load_atomic_addPKjEL_Z14store_volatilePjjELi256E14single_element10skip_lanesILj1EEEvv)
        /*038c*/ 	.word	0x00000000


	//----- nvinfo : EIATTR_REGCOUNT
	.align		4
.L_152:
        /*0390*/ 	.byte	0x04, 0x2f
        /*0392*/ 	.short	(.L_154 - .L_153)
	.align		4
.L_153:
        /*0394*/ 	.word	index@(_Z4testIL_Z15load_atomic_addPKjEL_Z17store_atomic_exchPjjELi256E14single_element10skip_lanesILj1EEEvv)
        /*0398*/ 	.word	0x00000012


	//----- nvinfo : EIATTR_FRAME_SIZE
	.align		4
.L_154:
        /*039c*/ 	.byte	0x04, 0x11
        /*039e*/ 	.short	(.L_156 - .L_155)
	.align		4
.L_155:
        /*03a0*/ 	.word	index@(_Z4testIL_Z15load_atomic_addPKjEL_Z17store_atomic_exchPjjELi256E14single_element10skip_lanesILj1EEEvv)
        /*03a4*/ 	.word	0x00000000


	//----- nvinfo : EIATTR_REGCOUNT
	.align		4
.L_156:
        /*03a8*/ 	.byte	0x04, 0x2f
        /*03aa*/ 	.short	(.L_158 - .L_157)
	.align		4
.L_157:
        /*03ac*/ 	.word	index@(_Z4testIL_Z12load_relaxedPKjEL_Z13store_relaxedPjjELi256E14single_element10skip_lanesILj1EEEvv)
        /*03b0*/ 	.word	0x0000000e


	//----- nvinfo : EIATTR_FRAME_SIZE
	.align		4
.L_158:
        /*03b4*/ 	.byte	0x04, 0x11
        /*03b6*/ 	.short	(.L_160 - .L_159)
	.align		4
.L_159:
        /*03b8*/ 	.word	index@(_Z4testIL_Z12load_relaxedPKjEL_Z13store_relaxedPjjELi256E14single_element10skip_lanesILj1EEEvv)
        /*03bc*/ 	.word	0x00000000


	//----- nvinfo : EIATTR_REGCOUNT
	.align		4
.L_160:
        /*03c0*/ 	.byte	0x04, 0x2f
        /*03c2*/ 	.short	(.L_162 - .L_161)
	.align		4
.L_161:
        /*03c4*/ 	.word	index@(_Z4testIL_Z13load_volatilePKjEL_Z14store_volatilePjjELi256E14single_element10skip_lanesILj2EEEvv)
        /*03c8*/ 	.word	0x0000000e


	//----- nvinfo : EIATTR_FRAME_SIZE
	.align		4
.L_162:
        /*03cc*/ 	.byte	0x04, 0x11
        /*03ce*/ 	.short	(.L_164 - .L_163)
	.align		4
.L_163:
        /*03d0*/ 	.word	index@(_Z4testIL_Z13load_volatilePKjEL_Z14store_volatilePjjELi256E14single_element10skip_lanesILj2EEEvv)
        /*03d4*/ 	.word	0x00000000


	//----- nvinfo : EIATTR_REGCOUNT
	.align		4
.L_164:
        /*03d8*/ 	.byte	0x04, 0x2f
        /*03da*/ 	.short	(.L_166 - .L_165)
	.align		4
.L_165:
        /*03dc*/ 	.word	index@(_Z4testIL_Z13load_volatilePKjEL_Z17store_atomic_exchPjjELi256E14single_element10skip_lanesILj2EEEvv)
        /*03e0*/ 	.word	0x0000000e


	//----- nvinfo : EIATTR_FRAME_SIZE
	.align		4
.L_166:
        /*03e4*/ 	.byte	0x04, 0x11
        /*03e6*/ 	.short	(.L_168 - .L_167)
	.align		4
.L_167:
        /*03e8*/ 	.word	index@(_Z4testIL_Z13load_volatilePKjEL_Z17store_atomic_exchPjjELi256E14single_element10skip_lanesILj2EEEvv)
        /*03ec*/ 	.word	0x00000000


	//----- nvinfo : EIATTR_REGCOUNT
	.align		4
.L_168:
        /*03f0*/ 	.byte	0x04, 0x2f
        /*03f2*/ 	.short	(.L_170 - .L_169)
	.align		4
.L_169:
        /*03f4*/ 	.word	index@(_Z4testIL_Z15load_atomic_addPKjEL_Z14store_volatilePjjELi256E14single_element10skip_lanesILj2EEEvv)
        /*03f8*/ 	.word	0x00000012


	//----- nvinfo : EIATTR_FRAME_SIZE
	.align		4
.L_170:
        /*03fc*/ 	.byte	0x04, 0x11
        /*03fe*/ 	.short	(.L_172 - .L_171)
	.align		4
.L_171:
        /*0400*/ 	.word	index@(_Z4testIL_Z15load_atomic_addPKjEL_Z14store_volatilePjjELi256E14single_element10skip_lanesILj2EEEvv)
        /*0404*/ 	.word	0x00000000


	//----- nvinfo : EIATTR_REGCOUNT
	.align		4
.L_172:
        /*0408*/ 	.byte	0x04, 0x2f
        /*040a*/ 	.short	(.L_174 - .L_173)
	.align		4
.L_173:
        /*040c*/ 	.word	index@(_Z4testIL_Z15load_atomic_addPKjEL_Z17store_atomic_exchPjjELi256E14single_element10skip_lanesILj2EEEvv)
        /*0410*/ 	.word	0x00000012


	//----- nvinfo : EIATTR_FRAME_SIZE
	.align		4
.L_174:
        /*0414*/ 	.byte	0x04, 0x11
        /*0416*/ 	.short	(.L_176 - .L_175)
	.align		4
.L_175:
        /*0418*/ 	.word	index@(_Z4testIL_Z15load_atomic_addPKjEL_Z17store_atomic_exchPjjELi256E14single_element10skip_lanesILj2EEEvv)
        /*041c*/ 	.word	0x00000000


	//----- nvinfo : EIATTR_REGCOUNT
	.align		4
.L_176:
        /*0420*/ 	.byte	0x04, 0x2f
        /*0422*/ 	.short	(.L_178 - .L_177)
	.align		4
.L_177:
        /*0424*/ 	.word	index@(_Z4testIL_Z12load_relaxedPKjEL_Z13store_relaxedPjjELi256E14single_element10skip_lanesILj2EEEvv)
        /*0428*/ 	.word	0x0000000e


	//----- nvinfo : EIATTR_FRAME_SIZE
	.align		4
.L_178:
        /*042c*/ 	.byte	0x04, 0x11
        /*042e*/ 	.short	(.L_180 - .L_179)
	.align		4
.L_179:
        /*0430*/ 	.word	index@(_Z4testIL_Z12load_relaxedPKjEL_Z13store_relaxedPjjELi256E14single_element10skip_lanesILj2EEEvv)
        /*0434*/ 	.word	0x00000000


	//----- nvinfo : EIATTR_REGCOUNT
	.align		4
.L_180:
        /*0438*/ 	.byte	0x04, 0x2f
        /*043a*/ 	.short	(.L_182 - .L_181)
	.align		4
.L_181:
        /*043c*/ 	.word	index@(_Z4testIL_Z13load_volatilePKjEL_Z14store_volatilePjjELi256E14single_element10skip_lanesILj4EEEvv)
        /*0440*/ 	.word	0x0000000e


	//----- nvinfo : EIATTR_FRAME_SIZE
	.align		4
.L_182:
        /*0444*/ 	.byte	0x04, 0x11
        /*0446*/ 	.short	(.L_184 - .L_183)
	.align		4
.L_183:
        /*0448*/ 	.word	index@(_Z4testIL_Z13load_volatilePKjEL_Z14store_volatilePjjELi256E14single_element10skip_lanesILj4EEEvv)
        /*044c*/ 	.word	0x00000000


	//----- nvinfo : EIATTR_REGCOUNT
	.align		4
.L_184:
        /*0450*/ 	.byte	0x04, 0x2f
        /*0452*/ 	.short	(.L_186 - .L_185)
	.align		4
.L_185:
        /*0454*/ 	.word	index@(_Z4testIL_Z13load_volatilePKjEL_Z17store_atomic_exchPjjELi256E14single_element10skip_lanesILj4EEEvv)
        /*0458*/ 	.word	0x0000000e


	//----- nvinfo : EIATTR_FRAME_SIZE
	.align		4
.L_186:
        /*045c*/ 	.byte	0x04, 0x11
        /*045e*/ 	.short	(.L_188 - .L_187)
	.align		4
.L_187:
        /*0460*/ 	.word	index@(_Z4testIL_Z13load_volatilePKjEL_Z17store_atomic_exchPjjELi256E14single_element10skip_lanesILj4EEEvv)
        /*0464*/ 	.word	0x00000000


	//----- nvinfo : EIATTR_REGCOUNT
	.align		4
.L_188:
        /*0468*/ 	.byte	0x04, 0x2f
        /*046a*/ 	.short	(.L_190 - .L_189)
	.align		4
.L_189:
        /*046c*/ 	.word	index@(_Z4testIL_Z15load_atomic_addPKjEL_Z14store_volatilePjjELi256E14single_element10skip_lanesILj4EEEvv)
        /*0470*/ 	.word	0x00000012


	//----- nvinfo : EIATTR_FRAME_SIZE
	.align		4
.L_190:
        /*0474*/ 	.byte	0x04, 0x11
        /*0476*/ 	.short	(.L_192 - .L_191)
	.align		4
.L_191:
        /*0478*/ 	.word	index@(_Z4testIL_Z15load_atomic_addPKjEL_Z14store_volatilePjjELi256E14single_element10skip_lanesILj4EEEvv)
        /*047c*/ 	.word	0x00000000


	//----- nvinfo : EIATTR_REGCOUNT
	.align		4
.L_192:
        /*0480*/ 	.byte	0x04, 0x2f
        /*0482*/ 	.short	(.L_194 - .L_193)
	.align		4
.L_193:
        /*0484*/ 	.word	index@(_Z4testIL_Z15load_atomic_addPKjEL_Z17store_atomic_exchPjjELi256E14single_element10skip_lanesILj4EEEvv)
        /*0488*/ 	.word	0x00000012


	//----- nvinfo : EIATTR_FRAME_SIZE
	.align		4
.L_194:
        /*048c*/ 	.byte	0x04, 0x11
        /*048e*/ 	.short	(.L_196 - .L_195)
	.align		4
.L_195:
        /*0490*/ 	.word	index@(_Z4testIL_Z15load_atomic_addPKjEL_Z17store_atomic_exchPjjELi256E14single_element10skip_lanesILj4EEEvv)
        /*0494*/ 	.word	0x00000000


	//----- nvinfo : EIATTR_REGCOUNT
	.align		4
.L_196:
        /*0498*/ 	.byte	0x04, 0x2f
        /*049a*/ 	.short	(.L_198 - .L_197)
	.align		4
.L_197:
        /*049c*/ 	.word	index@(_Z4testIL_Z12load_relaxedPKjEL_Z13store_relaxedPjjELi256E14single_element10skip_lanesILj4EEEvv)
        /*04a0*/ 	.word	0x0000000e


	//----- nvinfo : EIATTR_FRAME_SIZE
	.align		4
.L_198:
        /*04a4*/ 	.byte	0x04, 0x11
        /*04a6*/ 	.short	(.L_200 - .L_199)
	.align		4
.L_199:
        /*04a8*/ 	.word	index@(_Z4testIL_Z12load_relaxedPKjEL_Z13store_relaxedPjjELi256E14single_element10skip_lanesILj4EEEvv)
        /*04ac*/ 	.word	0x00000000


	//----- nvinfo : EIATTR_REGCOUNT
	.align		4
.L_200:
        /*04b0*/ 	.byte	0x04, 0x2f
        /*04b2*/ 	.short	(.L_202 - .L_201)
	.align		4
.L_201:
        /*04b4*/ 	.word	index@(_Z4testIL_Z13load_volatilePKjEL_Z14store_volatilePjjELi256E14single_element10skip_lanesILj8EEEvv)
        /*04b8*/ 	.word	0x0000000e


	//----- nvinfo : EIATTR_FRAME_SIZE
	.align		4
.L_202:
        /*04bc*/ 	.byte	0x04, 0x11
        /*04be*/ 	.short	(.L_204 - .L_203)
	.align		4
.L_203:
        /*04c0*/ 	.word	index@(_Z4testIL_Z13load_volatilePKjEL_Z14store_volatilePjjELi256E14single_element10skip_lanesILj8EEEvv)
        /*04c4*/ 	.word	0x00000000


	//----- nvinfo : EIATTR_REGCOUNT
	.align		4
.L_204:
        /*04c8*/ 	.byte	0x04, 0x2f
        /*04ca*/ 	.short	(.L_206 - .L_205)
	.align		4
.L_205:
        /*04cc*/ 	.word	index@(_Z4testIL_Z13load_volatilePKjEL_Z17store_atomic_exchPjjELi256E14single_element10skip_lanesILj8EEEvv)
        /*04d0*/ 	.word	0x0000000e


	//----- nvinfo : EIATTR_FRAME_SIZE
	.align		4
.L_206:
        /*04d4*/ 	.byte	0x04, 0x11
        /*04d6*/ 	.short	(.L_208 - .L_207)
	.align		4
.L_207:
        /*04d8*/ 	.word	index@(_Z4testIL_Z13load_volatilePKjEL_Z17store_atomic_exchPjjELi256E14single_element10skip_lanesILj8EEEvv)
        /*04dc*/ 	.word	0x00000000


	//----- nvinfo : EIATTR_REGCOUNT
	.align		4
.L_208:
        /*04e0*/ 	.byte	0x04, 0x2f
        /*04e2*/ 	.short	(.L_210 - .L_209)
	.align		4
.L_209:
        /*04e4*/ 	.word	index@(_Z4testIL_Z15load_atomic_addPKjEL_Z14store_volatilePjjELi256E14single_element10skip_lanesILj8EEEvv)
        /*04e8*/ 	.word	0x00000012


	//----- nvinfo : EIATTR_FRAME_SIZE
	.align		4
.L_210:
        /*04ec*/ 	.byte	0x04, 0x11
        /*04ee*/ 	.short	(.L_212 - .L_211)
	.align		4
.L_211:
        /*04f0*/ 	.word	index@(_Z4testIL_Z15load_atomic_addPKjEL_Z14store_volatilePjjELi256E14single_element10skip_lanesILj8EEEvv)
        /*04f4*/ 	.word	0x00000000


	//----- nvinfo : EIATTR_REGCOUNT
	.align		4
.L_212:
        /*04f8*/ 	.byte	0x04, 0x2f
        /*04fa*/ 	.short	(.L_214 - .L_213)
	.align		4
.L_213:
        /*04fc*/ 	.word	index@(_Z4testIL_Z15load_atomic_addPKjEL_Z17store_atomic_exchPjjELi256E14single_element10skip_lanesILj8EEEvv)
        /*0500*/ 	.word	0x00000012


	//----- nvinfo : EIATTR_FRAME_SIZE
	.align		4
.L_214:
        /*0504*/ 	.byte	0x04, 0x11
        /*0506*/ 	.short	(.L_216 - .L_215)
	.align		4
.L_215:
        /*0508*/ 	.word	index@(_Z4testIL_Z15load_atomic_addPKjEL_Z17store_atomic_exchPjjELi256E14single_element10skip_lanesILj8EEEvv)
        /*050c*/ 	.word	0x00000000


	//----- nvinfo : EIATTR_REGCOUNT
	.align		4
.L_216:
        /*0510*/ 	.byte	0x04, 0x2f
        /*0512*/ 	.short	(.L_218 - .L_217)
	.align		4
.L_217:
        /*0514*/ 	.word	index@(_Z4testIL_Z12load_relaxedPKjEL_Z13store_relaxedPjjELi256E14single_element10skip_lanesILj8EEEvv)
        /*0518*/ 	.word	0x0000000e


	//----- nvinfo : EIATTR_FRAME_SIZE
	.align		4
.L_218:
        /*051c*/ 	.byte	0x04, 0x11
        /*051e*/ 	.short	(.L_220 - .L_219)
	.align		4
.L_219:
        /*0520*/ 	.word	index@(_Z4testIL_Z12load_relaxedPKjEL_Z13store_relaxedPjjELi256E14single_element10skip_lanesILj8EEEvv)
        /*0524*/ 	.word	0x00000000


	//----- nvinfo : EIATTR_REGCOUNT
	.align		4
.L_220:
        /*0528*/ 	.byte	0x04, 0x2f
        /*052a*/ 	.short	(.L_222 - .L_221)
	.align		4
.L_221:
        /*052c*/ 	.word	index@(_Z4testIL_Z13load_volatilePKjEL_Z14store_volatilePjjELi256E14single_element10skip_lanesILj16EEEvv)
        /*0530*/ 	.word	0x0000000e


	//----- nvinfo : EIATTR_FRAME_SIZE
	.align		4
.L_222:
        /*0534*/ 	.byte	0x04, 0x11
        /*0536*/ 	.short	(.L_224 - .L_223)
	.align		4
.L_223:
        /*0538*/ 	.word	index@(_Z4testIL_Z13load_volatilePKjEL_Z14store_volatilePjjELi256E14single_element10skip_lanesILj16EEEvv)
        /*053c*/ 	.word	0x00000000


	//----- nvinfo : EIATTR_REGCOUNT
	.align		4
.L_224:
        /*0540*/ 	.byte	0x04, 0x2f
        /*0542*/ 	.short	(.L_226 - .L_225)
	.align		4
.L_225:
        /*0544*/ 	.word	index@(_Z4testIL_Z13load_volatilePKjEL_Z17store_atomic_exchPjjELi256E14single_element10skip_lanesILj16EEEvv)
        /*0548*/ 	.word	0x0000000e


	//----- nvinfo : EIATTR_FRAME_SIZE
	.align		4
.L_226:
        /*054c*/ 	.byte	0x04, 0x11
        /*054e*/ 	.short	(.L_228 - .L_227)
	.align		4
.L_227:
        /*0550*/ 	.word	index@(_Z4testIL_Z13load_volatilePKjEL_Z17store_atomic_exchPjjELi256E14single_element10skip_lanesILj16EEEvv)
        /*0554*/ 	.word	0x00000000


	//----- nvinfo : EIATTR_REGCOUNT
	.align		4
.L_228:
        /*0558*/ 	.byte	0x04, 0x2f
        /*055a*/ 	.short	(.L_230 - .L_229)
	.align		4
.L_229:
        /*055c*/ 	.word	index@(_Z4testIL_Z15load_atomic_addPKjEL_Z14store_volatilePjjELi256E14single_element10skip_lanesILj16EEEvv)
        /*0560*/ 	.word	0x00000012


	//----- nvinfo : EIATTR_FRAME_SIZE
	.align		4
.L_230:
        /*0564*/ 	.byte	0x04, 0x11
        /*0566*/ 	.short	(.L_232 - .L_231)
	.align		4
.L_231:
        /*0568*/ 	.word	index@(_Z4testIL_Z15load_atomic_addPKjEL_Z14store_volatilePjjELi256E14single_element10skip_lanesILj16EEEvv)
        /*056c*/ 	.word	0x00000000


	//----- nvinfo : EIATTR_REGCOUNT
	.align		4
.L_232:
        /*0570*/ 	.byte	0x04, 0x2f
        /*0572*/ 	.short	(.L_234 - .L_233)
	.align		4
.L_233:
        /*0574*/ 	.word	index@(_Z4testIL_Z15load_atomic_addPKjEL_Z17store_atomic_exchPjjELi256E14single_element10skip_lanesILj16EEEvv)
        /*0578*/ 	.word	0x00000012


	//----- nvinfo : EIATTR_FRAME_SIZE
	.align		4
.L_234:
        /*057c*/ 	.byte	0x04, 0x11
        /*057e*/ 	.short	(.L_236 - .L_235)
	.align		4
.L_235:
        /*0580*/ 	.word	index@(_Z4testIL_Z15load_atomic_addPKjEL_Z17store_atomic_exchPjjELi256E14single_element10skip_lanesILj16EEEvv)
        /*0584*/ 	.word	0x00000000


	//----- nvinfo : EIATTR_REGCOUNT
	.align		4
.L_236:
        /*0588*/ 	.byte	0x04, 0x2f
        /*058a*/ 	.short	(.L_238 - .L_237)
	.align		4
.L_237:
        /*058c*/ 	.word	index@(_Z4testIL_Z12load_relaxedPKjEL_Z13store_relaxedPjjELi256E14single_element10skip_lanesILj16EEEvv)
        /*0590*/ 	.word	0x0000000e


	//----- nvinfo : EIATTR_FRAME_SIZE
	.align		4
.L_238:
        /*0594*/ 	.byte	0x04, 0x11
        /*0596*/ 	.short	(.L_240 - .L_239)
	.align		4
.L_239:
        /*0598*/ 	.word	index@(_Z4testIL_Z12load_relaxedPKjEL_Z13store_relaxedPjjELi256E14single_element10skip_lanesILj16EEEvv)
        /*059c*/ 	.word	0x00000000


	//----- nvinfo : EIATTR_REGCOUNT
	.align		4
.L_240:
        /*05a0*/ 	.byte	0x04, 0x2f
        /*05a2*/ 	.short	(.L_242 - .L_241)
	.align		4
.L_241:
        /*05a4*/ 	.word	index@(_Z4testIL_Z13load_volatilePKjEL_Z14store_volatilePjjELi256E14single_element10skip_lanesILj32EEEvv)
        /*05a8*/ 	.word	0x0000000e


	//----- nvinfo : EIATTR_FRAME_SIZE
	.align		4
.L_242:
        /*05ac*/ 	.byte	0x04, 0x11
        /*05ae*/ 	.short	(.L_244 - .L_243)
	.align		4
.L_243:
        /*05b0*/ 	.word	index@(_Z4testIL_Z13load_volatilePKjEL_Z14store_volatilePjjELi256E14single_element10skip_lanesILj32EEEvv)
        /*05b4*/ 	.word	0x00000000


	//----- nvinfo : EIATTR_REGCOUNT
	.align		4
.L_244:
        /*05b8*/ 	.byte	0x04, 0x2f
        /*05ba*/ 	.short	(.L_246 - .L_245)
	.align		4
.L_245:
        /*05bc*/ 	.word	index@(_Z4testIL_Z13load_volatilePKjEL_Z17store_atomic_exchPjjELi256E14single_element10skip_lanesILj32EEEvv)
        /*05c0*/ 	.word	0x0000000e


	//----- nvinfo : EIATTR_FRAME_SIZE
	.align		4
.L_246:
        /*05c4*/ 	.byte	0x04, 0x11
        /*05c6*/ 	.short	(.L_248 - .L_247)
	.align		4
.L_247:
        /*05c8*/ 	.word	index@(_Z4testIL_Z13load_volatilePKjEL_Z17store_atomic_exchPjjELi256E14single_element10skip_lanesILj32EEEvv)
        /*05cc*/ 	.word	0x00000000


	//----- nvinfo : EIATTR_REGCOUNT
	.align		4
.L_248:
        /*05d0*/ 	.byte	0x04, 0x2f
        /*05d2*/ 	.short	(.L_250 - .L_249)
	.align		4
.L_249:
        /*05d4*/ 	.word	index@(_Z4testIL_Z15load_atomic_addPKjEL_Z14store_volatilePjjELi256E14single_element10skip_lanesILj32EEEvv)
        /*05d8*/ 	.word	0x00000012


	//----- nvinfo : EIATTR_FRAME_SIZE
	.align		4
.L_250:
        /*05dc*/ 	.byte	0x04, 0x11
        /*05de*/ 	.short	(.L_252 - .L_251)
	.align		4
.L_251:
        /*05e0*/ 	.word	index@(_Z4testIL_Z15load_atomic_addPKjEL_Z14store_volatilePjjELi256E14single_element10skip_lanesILj32EEEvv)
        /*05e4*/ 	.word	0x00000000


	//----- nvinfo : EIATTR_REGCOUNT
	.align		4
.L_252:
        /*05e8*/ 	.byte	0x04, 0x2f
        /*05ea*/ 	.short	(.L_254 - .L_253)
	.align		4
.L_253:
        /*05ec*/ 	.word	index@(_Z4testIL_Z15load_atomic_addPKjEL_Z17store_atomic_exchPjjELi256E14single_element10skip_lanesILj32EEEvv)
        /*05f0*/ 	.word	0x00000012


	//----- nvinfo : EIATTR_FRAME_SIZE
	.align		4
.L_254:
        /*05f4*/ 	.byte	0x04, 0x11
        /*05f6*/ 	.short	(.L_256 - .L_255)
	.align		4
.L_255:
        /*05f8*/ 	.word	index@(_Z4testIL_Z15load_atomic_addPKjEL_Z17store_atomic_exchPjjELi256E14single_element10skip_lanesILj32EEEvv)
        /*05fc*/ 	.word	0x00000000


	//----- nvinfo : EIATTR_REGCOUNT
	.align		4
.L_256:
        /*0600*/ 	.byte	0x04, 0x2f
        /*0602*/ 	.short	(.L_258 - .L_257)
	.align		4
.L_257:
        /*0604*/ 	.word	index@(_Z4testIL_Z12load_relaxedPKjEL_Z13store_relaxedPjjELi256E14single_element10skip_lanesILj32EEEvv)
        /*0608*/ 	.word	0x0000000e


	//----- nvinfo : EIATTR_FRAME_SIZE
	.align		4
.L_258:
        /*060c*/ 	.byte	0x04, 0x11
        /*060e*/ 	.short	(.L_260 - .L_259)
	.align		4
.L_259:
        /*0610*/ 	.word	index@(_Z4testIL_Z12load_relaxedPKjEL_Z13store_relaxedPjjELi256E14single_element10skip_lanesILj32EEEvv)
        /*0614*/ 	.word	0x00000000


	//----- nvinfo : EIATTR_REGCOUNT
	.align		4
.L_260:
        /*0618*/ 	.byte	0x04, 0x2f
        /*061a*/ 	.short	(.L_262 - .L_261)
	.align		4
.L_261:
        /*061c*/ 	.word	index@(_Z4testIL_Z13load_volatilePKjEL_Z14store_volatilePjjELi256E14strided_accessILj1024ELj1EE11lower_lanesILj1EEEvv)
        /*0620*/ 	.word	0x0000000e


	//----- nvinfo : EIATTR_FRAME_SIZE
	.align		4
.L_262:
        /*0624*/ 	.byte	0x04, 0x11
        /*0626*/ 	.short	(.L_264 - .L_263)
	.align		4
.L_263:
        /*0628*/ 	.word	index@(_Z4testIL_Z13load_volatilePKjEL_Z14store_volatilePjjELi256E14strided_accessILj1024ELj1EE11lower_lanesILj1EEEvv)
        /*062c*/ 	.word	0x00000000


	//----- nvinfo : EIATTR_REGCOUNT
	.align		4
.L_264:
        /*0630*/ 	.byte	0x04, 0x2f
        /*0632*/ 	.short	(.L_266 - .L_265)
	.align		4
.L_265:
        /*0634*/ 	.word	index@(_Z4testIL_Z13load_volatilePKjEL_Z17store_atomic_exchPjjELi256E14strided_accessILj1024ELj1EE11lower_lanesILj1EEEvv)
        /*0638*/ 	.word	0x0000000e


	//----- nvinfo : EIATTR_FRAME_SIZE
	.align		4
.L_266:
        /*063c*/ 	.byte	0x04, 0x11
        /*063e*/ 	.short	(.L_268 - .L_267)
	.align		4
.L_267:
        /*0640*/ 	.word	index@(_Z4testIL_Z13load_volatilePKjEL_Z17store_atomic_exchPjjELi256E14strided_accessILj1024ELj1EE11lower_lanesILj1EEEvv)
        /*0644*/ 	.word	0x00000000


	//----- nvinfo : EIATTR_REGCOUNT
	.align		4
.L_268:
        /*0648*/ 	.byte	0x04, 0x2f
        /*064a*/ 	.short	(.L_270 - .L_269)
	.align		4
.L_269:
        /*064c*/ 	.word	index@(_Z4testIL_Z15load_atomic_addPKjEL_Z14store_volatilePjjELi256E14strided_accessILj1024ELj1EE11lower_lanesILj1EEEvv)
        /*0650*/ 	.word	0x0000000e


	//----- nvinfo : EIATTR_FRAME_SIZE
	.align		4
.L_270:
        /*0654*/ 	.byte	0x04, 0x11
        /*0656*/ 	.short	(.L_272 - .L_271)
	.align		4
.L_271:
        /*0658*/ 	.word	index@(_Z4testIL_Z15load_atomic_addPKjEL_Z14store_volatilePjjELi256E14strided_accessILj1024ELj1EE11lower_lanesILj1EEEvv)
        /*065c*/ 	.word	0x00000000


	//----- nvinfo : EIATTR_REGCOUNT
	.align		4
.L_272:
        /*0660*/ 	.byte	0x04, 0x2f
        /*0662*/ 	.short	(.L_274 - .L_273)
	.align		4
.L_273:
        /*0664*/ 	.word	index@(_Z4testIL_Z15load_atomic_addPKjEL_Z17store_atomic_exchPjjELi256E14strided_accessILj1024ELj1EE11lower_lanesILj1EEEvv)
        /*0668*/ 	.word	0x0000000e


	//----- nvinfo : EIATTR_FRAME_SIZE
	.align		4
.L_274:
        /*066c*/ 	.byte	0x04, 0x11
        /*066e*/ 	.short	(.L_276 - .L_275)
	.align		4
.L_275:
        /*0670*/ 	.word	index@(_Z4testIL_Z15load_atomic_addPKjEL_Z17store_atomic_exchPjjELi256E14strided_accessILj1024ELj1EE11lower_lanesILj1EEEvv)
        /*0674*/ 	.word	0x00000000


	//----- nvinfo : EIATTR_REGCOUNT
	.align		4
.L_276:
        /*0678*/ 	.byte	0x04, 0x2f
        /*067a*/ 	.short	(.L_278 - .L_277)
	.align		4
.L_277:
        /*067c*/ 	.word	index@(_Z4testIL_Z12load_relaxedPKjEL_Z13store_relaxedPjjELi256E14strided_accessILj1024ELj1EE11lower_lanesILj1EEEvv)
        /*0680*/ 	.word	0x0000000e


	//----- nvinfo : EIATTR_FRAME_SIZE
	.align		4
.L_278:
        /*0684*/ 	.byte	0x04, 0x11
        /*0686*/ 	.short	(.L_280 - .L_279)
	.align		4
.L_279:
        /*0688*/ 	.word	index@(_Z4testIL_Z12load_relaxedPKjEL_Z13store_relaxedPjjELi256E14strided_accessILj1024ELj1EE11lower_lanesILj1EEEvv)
        /*068c*/ 	.word	0x00000000


	//----- nvinfo : EIATTR_REGCOUNT
	.align		4
.L_280:
        /*0690*/ 	.byte	0x04, 0x2f
        /*0692*/ 	.short	(.L_282 - .L_281)
	.align		4
.L_281:
        /*0694*/ 	.word	index@(_Z4testIL_Z13load_volatilePKjEL_Z14store_volatilePjjELi256E14strided_accessILj1024ELj2EE11lower_lanesILj2EEEvv)
        /*0698*/ 	.word	0x0000000e


	//----- nvinfo : EIATTR_FRAME_SIZE
	.align		4
.L_282:
        /*069c*/ 	.byte	0x04, 0x11
        /*069e*/ 	.short	(.L_284 - .L_283)
	.align		4
.L_283:
        /*06a0*/ 	.word	index@(_Z4testIL_Z13load_volatilePKjEL_Z14store_volatilePjjELi256E14strided_accessILj1024ELj2EE11lower_lanesILj2EEEvv)
        /*06a4*/ 	.word	0x00000000


	//----- nvinfo : EIATTR_REGCOUNT
	.align		4
.L_284:
        /*06a8*/ 	.byte	0x04, 0x2f
        /*06aa*/ 	.short	(.L_286 - .L_285)
	.align		4
.L_285:
        /*06ac*/ 	.word	index@(_Z4testIL_Z13load_volatilePKjEL_Z17store_atomic_exchPjjELi256E14strided_accessILj1024ELj2EE11lower_lanesILj2EEEvv)
        /*06b0*/ 	.word	0x0000000e


	//----- nvinfo : EIATTR_FRAME_SIZE
	.align		4
.L_286:
        /*06b4*/ 	.byte	0x04, 0x11
        /*06b6*/ 	.short	(.L_288 - .L_287)
	.align		4
.L_287:
        /*06b8*/ 	.word	index@(_Z4testIL_Z13load_volatilePKjEL_Z17store_atomic_exchPjjELi256E14strided_accessILj1024ELj2EE11lower_lanesILj2EEEvv)
        /*06bc*/ 	.word	0x00000000


	//----- nvinfo : EIATTR_REGCOUNT
	.align		4
.L_288:
        /*06c0*/ 	.byte	0x04, 0x2f
        /*06c2*/ 	.short	(.L_290 - .L_289)
	.align		4
.L_289:
        /*06c4*/ 	.word	index@(_Z4testIL_Z15load_atomic_addPKjEL_Z14store_volatilePjjELi256E14strided_accessILj1024ELj2EE11lower_lanesILj2EEEvv)
        /*06c8*/ 	.word	0x0000000e


	//----- nvinfo : EIATTR_FRAME_SIZE
	.align		4
.L_290:
        /*06cc*/ 	.byte	0x04, 0x11
        /*06ce*/ 	.short	(.L_292 - .L_291)
	.align		4
.L_291:
        /*06d0*/ 	.word	index@(_Z4testIL_Z15load_atomic_addPKjEL_Z14store_volatilePjjELi256E14strided_accessILj1024ELj2EE11lower_lanesILj2EEEvv)
        /*06d4*/ 	.word	0x00000000


	//----- nvinfo : EIATTR_REGCOUNT
	.align		4
.L_292:
        /*06d8*/ 	.byte	0x04, 0x2f
        /*06da*/ 	.short	(.L_294 - .L_293)
	.align		4
.L_293:
        /*06dc*/ 	.word	index@(_Z4testIL_Z15load_atomic_addPKjEL_Z17store_atomic_exchPjjELi256E14strided_accessILj1024ELj2EE11lower_lanesILj2EEEvv)
        /*06e0*/ 	.word	0x0000000e


	//----- nvinfo : EIATTR_FRAME_SIZE
	.align		4
.L_294:
        /*06e4*/ 	.byte	0x04, 0x11
        /*06e6*/ 	.short	(.L_296 - .L_295)
	.align		4
.L_295:
        /*06e8*/ 	.word	index@(_Z4testIL_Z15load_atomic_addPKjEL_Z17store_atomic_exchPjjELi256E14strided_accessILj1024ELj2EE11lower_lanesILj2EEEvv)
        /*06ec*/ 	.word	0x00000000


	//----- nvinfo : EIATTR_REGCOUNT
	.align		4
.L_296:
        /*06f0*/ 	.byte	0x04, 0x2f
        /*06f2*/ 	.short	(.L_298 - .L_297)
	.align		4
.L_297:
        /*06f4*/ 	.word	index@(_Z4testIL_Z12load_relaxedPKjEL_Z13store_relaxedPjjELi256E14strided_accessILj1024ELj2EE11lower_lanesILj2EEEvv)
        /*06f8*/ 	.word	0x0000000e


	//----- nvinfo : EIATTR_FRAME_SIZE
	.align		4
.L_298:
        /*06fc*/ 	.byte	0x04, 0x11
        /*06fe*/ 	.short	(.L_300 - .L_299)
	.align		4
.L_299:
        /*0700*/ 	.word	index@(_Z4testIL_Z12load_relaxedPKjEL_Z13store_relaxedPjjELi256E14strided_accessILj1024ELj2EE11lower_lanesILj2EEEvv)
        /*0704*/ 	.word	0x00000000


	//----- nvinfo : EIATTR_REGCOUNT
	.align		4
.L_300:
        /*0708*/ 	.byte	0x04, 0x2f
        /*070a*/ 	.short	(.L_302 - .L_301)
	.align		4
.L_301:
        /*070c*/ 	.word	index@(_Z4testIL_Z13load_volatilePKjEL_Z14store_volatilePjjELi256E14strided_accessILj1024ELj4EE11lower_lanesILj4EEEvv)
        /*0710*/ 	.word	0x0000000e


	//----- nvinfo : EIATTR_FRAME_SIZE
	.align		4
.L_302:
        /*0714*/ 	.byte	0x04, 0x11
        /*0716*/ 	.short	(.L_304 - .L_303)
	.align		4
.L_303:
        /*0718*/ 	.word	index@(_Z4testIL_Z13load_volatilePKjEL_Z14store_volatilePjjELi256E14strided_accessILj1024ELj4EE11lower_lanesILj4EEEvv)
        /*071c*/ 	.word	0x00000000


	//----- nvinfo : EIATTR_REGCOUNT
	.align		4
.L_304:
        /*0720*/ 	.byte	0x04, 0x2f
        /*0722*/ 	.short	(.L_306 - .L_305)
	.align		4
.L_305:
        /*0724*/ 	.word	index@(_Z4testIL_Z13load_volatilePKjEL_Z17store_atomic_exchPjjELi256E14strided_accessILj1024ELj4EE11lower_lanesILj4EEEvv)
        /*0728*/ 	.word	0x0000000e


	//----- nvinfo : EIATTR_FRAME_SIZE
	.align		4
.L_306:
        /*072c*/ 	.byte	0x04, 0x11
        /*072e*/ 	.short	(.L_308 - .L_307)
	.align		4
.L_307:
        /*0730*/ 	.word	index@(_Z4testIL_Z13load_volatilePKjEL_Z17store_atomic_exchPjjELi256E14strided_accessILj1024ELj4EE11lower_lanesILj4EEEvv)
        /*0734*/ 	.word	0x00000000


	//----- nvinfo : EIATTR_REGCOUNT
	.align		4
.L_308:
        /*0738*/ 	.byte	0x04, 0x2f
        /*073a*/ 	.short	(.L_310 - .L_309)
	.align		4
.L_309:
        /*073c*/ 	.word	index@(_Z4testIL_Z15load_atomic_addPKjEL_Z14store_volatilePjjELi256E14strided_accessILj1024ELj4EE11lower_lanesILj4EEEvv)
        /*0740*/ 	.word	0x0000000e


	//----- nvinfo : EIATTR_FRAME_SIZE
	.align		4
.L_310:
        /*0744*/ 	.byte	0x04, 0x11
        /*0746*/ 	.short	(.L_312 - .L_311)
	.align		4
.L_311:
        /*0748*/ 	.word	index@(_Z4testIL_Z15load_atomic_addPKjEL_Z14store_volatilePjjELi256E14strided_accessILj1024ELj4EE11lower_lanesILj4EEEvv)
        /*074c*/ 	.word	0x00000000


	//----- nvinfo : EIATTR_REGCOUNT
	.align		4
.L_312:
        /*0750*/ 	.byte	0x04, 0x2f
        /*0752*/ 	.short	(.L_314 - .L_313)
	.align		4
.L_313:
        /*0754*/ 	.word	index@(_Z4testIL_Z15load_atomic_addPKjEL_Z17store_atomic_exchPjjELi256E14strided_accessILj1024ELj4EE11lower_lanesILj4EEEvv)
        /*0758*/ 	.word	0x0000000e


	//----- nvinfo : EIATTR_FRAME_SIZE
	.align		4
.L_314:
        /*075c*/ 	.byte	0x04, 0x11
        /*075e*/ 	.short	(.L_316 - .L_315)
	.align		4
.L_315:
        /*0760*/ 	.word	index@(_Z4testIL_Z15load_atomic_addPKjEL_Z17store_atomic_exchPjjELi256E14strided_accessILj1024ELj4EE11lower_lanesILj4EEEvv)
        /*0764*/ 	.word	0x00000000


	//----- nvinfo : EIATTR_REGCOUNT
	.align		4
.L_316:
        /*0768*/ 	.byte	0x04, 0x2f
        /*076a*/ 	.short	(.L_318 - .L_317)
	.align		4
.L_317:
        /*076c*/ 	.word	index@(_Z4testIL_Z12load_relaxedPKjEL_Z13store_relaxedPjjELi256E14strided_accessILj1024ELj4EE11lower_lanesILj4EEEvv)
        /*0770*/ 	.word	0x0000000e


	//----- nvinfo : EIATTR_FRAME_SIZE
	.align		4
.L_318:
        /*0774*/ 	.byte	0x04, 0x11
        /*0776*/ 	.short	(.L_320 - .L_319)
	.align		4
.L_319:
        /*0778*/ 	.word	index@(_Z4testIL_Z12load_relaxedPKjEL_Z13store_relaxedPjjELi256E14strided_accessILj1024ELj4EE11lower_lanesILj4EEEvv)
        /*077c*/ 	.word	0x00000000


	//----- nvinfo : EIATTR_REGCOUNT
	.align		4
.L_320:
        /*0780*/ 	.byte	0x04, 0x2f
        /*0782*/ 	.short	(.L_322 - .L_321)
	.align		4
.L_321:
        /*0784*/ 	.word	index@(_Z4testIL_Z13load_volatilePKjEL_Z14store_volatilePjjELi256E14strided_accessILj1024ELj8EE11lower_lanesILj8EEEvv)
        /*0788*/ 	.word	0x0000000e


	//----- nvinfo : EIATTR_FRAME_SIZE
	.align		4
.L_322:
        /*078c*/ 	.byte	0x04, 0x11
        /*078e*/ 	.short	(.L_324 - .L_323)
	.align		4
.L_323:
        /*0790*/ 	.word	index@(_Z4testIL_Z13load_volatilePKjEL_Z14store_volatilePjjELi256E14strided_accessILj1024ELj8EE11lower_lanesILj8EEEvv)
        /*0794*/ 	.word	0x00000000


	//----- nvinfo : EIATTR_REGCOUNT
	.align		4
.L_324:
        /*0798*/ 	.byte	0x04, 0x2f
        /*079a*/ 	.short	(.L_326 - .L_325)
	.align		4
.L_325:
        /*079c*/ 	.word	index@(_Z4testIL_Z13load_volatilePKjEL_Z17store_atomic_exchPjjELi256E14strided_accessILj1024ELj8EE11lower_lanesILj8EEEvv)
        /*07a0*/ 	.word	0x0000000e


	//----- nvinfo : EIATTR_FRAME_SIZE
	.align		4
.L_326:
        /*07a4*/ 	.byte	0x04, 0x11
        /*07a6*/ 	.short	(.L_328 - .L_327)
	.align		4
.L_327:
        /*07a8*/ 	.word	index@(_Z4testIL_Z13load_volatilePKjEL_Z17store_atomic_exchPjjELi256E14strided_accessILj1024ELj8EE11lower_lanesILj8EEEvv)
        /*07ac*/ 	.word	0x00000000


	//----- nvinfo : EIATTR_REGCOUNT
	.align		4
.L_328:
        /*07b0*/ 	.byte	0x04, 0x2f
        /*07b2*/ 	.short	(.L_330 - .L_329)
	.align		4
.L_329:
        /*07b4*/ 	.word	index@(_Z4testIL_Z15load_atomic_addPKjEL_Z14store_volatilePjjELi256E14strided_accessILj1024ELj8EE11lower_lanesILj8EEEvv)
        /*07b8*/ 	.word	0x0000000e


	//----- nvinfo : EIATTR_FRAME_SIZE
	.align		4
.L_330:
        /*07bc*/ 	.byte	0x04, 0x11
        /*07be*/ 	.short	(.L_332 - .L_331)
	.align		4
.L_331:
        /*07c0*/ 	.word	index@(_Z4testIL_Z15load_atomic_addPKjEL_Z14store_volatilePjjELi256E14strided_accessILj1024ELj8EE11lower_lanesILj8EEEvv)
        /*07c4*/ 	.word	0x00000000


	//----- nvinfo : EIATTR_REGCOUNT
	.align		4
.L_332:
        /*07c8*/ 	.byte	0x04, 0x2f
        /*07ca*/ 	.short	(.L_334 - .L_333)
	.align		4
.L_333:
        /*07cc*/ 	.word	index@(_Z4testIL_Z15load_atomic_addPKjEL_Z17store_atomic_exchPjjELi256E14strided_accessILj1024ELj8EE11lower_lanesILj8EEEvv)
        /*07d0*/ 	.word	0x0000000e


	//----- nvinfo : EIATTR_FRAME_SIZE
	.align		4
.L_334:
        /*07d4*/ 	.byte	0x04, 0x11
        /*07d6*/ 	.short	(.L_336 - .L_335)
	.align		4
.L_335:
        /*07d8*/ 	.word	index@(_Z4testIL_Z15load_atomic_addPKjEL_Z17store_atomic_exchPjjELi256E14strided_accessILj1024ELj8EE11lower_lanesILj8EEEvv)
        /*07dc*/ 	.word	0x00000000


	//----- nvinfo : EIATTR_REGCOUNT
	.align		4
.L_336:
        /*07e0*/ 	.byte	0x04, 0x2f
        /*07e2*/ 	.short	(.L_338 - .L_337)
	.align		4
.L_337:
        /*07e4*/ 	.word	index@(_Z4testIL_Z12load_relaxedPKjEL_Z13store_relaxedPjjELi256E14strided_accessILj1024ELj8EE11lower_lanesILj8EEEvv)
        /*07e8*/ 	.word	0x0000000e


	//----- nvinfo : EIATTR_FRAME_SIZE
	.align		4
.L_338:
        /*07ec*/ 	.byte	0x04, 0x11
        /*07ee*/ 	.short	(.L_340 - .L_339)
	.align		4
.L_339:
        /*07f0*/ 	.word	index@(_Z4testIL_Z12load_relaxedPKjEL_Z13store_relaxedPjjELi256E14strided_accessILj1024ELj8EE11lower_lanesILj8EEEvv)
        /*07f4*/ 	.word	0x00000000


	//----- nvinfo : EIATTR_REGCOUNT
	.align		4
.L_340:
        /*07f8*/ 	.byte	0x04, 0x2f
        /*07fa*/ 	.short	(.L_342 - .L_341)
	.align		4
.L_341:
        /*07fc*/ 	.word	index@(_Z4testIL_Z13load_volatilePKjEL_Z14store_volatilePjjELi256E14strided_accessILj1024ELj16EE11lower_lanesILj16EEEvv)
        /*0800*/ 	.word	0x0000000e


	//----- nvinfo : EIATTR_FRAME_SIZE
	.align		4
.L_342:
        /*0804*/ 	.byte	0x04, 0x11
        /*0806*/ 	.short	(.L_344 - .L_343)
	.align		4
.L_343:
        /*0808*/ 	.word	index@(_Z4testIL_Z13load_volatilePKjEL_Z14store_volatilePjjELi256E14strided_accessILj1024ELj16EE11lower_lanesILj16EEEvv)
        /*080c*/ 	.word	0x00000000


	//----- nvinfo : EIATTR_REGCOUNT
	.align		4
.L_344:
        /*0810*/ 	.byte	0x04, 0x2f
        /*0812*/ 	.short	(.L_346 - .L_345)
	.align		4
.L_345:
        /*0814*/ 	.word	index@(_Z4testIL_Z13load_volatilePKjEL_Z17store_atomic_exchPjjELi256E14strided_accessILj1024ELj16EE11lower_lanesILj16EEEvv)
        /*0818*/ 	.word	0x0000000e


	//----- nvinfo : EIATTR_FRAME_SIZE
	.align		4
.L_346:
        /*081c*/ 	.byte	0x04, 0x11
        /*081e*/ 	.short	(.L_348 - .L_347)
	.align		4
.L_347:
        /*0820*/ 	.word	index@(_Z4testIL_Z13load_volatilePKjEL_Z17store_atomic_exchPjjELi256E14strided_accessILj1024ELj16EE11lower_lanesILj16EEEvv)
        /*0824*/ 	.word	0x00000000


	//----- nvinfo : EIATTR_REGCOUNT
	.align		4
.L_348:
        /*0828*/ 	.byte	0x04, 0x2f
        /*082a*/ 	.short	(.L_350 - .L_349)
	.align		4
.L_349:
        /*082c*/ 	.word	index@(_Z4testIL_Z15load_atomic_addPKjEL_Z14store_volatilePjjELi256E14strided_accessILj1024ELj16EE11lower_lanesILj16EEEvv)
        /*0830*/ 	.word	0x0000000e


	//----- nvinfo : EIATTR_FRAME_SIZE
	.align		4
.L_350:
        /*0834*/ 	.byte	0x04, 0x11
        /*0836*/ 	.short	(.L_352 - .L_351)
	.align		4
.L_351:
        /*0838*/ 	.word	index@(_Z4testIL_Z15load_atomic_addPKjEL_Z14store_volatilePjjELi256E14strided_accessILj1024ELj16EE11lower_lanesILj16EEEvv)
        /*083c*/ 	.word	0x00000000


	//----- nvinfo : EIATTR_REGCOUNT
	.align		4
.L_352:
        /*0840*/ 	.byte	0x04, 0x2f
        /*0842*/ 	.short	(.L_354 - .L_353)
	.align		4
.L_353:
        /*0844*/ 	.word	index@(_Z4testIL_Z15load_atomic_addPKjEL_Z17store_atomic_exchPjjELi256E14strided_accessILj1024ELj16EE11lower_lanesILj16EEEvv)
        /*0848*/ 	.word	0x0000000e


	//----- nvinfo : EIATTR_FRAME_SIZE
	.align		4
.L_354:
        /*084c*/ 	.byte	0x04, 0x11
        /*084e*/ 	.short	(.L_356 - .L_355)
	.align		4
.L_355:
        /*0850*/ 	.word	index@(_Z4testIL_Z15load_atomic_addPKjEL_Z17store_atomic_exchPjjELi256E14strided_accessILj1024ELj16EE11lower_lanesILj16EEEvv)
        /*0854*/ 	.word	0x00000000


	//----- nvinfo : EIATTR_REGCOUNT
	.align		4
.L_356:
        /*0858*/ 	.byte	0x04, 0x2f
        /*085a*/ 	.short	(.L_358 - .L_357)
	.align		4
.L_357:
        /*085c*/ 	.word	index@(_Z4testIL_Z12load_relaxedPKjEL_Z13store_relaxedPjjELi256E14strided_accessILj1024ELj16EE11lower_lanesILj16EEEvv)
        /*0860*/ 	.word	0x0000000e


	//----- nvinfo : EIATTR_FRAME_SIZE
	.align		4
.L_358:
        /*0864*/ 	.byte	0x04, 0x11
        /*0866*/ 	.short	(.L_360 - .L_359)
	.align		4
.L_359:
        /*0868*/ 	.word	index@(_Z4testIL_Z12load_relaxedPKjEL_Z13store_relaxedPjjELi256E14strided_accessILj1024ELj16EE11lower_lanesILj16EEEvv)
        /*086c*/ 	.word	0x00000000


	//----- nvinfo : EIATTR_REGCOUNT
	.align		4
.L_360:
        /*0870*/ 	.byte	0x04, 0x2f
        /*0872*/ 	.short	(.L_362 - .L_361)
	.align		4
.L_361:
        /*0874*/ 	.word	index@(_Z4testIL_Z13load_volatilePKjEL_Z14store_volatilePjjELi256E14strided_accessILj1024ELj32EE11lower_lanesILj32EEEvv)
        /*0878*/ 	.word	0x0000000e


	//----- nvinfo : EIATTR_FRAME_SIZE
	.align		4
.L_362:
        /*087c*/ 	.byte	0x04, 0x11
        /*087e*/ 	.short	(.L_364 - .L_363)
	.align		4
.L_363:
        /*0880*/ 	.word	index@(_Z4testIL_Z13load_volatilePKjEL_Z14store_volatilePjjELi256E14strided_accessILj1024ELj32EE11lower_lanesILj32EEEvv)
        /*0884*/ 	.word	0x00000000


	//----- nvinfo : EIATTR_REGCOUNT
	.align		4
.L_364:
        /*0888*/ 	.byte	0x04, 0x2f
        /*088a*/ 	.short	(.L_366 - .L_365)
	.align		4
.L_365:
        /*088c*/ 	.word	index@(_Z4testIL_Z13load_volatilePKjEL_Z17store_atomic_exchPjjELi256E14strided_accessILj1024ELj32EE11lower_lanesILj32EEEvv)
        /*0890*/ 	.word	0x0000000e


	//----- nvinfo : EIATTR_FRAME_SIZE
	.align		4
.L_366:
        /*0894*/ 	.byte	0x04, 0x11
        /*0896*/ 	.short	(.L_368 - .L_367)
	.align		4
.L_367:
        /*0898*/ 	.word	index@(_Z4testIL_Z13load_volatilePKjEL_Z17store_atomic_exchPjjELi256E14strided_accessILj1024ELj32EE11lower_lanesILj32EEEvv)
        /*089c*/ 	.word	0x00000000


	//----- nvinfo : EIATTR_REGCOUNT
	.align		4
.L_368:
        /*08a0*/ 	.byte	0x04, 0x2f
        /*08a2*/ 	.short	(.L_370 - .L_369)
	.align		4
.L_369:
        /*08a4*/ 	.word	index@(_Z4testIL_Z15load_atomic_addPKjEL_Z14store_volatilePjjELi256E14strided_accessILj1024ELj32EE11lower_lanesILj32EEEvv)
        /*08a8*/ 	.word	0x0000000e


	//----- nvinfo : EIATTR_FRAME_SIZE
	.align		4
.L_370:
        /*08ac*/ 	.byte	0x04, 0x11
        /*08ae*/ 	.short	(.L_372 - .L_371)
	.align		4
.L_371:
        /*08b0*/ 	.word	index@(_Z4testIL_Z15load_atomic_addPKjEL_Z14store_volatilePjjELi256E14strided_accessILj1024ELj32EE11lower_lanesILj32EEEvv)
        /*08b4*/ 	.word	0x00000000


	//----- nvinfo : EIATTR_REGCOUNT
	.align		4
.L_372:
        /*08b8*/ 	.byte	0x04, 0x2f
        /*08ba*/ 	.short	(.L_374 - .L_373)
	.align		4
.L_373:
        /*08bc*/ 	.word	index@(_Z4testIL_Z15load_atomic_addPKjEL_Z17store_atomic_exchPjjELi256E14strided_accessILj1024ELj32EE11lower_lanesILj32EEEvv)
        /*08c0*/ 	.word	0x0000000e


	//----- nvinfo : EIATTR_FRAME_SIZE
	.align		4
.L_374:
        /*08c4*/ 	.byte	0x04, 0x11
        /*08c6*/ 	.short	(.L_376 - .L_375)
	.align		4
.L_375:
        /*08c8*/ 	.word	index@(_Z4testIL_Z15load_atomic_addPKjEL_Z17store_atomic_exchPjjELi256E14strided_accessILj1024ELj32EE11lower_lanesILj32EEEvv)
        /*08cc*/ 	.word	0x00000000


	//----- nvinfo : EIATTR_REGCOUNT
	.align		4
.L_376:
        /*08d0*/ 	.byte	0x04, 0x2f
        /*08d2*/ 	.short	(.L_378 - .L_377)
	.align		4
.L_377:
        /*08d4*/ 	.word	index@(_Z4testIL_Z12load_relaxedPKjEL_Z13store_relaxedPjjELi256E14strided_accessILj1024ELj32EE11lower_lanesILj32EEEvv)
        /*08d8*/ 	.word	0x0000000e


	//----- nvinfo : EIATTR_FRAME_SIZE
	.align		4
.L_378:
        /*08dc*/ 	.byte	0x04, 0x11
        /*08de*/ 	.short	(.L_380 - .L_379)
	.align		4
.L_379:
        /*08e0*/ 	.word	index@(_Z4testIL_Z12load_relaxedPKjEL_Z13store_relaxedPjjELi256E14strided_accessILj1024ELj32EE11lower_lanesILj32EEEvv)
        /*08e4*/ 	.word	0x00000000


	//----- nvinfo : EIATTR_REGCOUNT
	.align		4
.L_380:
        /*08e8*/ 	.byte	0x04, 0x2f
        /*08ea*/ 	.short	(.L_382 - .L_381)
	.align		4
.L_381:
        /*08ec*/ 	.word	index@(_Z4testIL_Z13load_volatilePKjEL_Z14store_volatilePjjELi256E14strided_accessILj1024ELj1EE10skip_lanesILj1EEEvv)
        /*08f0*/ 	.word	0x0000000e


	//----- nvinfo : EIATTR_FRAME_SIZE
	.align		4
.L_382:
        /*08f4*/ 	.byte	0x04, 0x11
        /*08f6*/ 	.short	(.L_384 - .L_383)
	.align		4
.L_383:
        /*08f8*/ 	.word	index@(_Z4testIL_Z13load_volatilePKjEL_Z14store_volatilePjjELi256E14strided_accessILj1024ELj1EE10skip_lanesILj1EEEvv)
        /*08fc*/ 	.word	0x00000000


	//----- nvinfo : EIATTR_REGCOUNT
	.align		4
.L_384:
        /*0900*/ 	.byte	0x04, 0x2f
        /*0902*/ 	.short	(.L_386 - .L_385)
	.align		4
.L_385:
        /*0904*/ 	.word	index@(_Z4testIL_Z13load_volatilePKjEL_Z17store_atomic_exchPjjELi256E14strided_accessILj1024ELj1EE10skip_lanesILj1EEEvv)
        /*0908*/ 	.word	0x0000000e


	//----- nvinfo : EIATTR_FRAME_SIZE
	.align		4
.L_386:
        /*090c*/ 	.byte	0x04, 0x11
        /*090e*/ 	.short	(.L_388 - .L_387)
	.align		4
.L_387:
        /*0910*/ 	.word	index@(_Z4testIL_Z13load_volatilePKjEL_Z17store_atomic_exchPjjELi256E14strided_accessILj1024ELj1EE10skip_lanesILj1EEEvv)
        /*0914*/ 	.word	0x00000000


	//----- nvinfo : EIATTR_REGCOUNT
	.align		4
.L_388:
        /*0918*/ 	.byte	0x04, 0x2f
        /*091a*/ 	.short	(.L_390 - .L_389)
	.align		4
.L_389:
        /*091c*/ 	.word	index@(_Z4testIL_Z15load_atomic_addPKjEL_Z14store_volatilePjjELi256E14strided_accessILj1024ELj1EE10skip_lanesILj1EEEvv)
        /*0920*/ 	.word	0x0000000e


	//----- nvinfo : EIATTR_FRAME_SIZE
	.align		4
.L_390:
        /*0924*/ 	.byte	0x04, 0x11
        /*0926*/ 	.short	(.L_392 - .L_391)
	.align		4
.L_391:
        /*0928*/ 	.word	index@(_Z4testIL_Z15load_atomic_addPKjEL_Z14store_volatilePjjELi256E14strided_accessILj1024ELj1EE10skip_lanesILj1EEEvv)
        /*092c*/ 	.word	0x00000000


	//----- nvinfo : EIATTR_REGCOUNT
	.align		4
.L_392:
        /*0930*/ 	.byte	0x04, 0x2f
        /*0932*/ 	.short	(.L_394 - .L_393)
	.align		4
.L_393:
        /*0934*/ 	.word	index@(_Z4testIL_Z15load_atomic_addPKjEL_Z17store_atomic_exchPjjELi256E14strided_accessILj1024ELj1EE10skip_lanesILj1EEEvv)
        /*0938*/ 	.word	0x0000000e


	//----- nvinfo : EIATTR_FRAME_SIZE
	.align		4
.L_394:
        /*093c*/ 	.byte	0x04, 0x11
        /*093e*/ 	.short	(.L_396 - .L_395)
	.align		4
.L_395:
        /*0940*/ 	.word	index@(_Z4testIL_Z15load_atomic_addPKjEL_Z17store_atomic_exchPjjELi256E14strided_accessILj1024ELj1EE10skip_lanesILj1EEEvv)
        /*0944*/ 	.word	0x00000000


	//----- nvinfo : EIATTR_REGCOUNT
	.align		4
.L_396:
        /*0948*/ 	.byte	0x04, 0x2f
        /*094a*/ 	.short	(.L_398 - .L_397)
	.align		4
.L_397:
        /*094c*/ 	.word	index@(_Z4testIL_Z12load_relaxedPKjEL_Z13store_relaxedPjjELi256E14strided_accessILj1024ELj1EE10skip_lanesILj1EEEvv)
        /*0950*/ 	.word	0x0000000e


	//----- nvinfo : EIATTR_FRAME_SIZE
	.align		4
.L_398:
        /*0954*/ 	.byte	0x04, 0x11
        /*0956*/ 	.short	(.L_400 - .L_399)
	.align		4
.L_399:
        /*0958*/ 	.word	index@(_Z4testIL_Z12load_relaxedPKjEL_Z13store_relaxedPjjELi256E14strided_accessILj1024ELj1EE10skip_lanesILj1EEEvv)
        /*095c*/ 	.word	0x00000000


	//----- nvinfo : EIATTR_REGCOUNT
	.align		4
.L_400:
        /*0960*/ 	.byte	0x04, 0x2f
        /*0962*/ 	.short	(.L_402 - .L_401)
	.align		4
.L_401:
        /*0964*/ 	.word	index@(_Z4testIL_Z13load_volatilePKjEL_Z14store_volatilePjjELi256E14strided_accessILj1024ELj2EE10skip_lanesILj2EEEvv)
        /*0968*/ 	.word	0x0000000e


	//----- nvinfo : EIATTR_FRAME_SIZE
	.align		4
.L_402:
        /*096c*/ 	.byte	0x04, 0x11
        /*096e*/ 	.short	(.L_404 - .L_403)
	.align		4
.L_403:
        /*0970*/ 	.word	index@(_Z4testIL_Z13load_volatilePKjEL_Z14store_volatilePjjELi256E14strided_accessILj1024ELj2EE10skip_lanesILj2EEEvv)
        /*0974*/ 	.word	0x00000000


	//----- nvinfo : EIATTR_REGCOUNT
	.align		4
.L_404:
        /*0978*/ 	.byte	0x04, 0x2f
        /*097a*/ 	.short	(.L_406 - .L_405)
	.align		4
.L_405:
        /*097c*/ 	.word	index@(_Z4testIL_Z13load_volatilePKjEL_Z17store_atomic_exchPjjELi256E14strided_accessILj1024ELj2EE10skip_lanesILj2EEEvv)
        /*0980*/ 	.word	0x0000000e


	//----- nvinfo : EIATTR_FRAME_SIZE
	.align		4
.L_406:
        /*0984*/ 	.byte	0x04, 0x11
        /*0986*/ 	.short	(.L_408 - .L_407)
	.align		4
.L_407:
        /*0988*/ 	.word	index@(_Z4testIL_Z13load_volatilePKjEL_Z17store_atomic_exchPjjELi256E14strided_accessILj1024ELj2EE10skip_lanesILj2EEEvv)
        /*098c*/ 	.word	0x00000000


	//----- nvinfo : EIATTR_REGCOUNT
	.align		4
.L_408:
        /*0990*/ 	.byte	0x04, 0x2f
        /*0992*/ 	.short	(.L_410 - .L_409)
	.align		4
.L_409:
        /*0994*/ 	.word	index@(_Z4testIL_Z15load_atomic_addPKjEL_Z14store_volatilePjjELi256E14strided_accessILj1024ELj2EE10skip_lanesILj2EEEvv)
        /*0998*/ 	.word	0x0000000e


	//----- nvinfo : EIATTR_FRAME_SIZE
	.align		4
.L_410:
        /*099c*/ 	.byte	0x04, 0x11
        /*099e*/ 	.short	(.L_412 - .L_411)
	.align		4
.L_411:
        /*09a0*/ 	.word	index@(_Z4testIL_Z15load_atomic_addPKjEL_Z14store_volatilePjjELi256E14strided_accessILj1024ELj2EE10skip_lanesILj2EEEvv)
        /*09a4*/ 	.word	0x00000000


	//----- nvinfo : EIATTR_REGCOUNT
	.align		4
.L_412:
        /*09a8*/ 	.byte	0x04, 0x2f
        /*09aa*/ 	.short	(.L_414 - .L_413)
	.align		4
.L_413:
        /*09ac*/ 	.word	index@(_Z4testIL_Z15load_atomic_addPKjEL_Z17store_atomic_exchPjjELi256E14strided_accessILj1024ELj2EE10skip_lanesILj2EEEvv)
        /*09b0*/ 	.word	0x0000000e


	//----- nvinfo : EIATTR_FRAME_SIZE
	.align		4
.L_414:
        /*09b4*/ 	.byte	0x04, 0x11
        /*09b6*/ 	.short	(.L_416 - .L_415)
	.align		4
.L_415:
        /*09b8*/ 	.word	index@(_Z4testIL_Z15load_atomic_addPKjEL_Z17store_atomic_exchPjjELi256E14strided_accessILj1024ELj2EE10skip_lanesILj2EEEvv)
        /*09bc*/ 	.word	0x00000000


	//----- nvinfo : EIATTR_REGCOUNT
	.align		4
.L_416:
        /*09c0*/ 	.byte	0x04, 0x2f
        /*09c2*/ 	.short	(.L_418 - .L_417)
	.align		4
.L_417:
        /*09c4*/ 	.word	index@(_Z4testIL_Z12load_relaxedPKjEL_Z13store_relaxedPjjELi256E14strided_accessILj1024ELj2EE10skip_lanesILj2EEEvv)
        /*09c8*/ 	.word	0x0000000e


	//----- nvinfo : EIATTR_FRAME_SIZE
	.align		4
.L_418:
        /*09cc*/ 	.byte	0x04, 0x11
        /*09ce*/ 	.short	(.L_420 - .L_419)
	.align		4
.L_419:
        /*09d0*/ 	.word	index@(_Z4testIL_Z12load_relaxedPKjEL_Z13store_relaxedPjjELi256E14strided_accessILj1024ELj2EE10skip_lanesILj2EEEvv)
        /*09d4*/ 	.word	0x00000000


	//----- nvinfo : EIATTR_REGCOUNT
	.align		4
.L_420:
        /*09d8*/ 	.byte	0x04, 0x2f
        /*09da*/ 	.short	(.L_422 - .L_421)
	.align		4
.L_421:
        /*09dc*/ 	.word	index@(_Z4testIL_Z13load_volatilePKjEL_Z14store_volatilePjjELi256E14strided_accessILj1024ELj4EE10skip_lanesILj4EEEvv)
        /*09e0*/ 	.word	0x0000000e


	//----- nvinfo : EIATTR_FRAME_SIZE
	.align		4
.L_422:
        /*09e4*/ 	.byte	0x04, 0x11
        /*09e6*/ 	.short	(.L_424 - .L_423)
	.align		4
.L_423:
        /*09e8*/ 	.word	index@(_Z4testIL_Z13load_volatilePKjEL_Z14store_volatilePjjELi256E14strided_accessILj1024ELj4EE10skip_lanesILj4EEEvv)
        /*09ec*/ 	.word	0x00000000


	//----- nvinfo : EIATTR_REGCOUNT
	.align		4
.L_424:
        /*09f0*/ 	.byte	0x04, 0x2f
        /*09f2*/ 	.short	(.L_426 - .L_425)
	.align		4
.L_425:
        /*09f4*/ 	.word	index@(_Z4testIL_Z13load_volatilePKjEL_Z17store_atomic_exchPjjELi256E14strided_accessILj1024ELj4EE10skip_lanesILj4EEEvv)
        /*09f8*/ 	.word	0x0000000e


	//----- nvinfo : EIATTR_FRAME_SIZE
	.align		4
.L_426:
        /*09fc*/ 	.byte	0x04, 0x11
        /*09fe*/ 	.short	(.L_428 - .L_427)
	.align		4
.L_427:
        /*0a00*/ 	.word	index@(_Z4testIL_Z13load_volatilePKjEL_Z17store_atomic_exchPjjELi256E14strided_accessILj1024ELj4EE10skip_lanesILj4EEEvv)
        /*0a04*/ 	.word	0x00000000


	//----- nvinfo : EIATTR_REGCOUNT
	.align		4
.L_428:
        /*0a08*/ 	.byte	0x04, 0x2f
        /*0a0a*/ 	.short	(.L_430 - .L_429)
	.align		4
.L_429:
        /*0a0c*/ 	.word	index@(_Z4testIL_Z15load_atomic_addPKjEL_Z14store_volatilePjjELi256E14strided_accessILj1024ELj4EE10skip_lanesILj4EEEvv)
        /*0a10*/ 	.word	0x0000000e


	//----- nvinfo : EIATTR_FRAME_SIZE
	.align		4
.L_430:
        /*0a14*/ 	.byte	0x04, 0x11
        /*0a16*/ 	.short	(.L_432 - .L_431)
	.align		4
.L_431:
        /*0a18*/ 	.word	index@(_Z4testIL_Z15load_atomic_addPKjEL_Z14store_volatilePjjELi256E14strided_accessILj1024ELj4EE10skip_lanesILj4EEEvv)
        /*0a1c*/ 	.word	0x00000000


	//----- nvinfo : EIATTR_REGCOUNT
	.align		4
.L_432:
        /*0a20*/ 	.byte	0x04, 0x2f
        /*0a22*/ 	.short	(.L_434 - .L_433)
	.align		4
.L_433:
        /*0a24*/ 	.word	index@(_Z4testIL_Z15load_atomic_addPKjEL_Z17store_atomic_exchPjjELi256E14strided_accessILj1024ELj4EE10skip_lanesILj4EEEvv)
        /*0a28*/ 	.word	0x0000000e


	//----- nvinfo : EIATTR_FRAME_SIZE
	.align		4
.L_434:
        /*0a2c*/ 	.byte	0x04, 0x11
        /*0a2e*/ 	.short	(.L_436 - .L_435)
	.align		4
.L_435:
        /*0a30*/ 	.word	index@(_Z4testIL_Z15load_atomic_addPKjEL_Z17store_atomic_exchPjjELi256E14strided_accessILj1024ELj4EE10skip_lanesILj4EEEvv)
        /*0a34*/ 	.word	0x00000000


	//----- nvinfo : EIATTR_REGCOUNT
	.align		4
.L_436:
        /*0a38*/ 	.byte	0x04, 0x2f
        /*0a3a*/ 	.short	(.L_438 - .L_437)
	.align		4
.L_437:
        /*0a3c*/ 	.word	index@(_Z4testIL_Z12load_relaxedPKjEL_Z13store_relaxedPjjELi256E14strided_accessILj1024ELj4EE10skip_lanesILj4EEEvv)
        /*0a40*/ 	.word	0x0000000e


	//----- nvinfo : EIATTR_FRAME_SIZE
	.align		4
.L_438:
        /*0a44*/ 	.byte	0x04, 0x11
        /*0a46*/ 	.short	(.L_440 - .L_439)
	.align		4
.L_439:
        /*0a48*/ 	.word	index@(_Z4testIL_Z12load_relaxedPKjEL_Z13store_relaxedPjjELi256E14strided_accessILj1024ELj4EE10skip_lanesILj4EEEvv)
        /*0a4c*/ 	.word	0x00000000


	//----- nvinfo : EIATTR_REGCOUNT
	.align		4
.L_440:
        /*0a50*/ 	.byte	0x04, 0x2f
        /*0a52*/ 	.short	(.L_442 - .L_441)
	.align		4
.L_441:
        /*0a54*/ 	.word	index@(_Z4testIL_Z13load_volatilePKjEL_Z14store_volatilePjjELi256E14strided_accessILj1024ELj8EE10skip_lanesILj8EEEvv)
        /*0a58*/ 	.word	0x0000000e


	//----- nvinfo : EIATTR_FRAME_SIZE
	.align		4
.L_442:
        /*0a5c*/ 	.byte	0x04, 0x11
        /*0a5e*/ 	.short	(.L_444 - .L_443)
	.align		4
.L_443:
        /*0a60*/ 	.word	index@(_Z4testIL_Z13load_volatilePKjEL_Z14store_volatilePjjELi256E14strided_accessILj1024ELj8EE10skip_lanesILj8EEEvv)
        /*0a64*/ 	.word	0x00000000


	//----- nvinfo : EIATTR_REGCOUNT
	.align		4
.L_444:
        /*0a68*/ 	.byte	0x04, 0x2f
        /*0a6a*/ 	.short	(.L_446 - .L_445)
	.align		4
.L_445:
        /*0a6c*/ 	.word	index@(_Z4testIL_Z13load_volatilePKjEL_Z17store_atomic_exchPjjELi256E14strided_accessILj1024ELj8EE10skip_lanesILj8EEEvv)
        /*0a70*/ 	.word	0x0000000e


	//----- nvinfo : EIATTR_FRAME_SIZE
	.align		4
.L_446:
        /*0a74*/ 	.byte	0x04, 0x11
        /*0a76*/ 	.short	(.L_448 - .L_447)
	.align		4
.L_447:
        /*0a78*/ 	.word	index@(_Z4testIL_Z13load_volatilePKjEL_Z17store_atomic_exchPjjELi256E14strided_accessILj1024ELj8EE10skip_lanesILj8EEEvv)
        /*0a7c*/ 	.word	0x00000000


	//----- nvinfo : EIATTR_REGCOUNT
	.align		4
.L_448:
        /*0a80*/ 	.byte	0x04, 0x2f
        /*0a82*/ 	.short	(.L_450 - .L_449)
	.align		4
.L_449:
        /*0a84*/ 	.word	index@(_Z4testIL_Z15load_atomic_addPKjEL_Z14store_volatilePjjELi256E14strided_accessILj1024ELj8EE10skip_lanesILj8EEEvv)
        /*0a88*/ 	.word	0x0000000e


	//----- nvinfo : EIATTR_FRAME_SIZE
	.align		4
.L_450:
        /*0a8c*/ 	.byte	0x04, 0x11
        /*0a8e*/ 	.short	(.L_452 - .L_451)
	.align		4
.L_451:
        /*0a90*/ 	.word	index@(_Z4testIL_Z15load_atomic_addPKjEL_Z14store_volatilePjjELi256E14strided_accessILj1024ELj8EE10skip_lanesILj8EEEvv)
        /*0a94*/ 	.word	0x00000000


	//----- nvinfo : EIATTR_REGCOUNT
	.align		4
.L_452:
        /*0a98*/ 	.byte	0x04, 0x2f
        /*0a9a*/ 	.short	(.L_454 - .L_453)
	.align		4
.L_453:
        /*0a9c*/ 	.word	index@(_Z4testIL_Z15load_atomic_addPKjEL_Z17store_atomic_exchPjjELi256E14strided_accessILj1024ELj8EE10skip_lanesILj8EEEvv)
        /*0aa0*/ 	.word	0x0000000e


	//----- nvinfo : EIATTR_FRAME_SIZE
	.align		4
.L_454:
        /*0aa4*/ 	.byte	0x04, 0x11
        /*0aa6*/ 	.short	(.L_456 - .L_455)
	.align		4
.L_455:
        /*0aa8*/ 	.word	index@(_Z4testIL_Z15load_atomic_addPKjEL_Z17store_atomic_exchPjjELi256E14strided_accessILj1024ELj8EE10skip_lanesILj8EEEvv)
        /*0aac*/ 	.word	0x00000000


	//----- nvinfo : EIATTR_REGCOUNT
	.align		4
.L_456:
        /*0ab0*/ 	.byte	0x04, 0x2f
        /*0ab2*/ 	.short	(.L_458 - .L_457)
	.align		4
.L_457:
        /*0ab4*/ 	.word	index@(_Z4testIL_Z12load_relaxedPKjEL_Z13store_relaxedPjjELi256E14strided_accessILj1024ELj8EE10skip_lanesILj8EEEvv)
        /*0ab8*/ 	.word	0x0000000e


	//----- nvinfo : EIATTR_FRAME_SIZE
	.align		4
.L_458:
        /*0abc*/ 	.byte	0x04, 0x11
        /*0abe*/ 	.short	(.L_460 - .L_459)
	.align		4
.L_459:
        /*0ac0*/ 	.word	index@(_Z4testIL_Z12load_relaxedPKjEL_Z13store_relaxedPjjELi256E14strided_accessILj1024ELj8EE10skip_lanesILj8EEEvv)
        /*0ac4*/ 	.word	0x00000000


	//----- nvinfo : EIATTR_REGCOUNT
	.align		4
.L_460:
        /*0ac8*/ 	.byte	0x04, 0x2f
        /*0aca*/ 	.short	(.L_462 - .L_461)
	.align		4
.L_461:
        /*0acc*/ 	.word	index@(_Z4testIL_Z13load_volatilePKjEL_Z14store_volatilePjjELi256E14strided_accessILj1024ELj16EE10skip_lanesILj16EEEvv)
        /*0ad0*/ 	.word	0x0000000e


	//----- nvinfo : EIATTR_FRAME_SIZE
	.align		4
.L_462:
        /*0ad4*/ 	.byte	0x04, 0x11
        /*0ad6*/ 	.short	(.L_464 - .L_463)
	.align		4
.L_463:
        /*0ad8*/ 	.word	index@(_Z4testIL_Z13load_volatilePKjEL_Z14store_volatilePjjELi256E14strided_accessILj1024ELj16EE10skip_lanesILj16EEEvv)
        /*0adc*/ 	.word	0x00000000


	//----- nvinfo : EIATTR_REGCOUNT
	.align		4
.L_464:
        /*0ae0*/ 	.byte	0x04, 0x2f
        /*0ae2*/ 	.short	(.L_466 - .L_465)
	.align		4
.L_465:
        /*0ae4*/ 	.word	index@(_Z4testIL_Z13load_volatilePKjEL_Z17store_atomic_exchPjjELi256E14strided_accessILj1024ELj16EE10skip_lanesILj16EEEvv)
        /*0ae8*/ 	.word	0x0000000e


	//----- nvinfo : EIATTR_FRAME_SIZE
	.align		4
.L_466:
        /*0aec*/ 	.byte	0x04, 0x11
        /*0aee*/ 	.short	(.L_468 - .L_467)
	.align		4
.L_467:
        /*0af0*/ 	.word	index@(_Z4testIL_Z13load_volatilePKjEL_Z17store_atomic_exchPjjELi256E14strided_accessILj1024ELj16EE10skip_lanesILj16EEEvv)
        /*0af4*/ 	.word	0x00000000


	//----- nvinfo : EIATTR_REGCOUNT
	.align		4
.L_468:
        /*0af8*/ 	.byte	0x04, 0x2f
        /*0afa*/ 	.short	(.L_470 - .L_469)
	.align		4
.L_469:
        /*0afc*/ 	.word	index@(_Z4testIL_Z15load_atomic_addPKjEL_Z14store_volatilePjjELi256E14strided_accessILj1024ELj16EE10skip_lanesILj16EEEvv)
        /*0b00*/ 	.word	0x0000000e


	//----- nvinfo : EIATTR_FRAME_SIZE
	.align		4
.L_470:
        /*0b04*/ 	.byte	0x04, 0x11
        /*0b06*/ 	.short	(.L_472 - .L_471)
	.align		4
.L_471:
        /*0b08*/ 	.word	index@(_Z4testIL_Z15load_atomic_addPKjEL_Z14store_volatilePjjELi256E14strided_accessILj1024ELj16EE10skip_lanesILj16EEEvv)
        /*0b0c*/ 	.word	0x00000000


	//----- nvinfo : EIATTR_REGCOUNT
	.align		4
.L_472:
        /*0b10*/ 	.byte	0x04, 0x2f
        /*0b12*/ 	.short	(.L_474 - .L_473)
	.align		4
.L_473:
        /*0b14*/ 	.word	index@(_Z4testIL_Z15load_atomic_addPKjEL_Z17store_atomic_exchPjjELi256E14strided_accessILj1024ELj16EE10skip_lanesILj16EEEvv)
        /*0b18*/ 	.word	0x0000000e


	//----- nvinfo : EIATTR_FRAME_SIZE
	.align		4
.L_474:
        /*0b1c*/ 	.byte	0x04, 0x11
        /*0b1e*/ 	.short	(.L_476 - .L_475)
	.align		4
.L_475:
        /*0b20*/ 	.word	index@(_Z4testIL_Z15load_atomic_addPKjEL_Z17store_atomic_exchPjjELi256E14strided_accessILj1024ELj16EE10skip_lanesILj16EEEvv)
        /*0b24*/ 	.word	0x00000000


	//----- nvinfo : EIATTR_REGCOUNT
	.align		4
.L_476:
        /*0b28*/ 	.byte	0x04, 0x2f
        /*0b2a*/ 	.short	(.L_478 - .L_477)
	.align		4
.L_477:
        /*0b2c*/ 	.word	index@(_Z4testIL_Z12load_relaxedPKjEL_Z13store_relaxedPjjELi256E14strided_accessILj1024ELj16EE10skip_lanesILj16EEEvv)
        /*0b30*/ 	.word	0x0000000e


	//----- nvinfo : EIATTR_FRAME_SIZE
	.align		4
.L_478:
        /*0b34*/ 	.byte	0x04, 0x11
        /*0b36*/ 	.short	(.L_480 - .L_479)
	.align		4
.L_479:
        /*0b38*/ 	.word	index@(_Z4testIL_Z12load_relaxedPKjEL_Z13store_relaxedPjjELi256E14strided_accessILj1024ELj16EE10skip_lanesILj16EEEvv)
        /*0b3c*/ 	.word	0x00000000


	//----- nvinfo : EIATTR_REGCOUNT
	.align		4
.L_480:
        /*0b40*/ 	.byte	0x04, 0x2f
        /*0b42*/ 	.short	(.L_482 - .L_481)
	.align		4
.L_481:
        /*0b44*/ 	.word	index@(_Z4testIL_Z13load_volatilePKjEL_Z14store_volatilePjjELi256E14strided_accessILj1024ELj32EE10skip_lanesILj32EEEvv)
        /*0b48*/ 	.word	0x0000000e


	//----- nvinfo : EIATTR_FRAME_SIZE
	.align		4
.L_482:
        /*0b4c*/ 	.byte	0x04, 0x11
        /*0b4e*/ 	.short	(.L_484 - .L_483)
	.align		4
.L_483:
        /*0b50*/ 	.word	index@(_Z4testIL_Z13load_volatilePKjEL_Z14store_volatilePjjELi256E14strided_accessILj1024ELj32EE10skip_lanesILj32EEEvv)
        /*0b54*/ 	.word	0x00000000


	//----- nvinfo : EIATTR_REGCOUNT
	.align		4
.L_484:
        /*0b58*/ 	.byte	0x04, 0x2f
        /*0b5a*/ 	.short	(.L_486 - .L_485)
	.align		4
.L_485:
        /*0b5c*/ 	.word	index@(_Z4testIL_Z13load_volatilePKjEL_Z17store_atomic_exchPjjELi256E14strided_accessILj1024ELj32EE10skip_lanesILj32EEEvv)
        /*0b60*/ 	.word	0x0000000e


	//----- nvinfo : EIATTR_FRAME_SIZE
	.align		4
.L_486:
        /*0b64*/ 	.byte	0x04, 0x11
        /*0b66*/ 	.short	(.L_488 - .L_487)
	.align		4
.L_487:
        /*0b68*/ 	.word	index@(_Z4testIL_Z13load_volatilePKjEL_Z17store_atomic_exchPjjELi256E14strided_accessILj1024ELj32EE10skip_lanesILj32EEEvv)
        /*0b6c*/ 	.word	0x00000000


	//----- nvinfo : EIATTR_REGCOUNT
	.align		4
.L_488:
        /*0b70*/ 	.byte	0x04, 0x2f
        /*0b72*/ 	.short	(.L_490 - .L_489)
	.align		4
.L_489:
        /*0b74*/ 	.word	index@(_Z4testIL_Z15load_atomic_addPKjEL_Z14store_volatilePjjELi256E14strided_accessILj1024ELj32EE10skip_lanesILj32EEEvv)
        /*0b78*/ 	.word	0x0000000e


	//----- nvinfo : EIATTR_FRAME_SIZE
	.align		4
.L_490:
        /*0b7c*/ 	.byte	0x04, 0x11
        /*0b7e*/ 	.short	(.L_492 - .L_491)
	.align		4
.L_491:
        /*0b80*/ 	.word	index@(_Z4testIL_Z15load_atomic_addPKjEL_Z14store_volatilePjjELi256E14strided_accessILj1024ELj32EE10skip_lanesILj32EEEvv)
        /*0b84*/ 	.word	0x00000000


	//----- nvinfo : EIATTR_REGCOUNT
	.align		4
.L_492:
        /*0b88*/ 	.byte	0x04, 0x2f
        /*0b8a*/ 	.short	(.L_494 - .L_493)
	.align		4
.L_493:
        /*0b8c*/ 	.word	index@(_Z4testIL_Z15load_atomic_addPKjEL_Z17store_atomic_exchPjjELi256E14strided_accessILj1024ELj32EE10skip_lanesILj32EEEvv)
        /*0b90*/ 	.word	0x0000000e


	//----- nvinfo : EIATTR_FRAME_SIZE
	.align		4
.L_494:
        /*0b94*/ 	.byte	0x04, 0x11
        /*0b96*/ 	.short	(.L_496 - .L_495)
	.align		4
.L_495:
        /*0b98*/ 	.word	index@(_Z4testIL_Z15load_atomic_addPKjEL_Z17store_atomic_exchPjjELi256E14strided_accessILj1024ELj32EE10skip_lanesILj32EEEvv)
        /*0b9c*/ 	.word	0x00000000


	//----- nvinfo : EIATTR_REGCOUNT
	.align		4
.L_496:
        /*0ba0*/ 	.byte	0x04, 0x2f
        /*0ba2*/ 	.short	(.L_498 - .L_497)
	.align		4
.L_497:
        /*0ba4*/ 	.word	index@(_Z4testIL_Z12load_relaxedPKjEL_Z13store_relaxedPjjELi256E14strided_accessILj1024ELj32EE10skip_lanesILj32EEEvv)
        /*0ba8*/ 	.word	0x0000000e


	//----- nvinfo : EIATTR_FRAME_SIZE
	.align		4
.L_498:
        /*0bac*/ 	.byte	0x04, 0x11
        /*0bae*/ 	.short	(.L_500 - .L_499)
	.align		4
.L_499:
        /*0bb0*/ 	.word	index@(_Z4testIL_Z12load_relaxedPKjEL_Z13store_relaxedPjjELi256E14strided_accessILj1024ELj32EE10skip_lanesILj32EEEvv)
        /*0bb4*/ 	.word	0x00000000


	//----- nvinfo : EIATTR_REGCOUNT
	.align		4
.L_500:
        /*0bb8*/ 	.byte	0x04, 0x2f
        /*0bba*/ 	.short	(.L_502 - .L_501)
	.align		4
.L_501:
        /*0bbc*/ 	.word	index@(_Z4testIL_Z13load_volatilePKjEL_Z14store_volatilePjjELi256E14strided_accessILj1024ELj1EE9all_lanesEvv)
        /*0bc0*/ 	.word	0x0000000e


	//----- nvinfo : EIATTR_FRAME_SIZE
	.align		4
.L_502:
        /*0bc4*/ 	.byte	0x04, 0x11
        /*0bc6*/ 	.short	(.L_504 - .L_503)
	.align		4
.L_503:
        /*0bc8*/ 	.word	index@(_Z4testIL_Z13load_volatilePKjEL_Z14store_volatilePjjELi256E14strided_accessILj1024ELj1EE9all_lanesEvv)
        /*0bcc*/ 	.word	0x00000000


	//----- nvinfo : EIATTR_REGCOUNT
	.align		4
.L_504:
        /*0bd0*/ 	.byte	0x04, 0x2f
        /*0bd2*/ 	.short	(.L_506 - .L_505)
	.align		4
.L_505:
        /*0bd4*/ 	.word	index@(_Z4testIL_Z13load_volatilePKjEL_Z17store_atomic_exchPjjELi256E14strided_accessILj1024ELj1EE9all_lanesEvv)
        /*0bd8*/ 	.word	0x0000000e


	//----- nvinfo : EIATTR_FRAME_SIZE
	.align		4
.L_506:
        /*0bdc*/ 	.byte	0x04, 0x11
        /*0bde*/ 	.short	(.L_508 - .L_507)
	.align		4
.L_507:
        /*0be0*/ 	.word	index@(_Z4testIL_Z13load_volatilePKjEL_Z17store_atomic_exchPjjELi256E14strided_accessILj1024ELj1EE9all_lanesEvv)
        /*0be4*/ 	.word	0x00000000


	//----- nvinfo : EIATTR_REGCOUNT
	.align		4
.L_508:
        /*0be8*/ 	.byte	0x04, 0x2f
        /*0bea*/ 	.short	(.L_510 - .L_509)
	.align		4
.L_509:
        /*0bec*/ 	.word	index@(_Z4testIL_Z15load_atomic_addPKjEL_Z14store_volatilePjjELi256E14strided_accessILj1024ELj1EE9all_lanesEvv)
        /*0bf0*/ 	.word	0x0000000e


	//----- nvinfo : EIATTR_FRAME_SIZE
	.align		4
.L_510:
        /*0bf4*/ 	.byte	0x04, 0x11
        /*0bf6*/ 	.short	(.L_512 - .L_511)
	.align		4
.L_511:
        /*0bf8*/ 	.word	index@(_Z4testIL_Z15load_atomic_addPKjEL_Z14store_volatilePjjELi256E14strided_accessILj1024ELj1EE9all_lanesEvv)
        /*0bfc*/ 	.word	0x00000000


	//----- nvinfo : EIATTR_REGCOUNT
	.align		4
.L_512:
        /*0c00*/ 	.byte	0x04, 0x2f
        /*0c02*/ 	.short	(.L_514 - .L_513)
	.align		4
.L_513:
        /*0c04*/ 	.word	index@(_Z4testIL_Z15load_atomic_addPKjEL_Z17store_atomic_exchPjjELi256E14strided_accessILj1024ELj1EE9all_lanesEvv)
        /*0c08*/ 	.word	0x0000000e


	//----- nvinfo : EIATTR_FRAME_SIZE
	.align		4
.L_514:
        /*0c0c*/ 	.byte	0x04, 0x11
        /*0c0e*/ 	.short	(.L_516 - .L_515)
	.align		4
.L_515:
        /*0c10*/ 	.word	index@(_Z4testIL_Z15load_atomic_addPKjEL_Z17store_atomic_exchPjjELi256E14strided_accessILj1024ELj1EE9all_lanesEvv)
        /*0c14*/ 	.word	0x00000000


	//----- nvinfo : EIATTR_REGCOUNT
	.align		4
.L_516:
        /*0c18*/ 	.byte	0x04, 0x2f
        /*0c1a*/ 	.short	(.L_518 - .L_517)
	.align		4
.L_517:
        /*0c1c*/ 	.word	index@(_Z4testIL_Z12load_relaxedPKjEL_Z13store_relaxedPjjELi256E14strided_accessILj1024ELj1EE9all_lanesEvv)
        /*0c20*/ 	.word	0x0000000e


	//----- nvinfo : EIATTR_FRAME_SIZE
	.align		4
.L_518:
        /*0c24*/ 	.byte	0x04, 0x11
        /*0c26*/ 	.short	(.L_520 - .L_519)
	.align		4
.L_519:
        /*0c28*/ 	.word	index@(_Z4testIL_Z12load_relaxedPKjEL_Z13store_relaxedPjjELi256E14strided_accessILj1024ELj1EE9all_lanesEvv)
        /*0c2c*/ 	.word	0x00000000


	//----- nvinfo : EIATTR_REGCOUNT
	.align		4
.L_520:
        /*0c30*/ 	.byte	0x04, 0x2f
        /*0c32*/ 	.short	(.L_522 - .L_521)
	.align		4
.L_521:
        /*0c34*/ 	.word	index@(_Z4testIL_Z13load_volatilePKjEL_Z14store_volatilePjjELi256E14strided_accessILj1024ELj2EE9all_lanesEvv)
        /*0c38*/ 	.word	0x0000000e


	//----- nvinfo : EIATTR_FRAME_SIZE
	.align		4
.L_522:
        /*0c3c*/ 	.byte	0x04, 0x11
        /*0c3e*/ 	.short	(.L_524 - .L_523)
	.align		4
.L_523:
        /*0c40*/ 	.word	index@(_Z4testIL_Z13load_volatilePKjEL_Z14store_volatilePjjELi256E14strided_accessILj1024ELj2EE9all_lanesEvv)
        /*0c44*/ 	.word	0x00000000


	//----- nvinfo : EIATTR_REGCOUNT
	.align		4
.L_524:
        /*0c48*/ 	.byte	0x04, 0x2f
        /*0c4a*/ 	.short	(.L_526 - .L_525)
	.align		4
.L_525:
        /*0c4c*/ 	.word	index@(_Z4testIL_Z13load_volatilePKjEL_Z17store_atomic_exchPjjELi256E14strided_accessILj1024ELj2EE9all_lanesEvv)
        /*0c50*/ 	.word	0x0000000e


	//----- nvinfo : EIATTR_FRAME_SIZE
	.align		4
.L_526:
        /*0c54*/ 	.byte	0x04, 0x11
        /*0c56*/ 	.short	(.L_528 - .L_527)
	.align		4
.L_527:
        /*0c58*/ 	.word	index@(_Z4testIL_Z13load_volatilePKjEL_Z17store_atomic_exchPjjELi256E14strided_accessILj1024ELj2EE9all_lanesEvv)
        /*0c5c*/ 	.word	0x00000000


	//----- nvinfo : EIATTR_REGCOUNT
	.align		4
.L_528:
        /*0c60*/ 	.byte	0x04, 0x2f
        /*0c62*/ 	.short	(.L_530 - .L_529)
	.align		4
.L_529:
        /*0c64*/ 	.word	index@(_Z4testIL_Z15load_atomic_addPKjEL_Z14store_volatilePjjELi256E14strided_accessILj1024ELj2EE9all_lanesEvv)
        /*0c68*/ 	.word	0x0000000e


	//----- nvinfo : EIATTR_FRAME_SIZE
	.align		4
.L_530:
        /*0c6c*/ 	.byte	0x04, 0x11
        /*0c6e*/ 	.short	(.L_532 - .L_531)
	.align		4
.L_531:
        /*0c70*/ 	.word	index@(_Z4testIL_Z15load_atomic_addPKjEL_Z14store_volatilePjjELi256E14strided_accessILj1024ELj2EE9all_lanesEvv)
        /*0c74*/ 	.word	0x00000000


	//----- nvinfo : EIATTR_REGCOUNT
	.align		4
.L_532:
        /*0c78*/ 	.byte	0x04, 0x2f
        /*0c7a*/ 	.short	(.L_534 - .L_533)
	.align		4
.L_533:
        /*0c7c*/ 	.word	index@(_Z4testIL_Z15load_atomic_addPKjEL_Z17store_atomic_exchPjjELi256E14strided_accessILj1024ELj2EE9all_lanesEvv)
        /*0c80*/ 	.word	0x0000000e


	//----- nvinfo : EIATTR_FRAME_SIZE
	.align		4
.L_534:
        /*0c84*/ 	.byte	0x04, 0x11
        /*0c86*/ 	.short	(.L_536 - .L_535)
	.align		4
.L_535:
        /*0c88*/ 	.word	index@(_Z4testIL_Z15load_atomic_addPKjEL_Z17store_atomic_exchPjjELi256E14strided_accessILj1024ELj2EE9all_lanesEvv)
        /*0c8c*/ 	.word	0x00000000


	//----- nvinfo : EIATTR_REGCOUNT
	.align		4
.L_536:
        /*0c90*/ 	.byte	0x04, 0x2f
        /*0c92*/ 	.short	(.L_538 - .L_537)
	.align		4
.L_537:
        /*0c94*/ 	.word	index@(_Z4testIL_Z12load_relaxedPKjEL_Z13store_relaxedPjjELi256E14strided_accessILj1024ELj2EE9all_lanesEvv)
        /*0c98*/ 	.word	0x0000000e


	//----- nvinfo : EIATTR_FRAME_SIZE
	.align		4
.L_538:
        /*0c9c*/ 	.byte	0x04, 0x11
        /*0c9e*/ 	.short	(.L_540 - .L_539)
	.align		4
.L_539:
        /*0ca0*/ 	.word	index@(_Z4testIL_Z12load_relaxedPKjEL_Z13store_relaxedPjjELi256E14strided_accessILj1024ELj2EE9all_lanesEvv)
        /*0ca4*/ 	.word	0x00000000


	//----- nvinfo : EIATTR_REGCOUNT
	.align		4
.L_540:
        /*0ca8*/ 	.byte	0x04, 0x2f
        /*0caa*/ 	.short	(.L_542 - .L_541)
	.align		4
.L_541:
        /*0cac*/ 	.word	index@(_Z4testIL_Z13load_volatilePKjEL_Z14store_volatilePjjELi256E14strided_accessILj1024ELj4EE9all_lanesEvv)
        /*0cb0*/ 	.word	0x0000000e


	//----- nvinfo : EIATTR_FRAME_SIZE
	.align		4
.L_542:
        /*0cb4*/ 	.byte	0x04, 0x11
        /*0cb6*/ 	.short	(.L_544 - .L_543)
	.align		4
.L_543:
        /*0cb8*/ 	.word	index@(_Z4testIL_Z13load_volatilePKjEL_Z14store_volatilePjjELi256E14strided_accessILj1024ELj4EE9all_lanesEvv)
        /*0cbc*/ 	.word	0x00000000


	//----- nvinfo : EIATTR_REGCOUNT
	.align		4
.L_544:
        /*0cc0*/ 	.byte	0x04, 0x2f
        /*0cc2*/ 	.short	(.L_546 - .L_545)
	.align		4
.L_545:
        /*0cc4*/ 	.word	index@(_Z4testIL_Z13load_volatilePKjEL_Z17store_atomic_exchPjjELi256E14strided_accessILj1024ELj4EE9all_lanesEvv)
        /*0cc8*/ 	.word	0x0000000e


	//----- nvinfo : EIATTR_FRAME_SIZE
	.align		4
.L_546:
        /*0ccc*/ 	.byte	0x04, 0x11
        /*0cce*/ 	.short	(.L_548 - .L_547)
	.align		4
.L_547:
        /*0cd0*/ 	.word	index@(_Z4testIL_Z13load_volatilePKjEL_Z17store_atomic_exchPjjELi256E14strided_accessILj1024ELj4EE9all_lanesEvv)
        /*0cd4*/ 	.word	0x00000000


	//----- nvinfo : EIATTR_REGCOUNT
	.align		4
.L_548:
        /*0cd8*/ 	.byte	0x04, 0x2f
        /*0cda*/ 	.short	(.L_550 - .L_549)
	.align		4
.L_549:
        /*0cdc*/ 	.word	index@(_Z4testIL_Z15load_atomic_addPKjEL_Z14store_volatilePjjELi256E14strided_accessILj1024ELj4EE9all_lanesEvv)
        /*0ce0*/ 	.word	0x0000000e


	//----- nvinfo : EIATTR_FRAME_SIZE
	.align		4
.L_550:
        /*0ce4*/ 	.byte	0x04, 0x11
        /*0ce6*/ 	.short	(.L_552 - .L_551)
	.align		4
.L_551:
        /*0ce8*/ 	.word	index@(_Z4testIL_Z15load_atomic_addPKjEL_Z14store_volatilePjjELi256E14strided_accessILj1024ELj4EE9all_lanesEvv)
        /*0cec*/ 	.word	0x00000000


	//----- nvinfo : EIATTR_REGCOUNT
	.align		4
.L_552:
        /*0cf0*/ 	.byte	0x04, 0x2f
        /*0cf2*/ 	.short	(.L_554 - .L_553)
	.align		4
.L_553:
        /*0cf4*/ 	.word	index@(_Z4testIL_Z15load_atomic_addPKjEL_Z17store_atomic_exchPjjELi256E14strided_accessILj1024ELj4EE9all_lanesEvv)
        /*0cf8*/ 	.word	0x0000000e


	//----- nvinfo : EIATTR_FRAME_SIZE
	.align		4
.L_554:
        /*0cfc*/ 	.byte	0x04, 0x11
        /*0cfe*/ 	.short	(.L_556 - .L_555)
	.align		4
.L_555:
        /*0d00*/ 	.word	index@(_Z4testIL_Z15load_atomic_addPKjEL_Z17store_atomic_exchPjjELi256E14strided_accessILj1024ELj4EE9all_lanesEvv)
        /*0d04*/ 	.word	0x00000000


	//----- nvinfo : EIATTR_REGCOUNT
	.align		4
.L_556:
        /*0d08*/ 	.byte	0x04, 0x2f
        /*0d0a*/ 	.short	(.L_558 - .L_557)
	.align		4
.L_557:
        /*0d0c*/ 	.word	index@(_Z4testIL_Z12load_relaxedPKjEL_Z13store_relaxedPjjELi256E14strided_accessILj1024ELj4EE9all_lanesEvv)
        /*0d10*/ 	.word	0x0000000e


	//----- nvinfo : EIATTR_FRAME_SIZE
	.align		4
.L_558:
        /*0d14*/ 	.byte	0x04, 0x11
        /*0d16*/ 	.short	(.L_560 - .L_559)
	.align		4
.L_559:
        /*0d18*/ 	.word	index@(_Z4testIL_Z12load_relaxedPKjEL_Z13store_relaxedPjjELi256E14strided_accessILj1024ELj4EE9all_lanesEvv)
        /*0d1c*/ 	.word	0x00000000


	//----- nvinfo : EIATTR_REGCOUNT
	.align		4
.L_560:
        /*0d20*/ 	.byte	0x04, 0x2f
        /*0d22*/ 	.short	(.L_562 - .L_561)
	.align		4
.L_561:
        /*0d24*/ 	.word	index@(_Z4testIL_Z13load_volatilePKjEL_Z14store_volatilePjjELi256E14strided_accessILj1024ELj8EE9all_lanesEvv)
        /*0d28*/ 	.word	0x0000000e


	//----- nvinfo : EIATTR_FRAME_SIZE
	.align		4
.L_562:
        /*0d2c*/ 	.byte	0x04, 0x11
        /*0d2e*/ 	.short	(.L_564 - .L_563)
	.align		4
.L_563:
        /*0d30*/ 	.word	index@(_Z4testIL_Z13load_volatilePKjEL_Z14store_volatilePjjELi256E14strided_accessILj1024ELj8EE9all_lanesEvv)
        /*0d34*/ 	.word	0x00000000


	//----- nvinfo : EIATTR_REGCOUNT
	.align		4
.L_564:
        /*0d38*/ 	.byte	0x04, 0x2f
        /*0d3a*/ 	.short	(.L_566 - .L_565)
	.align		4
.L_565:
        /*0d3c*/ 	.word	index@(_Z4testIL_Z13load_volatilePKjEL_Z17store_atomic_exchPjjELi256E14strided_accessILj1024ELj8EE9all_lanesEvv)
        /*0d40*/ 	.word	0x0000000e


	//----- nvinfo : EIATTR_FRAME_SIZE
	.align		4
.L_566:
        /*0d44*/ 	.byte	0x04, 0x11
        /*0d46*/ 	.short	(.L_568 - .L_567)
	.align		4
.L_567:
        /*0d48*/ 	.word	index@(_Z4testIL_Z13load_volatilePKjEL_Z17store_atomic_exchPjjELi256E14strided_accessILj1024ELj8EE9all_lanesEvv)
        /*0d4c*/ 	.word	0x00000000


	//----- nvinfo : EIATTR_REGCOUNT
	.align		4
.L_568:
        /*0d50*/ 	.byte	0x04, 0x2f
        /*0d52*/ 	.short	(.L_570 - .L_569)
	.align		4
.L_569:
        /*0d54*/ 	.word	index@(_Z4testIL_Z15load_atomic_addPKjEL_Z14store_volatilePjjELi256E14strided_accessILj1024ELj8EE9all_lanesEvv)
        /*0d58*/ 	.word	0x0000000e


	//----- nvinfo : EIATTR_FRAME_SIZE
	.align		4
.L_570:
        /*0d5c*/ 	.byte	0x04, 0x11
        /*0d5e*/ 	.short	(.L_572 - .L_571)
	.align		4
.L_571:
        /*0d60*/ 	.word	index@(_Z4testIL_Z15load_atomic_addPKjEL_Z14store_volatilePjjELi256E14strided_accessILj1024ELj8EE9all_lanesEvv)
        /*0d64*/ 	.word	0x00000000


	//----- nvinfo : EIATTR_REGCOUNT
	.align		4
.L_572:
        /*0d68*/ 	.byte	0x04, 0x2f
        /*0d6a*/ 	.short	(.L_574 - .L_573)
	.align		4
.L_573:
        /*0d6c*/ 	.word	index@(_Z4testIL_Z15load_atomic_addPKjEL_Z17store_atomic_exchPjjELi256E14strided_accessILj1024ELj8EE9all_lanesEvv)
        /*0d70*/ 	.word	0x0000000e


	//----- nvinfo : EIATTR_FRAME_SIZE
	.align		4
.L_574:
        /*0d74*/ 	.byte	0x04, 0x11
        /*0d76*/ 	.short	(.L_576 - .L_575)
	.align		4
.L_575:
        /*0d78*/ 	.word	index@(_Z4testIL_Z15load_atomic_addPKjEL_Z17store_atomic_exchPjjELi256E14strided_accessILj1024ELj8EE9all_lanesEvv)
        /*0d7c*/ 	.word	0x00000000


	//----- nvinfo : EIATTR_REGCOUNT
	.align		4
.L_576:
        /*0d80*/ 	.byte	0x04, 0x2f
        /*0d82*/ 	.short	(.L_578 - .L_577)
	.align		4
.L_577:
        /*0d84*/ 	.word	index@(_Z4testIL_Z12load_relaxedPKjEL_Z13store_relaxedPjjELi256E14strided_accessILj1024ELj8EE9all_lanesEvv)
        /*0d88*/ 	.word	0x0000000e


	//----- nvinfo : EIATTR_FRAME_SIZE
	.align		4
.L_578:
        /*0d8c*/ 	.byte	0x04, 0x11
        /*0d8e*/ 	.short	(.L_580 - .L_579)
	.align		4
.L_579:
        /*0d90*/ 	.word	index@(_Z4testIL_Z12load_relaxedPKjEL_Z13store_relaxedPjjELi256E14strided_accessILj1024ELj8EE9all_lanesEvv)
        /*0d94*/ 	.word	0x00000000


	//----- nvinfo : EIATTR_REGCOUNT
	.align		4
.L_580:
        /*0d98*/ 	.byte	0x04, 0x2f
        /*0d9a*/ 	.short	(.L_582 - .L_581)
	.align		4
.L_581:
        /*0d9c*/ 	.word	index@(_Z4testIL_Z13load_volatilePKjEL_Z14store_volatilePjjELi256E14strided_accessILj1024ELj16EE9all_lanesEvv)
        /*0da0*/ 	.word	0x0000000e


	//----- nvinfo : EIATTR_FRAME_SIZE
	.align		4
.L_582:
        /*0da4*/ 	.byte	0x04, 0x11
        /*0da6*/ 	.short	(.L_584 - .L_583)
	.align		4
.L_583:
        /*0da8*/ 	.word	index@(_Z4testIL_Z13load_volatilePKjEL_Z14store_volatilePjjELi256E14strided_accessILj1024ELj16EE9all_lanesEvv)
        /*0dac*/ 	.word	0x00000000


	//----- nvinfo : EIATTR_REGCOUNT
	.align		4
.L_584:
        /*0db0*/ 	.byte	0x04, 0x2f
        /*0db2*/ 	.short	(.L_586 - .L_585)
	.align		4
.L_585:
        /*0db4*/ 	.word	index@(_Z4testIL_Z13load_volatilePKjEL_Z17store_atomic_exchPjjELi256E14strided_accessILj1024ELj16EE9all_lanesEvv)
        /*0db8*/ 	.word	0x0000000e


	//----- nvinfo : EIATTR_FRAME_SIZE
	.align		4
.L_586:
        /*0dbc*/ 	.byte	0x04, 0x11
        /*0dbe*/ 	.short	(.L_588 - .L_587)
	.align		4
.L_587:
        /*0dc0*/ 	.word	index@(_Z4testIL_Z13load_volatilePKjEL_Z17store_atomic_exchPjjELi256E14strided_accessILj1024ELj16EE9all_lanesEvv)
        /*0dc4*/ 	.word	0x00000000


	//----- nvinfo : EIATTR_REGCOUNT
	.align		4
.L_588:
        /*0dc8*/ 	.byte	0x04, 0x2f
        /*0dca*/ 	.short	(.L_590 - .L_589)
	.align		4
.L_589:
        /*0dcc*/ 	.word	index@(_Z4testIL_Z15load_atomic_addPKjEL_Z14store_volatilePjjELi256E14strided_accessILj1024ELj16EE9all_lanesEvv)
        /*0dd0*/ 	.word	0x0000000e


	//----- nvinfo : EIATTR_FRAME_SIZE
	.align		4
.L_590:
        /*0dd4*/ 	.byte	0x04, 0x11
        /*0dd6*/ 	.short	(.L_592 - .L_591)
	.align		4
.L_591:
        /*0dd8*/ 	.word	index@(_Z4testIL_Z15load_atomic_addPKjEL_Z14store_volatilePjjELi256E14strided_accessILj1024ELj16EE9all_lanesEvv)
        /*0ddc*/ 	.word	0x00000000


	//----- nvinfo : EIATTR_REGCOUNT
	.align		4
.L_592:
        /*0de0*/ 	.byte	0x04, 0x2f
        /*0de2*/ 	.short	(.L_594 - .L_593)
	.align		4
.L_593:
        /*0de4*/ 	.word	index@(_Z4testIL_Z15load_atomic_addPKjEL_Z17store_atomic_exchPjjELi256E14strided_accessILj1024ELj16EE9all_lanesEvv)
        /*0de8*/ 	.word	0x0000000e


	//----- nvinfo : EIATTR_FRAME_SIZE
	.align		4
.L_594:
        /*0dec*/ 	.byte	0x04, 0x11
        /*0dee*/ 	.short	(.L_596 - .L_595)
	.align		4
.L_595:
        /*0df0*/ 	.word	index@(_Z4testIL_Z15load_atomic_addPKjEL_Z17store_atomic_exchPjjELi256E14strided_accessILj1024ELj16EE9all_lanesEvv)
        /*0df4*/ 	.word	0x00000000


	//----- nvinfo : EIATTR_REGCOUNT
	.align		4
.L_596:
        /*0df8*/ 	.byte	0x04, 0x2f
        /*0dfa*/ 	.short	(.L_598 - .L_597)
	.align		4
.L_597:
        /*0dfc*/ 	.word	index@(_Z4testIL_Z12load_relaxedPKjEL_Z13store_relaxedPjjELi256E14strided_accessILj1024ELj16EE9all_lanesEvv)
        /*0e00*/ 	.word	0x0000000e


	//----- nvinfo : EIATTR_FRAME_SIZE
	.align		4
.L_598:
        /*0e04*/ 	.byte	0x04, 0x11
        /*0e06*/ 	.short	(.L_600 - .L_599)
	.align		4
.L_599:
        /*0e08*/ 	.word	index@(_Z4testIL_Z12load_relaxedPKjEL_Z13store_relaxedPjjELi256E14strided_accessILj1024ELj16EE9all_lanesEvv)
        /*0e0c*/ 	.word	0x00000000


	//----- nvinfo : EIATTR_REGCOUNT
	.align		4
.L_600:
        /*0e10*/ 	.byte	0x04, 0x2f
        /*0e12*/ 	.short	(.L_602 - .L_601)
	.align		4
.L_601:
        /*0e14*/ 	.word	index@(_Z4testIL_Z13load_volatilePKjEL_Z14store_volatilePjjELi256E14strided_accessILj1024ELj32EE9all_lanesEvv)
        /*0e18*/ 	.word	0x0000000e


	//----- nvinfo : EIATTR_FRAME_SIZE
	.align		4
.L_602:
        /*0e1c*/ 	.byte	0x04, 0x11
        /*0e1e*/ 	.short	(.L_604 - .L_603)
	.align		4
.L_603:
        /*0e20*/ 	.word	index@(_Z4testIL_Z13load_volatilePKjEL_Z14store_volatilePjjELi256E14strided_accessILj1024ELj32EE9all_lanesEvv)
        /*0e24*/ 	.word	0x00000000


	//----- nvinfo : EIATTR_REGCOUNT
	.align		4
.L_604:
        /*0e28*/ 	.byte	0x04, 0x2f
        /*0e2a*/ 	.short	(.L_606 - .L_605)
	.align		4
.L_605:
        /*0e2c*/ 	.word	index@(_Z4testIL_Z13load_volatilePKjEL_Z17store_atomic_exchPjjELi256E14strided_accessILj1024ELj32EE9all_lanesEvv)
        /*0e30*/ 	.word	0x0000000e


	//----- nvinfo : EIATTR_FRAME_SIZE
	.align		4
.L_606:
        /*0e34*/ 	.byte	0x04, 0x11
        /*0e36*/ 	.short	(.L_608 - .L_607)
	.align		4
.L_607:
        /*0e38*/ 	.word	index@(_Z4testIL_Z13load_volatilePKjEL_Z17store_atomic_exchPjjELi256E14strided_accessILj1024ELj32EE9all_lanesEvv)
        /*0e3c*/ 	.word	0x00000000


	//----- nvinfo : EIATTR_REGCOUNT
	.align		4
.L_608:
        /*0e40*/ 	.byte	0x04, 0x2f
        /*0e42*/ 	.short	(.L_610 - .L_609)
	.align		4
.L_609:
        /*0e44*/ 	.word	index@(_Z4testIL_Z15load_atomic_addPKjEL_Z14store_volatilePjjELi256E14strided_accessILj1024ELj32EE9all_lanesEvv)
        /*0e48*/ 	.word	0x0000000e


	//----- nvinfo : EIATTR_FRAME_SIZE
	.align		4
.L_610:
        /*0e4c*/ 	.byte	0x04, 0x11
        /*0e4e*/ 	.short	(.L_612 - .L_611)
	.align		4
.L_611:
        /*0e50*/ 	.word	index@(_Z4testIL_Z15load_atomic_addPKjEL_Z14store_volatilePjjELi256E14strided_accessILj1024ELj32EE9all_lanesEvv)
        /*0e54*/ 	.word	0x00000000


	//----- nvinfo : EIATTR_REGCOUNT
	.align		4
.L_612:
        /*0e58*/ 	.byte	0x04, 0x2f
        /*0e5a*/ 	.short	(.L_614 - .L_613)
	.align		4
.L_613:
        /*0e5c*/ 	.word	index@(_Z4testIL_Z15load_atomic_addPKjEL_Z17store_atomic_exchPjjELi256E14strided_accessILj1024ELj32EE9all_lanesEvv)
        /*0e60*/ 	.word	0x0000000e


	//----- nvinfo : EIATTR_FRAME_SIZE
	.align		4
.L_614:
        /*0e64*/ 	.byte	0x04, 0x11
        /*0e66*/ 	.short	(.L_616 - .L_615)
	.align		4
.L_615:
        /*0e68*/ 	.word	index@(_Z4testIL_Z15load_atomic_addPKjEL_Z17store_atomic_exchPjjELi256E14strided_accessILj1024ELj32EE9all_lanesEvv)
        /*0e6c*/ 	.word	0x00000000


	//----- nvinfo : EIATTR_REGCOUNT
	.align		4
.L_616:
        /*0e70*/ 	.byte	0x04, 0x2f
        /*0e72*/ 	.short	(.L_618 - .L_617)
	.align		4
.L_617:
        /*0e74*/ 	.word	index@(_Z4testIL_Z12load_relaxedPKjEL_Z13store_relaxedPjjELi256E14strided_accessILj1024ELj32EE9all_lanesEvv)
        /*0e78*/ 	.word	0x0000000e


	//----- nvinfo : EIATTR_FRAME_SIZE
	.align		4
.L_618:
        /*0e7c*/ 	.byte	0x04, 0x11
        /*0e7e*/ 	.short	(.L_620 - .L_619)
	.align		4
.L_619:
        /*0e80*/ 	.word	index@(_Z4testIL_Z12load_relaxedPKjEL_Z13store_relaxedPjjELi256E14strided_accessILj1024ELj32EE9all_lanesEvv)
        /*0e84*/ 	.word	0x00000000


	//----- nvinfo : EIATTR_MIN_STACK_SIZE
	.align		4
.L_620:
        /*0e88*/ 	.byte	0x04, 0x12
        /*0e8a*/ 	.short	(.L_622 - .L_621)
	.align		4
.L_621:
        /*0e8c*/ 	.word	index@(_Z4testIL_Z12load_relaxedPKjEL_Z13store_relaxedPjjELi256E14strided_accessILj1024ELj32EE9all_lanesEvv)
        /*0e90*/ 	.word	0x00000000


	//----- nvinfo : EIATTR_MIN_STACK_SIZE
	.align		4
.L_622:
        /*0e94*/ 	.byte	0x04, 0x12
        /*0e96*/ 	.short	(.L_624 - .L_623)
	.align		4
.L_623:
        /*0e98*/ 	.word	index@(_Z4testIL_Z15load_atomic_addPKjEL_Z17store_atomic_exchPjjELi256E14strided_accessILj1024ELj32EE9all_lanesEvv)
        /*0e9c*/ 	.word	0x00000000


	//----- nvinfo : EIATTR_MIN_STACK_SIZE
	.align		4
.L_624:
        /*0ea0*/ 	.byte	0x04, 0x12
        /*0ea2*/ 	.short	(.L_626 - .L_625)
	.align		4
.L_625:
        /*0ea4*/ 	.word	index@(_Z4testIL_Z15load_atomic_addPKjEL_Z14store_volatilePjjELi256E14strided_accessILj1024ELj32EE9all_lanesEvv)
        /*0ea8*/ 	.word	0x00000000


	//----- nvinfo : EIATTR_MIN_STACK_SIZE
	.align		4
.L_626:
        /*0eac*/ 	.byte	0x04, 0x12
        /*0eae*/ 	.short	(.L_628 - .L_627)
	.align		4
.L_627:
        /*0eb0*/ 	.word	index@(_Z4testIL_Z13load_volatilePKjEL_Z17store_atomic_exchPjjELi256E14strided_accessILj1024ELj32EE9all_lanesEvv)
        /*0eb4*/ 	.word	0x00000000


	//----- nvinfo : EIATTR_MIN_STACK_SIZE
	.align		4
.L_628:
        /*0eb8*/ 	.byte	0x04, 0x12
        /*0eba*/ 	.short	(.L_630 - .L_629)
	.align		4
.L_629:
        /*0ebc*/ 	.word	index@(_Z4testIL_Z13load_volatilePKjEL_Z14store_volatilePjjELi256E14strided_accessILj1024ELj32EE9all_lanesEvv)
        /*0ec0*/ 	.word	0x00000000


	//----- nvinfo : EIATTR_MIN_STACK_SIZE
	.align		4
.L_630:
        /*0ec4*/ 	.byte	0x04, 0x12
        /*0ec6*/ 	.short	(.L_632 - .L_631)
	.align		4
.L_631:
        /*0ec8*/ 	.word	index@(_Z4testIL_Z12load_relaxedPKjEL_Z13store_relaxedPjjELi256E14strided_accessILj1024ELj16EE9all_lanesEvv)
        /*0ecc*/ 	.word	0x00000000


	//----- nvinfo : EIATTR_MIN_STACK_SIZE
	.align		4
.L_632:
        /*0ed0*/ 	.byte	0x04, 0x12
        /*0ed2*/ 	.short	(.L_634 - .L_633)
	.align		4
.L_633:
        /*0ed4*/ 	.word	index@(_Z4testIL_Z15load_atomic_addPKjEL_Z17store_atomic_exchPjjELi256E14strided_accessILj1024ELj16EE9all_lanesEvv)
        /*0ed8*/ 	.word	0x00000000


	//----- nvinfo : EIATTR_MIN_STACK_SIZE
	.align		4
.L_634:
        /*0edc*/ 	.byte	0x04, 0x12
        /*0ede*/ 	.short	(.L_636 - .L_635)
	.align		4
.L_635:
        /*0ee0*/ 	.word	index@(_Z4testIL_Z15load_atomic_addPKjEL_Z14store_volatilePjjELi256E14strided_accessILj1024ELj16EE9all_lanesEvv)
        /*0ee4*/ 	.word	0x00000000


	//----- nvinfo : EIATTR_MIN_STACK_SIZE
	.align		4
.L_636:
        /*0ee8*/ 	.byte	0x04, 0x12
        /*0eea*/ 	.short	(.L_638 - .L_637)
	.align		4
.L_637:
        /*0eec*/ 	.word	index@(_Z4testIL_Z13load_volatilePKjEL_Z17store_atomic_exchPjjELi256E14strided_accessILj1024ELj16EE9all_lanesEvv)
        /*0ef0*/ 	.word	0x00000000


	//----- nvinfo : EIATTR_MIN_STACK_SIZE
	.align		4
.L_638:
        /*0ef4*/ 	.byte	0x04, 0x12
        /*0ef6*/ 	.short	(.L_640 - .L_639)
	.align		4
.L_639:
        /*0ef8*/ 	.word	index@(_Z4testIL_Z13load_volatilePKjEL_Z14store_volatilePjjELi256E14strided_accessILj1024ELj16EE9all_lanesEvv)
        /*0efc*/ 	.word	0x00000000


	//----- nvinfo : EIATTR_MIN_STACK_SIZE
	.align		4
.L_640:
        /*0f00*/ 	.byte	0x04, 0x12
        /*0f02*/ 	.short	(.L_642 - .L_641)
	.align		4
.L_641:
        /*0f04*/ 	.word	index@(_Z4testIL_Z12load_relaxedPKjEL_Z13store_relaxedPjjELi256E14strided_accessILj1024ELj8EE9all_lanesEvv)
        /*0f08*/ 	.word	0x00000000


	//----- nvinfo : EIATTR_MIN_STACK_SIZE
	.align		4
.L_642:
        /*0f0c*/ 	.byte	0x04, 0x12
        /*0f0e*/ 	.short	(.L_644 - .L_643)
	.align		4
.L_643:
        /*0f10*/ 	.word	index@(_Z4testIL_Z15load_atomic_addPKjEL_Z17store_atomic_exchPjjELi256E14strided_accessILj1024ELj8EE9all_lanesEvv)
        /*0f14*/ 	.word	0x00000000


	//----- nvinfo : EIATTR_MIN_STACK_SIZE
	.align		4
.L_644:
        /*0f18*/ 	.byte	0x04, 0x12
        /*0f1a*/ 	.short	(.L_646 - .L_645)
	.align		4
.L_645:
        /*0f1c*/ 	.word	index@(_Z4testIL_Z15load_atomic_addPKjEL_Z14store_volatilePjjELi256E14strided_accessILj1024ELj8EE9all_lanesEvv)
        /*0f20*/ 	.word	0x00000000


	//----- nvinfo : EIATTR_MIN_STACK_SIZE
	.align		4
.L_646:
        /*0f24*/ 	.byte	0x04, 0x12
        /*0f26*/ 	.short	(.L_648 - .L_647)
	.align		4
.L_647:
        /*0f28*/ 	.word	index@(_Z4testIL_Z13load_volatilePKjEL_Z17store_atomic_exchPjjELi256E14strided_accessILj1024ELj8EE9all_lanesEvv)
        /*0f2c*/ 	.word	0x00000000


	//----- nvinfo : EIATTR_MIN_STACK_SIZE
	.align		4
.L_648:
        /*0f30*/ 	.byte	0x04, 0x12
        /*0f32*/ 	.short	(.L_650 - .L_649)
	.align		4
.L_649:
        /*0f34*/ 	.word	index@(_Z4testIL_Z13load_volatilePKjEL_Z14store_volatilePjjELi256E14strided_accessILj1024ELj8EE9all_lanesEvv)
        /*0f38*/ 	.word	0x00000000


	//----- nvinfo : EIATTR_MIN_STACK_SIZE
	.align		4
.L_650:
        /*0f3c*/ 	.byte	0x04, 0x12
        /*0f3e*/ 	.short	(.L_652 - .L_651)
	.align		4
.L_651:
        /*0f40*/ 	.word	index@(_Z4testIL_Z12load_relaxedPKjEL_Z13store_relaxedPjjELi256E14strided_accessILj1024ELj4EE9all_lanesEvv)
        /*0f44*/ 	.word	0x00000000


	//----- nvinfo : EIATTR_MIN_STACK_SIZE
	.align		4
.L_652:
        /*0f48*/ 	.byte	0x04, 0x12
        /*0f4a*/ 	.short	(.L_654 - .L_653)
	.align		4
.L_653:
        /*0f4c*/ 	.word	index@(_Z4testIL_Z15load_atomic_addPKjEL_Z17store_atomic_exchPjjELi256E14strided_accessILj1024ELj4EE9all_lanesEvv)
        /*0f50*/ 	.word	0x00000000


	//----- nvinfo : EIATTR_MIN_STACK_SIZE
	.align		4
.L_654:
        /*0f54*/ 	.byte	0x04, 0x12
        /*0f56*/ 	.short	(.L_656 - .L_655)
	.align		4
.L_655:
        /*0f58*/ 	.word	index@(_Z4testIL_Z15load_atomic_addPKjEL_Z14store_volatilePjjELi256E14strided_accessILj1024ELj4EE9all_lanesEvv)
        /*0f5c*/ 	.word	0x00000000


	//----- nvinfo : EIATTR_MIN_STACK_SIZE
	.align		4
.L_656:
        /*0f60*/ 	.byte	0x04, 0x12
        /*0f62*/ 	.short	(.L_658 - .L_657)
	.align		4
.L_657:
        /*0f64*/ 	.word	index@(_Z4testIL_Z13load_volatilePKjEL_Z17store_atomic_exchPjjELi256E14strided_accessILj1024ELj4EE9all_lanesEvv)
        /*0f68*/ 	.word	0x00000000


	//----- nvinfo : EIATTR_MIN_STACK_SIZE
	.align		4
.L_658:
        /*0f6c*/ 	.byte	0x04, 0x12
        /*0f6e*/ 	.short	(.L_660 - .L_659)
	.align		4
.L_659:
        /*0f70*/ 	.word	index@(_Z4testIL_Z13load_volatilePKjEL_Z14store_volatilePjjELi256E14strided_accessILj1024ELj4EE9all_lanesEvv)
        /*0f74*/ 	.word	0x00000000


	//----- nvinfo : EIATTR_MIN_STACK_SIZE
	.align		4
.L_660:
        /*0f78*/ 	.byte	0x04, 0x12
        /*0f7a*/ 	.short	(.L_662 - .L_661)
	.align		4
.L_661:
        /*0f7c*/ 	.word	index@(_Z4testIL_Z12load_relaxedPKjEL_Z13store_relaxedPjjELi256E14strided_accessILj1024ELj2EE9all_lanesEvv)
        /*0f80*/ 	.word	0x00000000


	//----- nvinfo : EIATTR_MIN_STACK_SIZE
	.align		4
.L_662:
        /*0f84*/ 	.byte	0x04, 0x12
        /*0f86*/ 	.short	(.L_664 - .L_663)
	.align		4
.L_663:
        /*0f88*/ 	.word	index@(_Z4testIL_Z15load_atomic_addPKjEL_Z17store_atomic_exchPjjELi256E14strided_accessILj1024ELj2EE9all_lanesEvv)
        /*0f8c*/ 	.word	0x00000000


	//----- nvinfo : EIATTR_MIN_STACK_SIZE
	.align		4
.L_664:
        /*0f90*/ 	.byte	0x04, 0x12
        /*0f92*/ 	.short	(.L_666 - .L_665)
	.align		4
.L_665:
        /*0f94*/ 	.word	index@(_Z4testIL_Z15load_atomic_addPKjEL_Z14store_volatilePjjELi256E14strided_accessILj1024ELj2EE9all_lanesEvv)
        /*0f98*/ 	.word	0x00000000


	//----- nvinfo : EIATTR_MIN_STACK_SIZE
	.align		4
.L_666:
        /*0f9c*/ 	.byte	0x04, 0x12
        /*0f9e*/ 	.short	(.L_668 - .L_667)
	.align		4
.L_667:
        /*0fa0*/ 	.word	index@(_Z4testIL_Z13load_volatilePKjEL_Z17store_atomic_exchPjjELi256E14strided_accessILj1024ELj2EE9all_lanesEvv)
        /*0fa4*/ 	.word	0x00000000


	//----- nvinfo : EIATTR_MIN_STACK_SIZE
	.align		4
.L_668:
        /*0fa8*/ 	.byte	0x04, 0x12
        /*0faa*/ 	.short	(.L_670 - .L_669)
	.align		4
.L_669:
        /*0fac*/ 	.word	index@(_Z4testIL_Z13load_volatilePKjEL_Z14store_volatilePjjELi256E14strided_accessILj1024ELj2EE9all_lanesEvv)
        /*0fb0*/ 	.word	0x00000000


	//----- nvinfo : EIATTR_MIN_STACK_SIZE
	.align		4
.L_670:
        /*0fb4*/ 	.byte	0x04, 0x12
        /*0fb6*/ 	.short	(.L_672 - .L_671)
	.align		4
.L_671:
        /*0fb8*/ 	.word	index@(_Z4testIL_Z12load_relaxedPKjEL_Z13store_relaxedPjjELi256E14strided_accessILj1024ELj1EE9all_lanesEvv)
        /*0fbc*/ 	.word	0x00000000


	//----- nvinfo : EIATTR_MIN_STACK_SIZE
	.align		4
.L_672:
        /*0fc0*/ 	.byte	0x04, 0x12
        /*0fc2*/ 	.short	(.L_674 - .L_673)
	.align		4
.L_673:
        /*0fc4*/ 	.word	index@(_Z4testIL_Z15load_atomic_addPKjEL_Z17store_atomic_exchPjjELi256E14strided_accessILj1024ELj1EE9all_lanesEvv)
        /*0fc8*/ 	.word	0x00000000


	//----- nvinfo : EIATTR_MIN_STACK_SIZE
	.align		4
.L_674:
        /*0fcc*/ 	.byte	0x04, 0x12
        /*0fce*/ 	.short	(.L_676 - .L_675)
	.align		4
.L_675:
        /*0fd0*/ 	.word	index@(_Z4testIL_Z15load_atomic_addPKjEL_Z14store_volatilePjjELi256E14strided_accessILj1024ELj1EE9all_lanesEvv)
        /*0fd4*/ 	.word	0x00000000


	//----- nvinfo : EIATTR_MIN_STACK_SIZE
	.align		4
.L_676:
        /*0fd8*/ 	.byte	0x04, 0x12
        /*0fda*/ 	.short	(.L_678 - .L_677)
	.align		4
.L_677:
        /*0fdc*/ 	.word	index@(_Z4testIL_Z13load_volatilePKjEL_Z17store_atomic_exchPjjELi256E14strided_accessILj1024ELj1EE9all_lanesEvv)
        /*0fe0*/ 	.word	0x00000000


	//----- nvinfo : EIATTR_MIN_STACK_SIZE
	.align		4
.L_678:
        /*0fe4*/ 	.byte	0x04, 0x12
        /*0fe6*/ 	.short	(.L_680 - .L_679)
	.align		4
.L_679:
        /*0fe8*/ 	.word	index@(_Z4testIL_Z13load_volatilePKjEL_Z14store_volatilePjjELi256E14strided_accessILj1024ELj1EE9all_lanesEvv)
        /*0fec*/ 	.word	0x00000000


	//----- nvinfo : EIATTR_MIN_STACK_SIZE
	.align		4
.L_680:
        /*0ff0*/ 	.byte	0x04, 0x12
        /*0ff2*/ 	.short	(.L_682 - .L_681)
	.align		4
.L_681:
        /*0ff4*/ 	.word	index@(_Z4testIL_Z12load_relaxedPKjEL_Z13store_relaxedPjjELi256E14strided_accessILj1024ELj32EE10skip_lanesILj32EEEvv)
        /*0ff8*/ 	.word	0x00000000


	//----- nvinfo : EIATTR_MIN_STACK_SIZE
	.align		4
.L_682:
        /*0ffc*/ 	.byte	0x04, 0x12
        /*0ffe*/ 	.short	(.L_684 - .L_683)
	.align		4
.L_683:
        /*1000*/ 	.word	index@(_Z4testIL_Z15load_atomic_addPKjEL_Z17store_atomic_exchPjjELi256E14strided_accessILj1024ELj32EE10skip_lanesILj32EEEvv)
        /*1004*/ 	.word	0x00000000


	//----- nvinfo : EIATTR_MIN_STACK_SIZE
	.align		4
.L_684:
        /*1008*/ 	.byte	0x04, 0x12
        /*100a*/ 	.short	(.L_686 - .L_685)
	.align		4
.L_685:
        /*100c*/ 	.word	index@(_Z4testIL_Z15load_atomic_addPKjEL_Z14store_volatilePjjELi256E14strided_accessILj1024ELj32EE10skip_lanesILj32EEEvv)
        /*1010*/ 	.word	0x00000000


	//----- nvinfo : EIATTR_MIN_STACK_SIZE
	.align		4
.L_686:
        /*1014*/ 	.byte	0x04, 0x12
        /*1016*/ 	.short	(.L_688 - .L_687)
	.align		4
.L_687:
        /*1018*/ 	.word	index@(_Z4testIL_Z13load_volatilePKjEL_Z17store_atomic_exchPjjELi256E14strided_accessILj1024ELj32EE10skip_lanesILj32EEEvv)
        /*101c*/ 	.word	0x00000000


	//----- nvinfo : EIATTR_MIN_STACK_SIZE
	.align		4
.L_688:
        /*1020*/ 	.byte	0x04, 0x12
        /*1022*/ 	.short	(.L_690 - .L_689)
	.align		4
.L_689:
        /*1024*/ 	.word	index@(_Z4testIL_Z13load_volatilePKjEL_Z14store_volatilePjjELi256E14strided_accessILj1024ELj32EE10skip_lanesILj32EEEvv)
        /*1028*/ 	.word	0x00000000


	//----- nvinfo : EIATTR_MIN_STACK_SIZE
	.align		4
.L_690:
        /*102c*/ 	.byte	0x04, 0x12
        /*102e*/ 	.short	(.L_692 - .L_691)
	.align		4
.L_691:
        /*1030*/ 	.word	index@(_Z4testIL_Z12load_relaxedPKjEL_Z13store_relaxedPjjELi256E14strided_accessILj1024ELj16EE10skip_lanesILj16EEEvv)
        /*1034*/ 	.word	0x00000000


	//----- nvinfo : EIATTR_MIN_STACK_SIZE
	.align		4
.L_692:
        /*1038*/ 	.byte	0x04, 0x12
        /*103a*/ 	.short	(.L_694 - .L_693)
	.align		4
.L_693:
        /*103c*/ 	.word	index@(_Z4testIL_Z15load_atomic_addPKjEL_Z17store_atomic_exchPjjELi256E14strided_accessILj1024ELj16EE10skip_lanesILj16EEEvv)
        /*1040*/ 	.word	0x00000000


	//----- nvinfo : EIATTR_MIN_STACK_SIZE
	.align		4
.L_694:
        /*1044*/ 	.byte	0x04, 0x12
        /*1046*/ 	.short	(.L_696 - .L_695)
	.align		4
.L_695:
        /*1048*/ 	.word	index@(_Z4testIL_Z15load_atomic_addPKjEL_Z14store_volatilePjjELi256E14strided_accessILj1024ELj16EE10skip_lanesILj16EEEvv)
        /*104c*/ 	.word	0x00000000


	//----- nvinfo : EIATTR_MIN_STACK_SIZE
	.align		4
.L_696:
        /*1050*/ 	.byte	0x04, 0x12
        /*1052*/ 	.short	(.L_698 - .L_697)
	.align		4
.L_697:
        /*1054*/ 	.word	index@(_Z4testIL_Z13load_volatilePKjEL_Z17store_atomic_exchPjjELi256E14strided_accessILj1024ELj16EE10skip_lanesILj16EEEvv)
        /*1058*/ 	.word	0x00000000


	//----- nvinfo : EIATTR_MIN_STACK_SIZE
	.align		4
.L_698:
        /*105c*/ 	.byte	0x04, 0x12
        /*105e*/ 	.short	(.L_700 - .L_699)
	.align		4
.L_699:
        /*1060*/ 	.word	index@(_Z4testIL_Z13load_volatilePKjEL_Z14store_volatilePjjELi256E14strided_accessILj1024ELj16EE10skip_lanesILj16EEEvv)
        /*1064*/ 	.word	0x00000000


	//----- nvinfo : EIATTR_MIN_STACK_SIZE
	.align		4
.L_700:
        /*1068*/ 	.byte	0x04, 0x12
        /*106a*/ 	.short	(.L_702 - .L_701)
	.align		4
.L_701:
        /*106c*/ 	.word	index@(_Z4testIL_Z12load_relaxedPKjEL_Z13store_relaxedPjjELi256E14strided_accessILj1024ELj8EE10skip_lanesILj8EEEvv)
        /*1070*/ 	.word	0x00000000


	//----- nvinfo : EIATTR_MIN_STACK_SIZE
	.align		4
.L_702:
        /*1074*/ 	.byte	0x04, 0x12
        /*1076*/ 	.short	(.L_704 - .L_703)
	.align		4
.L_703:
        /*1078*/ 	.word	index@(_Z4testIL_Z15load_atomic_addPKjEL_Z17store_atomic_exchPjjELi256E14strided_accessILj1024ELj8EE10skip_lanesILj8EEEvv)
        /*107c*/ 	.word	0x00000000


	//----- nvinfo : EIATTR_MIN_STACK_SIZE
	.align		4
.L_704:
        /*1080*/ 	.byte	0x04, 0x12
        /*1082*/ 	.short	(.L_706 - .L_705)
	.align		4
.L_705:
        /*1084*/ 	.word	index@(_Z4testIL_Z15load_atomic_addPKjEL_Z14store_volatilePjjELi256E14strided_accessILj1024ELj8EE10skip_lanesILj8EEEvv)
        /*1088*/ 	.word	0x00000000


	//----- nvinfo : EIATTR_MIN_STACK_SIZE
	.align		4
.L_706:
        /*108c*/ 	.byte	0x04, 0x12
        /*108e*/ 	.short	(.L_708 - .L_707)
	.align		4
.L_707:
        /*1090*/ 	.word	index@(_Z4testIL_Z13load_volatilePKjEL_Z17store_atomic_exchPjjELi256E14strided_accessILj1024ELj8EE10skip_lanesILj8EEEvv)
        /*1094*/ 	.word	0x00000000


	//----- nvinfo : EIATTR_MIN_STACK_SIZE
	.align		4
.L_708:
        /*1098*/ 	.byte	0x04, 0x12
        /*109a*/ 	.short	(.L_710 - .L_709)
	.align		4
.L_709:
        /*109c*/ 	.word	index@(_Z4testIL_Z13load_volatilePKjEL_Z14store_volatilePjjELi256E14strided_accessILj1024ELj8EE10skip_lanesILj8EEEvv)
        /*10a0*/ 	.word	0x00000000


	//----- nvinfo : EIATTR_MIN_STACK_SIZE
	.align		4
.L_710:
        /*10a4*/ 	.byte	0x04, 0x12
        /*10a6*/ 	.short	(.L_712 - .L_711)
	.align		4
.L_711:
        /*10a8*/ 	.word	index@(_Z4testIL_Z12load_relaxedPKjEL_Z13store_relaxedPjjELi256E14strided_accessILj1024ELj4EE10skip_lanesILj4EEEvv)
        /*10ac*/ 	.word	0x00000000


	//----- nvinfo : EIATTR_MIN_STACK_SIZE
	.align		4
.L_712:
        /*10b0*/ 	.byte	0x04, 0x12
        /*10b2*/ 	.short	(.L_714 - .L_713)
	.align		4
.L_713:
        /*10b4*/ 	.word	index@(_Z4testIL_Z15load_atomic_addPKjEL_Z17store_atomic_exchPjjELi256E14strided_accessILj1024ELj4EE10skip_lanesILj4EEEvv)
        /*10b8*/ 	.word	0x00000000


	//----- nvinfo : EIATTR_MIN_STACK_SIZE
	.align		4
.L_714:
        /*10bc*/ 	.byte	0x04, 0x12
        /*10be*/ 	.short	(.L_716 - .L_715)
	.align		4
.L_715:
        /*10c0*/ 	.word	index@(_Z4testIL_Z15load_atomic_addPKjEL_Z14store_volatilePjjELi256E14strided_accessILj1024ELj4EE10skip_lanesILj4EEEvv)
        /*10c4*/ 	.word	0x00000000


	//----- nvinfo : EIATTR_MIN_STACK_SIZE
	.align		4
.L_716:
        /*10c8*/ 	.byte	0x04, 0x12
        /*10ca*/ 	.short	(.L_718 - .L_717)
	.align		4
.L_717:
        /*10cc*/ 	.word	index@(_Z4testIL_Z13load_volatilePKjEL_Z17store_atomic_exchPjjELi256E14strided_accessILj1024ELj4EE10skip_lanesILj4EEEvv)
        /*10d0*/ 	.word	0x00000000


	//----- nvinfo : EIATTR_MIN_STACK_SIZE
	.align		4
.L_718:
        /*10d4*/ 	.byte	0x04, 0x12
        /*10d6*/ 	.short	(.L_720 - .L_719)
	.align		4
.L_719:
        /*10d8*/ 	.word	index@(_Z4testIL_Z13load_volatilePKjEL_Z14store_volatilePjjELi256E14strided_accessILj1024ELj4EE10skip_lanesILj4EEEvv)
        /*10dc*/ 	.word	0x00000000


	//----- nvinfo : EIATTR_MIN_STACK_SIZE
	.align		4
.L_720:
        /*10e0*/ 	.byte	0x04, 0x12
        /*10e2*/ 	.short	(.L_722 - .L_721)
	.align		4
.L_721:
        /*10e4*/ 	.word	index@(_Z4testIL_Z12load_relaxedPKjEL_Z13store_relaxedPjjELi256E14strided_accessILj1024ELj2EE10skip_lanesILj2EEEvv)
        /*10e8*/ 	.word	0x00000000


	//----- nvinfo : EIATTR_MIN_STACK_SIZE
	.align		4
.L_722:
        /*10ec*/ 	.byte	0x04, 0x12
        /*10ee*/ 	.short	(.L_724 - .L_723)
	.align		4
.L_723:
        /*10f0*/ 	.word	index@(_Z4testIL_Z15load_atomic_addPKjEL_Z17store_atomic_exchPjjELi256E14strided_accessILj1024ELj2EE10skip_lanesILj2EEEvv)
        /*10f4*/ 	.word	0x00000000


	//----- nvinfo : EIATTR_MIN_STACK_SIZE
	.align		4
.L_724:
        /*10f8*/ 	.byte	0x04, 0x12
        /*10fa*/ 	.short	(.L_726 - .L_725)
	.align		4
.L_725:
        /*10fc*/ 	.word	index@(_Z4testIL_Z15load_atomic_addPKjEL_Z14store_volatilePjjELi256E14strided_accessILj1024ELj2EE10skip_lanesILj2EEEvv)
        /*1100*/ 	.word	0x00000000


	//----- nvinfo : EIATTR_MIN_STACK_SIZE
	.align		4
.L_726:
        /*1104*/ 	.byte	0x04, 0x12
        /*1106*/ 	.short	(.L_728 - .L_727)
	.align		4
.L_727:
        /*1108*/ 	.word	index@(_Z4testIL_Z13load_volatilePKjEL_Z17store_atomic_exchPjjELi256E14strided_accessILj1024ELj2EE10skip_lanesILj2EEEvv)
        /*110c*/ 	.word	0x00000000


	//----- nvinfo : EIATTR_MIN_STACK_SIZE
	.align		4
.L_728:
        /*1110*/ 	.byte	0x04, 0x12
        /*1112*/ 	.short	(.L_730 - .L_729)
	.align		4
.L_729:
        /*1114*/ 	.word	index@(_Z4testIL_Z13load_volatilePKjEL_Z14store_volatilePjjELi256E14strided_accessILj1024ELj2EE10skip_lanesILj2EEEvv)
        /*1118*/ 	.word	0x00000000


	//----- nvinfo : EIATTR_MIN_STACK_SIZE
	.align		4
.L_730:
        /*111c*/ 	.byte	0x04, 0x12
        /*111e*/ 	.short	(.L_732 - .L_731)
	.align		4
.L_731:
        /*1120*/ 	.word	index@(_Z4testIL_Z12load_relaxedPKjEL_Z13store_relaxedPjjELi256E14strided_accessILj1024ELj1EE10skip_lanesILj1EEEvv)
        /*1124*/ 	.word	0x00000000


	//----- nvinfo : EIATTR_MIN_STACK_SIZE
	.align		4
.L_732:
        /*1128*/ 	.byte	0x04, 0x12
        /*112a*/ 	.short	(.L_734 - .L_733)
	.align		4
.L_733:
        /*112c*/ 	.word	index@(_Z4testIL_Z15load_atomic_addPKjEL_Z17store_atomic_exchPjjELi256E14strided_accessILj1024ELj1EE10skip_lanesILj1EEEvv)
        /*1130*/ 	.word	0x00000000


	//----- nvinfo : EIATTR_MIN_STACK_SIZE
	.align		4
.L_734:
        /*1134*/ 	.byte	0x04, 0x12
        /*1136*/ 	.short	(.L_736 - .L_735)
	.align		4
.L_735:
        /*1138*/ 	.word	index@(_Z4testIL_Z15load_atomic_addPKjEL_Z14store_volatilePjjELi256E14strided_accessILj1024ELj1EE10skip_lanesILj1EEEvv)
        /*113c*/ 	.word	0x00000000


	//----- nvinfo : EIATTR_MIN_STACK_SIZE
	.align		4
.L_736:
        /*1140*/ 	.byte	0x04, 0x12
        /*1142*/ 	.short	(.L_738 - .L_737)
	.align		4
.L_737:
        /*1144*/ 	.word	index@(_Z4testIL_Z13load_volatilePKjEL_Z17store_atomic_exchPjjELi256E14strided_accessILj1024ELj1EE10skip_lanesILj1EEEvv)
        /*1148*/ 	.word	0x00000000


	//----- nvinfo : EIATTR_MIN_STACK_SIZE
	.align		4
.L_738:
        /*114c*/ 	.byte	0x04, 0x12
        /*114e*/ 	.short	(.L_740 - .L_739)
	.align		4
.L_739:
        /*1150*/ 	.word	index@(_Z4testIL_Z13load_volatilePKjEL_Z14store_volatilePjjELi256E14strided_accessILj1024ELj1EE10skip_lanesILj1EEEvv)
        /*1154*/ 	.word	0x00000000


	//----- nvinfo : EIATTR_MIN_STACK_SIZE
	.align		4
.L_740:
        /*1158*/ 	.byte	0x04, 0x12
        /*115a*/ 	.short	(.L_742 - .L_741)
	.align		4
.L_741:
        /*115c*/ 	.word	index@(_Z4testIL_Z12load_relaxedPKjEL_Z13store_relaxedPjjELi256E14strided_accessILj1024ELj32EE11lower_lanesILj32EEEvv)
        /*1160*/ 	.word	0x00000000


	//----- nvinfo : EIATTR_MIN_STACK_SIZE
	.align		4
.L_742:
        /*1164*/ 	.byte	0x04, 0x12
        /*1166*/ 	.short	(.L_744 - .L_743)
	.align		4
.L_743:
        /*1168*/ 	.word	index@(_Z4testIL_Z15load_atomic_addPKjEL_Z17store_atomic_exchPjjELi256E14strided_accessILj1024ELj32EE11lower_lanesILj32EEEvv)
        /*116c*/ 	.word	0x00000000


	//----- nvinfo : EIATTR_MIN_STACK_SIZE
	.align		4
.L_744:
        /*1170*/ 	.byte	0x04, 0x12
        /*1172*/ 	.short	(.L_746 - .L_745)
	.align		4
.L_745:
        /*1174*/ 	.word	index@(_Z4testIL_Z15load_atomic_addPKjEL_Z14store_volatilePjjELi256E14strided_accessILj1024ELj32EE11lower_lanesILj32EEEvv)
        /*1178*/ 	.word	0x00000000


	//----- nvinfo : EIATTR_MIN_STACK_SIZE
	.align		4
.L_746:
        /*117c*/ 	.byte	0x04, 0x12
        /*117e*/ 	.short	(.L_748 - .L_747)
	.align		4
.L_747:
        /*1180*/ 	.word	index@(_Z4testIL_Z13load_volatilePKjEL_Z17store_atomic_exchPjjELi256E14strided_accessILj1024ELj32EE11lower_lanesILj32EEEvv)
        /*1184*/ 	.word	0x00000000


	//----- nvinfo : EIATTR_MIN_STACK_SIZE
	.align		4
.L_748:
        /*1188*/ 	.byte	0x04, 0x12
        /*118a*/ 	.short	(.L_750 - .L_749)
	.align		4
.L_749:
        /*118c*/ 	.word	index@(_Z4testIL_Z13load_volatilePKjEL_Z14store_volatilePjjELi256E14strided_accessILj1024ELj32EE11lower_lanesILj32EEEvv)
        /*1190*/ 	.word	0x00000000


	//----- nvinfo : EIATTR_MIN_STACK_SIZE
	.align		4
.L_750:
        /*1194*/ 	.byte	0x04, 0x12
        /*1196*/ 	.short	(.L_752 - .L_751)
	.align		4
.L_751:
        /*1198*/ 	.word	index@(_Z4testIL_Z12load_relaxedPKjEL_Z13store_relaxedPjjELi256E14strided_accessILj1024ELj16EE11lower_lanesILj16EEEvv)
        /*119c*/ 	.word	0x00000000


	//----- nvinfo : EIATTR_MIN_STACK_SIZE
	.align		4
.L_752:
        /*11a0*/ 	.byte	0x04, 0x12
        /*11a2*/ 	.short	(.L_754 - .L_753)
	.align		4
.L_753:
        /*11a4*/ 	.word	index@(_Z4testIL_Z15load_atomic_addPKjEL_Z17store_atomic_exchPjjELi256E14strided_accessILj1024ELj16EE11lower_lanesILj16EEEvv)
        /*11a8*/ 	.word	0x00000000


	//----- nvinfo : EIATTR_MIN_STACK_SIZE
	.align		4
.L_754:
        /*11ac*/ 	.byte	0x04, 0x12
        /*11ae*/ 	.short	(.L_756 - .L_755)
	.align		4
.L_755:
        /*11b0*/ 	.word	index@(_Z4testIL_Z15load_atomic_addPKjEL_Z14store_volatilePjjELi256E14strided_accessILj1024ELj16EE11lower_lanesILj16EEEvv)
        /*11b4*/ 	.word	0x00000000


	//----- nvinfo : EIATTR_MIN_STACK_SIZE
	.align		4
.L_756:
        /*11b8*/ 	.byte	0x04, 0x12
        /*11ba*/ 	.short	(.L_758 - .L_757)
	.align		4
.L_757:
        /*11bc*/ 	.word	index@(_Z4testIL_Z13load_volatilePKjEL_Z17store_atomic_exchPjjELi256E14strided_accessILj1024ELj16EE11lower_lanesILj16EEEvv)
        /*11c0*/ 	.word	0x00000000


	//----- nvinfo : EIATTR_MIN_STACK_SIZE
	.align		4
.L_758:
        /*11c4*/ 	.byte	0x04, 0x12
        /*11c6*/ 	.short	(.L_760 - .L_759)
	.align		4
.L_759:
        /*11c8*/ 	.word	index@(_Z4testIL_Z13load_volatilePKjEL_Z14store_volatilePjjELi256E14strided_accessILj1024ELj16EE11lower_lanesILj16EEEvv)
        /*11cc*/ 	.word	0x00000000


	//----- nvinfo : EIATTR_MIN_STACK_SIZE
	.align		4
.L_760:
        /*11d0*/ 	.byte	0x04, 0x12
        /*11d2*/ 	.short	(.L_762 - .L_761)
	.align		4
.L_761:
        /*11d4*/ 	.word	index@(_Z4testIL_Z12load_relaxedPKjEL_Z13store_relaxedPjjELi256E14strided_accessILj1024ELj8EE11lower_lanesILj8EEEvv)
        /*11d8*/ 	.word	0x00000000


	//----- nvinfo : EIATTR_MIN_STACK_SIZE
	.align		4
.L_762:
        /*11dc*/ 	.byte	0x04, 0x12
        /*11de*/ 	.short	(.L_764 - .L_763)
	.align		4
.L_763:
        /*11e0*/ 	.word	index@(_Z4testIL_Z15load_atomic_addPKjEL_Z17store_atomic_exchPjjELi256E14strided_accessILj1024ELj8EE11lower_lanesILj8EEEvv)
        /*11e4*/ 	.word	0x00000000


	//----- nvinfo : EIATTR_MIN_STACK_SIZE
	.align		4
.L_764:
        /*11e8*/ 	.byte	0x04, 0x12
        /*11ea*/ 	.short	(.L_766 - .L_765)
	.align		4
.L_765:
        /*11ec*/ 	.word	index@(_Z4testIL_Z15load_atomic_addPKjEL_Z14store_volatilePjjELi256E14strided_accessILj1024ELj8EE11lower_lanesILj8EEEvv)
        /*11f0*/ 	.word	0x00000000


	//----- nvinfo : EIATTR_MIN_STACK_SIZE
	.align		4
.L_766:
        /*11f4*/ 	.byte	0x04, 0x12
        /*11f6*/ 	.short	(.L_768 - .L_767)
	.align		4
.L_767:
        /*11f8*/ 	.word	index@(_Z4testIL_Z13load_volatilePKjEL_Z17store_atomic_exchPjjELi256E14strided_accessILj1024ELj8EE11lower_lanesILj8EEEvv)
        /*11fc*/ 	.word	0x00000000


	//----- nvinfo : EIATTR_MIN_STACK_SIZE
	.align		4
.L_768:
        /*1200*/ 	.byte	0x04, 0x12
        /*1202*/ 	.short	(.L_770 - .L_769)
	.align		4
.L_769:
        /*1204*/ 	.word	index@(_Z4testIL_Z13load_volatilePKjEL_Z14store_volatilePjjELi256E14strided_accessILj1024ELj8EE11lower_lanesILj8EEEvv)
        /*1208*/ 	.word	0x00000000


	//----- nvinfo : EIATTR_MIN_STACK_SIZE
	.align		4
.L_770:
        /*120c*/ 	.byte	0x04, 0x12
        /*120e*/ 	.short	(.L_772 - .L_771)
	.align		4
.L_771:
        /*1210*/ 	.word	index@(_Z4testIL_Z12load_relaxedPKjEL_Z13store_relaxedPjjELi256E14strided_accessILj1024ELj4EE11lower_lanesILj4EEEvv)
        /*1214*/ 	.word	0x00000000


	//----- nvinfo : EIATTR_MIN_STACK_SIZE
	.align		4
.L_772:
        /*1218*/ 	.byte	0x04, 0x12
        /*121a*/ 	.short	(.L_774 - .L_773)
	.align		4
.L_773:
        /*121c*/ 	.word	index@(_Z4testIL_Z15load_atomic_addPKjEL_Z17store_atomic_exchPjjELi256E14strided_accessILj1024ELj4EE11lower_lanesILj4EEEvv)
        /*1220*/ 	.word	0x00000000


	//----- nvinfo : EIATTR_MIN_STACK_SIZE
	.align		4
.L_774:
        /*1224*/ 	.byte	0x04, 0x12
        /*1226*/ 	.short	(.L_776 - .L_775)
	.align		4
.L_775:
        /*1228*/ 	.word	index@(_Z4testIL_Z15load_atomic_addPKjEL_Z14store_volatilePjjELi256E14strided_accessILj1024ELj4EE11lower_lanesILj4EEEvv)
        /*122c*/ 	.word	0x00000000


	//----- nvinfo : EIATTR_MIN_STACK_SIZE
	.align		4
.L_776:
        /*1230*/ 	.byte	0x04, 0x12
        /*1232*/ 	.short	(.L_778 - .L_777)
	.align		4
.L_777:
        /*1234*/ 	.word	index@(_Z4testIL_Z13load_volatilePKjEL_Z17store_atomic_exchPjjELi256E14strided_accessILj1024ELj4EE11lower_lanesILj4EEEvv)
        /*1238*/ 	.word	0x00000000


	//----- nvinfo : EIATTR_MIN_STACK_SIZE
	.align		4
.L_778:
        /*123c*/ 	.byte	0x04, 0x12
        /*123e*/ 	.short	(.L_780 - .L_779)
	.align		4
.L_779:
        /*1240*/ 	.word	index@(_Z4testIL_Z13load_volatilePKjEL_Z14store_volatilePjjELi256E14strided_accessILj1024ELj4EE11lower_lanesILj4EEEvv)
        /*1244*/ 	.word	0x00000000


	//----- nvinfo : EIATTR_MIN_STACK_SIZE
	.align		4
.L_780:
        /*1248*/ 	.byte	0x04, 0x12
        /*124a*/ 	.short	(.L_782 - .L_781)
	.align		4
.L_781:
        /*124c*/ 	.word	index@(_Z4testIL_Z12load_relaxedPKjEL_Z13store_relaxedPjjELi256E14strided_accessILj1024ELj2EE11lower_lanesILj2EEEvv)
        /*1250*/ 	.word	0x00000000


	//----- nvinfo : EIATTR_MIN_STACK_SIZE
	.align		4
.L_782:
        /*1254*/ 	.byte	0x04, 0x12
        /*1256*/ 	.short	(.L_784 - .L_783)
	.align		4
.L_783:
        /*1258*/ 	.word	index@(_Z4testIL_Z15load_atomic_addPKjEL_Z17store_atomic_exchPjjELi256E14strided_accessILj1024ELj2EE11lower_lanesILj2EEEvv)
        /*125c*/ 	.word	0x00000000


	//----- nvinfo : EIATTR_MIN_STACK_SIZE
	.align		4
.L_784:
        /*1260*/ 	.byte	0x04, 0x12
        /*1262*/ 	.short	(.L_786 - .L_785)
	.align		4
.L_785:
        /*1264*/ 	.word	index@(_Z4testIL_Z15load_atomic_addPKjEL_Z14store_volatilePjjELi256E14strided_accessILj1024ELj2EE11lower_lanesILj2EEEvv)
        /*1268*/ 	.word	0x00000000


	//----- nvinfo : EIATTR_MIN_STACK_SIZE
	.align		4
.L_786:
        /*126c*/ 	.byte	0x04, 0x12
        /*126e*/ 	.short	(.L_788 - .L_787)
	.align		4
.L_787:
        /*1270*/ 	.word	index@(_Z4testIL_Z13load_volatilePKjEL_Z17store_atomic_exchPjjELi256E14strided_accessILj1024ELj2EE11lower_lanesILj2EEEvv)
        /*1274*/ 	.word	0x00000000


	//----- nvinfo : EIATTR_MIN_STACK_SIZE
	.align		4
.L_788:
        /*1278*/ 	.byte	0x04, 0x12
        /*127a*/ 	.short	(.L_790 - .L_789)
	.align		4
.L_789:
        /*127c*/ 	.word	index@(_Z4testIL_Z13load_volatilePKjEL_Z14store_volatilePjjELi256E14strided_accessILj1024ELj2EE11lower_lanesILj2EEEvv)
        /*1280*/ 	.word	0x00000000


	//----- nvinfo : EIATTR_MIN_STACK_SIZE
	.align		4
.L_790:
        /*1284*/ 	.byte	0x04, 0x12
        /*1286*/ 	.short	(.L_792 - .L_791)
	.align		4
.L_791:
        /*1288*/ 	.word	index@(_Z4testIL_Z12load_relaxedPKjEL_Z13store_relaxedPjjELi256E14strided_accessILj1024ELj1EE11lower_lanesILj1EEEvv)
        /*128c*/ 	.word	0x00000000


	//----- nvinfo : EIATTR_MIN_STACK_SIZE
	.align		4
.L_792:
        /*1290*/ 	.byte	0x04, 0x12
        /*1292*/ 	.short	(.L_794 - .L_793)
	.align		4
.L_793:
        /*1294*/ 	.word	index@(_Z4testIL_Z15load_atomic_addPKjEL_Z17store_atomic_exchPjjELi256E14strided_accessILj1024ELj1EE11lower_lanesILj1EEEvv)
        /*1298*/ 	.word	0x00000000


	//----- nvinfo : EIATTR_MIN_STACK_SIZE
	.align		4
.L_794:
        /*129c*/ 	.byte	0x04, 0x12
        /*129e*/ 	.short	(.L_796 - .L_795)
	.align		4
.L_795:
        /*12a0*/ 	.word	index@(_Z4testIL_Z15load_atomic_addPKjEL_Z14store_volatilePjjELi256E14strided_accessILj1024ELj1EE11lower_lanesILj1EEEvv)
        /*12a4*/ 	.word	0x00000000


	//----- nvinfo : EIATTR_MIN_STACK_SIZE
	.align		4
.L_796:
        /*12a8*/ 	.byte	0x04, 0x12
        /*12aa*/ 	.short	(.L_798 - .L_797)
	.align		4
.L_797:
        /*12ac*/ 	.word	index@(_Z4testIL_Z13load_volatilePKjEL_Z17store_atomic_exchPjjELi256E14strided_accessILj1024ELj1EE11lower_lanesILj1EEEvv)
        /*12b0*/ 	.word	0x00000000


	//----- nvinfo : EIATTR_MIN_STACK_SIZE
	.align		4
.L_798:
        /*12b4*/ 	.byte	0x04, 0x12
        /*12b6*/ 	.short	(.L_800 - .L_799)
	.align		4
.L_799:
        /*12b8*/ 	.word	index@(_Z4testIL_Z13load_volatilePKjEL_Z14store_volatilePjjELi256E14strided_accessILj1024ELj1EE11lower_lanesILj1EEEvv)
        /*12bc*/ 	.word	0x00000000


	//----- nvinfo : EIATTR_MIN_STACK_SIZE
	.align		4
.L_800:
        /*12c0*/ 	.byte	0x04, 0x12
        /*12c2*/ 	.short	(.L_802 - .L_801)
	.align		4
.L_801:
        /*12c4*/ 	.word	index@(_Z4testIL_Z12load_relaxedPKjEL_Z13store_relaxedPjjELi256E14single_element10skip_lanesILj32EEEvv)
        /*12c8*/ 	.word	0x00000000


	//----- nvinfo : EIATTR_MIN_STACK_SIZE
	.align		4
.L_802:
        /*12cc*/ 	.byte	0x04, 0x12
        /*12ce*/ 	.short	(.L_804 - .L_803)
	.align		4
.L_803:
        /*12d0*/ 	.word	index@(_Z4testIL_Z15load_atomic_addPKjEL_Z17store_atomic_exchPjjELi256E14single_element10skip_lanesILj32EEEvv)
        /*12d4*/ 	.word	0x00000000


	//----- nvinfo : EIATTR_MIN_STACK_SIZE
	.align		4
.L_804:
        /*12d8*/ 	.byte	0x04, 0x12
        /*12da*/ 	.short	(.L_806 - .L_805)
	.align		4
.L_805:
        /*12dc*/ 	.word	index@(_Z4testIL_Z15load_atomic_addPKjEL_Z14store_volatilePjjELi256E14single_element10skip_lanesILj32EEEvv)
        /*12e0*/ 	.word	0x00000000


	//----- nvinfo : EIATTR_MIN_STACK_SIZE
	.align		4
.L_806:
        /*12e4*/ 	.byte	0x04, 0x12
        /*12e6*/ 	.short	(.L_808 - .L_807)
	.align		4
.L_807:
        /*12e8*/ 	.word	index@(_Z4testIL_Z13load_volatilePKjEL_Z17store_atomic_exchPjjELi256E14single_element10skip_lanesILj32EEEvv)
        /*12ec*/ 	.word	0x00000000


	//----- nvinfo : EIATTR_MIN_STACK_SIZE
	.align		4
.L_808:
        /*12f0*/ 	.byte	0x04, 0x12
        /*12f2*/ 	.short	(.L_810 - .L_809)
	.align		4
.L_809:
        /*12f4*/ 	.word	index@(_Z4testIL_Z13load_volatilePKjEL_Z14store_volatilePjjELi256E14single_element10skip_lanesILj32EEEvv)
        /*12f8*/ 	.word	0x00000000


	//----- nvinfo : EIATTR_MIN_STACK_SIZE
	.align		4
.L_810:
        /*12fc*/ 	.byte	0x04, 0x12
        /*12fe*/ 	.short	(.L_812 - .L_811)
	.align		4
.L_811:
        /*1300*/ 	.word	index@(_Z4testIL_Z12load_relaxedPKjEL_Z13store_relaxedPjjELi256E14single_element10skip_lanesILj16EEEvv)
        /*1304*/ 	.word	0x00000000


	//----- nvinfo : EIATTR_MIN_STACK_SIZE
	.align		4
.L_812:
        /*1308*/ 	.byte	0x04, 0x12
        /*130a*/ 	.short	(.L_814 - .L_813)
	.align		4
.L_813:
        /*130c*/ 	.word	index@(_Z4testIL_Z15load_atomic_addPKjEL_Z17store_atomic_exchPjjELi256E14single_element10skip_lanesILj16EEEvv)
        /*1310*/ 	.word	0x00000000


	//----- nvinfo : EIATTR_MIN_STACK_SIZE
	.align		4
.L_814:
        /*1314*/ 	.byte	0x04, 0x12
        /*1316*/ 	.short	(.L_816 - .L_815)
	.align		4
.L_815:
        /*1318*/ 	.word	index@(_Z4testIL_Z15load_atomic_addPKjEL_Z14store_volatilePjjELi256E14single_element10skip_lanesILj16EEEvv)
        /*131c*/ 	.word	0x00000000


	//----- nvinfo : EIATTR_MIN_STACK_SIZE
	.align		4
.L_816:
        /*1320*/ 	.byte	0x04, 0x12
        /*1322*/ 	.short	(.L_818 - .L_817)
	.align		4
.L_817:
        /*1324*/ 	.word	index@(_Z4testIL_Z13load_volatilePKjEL_Z17store_atomic_exchPjjELi256E14single_element10skip_lanesILj16EEEvv)
        /*1328*/ 	.word	0x00000000


	//----- nvinfo : EIATTR_MIN_STACK_SIZE
	.align		4
.L_818:
        /*132c*/ 	.byte	0x04, 0x12
        /*132e*/ 	.short	(.L_820 - .L_819)
	.align		4
.L_819:
        /*1330*/ 	.word	index@(_Z4testIL_Z13load_volatilePKjEL_Z14store_volatilePjjELi256E14single_element10skip_lanesILj16EEEvv)
        /*1334*/ 	.word	0x00000000


	//----- nvinfo : EIATTR_MIN_STACK_SIZE
	.align		4
.L_820:
        /*1338*/ 	.byte	0x04, 0x12
        /*133a*/ 	.short	(.L_822 - .L_821)
	.align		4
.L_821:
        /*133c*/ 	.word	index@(_Z4testIL_Z12load_relaxedPKjEL_Z13store_relaxedPjjELi256E14single_element10skip_lanesILj8EEEvv)
        /*1340*/ 	.word	0x00000000


	//----- nvinfo : EIATTR_MIN_STACK_SIZE
	.align		4
.L_822:
        /*1344*/ 	.byte	0x04, 0x12
        /*1346*/ 	.short	(.L_824 - .L_823)
	.align		4
.L_823:
        /*1348*/ 	.word	index@(_Z4testIL_Z15load_atomic_addPKjEL_Z17store_atomic_exchPjjELi256E14single_element10skip_lanesILj8EEEvv)
        /*134c*/ 	.word	0x00000000


	//----- nvinfo : EIATTR_MIN_STACK_SIZE
	.align		4
.L_824:
        /*1350*/ 	.byte	0x04, 0x12
        /*1352*/ 	.short	(.L_826 - .L_825)
	.align		4
.L_825:
        /*1354*/ 	.word	index@(_Z4testIL_Z15load_atomic_addPKjEL_Z14store_volatilePjjELi256E14single_element10skip_lanesILj8EEEvv)
        /*1358*/ 	.word	0x00000000


	//----- nvinfo : EIATTR_MIN_STACK_SIZE
	.align		4
.L_826:
        /*135c*/ 	.byte	0x04, 0x12
        /*135e*/ 	.short	(.L_828 - .L_827)
	.align		4
.L_827:
        /*1360*/ 	.word	index@(_Z4testIL_Z13load_volatilePKjEL_Z17store_atomic_exchPjjELi256E14single_element10skip_lanesILj8EEEvv)
        /*1364*/ 	.word	0x00000000


	//----- nvinfo : EIATTR_MIN_STACK_SIZE
	.align		4
.L_828:
        /*1368*/ 	.byte	0x04, 0x12
        /*136a*/ 	.short	(.L_830 - .L_829)
	.align		4
.L_829:
        /*136c*/ 	.word	index@(_Z4testIL_Z13load_volatilePKjEL_Z14store_volatilePjjELi256E14single_element10skip_lanesILj8EEEvv)
        /*1370*/ 	.word	0x00000000


	//----- nvinfo : EIATTR_MIN_STACK_SIZE
	.align		4
.L_830:
        /*1374*/ 	.byte	0x04, 0x12
        /*1376*/ 	.short	(.L_832 - .L_831)
	.align		4
.L_831:
        /*1378*/ 	.word	index@(_Z4testIL_Z12load_relaxedPKjEL_Z13store_relaxedPjjELi256E14single_element10skip_lanesILj4EEEvv)
        /*137c*/ 	.word	0x00000000


	//----- nvinfo : EIATTR_MIN_STACK_SIZE
	.align		4
.L_832:
        /*1380*/ 	.byte	0x04, 0x12
        /*1382*/ 	.short	(.L_834 - .L_833)
	.align		4
.L_833:
        /*1384*/ 	.word	index@(_Z4testIL_Z15load_atomic_addPKjEL_Z17store_atomic_exchPjjELi256E14single_element10skip_lanesILj4EEEvv)
        /*1388*/ 	.word	0x00000000


	//----- nvinfo : EIATTR_MIN_STACK_SIZE
	.align		4
.L_834:
        /*138c*/ 	.byte	0x04, 0x12
        /*138e*/ 	.short	(.L_836 - .L_835)
	.align		4
.L_835:
        /*1390*/ 	.word	index@(_Z4testIL_Z15load_atomic_addPKjEL_Z14store_volatilePjjELi256E14single_element10skip_lanesILj4EEEvv)
        /*1394*/ 	.word	0x00000000


	//----- nvinfo : EIATTR_MIN_STACK_SIZE
	.align		4
.L_836:
        /*1398*/ 	.byte	0x04, 0x12
        /*139a*/ 	.short	(.L_838 - .L_837)
	.align		4
.L_837:
        /*139c*/ 	.word	index@(_Z4testIL_Z13load_volatilePKjEL_Z17store_atomic_exchPjjELi256E14single_element10skip_lanesILj4EEEvv)
        /*13a0*/ 	.word	0x00000000


	//----- nvinfo : EIATTR_MIN_STACK_SIZE
	.align		4
.L_838:
        /*13a4*/ 	.byte	0x04, 0x12
        /*13a6*/ 	.short	(.L_840 - .L_839)
	.align		4
.L_839:
        /*13a8*/ 	.word	index@(_Z4testIL_Z13load_volatilePKjEL_Z14store_volatilePjjELi256E14single_element10skip_lanesILj4EEEvv)
        /*13ac*/ 	.word	0x00000000


	//----- nvinfo : EIATTR_MIN_STACK_SIZE
	.align		4
.L_840:
        /*13b0*/ 	.byte	0x04, 0x12
        /*13b2*/ 	.short	(.L_842 - .L_841)
	.align		4
.L_841:
        /*13b4*/ 	.word	index@(_Z4testIL_Z12load_relaxedPKjEL_Z13store_relaxedPjjELi256E14single_element10skip_lanesILj2EEEvv)
        /*13b8*/ 	.word	0x00000000


	//----- nvinfo : EIATTR_MIN_STACK_SIZE
	.align		4
.L_842:
        /*13bc*/ 	.byte	0x04, 0x12
        /*13be*/ 	.short	(.L_844 - .L_843)
	.align		4
.L_843:
        /*13c0*/ 	.word	index@(_Z4testIL_Z15load_atomic_addPKjEL_Z17store_atomic_exchPjjELi256E14single_element10skip_lanesILj2EEEvv)
        /*13c4*/ 	.word	0x00000000


	//----- nvinfo : EIATTR_MIN_STACK_SIZE
	.align		4
.L_844:
        /*13c8*/ 	.byte	0x04, 0x12
        /*13ca*/ 	.short	(.L_846 - .L_845)
	.align		4
.L_845:
        /*13cc*/ 	.word	index@(_Z4testIL_Z15load_atomic_addPKjEL_Z14store_volatilePjjELi256E14single_element10skip_lanesILj2EEEvv)
        /*13d0*/ 	.word	0x00000000


	//----- nvinfo : EIATTR_MIN_STACK_SIZE
	.align		4
.L_846:
        /*13d4*/ 	.byte	0x04, 0x12
        /*13d6*/ 	.short	(.L_848 - .L_847)
	.align		4
.L_847:
        /*13d8*/ 	.word	index@(_Z4testIL_Z13load_volatilePKjEL_Z17store_atomic_exchPjjELi256E14single_element10skip_lanesILj2EEEvv)
        /*13dc*/ 	.word	0x00000000


	//----- nvinfo : EIATTR_MIN_STACK_SIZE
	.align		4
.L_848:
        /*13e0*/ 	.byte	0x04, 0x12
        /*13e2*/ 	.short	(.L_850 - .L_849)
	.align		4
.L_849:
        /*13e4*/ 	.word	index@(_Z4testIL_Z13load_volatilePKjEL_Z14store_volatilePjjELi256E14single_element10skip_lanesILj2EEEvv)
        /*13e8*/ 	.word	0x00000000


	//----- nvinfo : EIATTR_MIN_STACK_SIZE
	.align		4
.L_850:
        /*13ec*/ 	.byte	0x04, 0x12
        /*13ee*/ 	.short	(.L_852 - .L_851)
	.align		4
.L_851:
        /*13f0*/ 	.word	index@(_Z4testIL_Z12load_relaxedPKjEL_Z13store_relaxedPjjELi256E14single_element10skip_lanesILj1EEEvv)
        /*13f4*/ 	.word	0x00000000


	//----- nvinfo : EIATTR_MIN_STACK_SIZE
	.align		4
.L_852:
        /*13f8*/ 	.byte	0x04, 0x12
        /*13fa*/ 	.short	(.L_854 - .L_853)
	.align		4
.L_853:
        /*13fc*/ 	.word	index@(_Z4testIL_Z15load_atomic_addPKjEL_Z17store_atomic_exchPjjELi256E14single_element10skip_lanesILj1EEEvv)
        /*1400*/ 	.word	0x00000000


	//----- nvinfo : EIATTR_MIN_STACK_SIZE
	.align		4
.L_854:
        /*1404*/ 	.byte	0x04, 0x12
        /*1406*/ 	.short	(.L_856 - .L_855)
	.align		4
.L_855:
        /*1408*/ 	.word	index@(_Z4testIL_Z15load_atomic_addPKjEL_Z14store_volatilePjjELi256E14single_element10skip_lanesILj1EEEvv)
        /*140c*/ 	.word	0x00000000


	//----- nvinfo : EIATTR_MIN_STACK_SIZE
	.align		4
.L_856:
        /*1410*/ 	.byte	0x04, 0x12
        /*1412*/ 	.short	(.L_858 - .L_857)
	.align		4
.L_857:
        /*1414*/ 	.word	index@(_Z4testIL_Z13load_volatilePKjEL_Z17store_atomic_exchPjjELi256E14single_element10skip_lanesILj1EEEvv)
        /*1418*/ 	.word	0x00000000


	//----- nvinfo : EIATTR_MIN_STACK_SIZE
	.align		4
.L_858:
        /*141c*/ 	.byte	0x04, 0x12
        /*141e*/ 	.short	(.L_860 - .L_859)
	.align		4
.L_859:
        /*1420*/ 	.word	index@(_Z4testIL_Z13load_volatilePKjEL_Z14store_volatilePjjELi256E14single_element10skip_lanesILj1EEEvv)
        /*1424*/ 	.word	0x00000000


	//----- nvinfo : EIATTR_MIN_STACK_SIZE
	.align		4
.L_860:
        /*1428*/ 	.byte	0x04, 0x12
        /*142a*/ 	.short	(.L_862 - .L_861)
	.align		4
.L_861:
        /*142c*/ 	.word	index@(_Z4testIL_Z12load_relaxedPKjEL_Z13store_relaxedPjjELi256E14single_element11lower_lanesILj32EEEvv)
        /*1430*/ 	.word	0x00000000


	//----- nvinfo : EIATTR_MIN_STACK_SIZE
	.align		4
.L_862:
        /*1434*/ 	.byte	0x04, 0x12
        /*1436*/ 	.short	(.L_864 - .L_863)
	.align		4
.L_863:
        /*1438*/ 	.word	index@(_Z4testIL_Z15load_atomic_addPKjEL_Z17store_atomic_exchPjjELi256E14single_element11lower_lanesILj32EEEvv)
        /*143c*/ 	.word	0x00000000


	//----- nvinfo : EIATTR_MIN_STACK_SIZE
	.align		4
.L_864:
        /*1440*/ 	.byte	0x04, 0x12
        /*1442*/ 	.short	(.L_866 - .L_865)
	.align		4
.L_865:
        /*1444*/ 	.word	index@(_Z4testIL_Z15load_atomic_addPKjEL_Z14store_volatilePjjELi256E14single_element11lower_lanesILj32EEEvv)
        /*1448*/ 	.word	0x00000000


	//----- nvinfo : EIATTR_MIN_STACK_SIZE
	.align		4
.L_866:
        /*144c*/ 	.byte	0x04, 0x12
        /*144e*/ 	.short	(.L_868 - .L_867)
	.align		4
.L_867:
        /*1450*/ 	.word	index@(_Z4testIL_Z13load_volatilePKjEL_Z17store_atomic_exchPjjELi256E14single_element11lower_lanesILj32EEEvv)
        /*1454*/ 	.word	0x00000000


	//----- nvinfo : EIATTR_MIN_STACK_SIZE
	.align		4
.L_868:
        /*1458*/ 	.byte	0x04, 0x12
        /*145a*/ 	.short	(.L_870 - .L_869)
	.align		4
.L_869:
        /*145c*/ 	.word	index@(_Z4testIL_Z13load_volatilePKjEL_Z14store_volatilePjjELi256E14single_element11lower_lanesILj32EEEvv)
        /*1460*/ 	.word	0x00000000


	//----- nvinfo : EIATTR_MIN_STACK_SIZE
	.align		4
.L_870:
        /*1464*/ 	.byte	0x04, 0x12
        /*1466*/ 	.short	(.L_872 - .L_871)
	.align		4
.L_871:
        /*1468*/ 	.word	index@(_Z4testIL_Z12load_relaxedPKjEL_Z13store_relaxedPjjELi256E14single_element11lower_lanesILj16EEEvv)
        /*146c*/ 	.word	0x00000000


	//----- nvinfo : EIATTR_MIN_STACK_SIZE
	.align		4
.L_872:
        /*1470*/ 	.byte	0x04, 0x12
        /*1472*/ 	.short	(.L_874 - .L_873)
	.align		4
.L_873:
        /*1474*/ 	.word	index@(_Z4testIL_Z15load_atomic_addPKjEL_Z17store_atomic_exchPjjELi256E14single_element11lower_lanesILj16EEEvv)
        /*1478*/ 	.word	0x00000000


	//----- nvinfo : EIATTR_MIN_STACK_SIZE
	.align		4
.L_874:
        /*147c*/ 	.byte	0x04, 0x12
        /*147e*/ 	.short	(.L_876 - .L_875)
	.align		4
.L_875:
        /*1480*/ 	.word	index@(_Z4testIL_Z15load_atomic_addPKjEL_Z14store_volatilePjjELi256E14single_element11lower_lanesILj16EEEvv)
        /*1484*/ 	.word	0x00000000


	//----- nvinfo : EIATTR_MIN_STACK_SIZE
	.align		4
.L_876:
        /*1488*/ 	.byte	0x04, 0x12
        /*148a*/ 	.short	(.L_878 - .L_877)
	.align		4
.L_877:
        /*148c*/ 	.word	index@(_Z4testIL_Z13load_volatilePKjEL_Z17store_atomic_exchPjjELi256E14single_element11lower_lanesILj16EEEvv)
        /*1490*/ 	.word	0x00000000


	//----- nvinfo : EIATTR_MIN_STACK_SIZE
	.align		4
.L_878:
        /*1494*/ 	.byte	0x04, 0x12
        /*1496*/ 	.short	(.L_880 - .L_879)
	.align		4
.L_879:
        /*1498*/ 	.word	index@(_Z4testIL_Z13load_volatilePKjEL_Z14store_volatilePjjELi256E14single_element11lower_lanesILj16EEEvv)
        /*149c*/ 	.word	0x00000000


	//----- nvinfo : EIATTR_MIN_STACK_SIZE
	.align		4
.L_880:
        /*14a0*/ 	.byte	0x04, 0x12
        /*14a2*/ 	.short	(.L_882 - .L_881)
	.align		4
.L_881:
        /*14a4*/ 	.word	index@(_Z4testIL_Z12load_relaxedPKjEL_Z13store_relaxedPjjELi256E14single_element11lower_lanesILj8EEEvv)
        /*14a8*/ 	.word	0x00000000


	//----- nvinfo : EIATTR_MIN_STACK_SIZE
	.align		4
.L_882:
        /*14ac*/ 	.byte	0x04, 0x12
        /*14ae*/ 	.short	(.L_884 - .L_883)
	.align		4
.L_883:
        /*14b0*/ 	.word	index@(_Z4testIL_Z15load_atomic_addPKjEL_Z17store_atomic_exchPjjELi256E14single_element11lower_lanesILj8EEEvv)
        /*14b4*/ 	.word	0x00000000


	//----- nvinfo : EIATTR_MIN_STACK_SIZE
	.align		4
.L_884:
        /*14b8*/ 	.byte	0x04, 0x12
        /*14ba*/ 	.short	(.L_886 - .L_885)
	.align		4
.L_885:
        /*14bc*/ 	.word	index@(_Z4testIL_Z15load_atomic_addPKjEL_Z14store_volatilePjjELi256E14single_element11lower_lanesILj8EEEvv)
        /*14c0*/ 	.word	0x00000000


	//----- nvinfo : EIATTR_MIN_STACK_SIZE
	.align		4
.L_886:
        /*14c4*/ 	.byte	0x04, 0x12
        /*14c6*/ 	.short	(.L_888 - .L_887)
	.align		4
.L_887:
        /*14c8*/ 	.word	index@(_Z4testIL_Z13load_volatilePKjEL_Z17store_atomic_exchPjjELi256E14single_element11lower_lanesILj8EEEvv)
        /*14cc*/ 	.word	0x00000000


	//----- nvinfo : EIATTR_MIN_STACK_SIZE
	.align		4
.L_888:
        /*14d0*/ 	.byte	0x04, 0x12
        /*14d2*/ 	.short	(.L_890 - .L_889)
	.align		4
.L_889:
        /*14d4*/ 	.word	index@(_Z4testIL_Z13load_volatilePKjEL_Z14store_volatilePjjELi256E14single_element11lower_lanesILj8EEEvv)
        /*14d8*/ 	.word	0x00000000


	//----- nvinfo : EIATTR_MIN_STACK_SIZE
	.align		4
.L_890:
        /*14dc*/ 	.byte	0x04, 0x12
        /*14de*/ 	.short	(.L_892 - .L_891)
	.align		4
.L_891:
        /*14e0*/ 	.word	index@(_Z4testIL_Z12load_relaxedPKjEL_Z13store_relaxedPjjELi256E14single_element11lower_lanesILj4EEEvv)
        /*14e4*/ 	.word	0x00000000


	//----- nvinfo : EIATTR_MIN_STACK_SIZE
	.align		4
.L_892:
        /*14e8*/ 	.byte	0x04, 0x12
        /*14ea*/ 	.short	(.L_894 - .L_893)
	.align		4
.L_893:
        /*14ec*/ 	.word	index@(_Z4testIL_Z15load_atomic_addPKjEL_Z17store_atomic_exchPjjELi256E14single_element11lower_lanesILj4EEEvv)
        /*14f0*/ 	.word	0x00000000


	//----- nvinfo : EIATTR_MIN_STACK_SIZE
	.align		4
.L_894:
        /*14f4*/ 	.byte	0x04, 0x12
        /*14f6*/ 	.short	(.L_896 - .L_895)
	.align		4
.L_895:
        /*14f8*/ 	.word	index@(_Z4testIL_Z15load_atomic_addPKjEL_Z14store_volatilePjjELi256E14single_element11lower_lanesILj4EEEvv)
        /*14fc*/ 	.word	0x00000000


	//----- nvinfo : EIATTR_MIN_STACK_SIZE
	.align		4
.L_896:
        /*1500*/ 	.byte	0x04, 0x12
        /*1502*/ 	.short	(.L_898 - .L_897)
	.align		4
.L_897:
        /*1504*/ 	.word	index@(_Z4testIL_Z13load_volatilePKjEL_Z17store_atomic_exchPjjELi256E14single_element11lower_lanesILj4EEEvv)
        /*1508*/ 	.word	0x00000000


	//----- nvinfo : EIATTR_MIN_STACK_SIZE
	.align		4
.L_898:
        /*150c*/ 	.byte	0x04, 0x12
        /*150e*/ 	.short	(.L_900 - .L_899)
	.align		4
.L_899:
        /*1510*/ 	.word	index@(_Z4testIL_Z13load_volatilePKjEL_Z14store_volatilePjjELi256E14single_element11lower_lanesILj4EEEvv)
        /*1514*/ 	.word	0x00000000


	//----- nvinfo : EIATTR_MIN_STACK_SIZE
	.align		4
.L_900:
        /*1518*/ 	.byte	0x04, 0x12
        /*151a*/ 	.short	(.L_902 - .L_901)
	.align		4
.L_901:
        /*151c*/ 	.word	index@(_Z4testIL_Z12load_relaxedPKjEL_Z13store_relaxedPjjELi256E14single_element11lower_lanesILj2EEEvv)
        /*1520*/ 	.word	0x00000000


	//----- nvinfo : EIATTR_MIN_STACK_SIZE
	.align		4
.L_902:
        /*1524*/ 	.byte	0x04, 0x12
        /*1526*/ 	.short	(.L_904 - .L_903)
	.align		4
.L_903:
        /*1528*/ 	.word	index@(_Z4testIL_Z15load_atomic_addPKjEL_Z17store_atomic_exchPjjELi256E14single_element11lower_lanesILj2EEEvv)
        /*152c*/ 	.word	0x00000000


	//----- nvinfo : EIATTR_MIN_STACK_SIZE
	.align		4
.L_904:
        /*1530*/ 	.byte	0x04, 0x12
        /*1532*/ 	.short	(.L_906 - .L_905)
	.align		4
.L_905:
        /*1534*/ 	.word	index@(_Z4testIL_Z15load_atomic_addPKjEL_Z14store_volatilePjjELi256E14single_element11lower_lanesILj2EEEvv)
        /*1538*/ 	.word	0x00000000


	//----- nvinfo : EIATTR_MIN_STACK_SIZE
	.align		4
.L_906:
        /*153c*/ 	.byte	0x04, 0x12
        /*153e*/ 	.short	(.L_908 - .L_907)
	.align		4
.L_907:
        /*1540*/ 	.word	index@(_Z4testIL_Z13load_volatilePKjEL_Z17store_atomic_exchPjjELi256E14single_element11lower_lanesILj2EEEvv)
        /*1544*/ 	.word	0x00000000


	//----- nvinfo : EIATTR_MIN_STACK_SIZE
	.align		4
.L_908:
        /*1548*/ 	.byte	0x04, 0x12
        /*154a*/ 	.short	(.L_910 - .L_909)
	.align		4
.L_909:
        /*154c*/ 	.word	index@(_Z4testIL_Z13load_volatilePKjEL_Z14store_volatilePjjELi256E14single_element11lower_lanesILj2EEEvv)
        /*1550*/ 	.word	0x00000000


	//----- nvinfo : EIATTR_MIN_STACK_SIZE
	.align		4
.L_910:
        /*1554*/ 	.byte	0x04, 0x12
        /*1556*/ 	.short	(.L_912 - .L_911)
	.align		4
.L_911:
        /*1558*/ 	.word	index@(_Z4testIL_Z12load_relaxedPKjEL_Z13store_relaxedPjjELi256E14single_element11lower_lanesILj1EEEvv)
        /*155c*/ 	.word	0x00000000


	//----- nvinfo : EIATTR_MIN_STACK_SIZE
	.align		4
.L_912:
        /*1560*/ 	.byte	0x04, 0x12
        /*1562*/ 	.short	(.L_914 - .L_913)
	.align		4
.L_913:
        /*1564*/ 	.word	index@(_Z4testIL_Z15load_atomic_addPKjEL_Z17store_atomic_exchPjjELi256E14single_element11lower_lanesILj1EEEvv)
        /*1568*/ 	.word	0x00000000


	//----- nvinfo : EIATTR_MIN_STACK_SIZE
	.align		4
.L_914:
        /*156c*/ 	.byte	0x04, 0x12
        /*156e*/ 	.short	(.L_916 - .L_915)
	.align		4
.L_915:
        /*1570*/ 	.word	index@(_Z4testIL_Z15load_atomic_addPKjEL_Z14store_volatilePjjELi256E14single_element11lower_lanesILj1EEEvv)
        /*1574*/ 	.word	0x00000000


	//----- nvinfo : EIATTR_MIN_STACK_SIZE
	.align		4
.L_916:
        /*1578*/ 	.byte	0x04, 0x12
        /*157a*/ 	.short	(.L_918 - .L_917)
	.align		4
.L_917:
        /*157c*/ 	.word	index@(_Z4testIL_Z13load_volatilePKjEL_Z17store_atomic_exchPjjELi256E14single_element11lower_lanesILj1EEEvv)
        /*1580*/ 	.word	0x00000000


	//----- nvinfo : EIATTR_MIN_STACK_SIZE
	.align		4
.L_918:
        /*1584*/ 	.byte	0x04, 0x12
        /*1586*/ 	.short	(.L_920 - .L_919)
	.align		4
.L_919:
        /*1588*/ 	.word	index@(_Z4testIL_Z13load_volatilePKjEL_Z14store_volatilePjjELi256E14single_element11lower_lanesILj1EEEvv)
        /*158c*/ 	.word	0x00000000


	//----- nvinfo : EIATTR_MIN_STACK_SIZE
	.align		4
.L_920:
        /*1590*/ 	.byte	0x04, 0x12
        /*1592*/ 	.short	(.L_922 - .L_921)
	.align		4
.L_921:
        /*1594*/ 	.word	index@(_Z4testIL_Z12load_relaxedPKjEL_Z13store_relaxedPjjELi256E14single_element9all_lanesEvv)
        /*1598*/ 	.word	0x00000000


	//----- nvinfo : EIATTR_MIN_STACK_SIZE
	.align		4
.L_922:
        /*159c*/ 	.byte	0x04, 0x12
        /*159e*/ 	.short	(.L_924 - .L_923)
	.align		4
.L_923:
        /*15a0*/ 	.word	index@(_Z4testIL_Z15load_atomic_addPKjEL_Z17store_atomic_exchPjjELi256E14single_element9all_lanesEvv)
        /*15a4*/ 	.word	0x00000000


	//----- nvinfo : EIATTR_MIN_STACK_SIZE
	.align		4
.L_924:
        /*15a8*/ 	.byte	0x04, 0x12
        /*15aa*/ 	.short	(.L_926 - .L_925)
	.align		4
.L_925:
        /*15ac*/ 	.word	index@(_Z4testIL_Z15load_atomic_addPKjEL_Z14store_volatilePjjELi256E14single_element9all_lanesEvv)
        /*15b0*/ 	.word	0x00000000


	//----- nvinfo : EIATTR_MIN_STACK_SIZE
	.align		4
.L_926:
        /*15b4*/ 	.byte	0x04, 0x12
        /*15b6*/ 	.short	(.L_928 - .L_927)
	.align		4
.L_927:
        /*15b8*/ 	.word	index@(_Z4testIL_Z13load_volatilePKjEL_Z17store_atomic_exchPjjELi256E14single_element9all_lanesEvv)
        /*15bc*/ 	.word	0x00000000


	//----- nvinfo : EIATTR_MIN_STACK_SIZE
	.align		4
.L_928:
        /*15c0*/ 	.byte	0x04, 0x12
        /*15c2*/ 	.short	(.L_930 - .L_929)
	.align		4
.L_929:
        /*15c4*/ 	.word	index@(_Z4testIL_Z13load_volatilePKjEL_Z14store_volatilePjjELi256E14single_element9all_lanesEvv)
        /*15c8*/ 	.word	0x00000000
.L_930:


//--------------------- .nv.compat                --------------------------
	.section	.nv.compat,"",@"SHT_CUDA_COMPAT_INFO"
	.align	4
        /*0000*/ 	.byte	0x02, 0x09, 0x00, 0x00, 0x02, 0x02, 0x01, 0x00, 0x02, 0x05, 0x05, 0x00, 0x03, 0x07, 0x01, 0x01
        /*0010*/ 	.byte	0x02, 0x03, 0x00, 0x00, 0x02, 0x06, 0x01, 0x00, 0x04, 0x0b, 0x08, 0x00, 0x09, 0x00, 0x00, 0x00
        /*0020*/ 	.byte	0x00, 0x00, 0x00, 0x00


//--------------------- .nv.info._Z4testIL_Z12load_relaxedPKjEL_Z13store_relaxedPjjELi256E14strided_accessILj1024ELj32EE9all_lanesEvv --------------------------
	.section	.nv.info._Z4testIL_Z12load_relaxedPKjEL_Z13store_relaxedPjjELi256E14strided_accessILj1024ELj32EE9all_lanesEvv,"",@"SHT_CUDA_INFO"
	.sectionflags	@""
	.align	4


	//----- nvinfo : EIATTR_CUDA_API_VERSION
	.align		4
        /*0000*/ 	.byte	0x04, 0x37
        /*0002*/ 	.short	(.L_932 - .L_931)
.L_931:
        /*0004*/ 	.word	0x00000082


	//----- nvinfo : EIATTR_SPARSE_MMA_MASK
	.align		4
.L_932:
        /*0008*/ 	.byte	0x03, 0x50
        /*000a*/ 	.short	0x0000


	//----- nvinfo : EIATTR_MAXREG_COUNT
	.align		4
        /*000c*/ 	.byte	0x03, 0x1b
        /*000e*/ 	.short	0x00ff


	//----- nvinfo : EIATTR_MERCURY_ISA_VERSION
	.align		4
        /*0010*/ 	.byte	0x03, 0x5f
        /*0012*/ 	.short	0x0101


	//----- nvinfo : EIATTR_VRC_CTA_INIT_COUNT
	.align		4
        /*0014*/ 	.byte	0x02, 0x4a
	.zero		1
	.zero		1


	//----- nvinfo : EIATTR_EXIT_INSTR_OFFSETS
	.align		4
        /*0018*/ 	.byte	0x04, 0x1c
        /*001a*/ 	.short	(.L_934 - .L_933)


	//   ....[0]....
.L_933:
        /*001c*/ 	.word	0x000030b0


	//----- nvinfo : EIATTR_SW_WAR
	.align		4
.L_934:
        /*0020*/ 	.byte	0x04, 0x36
        /*0022*/ 	.short	(.L_936 - .L_935)
.L_935:
        /*0024*/ 	.word	0x00000008
.L_936:


//--------------------- .nv.info._Z4testIL_Z15load_atomic_addPKjEL_Z17store_atomic_exchPjjELi256E14strided_accessILj1024ELj32EE9all_lanesEvv --------------------------
	.section	.nv.info._Z4testIL_Z15load_atomic_addPKjEL_Z17store_atomic_exchPjjELi256E14strided_accessILj1024ELj32EE9all_lanesEvv,"",@"SHT_CUDA_INFO"
	.sectionflags	@""
	.align	4


	//----- nvinfo : EIATTR_CUDA_API_VERSION
	.align		4
        /*0000*/ 	.byte	0x04, 0x37
        /*0002*/ 	.short	(.L_938 - .L_937)
.L_937:
        /*0004*/ 	.word	0x00000082


	//----- nvinfo : EIATTR_SPARSE_MMA_MASK
	.align		4
.L_938:
        /*0008*/ 	.byte	0x03, 0x50
        /*000a*/ 	.short	0x0000


	//----- nvinfo : EIATTR_MAXREG_COUNT
	.align		4
        /*000c*/ 	.byte	0x03, 0x1b
        /*000e*/ 	.short	0x00ff


	//----- nvinfo : EIATTR_MERCURY_ISA_VERSION
	.align		4
        /*0010*/ 	.byte	0x03, 0x5f
        /*0012*/ 	.short	0x0101


	//----- nvinfo : EIATTR_VRC_CTA_INIT_COUNT
	.align		4
        /*0014*/ 	.byte	0x02, 0x4a
	.zero		1
	.zero		1


	//----- nvinfo : EIATTR_EXIT_INSTR_OFFSETS
	.align		4
        /*0018*/ 	.byte	0x04, 0x1c
        /*001a*/ 	.short	(.L_940 - .L_939)


	//   ....[0]....
.L_939:
        /*001c*/ 	.word	0x000030b0


	//----- nvinfo : EIATTR_SW_WAR
	.align		4
.L_940:
        /*0020*/ 	.byte	0x04, 0x36
        /*0022*/ 	.short	(.L_942 - .L_941)
.L_941:
        /*0024*/ 	.word	0x00000008
.L_942:


//--------------------- .nv.info._Z4testIL_Z15load_atomic_addPKjEL_Z14store_volatilePjjELi256E14strided_accessILj1024ELj32EE9all_lanesEvv --------------------------
	.section	.nv.info._Z4testIL_Z15load_atomic_addPKjEL_Z14store_volatilePjjELi256E14strided_accessILj1024ELj32EE9all_lanesEvv,"",@"SHT_CUDA_INFO"
	.sectionflags	@""
	.align	4


	//----- nvinfo : EIATTR_CUDA_API_VERSION
	.align		4
        /*0000*/ 	.byte	0x04, 0x37
        /*0002*/ 	.short	(.L_944 - .L_943)
.L_943:
        /*0004*/ 	.word	0x00000082


	//----- nvinfo : EIATTR_SPARSE_MMA_MASK
	.align		4
.L_944:
        /*0008*/ 	.byte	0x03, 0x50
        /*000a*/ 	.short	0x0000


	//----- nvinfo : EIATTR_MAXREG_COUNT
	.align		4
        /*000c*/ 	.byte	0x03, 0x1b
        /*000e*/ 	.short	0x00ff


	//----- nvinfo : EIATTR_MERCURY_ISA_VERSION
	.align		4
        /*0010*/ 	.byte	0x03, 0x5f
        /*0012*/ 	.short	0x0101


	//----- nvinfo : EIATTR_VRC_CTA_INIT_COUNT
	.align		4
        /*0014*/ 	.byte	0x02, 0x4a
	.zero		1
	.zero		1


	//----- nvinfo : EIATTR_EXIT_INSTR_OFFSETS
	.align		4
        /*0018*/ 	.byte	0x04, 0x1c
        /*001a*/ 	.short	(.L_946 - .L_945)


	//   ....[0]....
.L_945:
        /*001c*/ 	.word	0x000030b0


	//----- nvinfo : EIATTR_SW_WAR
	.align		4
.L_946:
        /*0020*/ 	.byte	0x04, 0x36
        /*0022*/ 	.short	(.L_948 - .L_947)
.L_947:
        /*0024*/ 	.word	0x00000008
.L_948:


//--------------------- .nv.info._Z4testIL_Z13load_volatilePKjEL_Z17store_atomic_exchPjjELi256E14strided_accessILj1024ELj32EE9all_lanesEvv --------------------------
	.section	.nv.info._Z4testIL_Z13load_volatilePKjEL_Z17store_atomic_exchPjjELi256E14strided_accessILj1024ELj32EE9all_lanesEvv,"",@"SHT_CUDA_INFO"
	.sectionflags	@""
	.align	4


	//----- nvinfo : EIATTR_CUDA_API_VERSION
	.align		4
        /*0000*/ 	.byte	0x04, 0x37
        /*0002*/ 	.short	(.L_950 - .L_949)
.L_949:
        /*0004*/ 	.word	0x00000082


	//----- nvinfo : EIATTR_SPARSE_MMA_MASK
	.align		4
.L_950:
        /*0008*/ 	.byte	0x03, 0x50
        /*000a*/ 	.short	0x0000


	//----- nvinfo : EIATTR_MAXREG_COUNT
	.align		4
        /*000c*/ 	.byte	0x03, 0x1b
        /*000e*/ 	.short	0x00ff


	//----- nvinfo : EIATTR_MERCURY_ISA_VERSION
	.align		4
        /*0010*/ 	.byte	0x03, 0x5f
        /*0012*/ 	.short	0x0101


	//----- nvinfo : EIATTR_VRC_CTA_INIT_COUNT
	.align		4
        /*0014*/ 	.byte	0x02, 0x4a
	.zero		1
	.zero		1


	//----- nvinfo : EIATTR_EXIT_INSTR_OFFSETS
	.align		4
        /*0018*/ 	.byte	0x04, 0x1c
        /*001a*/ 	.short	(.L_952 - .L_951)


	//   ....[0]....
.L_951:
        /*001c*/ 	.word	0x000030b0


	//----- nvinfo : EIATTR_SW_WAR
	.align		4
.L_952:
        /*0020*/ 	.byte	0x04, 0x36
        /*0022*/ 	.short	(.L_954 - .L_953)
.L_953:
        /*0024*/ 	.word	0x00000008
.L_954:


//--------------------- .nv.info._Z4testIL_Z13load_volatilePKjEL_Z14store_volatilePjjELi256E14strided_accessILj1024ELj32EE9all_lanesEvv --------------------------
	.section	.nv.info._Z4testIL_Z13load_volatilePKjEL_Z14store_volatilePjjELi256E14strided_accessILj1024ELj32EE9all_lanesEvv,"",@"SHT_CUDA_INFO"
	.sectionflags	@""
	.align	4


	//----- nvinfo : EIATTR_CUDA_API_VERSION
	.align		4
        /*0000*/ 	.byte	0x04, 0x37
        /*0002*/ 	.short	(.L_956 - .L_955)
.L_955:
        /*0004*/ 	.word	0x00000082


	//----- nvinfo : EIATTR_SPARSE_MMA_MASK
	.align		4
.L_956:
        /*0008*/ 	.byte	0x03, 0x50
        /*000a*/ 	.short	0x0000


	//----- nvinfo : EIATTR_MAXREG_COUNT
	.align		4
        /*000c*/ 	.byte	0x03, 0x1b
        /*000e*/ 	.short	0x00ff


	//----- nvinfo : EIATTR_MERCURY_ISA_VERSION
	.align		4
        /*0010*/ 	.byte	0x03, 0x5f
        /*0012*/ 	.short	0x0101


	//----- nvinfo : EIATTR_VRC_CTA_INIT_COUNT
	.align		4
        /*0014*/ 	.byte	0x02, 0x4a
	.zero		1
	.zero		1


	//----- nvinfo : EIATTR_EXIT_INSTR_OFFSETS
	.align		4
        /*0018*/ 	.byte	0x04, 0x1c
        /*001a*/ 	.short	(.L_958 - .L_957)


	//   ....[0]....
.L_957:
        /*001c*/ 	.word	0x000030b0


	//----- nvinfo : EIATTR_SW_WAR
	.align		4
.L_958:
        /*0020*/ 	.byte	0x04, 0x36
        /*0022*/ 	.short	(.L_960 - .L_959)
.L_959:
        /*0024*/ 	.word	0x00000008
.L_960:


//--------------------- .nv.info._Z4testIL_Z12load_relaxedPKjEL_Z13store_relaxedPjjELi256E14strided_accessILj1024ELj16EE9all_lanesEvv --------------------------
	.section	.nv.info._Z4testIL_Z12load_relaxedPKjEL_Z13store_relaxedPjjELi256E14strided_accessILj1024ELj16EE9all_lanesEvv,"",@"SHT_CUDA_INFO"
	.sectionflags	@""
	.align	4


	//----- nvinfo : EIATTR_CUDA_API_VERSION
	.align		4
        /*0000*/ 	.byte	0x04, 0x37
        /*0002*/ 	.short	(.L_962 - .L_961)
.L_961:
        /*0004*/ 	.word	0x00000082


	//----- nvinfo : EIATTR_SPARSE_MMA_MASK
	.align		4
.L_962:
        /*0008*/ 	.byte	0x03, 0x50
        /*000a*/ 	.short	0x0000


	//----- nvinfo : EIATTR_MAXREG_COUNT
	.align		4
        /*000c*/ 	.byte	0x03, 0x1b
        /*000e*/ 	.short	0x00ff


	//----- nvinfo : EIATTR_MERCURY_ISA_VERSION
	.align		4
        /*0010*/ 	.byte	0x03, 0x5f
        /*0012*/ 	.short	0x0101


	//----- nvinfo : EIATTR_VRC_CTA_INIT_COUNT
	.align		4
        /*0014*/ 	.byte	0x02, 0x4a
	.zero		1
	.zero		1


	//----- nvinfo : EIATTR_EXIT_INSTR_OFFSETS
	.align		4
        /*0018*/ 	.byte	0x04, 0x1c
        /*001a*/ 	.short	(.L_964 - .L_963)


	//   ....[0]....
.L_963:
        /*001c*/ 	.word	0x000030b0


	//----- nvinfo : EIATTR_SW_WAR
	.align		4
.L_964:
        /*0020*/ 	.byte	0x04, 0x36
        /*0022*/ 	.short	(.L_966 - .L_965)
.L_965:
        /*0024*/ 	.word	0x00000008
.L_966:


//--------------------- .nv.info._Z4testIL_Z15load_atomic_addPKjEL_Z17store_atomic_exchPjjELi256E14strided_accessILj1024ELj16EE9all_lanesEvv --------------------------
	.section	.nv.info._Z4testIL_Z15load_atomic_addPKjEL_Z17store_atomic_exchPjjELi256E14strided_accessILj1024ELj16EE9all_lanesEvv,"",@"SHT_CUDA_INFO"
	.sectionflags	@""
	.align	4


	//----- nvinfo : EIATTR_CUDA_API_VERSION
	.align		4
        /*0000*/ 	.byte	0x04, 0x37
        /*0002*/ 	.short	(.L_968 - .L_967)
.L_967:
        /*0004*/ 	.word	0x00000082


	//----- nvinfo : EIATTR_SPARSE_MMA_MASK
	.align		4
.L_968:
        /*0008*/ 	.byte	0x03, 0x50
        /*000a*/ 	.short	0x0000


	//----- nvinfo : EIATTR_MAXREG_COUNT
	.align		4
        /*000c*/ 	.byte	0x03, 0x1b
        /*000e*/ 	.short	0x00ff


	//----- nvinfo : EIATTR_MERCURY_ISA_VERSION
	.align		4
        /*0010*/ 	.byte	0x03, 0x5f
        /*0012*/ 	.short	0x0101


	//----- nvinfo : EIATTR_VRC_CTA_INIT_COUNT
	.align		4
        /*0014*/ 	.byte	0x02, 0x4a
	.zero		1
	.zero		1


	//----- nvinfo : EIATTR_EXIT_INSTR_OFFSETS
	.align		4
        /*0018*/ 	.byte	0x04, 0x1c
        /*001a*/ 	.short	(.L_970 - .L_969)


	//   ....[0]....
.L_969:
        /*001c*/ 	.word	0x000030b0


	//----- nvinfo : EIATTR_SW_WAR
	.align		4
.L_970:
        /*0020*/ 	.byte	0x04, 0x36
        /*0022*/ 	.short	(.L_972 - .L_971)
.L_971:
        /*0024*/ 	.word	0x00000008
.L_972:


//--------------------- .nv.info._Z4testIL_Z15load_atomic_addPKjEL_Z14store_volatilePjjELi256E14strided_accessILj1024ELj16EE9all_lanesEvv --------------------------
	.section	.nv.info._Z4testIL_Z15load_atomic_addPKjEL_Z14store_volatilePjjELi256E14strided_accessILj1024ELj16EE9all_lanesEvv,"",@"SHT_CUDA_INFO"
	.sectionflags	@""
	.align	4


	//----- nvinfo : EIATTR_CUDA_API_VERSION
	.align		4
        /*0000*/ 	.byte	0x04, 0x37
        /*0002*/ 	.short	(.L_974 - .L_973)
.L_973:
        /*0004*/ 	.word	0x00000082


	//----- nvinfo : EIATTR_SPARSE_MMA_MASK
	.align		4
.L_974:
        /*0008*/ 	.byte	0x03, 0x50
        /*000a*/ 	.short	0x0000


	//----- nvinfo : EIATTR_MAXREG_COUNT
	.align		4
        /*000c*/ 	.byte	0x03, 0x1b
        /*000e*/ 	.short	0x00ff


	//----- nvinfo : EIATTR_MERCURY_ISA_VERSION
	.align		4
        /*0010*/ 	.byte	0x03, 0x5f
        /*0012*/ 	.short	0x0101


	//----- nvinfo : EIATTR_VRC_CTA_INIT_COUNT
	.align		4
        /*0014*/ 	.byte	0x02, 0x4a
	.zero		1
	.zero		1


	//----- nvinfo : EIATTR_EXIT_INSTR_OFFSETS
	.align		4
        /*0018*/ 	.byte	0x04, 0x1c
        /*001a*/ 	.short	(.L_976 - .L_975)


	//   ....[0]....
.L_975:
        /*001c*/ 	.word	0x000030b0


	//----- nvinfo : EIATTR_SW_WAR
	.align		4
.L_976:
        /*0020*/ 	.byte	0x04, 0x36
        /*0022*/ 	.short	(.L_978 - .L_977)
.L_977:
        /*0024*/ 	.word	0x00000008
.L_978:


//--------------------- .nv.info._Z4testIL_Z13load_volatilePKjEL_Z17store_atomic_exchPjjELi256E14strided_accessILj1024ELj16EE9all_lanesEvv --------------------------
	.section	.nv.info._Z4testIL_Z13load_volatilePKjEL_Z17store_atomic_exchPjjELi256E14strided_accessILj1024ELj16EE9all_lanesEvv,"",@"SHT_CUDA_INFO"
	.sectionflags	@""
	.align	4


	//----- nvinfo : EIATTR_CUDA_API_VERSION
	.align		4
        /*0000*/ 	.byte	0x04, 0x37
        /*0002*/ 	.short	(.L_980 - .L_979)
.L_979:
        /*0004*/ 	.word	0x00000082


	//----- nvinfo : EIATTR_SPARSE_MMA_MASK
	.align		4
.L_980:
        /*0008*/ 	.byte	0x03, 0x50
        /*000a*/ 	.short	0x0000


	//----- nvinfo : EIATTR_MAXREG_COUNT
	.align		4
        /*000c*/ 	.byte	0x03, 0x1b
        /*000e*/ 	.short	0x00ff


	//----- nvinfo : EIATTR_MERCURY_ISA_VERSION
	.align		4
        /*0010*/ 	.byte	0x03, 0x5f
        /*0012*/ 	.short	0x0101


	//----- nvinfo : EIATTR_VRC_CTA_INIT_COUNT
	.align		4
        /*0014*/ 	.byte	0x02, 0x4a
	.zero		1
	.zero		1


	//----- nvinfo : EIATTR_EXIT_INSTR_OFFSETS
	.align		4
        /*0018*/ 	.byte	0x04, 0x1c
        /*001a*/ 	.short	(.L_982 - .L_981)


	//   ....[0]....
.L_981:
        /*001c*/ 	.word	0x000030b0


	//----- nvinfo : EIATTR_SW_WAR
	.align		4
.L_982:
        /*0020*/ 	.byte	0x04, 0x36
        /*0022*/ 	.short	(.L_984 - .L_983)
.L_983:
        /*0024*/ 	.word	0x00000008
.L_984:


//--------------------- .nv.info._Z4testIL_Z13load_volatilePKjEL_Z14store_volatilePjjELi256E14strided_accessILj1024ELj16EE9all_lanesEvv --------------------------
	.section	.nv.info._Z4testIL_Z13load_volatilePKjEL_Z14store_volatilePjjELi256E14strided_accessILj1024ELj16EE9all_lanesEvv,"",@"SHT_CUDA_INFO"
	.sectionflags	@""
	.align	4


	//----- nvinfo : EIATTR_CUDA_API_VERSION
	.align		4
        /*0000*/ 	.byte	0x04, 0x37
        /*0002*/ 	.short	(.L_986 - .L_985)
.L_985:
        /*0004*/ 	.word	0x00000082


	//----- nvinfo : EIATTR_SPARSE_MMA_MASK
	.align		4
.L_986:
        /*0008*/ 	.byte	0x03, 0x50
        /*000a*/ 	.short	0x0000


	//----- nvinfo : EIATTR_MAXREG_COUNT
	.align		4
        /*000c*/ 	.byte	0x03, 0x1b
        /*000e*/ 	.short	0x00ff


	//----- nvinfo : EIATTR_MERCURY_ISA_VERSION
	.align		4
        /*0010*/ 	.byte	0x03, 0x5f
        /*0012*/ 	.short	0x0101


	//----- nvinfo : EIATTR_VRC_CTA_INIT_COUNT
	.align		4
        /*0014*/ 	.byte	0x02, 0x4a
	.zero		1
	.zero		1


	//----- nvinfo : EIATTR_EXIT_INSTR_OFFSETS
	.align		4
        /*0018*/ 	.byte	0x04, 0x1c
        /*001a*/ 	.short	(.L_988 - .L_987)


	//   ....[0]....
.L_987:
        /*001c*/ 	.word	0x000030b0


	//----- nvinfo : EIATTR_SW_WAR
	.align		4
.L_988:
        /*0020*/ 	.byte	0x04, 0x36
        /*0022*/ 	.short	(.L_990 - .L_989)
.L_989:
        /*0024*/ 	.word	0x00000008
.L_990:


//--------------------- .nv.info._Z4testIL_Z12load_relaxedPKjEL_Z13store_relaxedPjjELi256E14strided_accessILj1024ELj8EE9all_lanesEvv --------------------------
	.section	.nv.info._Z4testIL_Z12load_relaxedPKjEL_Z13store_relaxedPjjELi256E14strided_accessILj1024ELj8EE9all_lanesEvv,"",@"SHT_CUDA_INFO"
	.sectionflags	@""
	.align	4


	//----- nvinfo : EIATTR_CUDA_API_VERSION
	.align		4
        /*0000*/ 	.byte	0x04, 0x37
        /*0002*/ 	.short	(.L_992 - .L_991)
.L_991:
        /*0004*/ 	.word	0x00000082


	//----- nvinfo : EIATTR_SPARSE_MMA_MASK
	.align		4
.L_992:
        /*0008*/ 	.byte	0x03, 0x50
        /*000a*/ 	.short	0x0000


	//----- nvinfo : EIATTR_MAXREG_COUNT
	.align		4
        /*000c*/ 	.byte	0x03, 0x1b
        /*000e*/ 	.short	0x00ff


	//----- nvinfo : EIATTR_MERCURY_ISA_VERSION
	.align		4
        /*0010*/ 	.byte	0x03, 0x5f
        /*0012*/ 	.short	0x0101


	//----- nvinfo : EIATTR_VRC_CTA_INIT_COUNT
	.align		4
        /*0014*/ 	.byte	0x02, 0x4a
	.zero		1
	.zero		1


	//----- nvinfo : EIATTR_EXIT_INSTR_OFFSETS
	.align		4
        /*0018*/ 	.byte	0x04, 0x1c
        /*001a*/ 	.short	(.L_994 - .L_993)


	//   ....[0]....
.L_993:
        /*001c*/ 	.word	0x000030b0


	//----- nvinfo : EIATTR_SW_WAR
	.align		4
.L_994:
        /*0020*/ 	.byte	0x04, 0x36
        /*0022*/ 	.short	(.L_996 - .L_995)
.L_995:
        /*0024*/ 	.word	0x00000008
.L_996:


//--------------------- .nv.info._Z4testIL_Z15load_atomic_addPKjEL_Z17store_atomic_exchPjjELi256E14strided_accessILj1024ELj8EE9all_lanesEvv --------------------------
	.section	.nv.info._Z4testIL_Z15load_atomic_addPKjEL_Z17store_atomic_exchPjjELi256E14strided_accessILj1024ELj8EE9all_lanesEvv,"",@"SHT_CUDA_INFO"
	.sectionflags	@""
	.align	4


	//----- nvinfo : EIATTR_CUDA_API_VERSION
	.align		4
        /*0000*/ 	.byte	0x04, 0x37
        /*0002*/ 	.short	(.L_998 - .L_997)
.L_997:
        /*0004*/ 	.word	0x00000082


	//----- nvinfo : EIATTR_SPARSE_MMA_MASK
	.align		4
.L_998:
        /*0008*/ 	.byte	0x03, 0x50
        /*000a*/ 	.short	0x0000


	//----- nvinfo : EIATTR_MAXREG_COUNT
	.align		4
        /*000c*/ 	.byte	0x03, 0x1b
        /*000e*/ 	.short	0x00ff


	//----- nvinfo : EIATTR_MERCURY_ISA_VERSION
	.align		4
        /*0010*/ 	.byte	0x03, 0x5f
        /*0012*/ 	.short	0x0101


	//----- nvinfo : EIATTR_VRC_CTA_INIT_COUNT
	.align		4
        /*0014*/ 	.byte	0x02, 0x4a
	.zero		1
	.zero		1


	//----- nvinfo : EIATTR_EXIT_INSTR_OFFSETS
	.align		4
        /*0018*/ 	.byte	0x04, 0x1c
        /*001a*/ 	.short	(.L_1000 - .L_999)


	//   ....[0]....
.L_999:
        /*001c*/ 	.word	0x000030b0


	//----- nvinfo : EIATTR_SW_WAR
	.align		4
.L_1000:
        /*0020*/ 	.byte	0x04, 0x36
        /*0022*/ 	.short	(.L_1002 - .L_1001)
.L_1001:
        /*0024*/ 	.word	0x00000008
.L_1002:


//--------------------- .nv.info._Z4testIL_Z15load_atomic_addPKjEL_Z14store_volatilePjjELi256E14strided_accessILj1024ELj8EE9all_lanesEvv --------------------------
	.section	.nv.info._Z4testIL_Z15load_atomic_addPKjEL_Z14store_volatilePjjELi256E14strided_accessILj1024ELj8EE9all_lanesEvv,"",@"SHT_CUDA_INFO"
	.sectionflags	@""
	.align	4


	//----- nvinfo : EIATTR_CUDA_API_VERSION
	.align		4
        /*0000*/ 	.byte	0x04, 0x37
        /*0002*/ 	.short	(.L_1004 - .L_1003)
.L_1003:
        /*0004*/ 	.word	0x00000082


	//----- nvinfo : EIATTR_SPARSE_MMA_MASK
	.align		4
.L_1004:
        /*0008*/ 	.byte	0x03, 0x50
        /*000a*/ 	.short	0x0000


	//----- nvinfo : EIATTR_MAXREG_COUNT
	.align		4
        /*000c*/ 	.byte	0x03, 0x1b
        /*000e*/ 	.short	0x00ff


	//----- nvinfo : EIATTR_MERCURY_ISA_VERSION
	.align		4
        /*0010*/ 	.byte	0x03, 0x5f
        /*0012*/ 	.short	0x0101


	//----- nvinfo : EIATTR_VRC_CTA_INIT_COUNT
	.align		4
        /*0014*/ 	.byte	0x02, 0x4a
	.zero		1
	.zero		1


	//----- nvinfo : EIATTR_EXIT_INSTR_OFFSETS
	.align		4
        /*0018*/ 	.byte	0x04, 0x1c
        /*001a*/ 	.short	(.L_1006 - .L_1005)


	//   ....[0]....
.L_1005:
        /*001c*/ 	.word	0x000030b0


	//----- nvinfo : EIATTR_SW_WAR
	.align		4
.L_1006:
        /*0020*/ 	.byte	0x04, 0x36
        /*0022*/ 	.short	(.L_1008 - .L_1007)
.L_1007:
        /*0024*/ 	.word	0x00000008
.L_1008:


//--------------------- .nv.info._Z4testIL_Z13load_volatilePKjEL_Z17store_atomic_exchPjjELi256E14strided_accessILj1024ELj8EE9all_lanesEvv --------------------------
	.section	.nv.info._Z4testIL_Z13load_volatilePKjEL_Z17store_atomic_exchPjjELi256E14strided_accessILj1024ELj8EE9all_lanesEvv,"",@"SHT_CUDA_INFO"
	.sectionflags	@""
	.align	4


	//----- nvinfo : EIATTR_CUDA_API_VERSION
	.align		4
        /*0000*/ 	.byte	0x04, 0x37
        /*0002*/ 	.short	(.L_1010 - .L_1009)
.L_1009:
        /*0004*/ 	.word	0x00000082


	//----- nvinfo : EIATTR_SPARSE_MMA_MASK
	.align		4
.L_1010:
        /*0008*/ 	.byte	0x03, 0x50
        /*000a*/ 	.short	0x0000


	//----- nvinfo : EIATTR_MAXREG_COUNT
	.align		4
        /*000c*/ 	.byte	0x03, 0x1b
        /*000e*/ 	.short	0x00ff


	//----- nvinfo : EIATTR_MERCURY_ISA_VERSION
	.align		4
        /*0010*/ 	.byte	0x03, 0x5f
        /*0012*/ 	.short	0x0101


	//----- nvinfo : EIATTR_VRC_CTA_INIT_COUNT
	.align		4
        /*0014*/ 	.byte	0x02, 0x4a
	.zero		1
	.zero		1


	//----- nvinfo : EIATTR_EXIT_INSTR_OFFSETS
	.align		4
        /*0018*/ 	.byte	0x04, 0x1c
        /*001a*/ 	.short	(.L_1012 - .L_1011)


	//   ....[0]....
.L_1011:
        /*001c*/ 	.word	0x000030b0


	//----- nvinfo : EIATTR_SW_WAR
	.align		4
.L_1012:
        /*0020*/ 	.byte	0x04, 0x36
        /*0022*/ 	.short	(.L_1014 - .L_1013)
.L_1013:
        /*0024*/ 	.word	0x00000008
.L_1014:


//--------------------- .nv.info._Z4testIL_Z13load_volatilePKjEL_Z14store_volatilePjjELi256E14strided_accessILj1024ELj8EE9all_lanesEvv --------------------------
	.section	.nv.info._Z4testIL_Z13load_volatilePKjEL_Z14store_volatilePjjELi256E14strided_accessILj1024ELj8EE9all_lanesEvv,"",@"SHT_CUDA_INFO"
	.sectionflags	@""
	.align	4


	//----- nvinfo : EIATTR_CUDA_API_VERSION
	.align		4
        /*0000*/ 	.byte	0x04, 0x37
        /*0002*/ 	.short	(.L_1016 - .L_1015)
.L_1015:
        /*0004*/ 	.word	0x00000082


	//----- nvinfo : EIATTR_SPARSE_MMA_MASK
	.align		4
.L_1016:
        /*0008*/ 	.byte	0x03, 0x50
        /*000a*/ 	.short	0x0000


	//----- nvinfo : EIATTR_MAXREG_COUNT
	.align		4
        /*000c*/ 	.byte	0x03, 0x1b
        /*000e*/ 	.short	0x00ff


	//----- nvinfo : EIATTR_MERCURY_ISA_VERSION
	.align		4
        /*0010*/ 	.byte	0x03, 0x5f
        /*0012*/ 	.short	0x0101


	//----- nvinfo : EIATTR_VRC_CTA_INIT_COUNT
	.align		4
        /*0014*/ 	.byte	0x02, 0x4a
	.zero		1
	.zero		1


	//----- nvinfo : EIATTR_EXIT_INSTR_OFFSETS
	.align		4
        /*0018*/ 	.byte	0x04, 0x1c
        /*001a*/ 	.short	(.L_1018 - .L_1017)


	//   ....[0]....
.L_1017:
        /*001c*/ 	.word	0x000030b0


	//----- nvinfo : EIATTR_SW_WAR
	.align		4
.L_1018:
        /*0020*/ 	.byte	0x04, 0x36
        /*0022*/ 	.short	(.L_1020 - .L_1019)
.L_1019:
        /*0024*/ 	.word	0x00000008
.L_1020:


//--------------------- .nv.info._Z4testIL_Z12load_relaxedPKjEL_Z13store_relaxedPjjELi256E14strided_accessILj1024ELj4EE9all_lanesEvv --------------------------
	.section	.nv.info._Z4testIL_Z12load_relaxedPKjEL_Z13store_relaxedPjjELi256E14strided_accessILj1024ELj4EE9all_lanesEvv,"",@"SHT_CUDA_INFO"
	.sectionflags	@""
	.align	4


	//----- nvinfo : EIATTR_CUDA_API_VERSION
	.align		4
        /*0000*/ 	.byte	0x04, 0x37
        /*0002*/ 	.short	(.L_1022 - .L_1021)
.L_1021:
        /*0004*/ 	.word	0x00000082


	//----- nvinfo : EIATTR_SPARSE_MMA_MASK
	.align		4
.L_1022:
        /*0008*/ 	.byte	0x03, 0x50
        /*000a*/ 	.short	0x0000


	//----- nvinfo : EIATTR_MAXREG_COUNT
	.align		4
        /*000c*/ 	.byte	0x03, 0x1b
        /*000e*/ 	.short	0x00ff


	//----- nvinfo : EIATTR_MERCURY_ISA_VERSION
	.align		4
        /*0010*/ 	.byte	0x03, 0x5f
        /*0012*/ 	.short	0x0101


	//----- nvinfo : EIATTR_VRC_CTA_INIT_COUNT
	.align		4
        /*0014*/ 	.byte	0x02, 0x4a
	.zero		1
	.zero		1


	//----- nvinfo : EIATTR_EXIT_INSTR_OFFSETS
	.align		4
        /*0018*/ 	.byte	0x04, 0x1c
        /*001a*/ 	.short	(.L_1024 - .L_1023)


	//   ....[0]....
.L_1023:
        /*001c*/ 	.word	0x000030b0


	//----- nvinfo : EIATTR_SW_WAR
	.align		4
.L_1024:
        /*0020*/ 	.byte	0x04, 0x36
        /*0022*/ 	.short	(.L_1026 - .L_1025)
.L_1025:
        /*0024*/ 	.word	0x00000008
.L_1026:


//--------------------- .nv.info._Z4testIL_Z15load_atomic_addPKjEL_Z17store_atomic_exchPjjELi256E14strided_accessILj1024ELj4EE9all_lanesEvv --------------------------
	.section	.nv.info._Z4testIL_Z15load_atomic_addPKjEL_Z17store_atomic_exchPjjELi256E14strided_accessILj1024ELj4EE9all_lanesEvv,"",@"SHT_CUDA_INFO"
	.sectionflags	@""
	.align	4


	//----- nvinfo : EIATTR_CUDA_API_VERSION
	.align		4
        /*0000*/ 	.byte	0x04, 0x37
        /*0002*/ 	.short	(.L_1028 - .L_1027)
.L_1027:
        /*0004*/ 	.word	0x00000082


	//----- nvinfo : EIATTR_SPARSE_MMA_MASK
	.align		4
.L_1028:
        /*0008*/ 	.byte	0x03, 0x50
        /*000a*/ 	.short	0x0000


	//----- nvinfo : EIATTR_MAXREG_COUNT
	.align		4
        /*000c*/ 	.byte	0x03, 0x1b
        /*000e*/ 	.short	0x00ff


	//----- nvinfo : EIATTR_MERCURY_ISA_VERSION
	.align		4
        /*0010*/ 	.byte	0x03, 0x5f
        /*0012*/ 	.short	0x0101


	//----- nvinfo : EIATTR_VRC_CTA_INIT_COUNT
	.align		4
        /*0014*/ 	.byte	0x02, 0x4a
	.zero		1
	.zero		1


	//----- nvinfo : EIATTR_EXIT_INSTR_OFFSETS
	.align		4
        /*0018*/ 	.byte	0x04, 0x1c
        /*001a*/ 	.short	(.L_1030 - .L_1029)


	//   ....[0]....
.L_1029:
        /*001c*/ 	.word	0x000030b0


	//----- nvinfo : EIATTR_SW_WAR
	.align		4
.L_1030:
        /*0020*/ 	.byte	0x04, 0x36
        /*0022*/ 	.short	(.L_1032 - .L_1031)
.L_1031:
        /*0024*/ 	.word	0x00000008
.L_1032:


//--------------------- .nv.info._Z4testIL_Z15load_atomic_addPKjEL_Z14store_volatilePjjELi256E14strided_accessILj1024ELj4EE9all_lanesEvv --------------------------
	.section	.nv.info._Z4testIL_Z15load_atomic_addPKjEL_Z14store_volatilePjjELi256E14strided_accessILj1024ELj4EE9all_lanesEvv,"",@"SHT_CUDA_INFO"
	.sectionflags	@""
	.align	4


	//----- nvinfo : EIATTR_CUDA_API_VERSION
	.align		4
        /*0000*/ 	.byte	0x04, 0x37
        /*0002*/ 	.short	(.L_1034 - .L_1033)
.L_1033:
        /*0004*/ 	.word	0x00000082


	//----- nvinfo : EIATTR_SPARSE_MMA_MASK
	.align		4
.L_1034:
        /*0008*/ 	.byte	0x03, 0x50
        /*000a*/ 	.short	0x0000


	//----- nvinfo : EIATTR_MAXREG_COUNT
	.align		4
        /*000c*/ 	.byte	0x03, 0x1b
        /*000e*/ 	.short	0x00ff


	//----- nvinfo : EIATTR_MERCURY_ISA_VERSION
	.align		4
        /*0010*/ 	.byte	0x03, 0x5f
        /*0012*/ 	.short	0x0101


	//----- nvinfo : EIATTR_VRC_CTA_INIT_COUNT
	.align		4
        /*0014*/ 	.byte	0x02, 0x4a
	.zero		1
	.zero		1


	//----- nvinfo : EIATTR_EXIT_INSTR_OFFSETS
	.align		4
        /*0018*/ 	.byte	0x04, 0x1c
        /*001a*/ 	.short	(.L_1036 - .L_1035)


	//   ....[0]....
.L_1035:
        /*001c*/ 	.word	0x000030b0


	//----- nvinfo : EIATTR_SW_WAR
	.align		4
.L_1036:
        /*0020*/ 	.byte	0x04, 0x36
        /*0022*/ 	.short	(.L_1038 - .L_1037)
.L_1037:
        /*0024*/ 	.word	0x00000008
.L_1038:


//--------------------- .nv.info._Z4testIL_Z13load_volatilePKjEL_Z17store_atomic_exchPjjELi256E14strided_accessILj1024ELj4EE9all_lanesEvv --------------------------
	.section	.nv.info._Z4testIL_Z13load_volatilePKjEL_Z17store_atomic_exchPjjELi256E14strided_accessILj1024ELj4EE9all_lanesEvv,"",@"SHT_CUDA_INFO"
	.sectionflags	@""
	.align	4


	//----- nvinfo : EIATTR_CUDA_API_VERSION
	.align		4
        /*0000*/ 	.byte	0x04, 0x37
        /*0002*/ 	.short	(.L_1040 - .L_1039)
.L_1039:
        /*0004*/ 	.word	0x00000082


	//----- nvinfo : EIATTR_SPARSE_MMA_MASK
	.align		4
.L_1040:
        /*0008*/ 	.byte	0x03, 0x50
        /*000a*/ 	.short	0x0000


	//----- nvinfo : EIATTR_MAXREG_COUNT
	.align		4
        /*000c*/ 	.byte	0x03, 0x1b
        /*000e*/ 	.short	0x00ff


	//----- nvinfo : EIATTR_MERCURY_ISA_VERSION
	.align		4
        /*0010*/ 	.byte	0x03, 0x5f
        /*0012*/ 	.short	0x0101


	//----- nvinfo : EIATTR_VRC_CTA_INIT_COUNT
	.align		4
        /*0014*/ 	.byte	0x02, 0x4a
	.zero		1
	.zero		1


	//----- nvinfo : EIATTR_EXIT_INSTR_OFFSETS
	.align		4
        /*0018*/ 	.byte	0x04, 0x1c
        /*001a*/ 	.short	(.L_1042 - .L_1041)


	//   ....[0]....
.L_1041:
        /*001c*/ 	.word	0x000030b0


	//----- nvinfo : EIATTR_SW_WAR
	.align		4
.L_1042:
        /*0020*/ 	.byte	0x04, 0x36
        /*0022*/ 	.short	(.L_1044 - .L_1043)
.L_1043:
        /*0024*/ 	.word	0x00000008
.L_1044:


//--------------------- .nv.info._Z4testIL_Z13load_volatilePKjEL_Z14store_volatilePjjELi256E14strided_accessILj1024ELj4EE9all_lanesEvv --------------------------
	.section	.nv.info._Z4testIL_Z13load_volatilePKjEL_Z14store_volatilePjjELi256E14strided_accessILj1024ELj4EE9all_lanesEvv,"",@"SHT_CUDA_INFO"
	.sectionflags	@""
	.align	4


	//----- nvinfo : EIATTR_CUDA_API_VERSION
	.align		4
        /*0000*/ 	.byte	0x04, 0x37
        /*0002*/ 	.short	(.L_1046 - .L_1045)
.L_1045:
        /*0004*/ 	.word	0x00000082


	//----- nvinfo : EIATTR_SPARSE_MMA_MASK
	.align		4
.L_1046:
        /*0008*/ 	.byte	0x03, 0x50
        /*000a*/ 	.short	0x0000


	//----- nvinfo : EIATTR_MAXREG_COUNT
	.align		4
        /*000c*/ 	.byte	0x03, 0x1b
        /*000e*/ 	.short	0x00ff


	//----- nvinfo : EIATTR_MERCURY_ISA_VERSION
	.align		4
        /*0010*/ 	.byte	0x03, 0x5f
        /*0012*/ 	.short	0x0101


	//----- nvinfo : EIATTR_VRC_CTA_INIT_COUNT
	.align		4
        /*0014*/ 	.byte	0x02, 0x4a
	.zero		1
	.zero		1


	//----- nvinfo : EIATTR_EXIT_INSTR_OFFSETS
	.align		4
        /*0018*/ 	.byte	0x04, 0x1c
        /*001a*/ 	.short	(.L_1048 - .L_1047)


	//   ....[0]....
.L_1047:
        /*001c*/ 	.word	0x000030b0


	//----- nvinfo : EIATTR_SW_WAR
	.align		4
.L_1048:
        /*0020*/ 	.byte	0x04, 0x36
        /*0022*/ 	.short	(.L_1050 - .L_1049)
.L_1049:
        /*0024*/ 	.word	0x00000008
.L_1050:


//--------------------- .nv.info._Z4testIL_Z12load_relaxedPKjEL_Z13store_relaxedPjjELi256E14strided_accessILj1024ELj2EE9all_lanesEvv --------------------------
	.section	.nv.info._Z4testIL_Z12load_relaxedPKjEL_Z13store_relaxedPjjELi256E14strided_accessILj1024ELj2EE9all_lanesEvv,"",@"SHT_CUDA_INFO"
	.sectionflags	@""
	.align	4


	//----- nvinfo : EIATTR_CUDA_API_VERSION
	.align		4
        /*0000*/ 	.byte	0x04, 0x37
        /*0002*/ 	.short	(.L_1052 - .L_1051)
.L_1051:
        /*0004*/ 	.word	0x00000082


	//----- nvinfo : EIATTR_SPARSE_MMA_MASK
	.align		4
.L_1052:
        /*0008*/ 	.byte	0x03, 0x50
        /*000a*/ 	.short	0x0000


	//----- nvinfo : EIATTR_MAXREG_COUNT
	.align		4
        /*000c*/ 	.byte	0x03, 0x1b
        /*000e*/ 	.short	0x00ff


	//----- nvinfo : EIATTR_MERCURY_ISA_VERSION
	.align		4
        /*0010*/ 	.byte	0x03, 0x5f
        /*0012*/ 	.short	0x0101


	//----- nvinfo : EIATTR_VRC_CTA_INIT_COUNT
	.align		4
        /*0014*/ 	.byte	0x02, 0x4a
	.zero		1
	.zero		1


	//----- nvinfo : EIATTR_EXIT_INSTR_OFFSETS
	.align		4
        /*0018*/ 	.byte	0x04, 0x1c
        /*001a*/ 	.short	(.L_1054 - .L_1053)


	//   ....[0]....
.L_1053:
        /*001c*/ 	.word	0x000030b0


	//----- nvinfo : EIATTR_SW_WAR
	.align		4
.L_1054:
        /*0020*/ 	.byte	0x04, 0x36
        /*0022*/ 	.short	(.L_1056 - .L_1055)
.L_1055:
        /*0024*/ 	.word	0x00000008
.L_1056:


//--------------------- .nv.info._Z4testIL_Z15load_atomic_addPKjEL_Z17store_atomic_exchPjjELi256E14strided_accessILj1024ELj2EE9all_lanesEvv --------------------------
	.section	.nv.info._Z4testIL_Z15load_atomic_addPKjEL_Z17store_atomic_exchPjjELi256E14strided_accessILj1024ELj2EE9all_lanesEvv,"",@"SHT_CUDA_INFO"
	.sectionflags	@""
	.align	4


	//----- nvinfo : EIATTR_CUDA_API_VERSION
	.align		4
        /*0000*/ 	.byte	0x04, 0x37
        /*0002*/ 	.short	(.L_1058 - .L_1057)
.L_1057:
        /*0004*/ 	.word	0x00000082


	//----- nvinfo : EIATTR_SPARSE_MMA_MASK
	.align		4
.L_1058:
        /*0008*/ 	.byte	0x03, 0x50
        /*000a*/ 	.short	0x0000


	//----- nvinfo : EIATTR_MAXREG_COUNT
	.align		4
        /*000c*/ 	.byte	0x03, 0x1b
        /*000e*/ 	.short	0x00ff


	//----- nvinfo : EIATTR_MERCURY_ISA_VERSION
	.align		4
        /*0010*/ 	.byte	0x03, 0x5f
        /*0012*/ 	.short	0x0101


	//----- nvinfo : EIATTR_VRC_CTA_INIT_COUNT
	.align		4
        /*0014*/ 	.byte	0x02, 0x4a
	.zero		1
	.zero		1


	//----- nvinfo : EIATTR_EXIT_INSTR_OFFSETS
	.align		4
        /*0018*/ 	.byte	0x04, 0x1c
        /*001a*/ 	.short	(.L_1060 - .L_1059)


	//   ....[0]....
.L_1059:
        /*001c*/ 	.word	0x000030b0


	//----- nvinfo : EIATTR_SW_WAR
	.align		4
.L_1060:
        /*0020*/ 	.byte	0x04, 0x36
        /*0022*/ 	.short	(.L_1062 - .L_1061)
.L_1061:
        /*0024*/ 	.word	0x00000008
.L_1062:


//--------------------- .nv.info._Z4testIL_Z15load_atomic_addPKjEL_Z14store_volatilePjjELi256E14strided_accessILj1024ELj2EE9all_lanesEvv --------------------------
	.section	.nv.info._Z4testIL_Z15load_atomic_addPKjEL_Z14store_volatilePjjELi256E14strided_accessILj1024ELj2EE9all_lanesEvv,"",@"SHT_CUDA_INFO"
	.sectionflags	@""
	.align	4


	//----- nvinfo : EIATTR_CUDA_API_VERSION
	.align		4
        /*0000*/ 	.byte	0x04, 0x37
        /*0002*/ 	.short	(.L_1064 - .L_1063)
.L_1063:
        /*0004*/ 	.word	0x00000082


	//----- nvinfo : EIATTR_SPARSE_MMA_MASK
	.align		4
.L_1064:
        /*0008*/ 	.byte	0x03, 0x50
        /*000a*/ 	.short	0x0000


	//----- nvinfo : EIATTR_MAXREG_COUNT
	.align		4
        /*000c*/ 	.byte	0x03, 0x1b
        /*000e*/ 	.short	0x00ff


	//----- nvinfo : EIATTR_MERCURY_ISA_VERSION
	.align		4
        /*0010*/ 	.byte	0x03, 0x5f
        /*0012*/ 	.short	0x0101


	//----- nvinfo : EIATTR_VRC_CTA_INIT_COUNT
	.align		4
        /*0014*/ 	.byte	0x02, 0x4a
	.zero		1
	.zero		1


	//----- nvinfo : EIATTR_EXIT_INSTR_OFFSETS
	.align		4
        /*0018*/ 	.byte	0x04, 0x1c
        /*001a*/ 	.short	(.L_1066 - .L_1065)


	//   ....[0]....
.L_1065:
        /*001c*/ 	.word	0x000030b0


	//----- nvinfo : EIATTR_SW_WAR
	.align		4
.L_1066:
        /*0020*/ 	.byte	0x04, 0x36
        /*0022*/ 	.short	(.L_1068 - .L_1067)
.L_1067:
        /*0024*/ 	.word	0x00000008
.L_1068:


//--------------------- .nv.info._Z4testIL_Z13load_volatilePKjEL_Z17store_atomic_exchPjjELi256E14strided_accessILj1024ELj2EE9all_lanesEvv --------------------------
	.section	.nv.info._Z4testIL_Z13load_volatilePKjEL_Z17store_atomic_exchPjjELi256E14strided_accessILj1024ELj2EE9all_lanesEvv,"",@"SHT_CUDA_INFO"
	.sectionflags	@""
	.align	4


	//----- nvinfo : EIATTR_CUDA_API_VERSION
	.align		4
        /*0000*/ 	.byte	0x04, 0x37
        /*0002*/ 	.short	(.L_1070 - .L_1069)
.L_1069:
        /*0004*/ 	.word	0x00000082


	//----- nvinfo : EIATTR_SPARSE_MMA_MASK
	.align		4
.L_1070:
        /*0008*/ 	.byte	0x03, 0x50
        /*000a*/ 	.short	0x0000


	//----- nvinfo : EIATTR_MAXREG_COUNT
	.align		4
        /*000c*/ 	.byte	0x03, 0x1b
        /*000e*/ 	.short	0x00ff


	//----- nvinfo : EIATTR_MERCURY_ISA_VERSION
	.align		4
        /*0010*/ 	.byte	0x03, 0x5f
        /*0012*/ 	.short	0x0101


	//----- nvinfo : EIATTR_VRC_CTA_INIT_COUNT
	.align		4
        /*0014*/ 	.byte	0x02, 0x4a
	.zero		1
	.zero		1


	//----- nvinfo : EIATTR_EXIT_INSTR_OFFSETS
	.align		4
        /*0018*/ 	.byte	0x04, 0x1c
        /*001a*/ 	.short	(.L_1072 - .L_1071)


	//   ....[0]....
.L_1071:
        /*001c*/ 	.word	0x000030b0


	//----- nvinfo : EIATTR_SW_WAR
	.align		4
.L_1072:
        /*0020*/ 	.byte	0x04, 0x36
        /*0022*/ 	.short	(.L_1074 - .L_1073)
.L_1073:
        /*0024*/ 	.word	0x00000008
.L_1074:


//--------------------- .nv.info._Z4testIL_Z13load_volatilePKjEL_Z14store_volatilePjjELi256E14strided_accessILj1024ELj2EE9all_lanesEvv --------------------------
	.section	.nv.info._Z4testIL_Z13load_volatilePKjEL_Z14store_volatilePjjELi256E14strided_accessILj1024ELj2EE9all_lanesEvv,"",@"SHT_CUDA_INFO"
	.sectionflags	@""
	.align	4


	//----- nvinfo : EIATTR_CUDA_API_VERSION
	.align		4
        /*0000*/ 	.byte	0x04, 0x37
        /*0002*/ 	.short	(.L_1076 - .L_1075)
.L_1075:
        /*0004*/ 	.word	0x00000082


	//----- nvinfo : EIATTR_SPARSE_MMA_MASK
	.align		4
.L_1076:
        /*0008*/ 	.byte	0x03, 0x50
        /*000a*/ 	.short	0x0000


	//----- nvinfo : EIATTR_MAXREG_COUNT
	.align		4
        /*000c*/ 	.byte	0x03, 0x1b
        /*000e*/ 	.short	0x00ff


	//----- nvinfo : EIATTR_MERCURY_ISA_VERSION
	.align		4
        /*0010*/ 	.byte	0x03, 0x5f
        /*0012*/ 	.short	0x0101


	//----- nvinfo : EIATTR_VRC_CTA_INIT_COUNT
	.align		4
        /*0014*/ 	.byte	0x02, 0x4a
	.zero		1
	.zero		1


	//----- nvinfo : EIATTR_EXIT_INSTR_OFFSETS
	.align		4
        /*0018*/ 	.byte	0x04, 0x1c
        /*001a*/ 	.short	(.L_1078 - .L_1077)


	//   ....[0]....
.L_1077:
        /*001c*/ 	.word	0x000030b0


	//----- nvinfo : EIATTR_SW_WAR
	.align		4
.L_1078:
        /*0020*/ 	.byte	0x04, 0x36
        /*0022*/ 	.short	(.L_1080 - .L_1079)
.L_1079:
        /*0024*/ 	.word	0x00000008
.L_1080:


//--------------------- .nv.info._Z4testIL_Z12load_relaxedPKjEL_Z13store_relaxedPjjELi256E14strided_accessILj1024ELj1EE9all_lanesEvv --------------------------
	.section	.nv.info._Z4testIL_Z12load_relaxedPKjEL_Z13store_relaxedPjjELi256E14strided_accessILj1024ELj1EE9all_lanesEvv,"",@"SHT_CUDA_INFO"
	.sectionflags	@""
	.align	4


	//----- nvinfo : EIATTR_CUDA_API_VERSION
	.align		4
        /*0000*/ 	.byte	0x04, 0x37
        /*0002*/ 	.short	(.L_1082 - .L_1081)
.L_1081:
        /*0004*/ 	.word	0x00000082


	//----- nvinfo : EIATTR_SPARSE_MMA_MASK
	.align		4
.L_1082:
        /*0008*/ 	.byte	0x03, 0x50
        /*000a*/ 	.short	0x0000


	//----- nvinfo : EIATTR_MAXREG_COUNT
	.align		4
        /*000c*/ 	.byte	0x03, 0x1b
        /*000e*/ 	.short	0x00ff


	//----- nvinfo : EIATTR_MERCURY_ISA_VERSION
	.align		4
        /*0010*/ 	.byte	0x03, 0x5f
        /*0012*/ 	.short	0x0101


	//----- nvinfo : EIATTR_VRC_CTA_INIT_COUNT
	.align		4
        /*0014*/ 	.byte	0x02, 0x4a
	.zero		1
	.zero		1


	//----- nvinfo : EIATTR_EXIT_INSTR_OFFSETS
	.align		4
        /*0018*/ 	.byte	0x04, 0x1c
        /*001a*/ 	.short	(.L_1084 - .L_1083)


	//   ....[0]....
.L_1083:
        /*001c*/ 	.word	0x000030b0


	//----- nvinfo : EIATTR_SW_WAR
	.align		4
.L_1084:
        /*0020*/ 	.byte	0x04, 0x36
        /*0022*/ 	.short	(.L_1086 - .L_1085)
.L_1085:
        /*0024*/ 	.word	0x00000008
.L_1086:


//--------------------- .nv.info._Z4testIL_Z15load_atomic_addPKjEL_Z17store_atomic_exchPjjELi256E14strided_accessILj1024ELj1EE9all_lanesEvv --------------------------
	.section	.nv.info._Z4testIL_Z15load_atomic_addPKjEL_Z17store_atomic_exchPjjELi256E14strided_accessILj1024ELj1EE9all_lanesEvv,"",@"SHT_CUDA_INFO"
	.sectionflags	@""
	.align	4


	//----- nvinfo : EIATTR_CUDA_API_VERSION
	.align		4
        /*0000*/ 	.byte	0x04, 0x37
        /*0002*/ 	.short	(.L_1088 - .L_1087)
.L_1087:
        /*0004*/ 	.word	0x00000082


	//----- nvinfo : EIATTR_SPARSE_MMA_MASK
	.align		4
.L_1088:
        /*0008*/ 	.byte	0x03, 0x50
        /*000a*/ 	.short	0x0000


	//----- nvinfo : EIATTR_MAXREG_COUNT
	.align		4
        /*000c*/ 	.byte	0x03, 0x1b
        /*000e*/ 	.short	0x00ff


	//----- nvinfo : EIATTR_MERCURY_ISA_VERSION
	.align		4
        /*0010*/ 	.byte	0x03, 0x5f
        /*0012*/ 	.short	0x0101


	//----- nvinfo : EIATTR_VRC_CTA_INIT_COUNT
	.align		4
        /*0014*/ 	.byte	0x02, 0x4a
	.zero		1
	.zero		1


	//----- nvinfo : EIATTR_EXIT_INSTR_OFFSETS
	.align		4
        /*0018*/ 	.byte	0x04, 0x1c
        /*001a*/ 	.short	(.L_1090 - .L_1089)


	//   ....[0]....
.L_1089:
        /*001c*/ 	.word	0x000030b0


	//----- nvinfo : EIATTR_SW_WAR
	.align		4
.L_1090:
        /*0020*/ 	.byte	0x04, 0x36
        /*0022*/ 	.short	(.L_1092 - .L_1091)
.L_1091:
        /*0024*/ 	.word	0x00000008
.L_1092:


//--------------------- .nv.info._Z4testIL_Z15load_atomic_addPKjEL_Z14store_volatilePjjELi256E14strided_accessILj1024ELj1EE9all_lanesEvv --------------------------
	.section	.nv.info._Z4testIL_Z15load_atomic_addPKjEL_Z14store_volatilePjjELi256E14strided_accessILj1024ELj1EE9all_lanesEvv,"",@"SHT_CUDA_INFO"
	.sectionflags	@""
	.align	4


	//----- nvinfo : EIATTR_CUDA_API_VERSION
	.align		4
        /*0000*/ 	.byte	0x04, 0x37
        /*0002*/ 	.short	(.L_1094 - .L_1093)
.L_1093:
        /*0004*/ 	.word	0x00000082


	//----- nvinfo : EIATTR_SPARSE_MMA_MASK
	.align		4
.L_1094:
        /*0008*/ 	.byte	0x03, 0x50
        /*000a*/ 	.short	0x0000


	//----- nvinfo : EIATTR_MAXREG_COUNT
	.align		4
        /*000c*/ 	.byte	0x03, 0x1b
        /*000e*/ 	.short	0x00ff


	//----- nvinfo : EIATTR_MERCURY_ISA_VERSION
	.align		4
        /*0010*/ 	.byte	0x03, 0x5f
        /*0012*/ 	.short	0x0101


	//----- nvinfo : EIATTR_VRC_CTA_INIT_COUNT
	.align		4
        /*0014*/ 	.byte	0x02, 0x4a
	.zero		1
	.zero		1


	//----- nvinfo : EIATTR_EXIT_INSTR_OFFSETS
	.align		4
        /*0018*/ 	.byte	0x04, 0x1c
        /*001a*/ 	.short	(.L_1096 - .L_1095)


	//   ....[0]....
.L_1095:
        /*001c*/ 	.word	0x000030b0


	//----- nvinfo : EIATTR_SW_WAR
	.align		4
.L_1096:
        /*0020*/ 	.byte	0x04, 0x36
        /*0022*/ 	.short	(.L_1098 - .L_1097)
.L_1097:
        /*0024*/ 	.word	0x00000008
.L_1098:


//--------------------- .nv.info._Z4testIL_Z13load_volatilePKjEL_Z17store_atomic_exchPjjELi256E14strided_accessILj1024ELj1EE9all_lanesEvv --------------------------
	.section	.nv.info._Z4testIL_Z13load_volatilePKjEL_Z17store_atomic_exchPjjELi256E14strided_accessILj1024ELj1EE9all_lanesEvv,"",@"SHT_CUDA_INFO"
	.sectionflags	@""
	.align	4


	//----- nvinfo : EIATTR_CUDA_API_VERSION
	.align		4
        /*0000*/ 	.byte	0x04, 0x37
        /*0002*/ 	.short	(.L_1100 - .L_1099)
.L_1099:
        /*0004*/ 	.word	0x00000082


	//----- nvinfo : EIATTR_SPARSE_MMA_MASK
	.align		4
.L_1100:
        /*0008*/ 	.byte	0x03, 0x50
        /*000a*/ 	.short	0x0000


	//----- nvinfo : EIATTR_MAXREG_COUNT
	.align		4
        /*000c*/ 	.byte	0x03, 0x1b
        /*000e*/ 	.short	0x00ff


	//----- nvinfo : EIATTR_MERCURY_ISA_VERSION
	.align		4
        /*0010*/ 	.byte	0x03, 0x5f
        /*0012*/ 	.short	0x0101


	//----- nvinfo : EIATTR_VRC_CTA_INIT_COUNT
	.align		4
        /*0014*/ 	.byte	0x02, 0x4a
	.zero		1
	.zero		1


	//----- nvinfo : EIATTR_EXIT_INSTR_OFFSETS
	.align		4
        /*0018*/ 	.byte	0x04, 0x1c
        /*001a*/ 	.short	(.L_1102 - .L_1101)


	//   ....[0]....
.L_1101:
        /*001c*/ 	.word	0x000030b0


	//----- nvinfo : EIATTR_SW_WAR
	.align		4
.L_1102:
        /*0020*/ 	.byte	0x04, 0x36
        /*0022*/ 	.short	(.L_1104 - .L_1103)
.L_1103:
        /*0024*/ 	.word	0x00000008
.L_1104:


//--------------------- .nv.info._Z4testIL_Z13load_volatilePKjEL_Z14store_volatilePjjELi256E14strided_accessILj1024ELj1EE9all_lanesEvv --------------------------
	.section	.nv.info._Z4testIL_Z13load_volatilePKjEL_Z14store_volatilePjjELi256E14strided_accessILj1024ELj1EE9all_lanesEvv,"",@"SHT_CUDA_INFO"
	.sectionflags	@""
	.align	4


	//----- nvinfo : EIATTR_CUDA_API_VERSION
	.align		4
        /*0000*/ 	.byte	0x04, 0x37
        /*0002*/ 	.short	(.L_1106 - .L_1105)
.L_1105:
        /*0004*/ 	.word	0x00000082


	//----- nvinfo : EIATTR_SPARSE_MMA_MASK
	.align		4
.L_1106:
        /*0008*/ 	.byte	0x03, 0x50
        /*000a*/ 	.short	0x0000


	//----- nvinfo : EIATTR_MAXREG_COUNT
	.align		4
        /*000c*/ 	.byte	0x03, 0x1b
        /*000e*/ 	.short	0x00ff


	//----- nvinfo : EIATTR_MERCURY_ISA_VERSION
	.align		4
        /*0010*/ 	.byte	0x03, 0x5f
        /*0012*/ 	.short	0x0101


	//----- nvinfo : EIATTR_VRC_CTA_INIT_COUNT
	.align		4
        /*0014*/ 	.byte	0x02, 0x4a
	.zero		1
	.zero		1


	//----- nvinfo : EIATTR_EXIT_INSTR_OFFSETS
	.align		4
        /*0018*/ 	.byte	0x04, 0x1c
        /*001a*/ 	.short	(.L_1108 - .L_1107)


	//   ....[0]....
.L_1107:
        /*001c*/ 	.word	0x000030b0


	//----- nvinfo : EIATTR_SW_WAR
	.align		4
.L_1108:
        /*0020*/ 	.byte	0x04, 0x36
        /*0022*/ 	.short	(.L_1110 - .L_1109)
.L_1109:
        /*0024*/ 	.word	0x00000008
.L_1110:


//--------------------- .nv.info._Z4testIL_Z12load_relaxedPKjEL_Z13store_relaxedPjjELi256E14strided_accessILj1024ELj32EE10skip_lanesILj32EEEvv --------------------------
	.section	.nv.info._Z4testIL_Z12load_relaxedPKjEL_Z13store_relaxedPjjELi256E14strided_accessILj1024ELj32EE10skip_lanesILj32EEEvv,"",@"SHT_CUDA_INFO"
	.sectionflags	@""
	.align	4


	//----- nvinfo : EIATTR_CUDA_API_VERSION
	.align		4
        /*0000*/ 	.byte	0x04, 0x37
        /*0002*/ 	.short	(.L_1112 - .L_1111)
.L_1111:
        /*0004*/ 	.word	0x00000082


	//----- nvinfo : EIATTR_SPARSE_MMA_MASK
	.align		4
.L_1112:
        /*0008*/ 	.byte	0x03, 0x50
        /*000a*/ 	.short	0x0000


	//----- nvinfo : EIATTR_MAXREG_COUNT
	.align		4
        /*000c*/ 	.byte	0x03, 0x1b
        /*000e*/ 	.short	0x00ff


	//----- nvinfo : EIATTR_MERCURY_ISA_VERSION
	.align		4
        /*0010*/ 	.byte	0x03, 0x5f
        /*0012*/ 	.short	0x0101


	//----- nvinfo : EIATTR_VRC_CTA_INIT_COUNT
	.align		4
        /*0014*/ 	.byte	0x02, 0x4a
	.zero		1
	.zero		1


	//----- nvinfo : EIATTR_EXIT_INSTR_OFFSETS
	.align		4
        /*0018*/ 	.byte	0x04, 0x1c
        /*001a*/ 	.short	(.L_1114 - .L_1113)


	//   ....[0]....
.L_1113:
        /*001c*/ 	.word	0x00000030


	//   ....[1]....
        /*0020*/ 	.word	0x000030e0


	//----- nvinfo : EIATTR_SW_WAR
	.align		4
.L_1114:
        /*0024*/ 	.byte	0x04, 0x36
        /*0026*/ 	.short	(.L_1116 - .L_1115)
.L_1115:
        /*0028*/ 	.word	0x00000008
.L_1116:


//--------------------- .nv.info._Z4testIL_Z15load_atomic_addPKjEL_Z17store_atomic_exchPjjELi256E14strided_accessILj1024ELj32EE10skip_lanesILj32EEEvv --------------------------
	.section	.nv.info._Z4testIL_Z15load_atomic_addPKjEL_Z17store_atomic_exchPjjELi256E14strided_accessILj1024ELj32EE10skip_lanesILj32EEEvv,"",@"SHT_CUDA_INFO"
	.sectionflags	@""
	.align	4


	//----- nvinfo : EIATTR_CUDA_API_VERSION
	.align		4
        /*0000*/ 	.byte	0x04, 0x37
        /*0002*/ 	.short	(.L_1118 - .L_1117)
.L_1117:
        /*0004*/ 	.word	0x00000082


	//----- nvinfo : EIATTR_SPARSE_MMA_MASK
	.align		4
.L_1118:
        /*0008*/ 	.byte	0x03, 0x50
        /*000a*/ 	.short	0x0000


	//----- nvinfo : EIATTR_MAXREG_COUNT
	.align		4
        /*000c*/ 	.byte	0x03, 0x1b
        /*000e*/ 	.short	0x00ff


	//----- nvinfo : EIATTR_MERCURY_ISA_VERSION
	.align		4
        /*0010*/ 	.byte	0x03, 0x5f
        /*0012*/ 	.short	0x0101


	//----- nvinfo : EIATTR_VRC_CTA_INIT_COUNT
	.align		4
        /*0014*/ 	.byte	0x02, 0x4a
	.zero		1
	.zero		1


	//----- nvinfo : EIATTR_EXIT_INSTR_OFFSETS
	.align		4
        /*0018*/ 	.byte	0x04, 0x1c
        /*001a*/ 	.short	(.L_1120 - .L_1119)


	//   ....[0]....
.L_1119:
        /*001c*/ 	.word	0x00000030


	//   ....[1]....
        /*0020*/ 	.word	0x000030e0


	//----- nvinfo : EIATTR_SW_WAR
	.align		4
.L_1120:
        /*0024*/ 	.byte	0x04, 0x36
        /*0026*/ 	.short	(.L_1122 - .L_1121)
.L_1121:
        /*0028*/ 	.word	0x00000008
.L_1122:


//--------------------- .nv.info._Z4testIL_Z15load_atomic_addPKjEL_Z14store_volatilePjjELi256E14strided_accessILj1024ELj32EE10skip_lanesILj32EEEvv --------------------------
	.section	.nv.info._Z4testIL_Z15load_atomic_addPKjEL_Z14store_volatilePjjELi256E14strided_accessILj1024ELj32EE10skip_lanesILj32EEEvv,"",@"SHT_CUDA_INFO"
	.sectionflags	@""
	.align	4


	//----- nvinfo : EIATTR_CUDA_API_VERSION
	.align		4
        /*0000*/ 	.byte	0x04, 0x37
        /*0002*/ 	.short	(.L_1124 - .L_1123)
.L_1123:
        /*0004*/ 	.word	0x00000082


	//----- nvinfo : EIATTR_SPARSE_MMA_MASK
	.align		4
.L_1124:
        /*0008*/ 	.byte	0x03, 0x50
        /*000a*/ 	.short	0x0000


	//----- nvinfo : EIATTR_MAXREG_COUNT
	.align		4
        /*000c*/ 	.byte	0x03, 0x1b
        /*000e*/ 	.short	0x00ff


	//----- nvinfo : EIATTR_MERCURY_ISA_VERSION
	.align		4
        /*0010*/ 	.byte	0x03, 0x5f
        /*0012*/ 	.short	0x0101


	//----- nvinfo : EIATTR_VRC_CTA_INIT_COUNT
	.align		4
        /*0014*/ 	.byte	0x02, 0x4a
	.zero		1
	.zero		1


	//----- nvinfo : EIATTR_EXIT_INSTR_OFFSETS
	.align		4
        /*0018*/ 	.byte	0x04, 0x1c
        /*001a*/ 	.short	(.L_1126 - .L_1125)


	//   ....[0]....
.L_1125:
        /*001c*/ 	.word	0x00000030


	//   ....[1]....
        /*0020*/ 	.word	0x000030e0


	//----- nvinfo : EIATTR_SW_WAR
	.align		4
.L_1126:
        /*0024*/ 	.byte	0x04, 0x36
        /*0026*/ 	.short	(.L_1128 - .L_1127)
.L_1127:
        /*0028*/ 	.word	0x00000008
.L_1128:


//--------------------- .nv.info._Z4testIL_Z13load_volatilePKjEL_Z17store_atomic_exchPjjELi256E14strided_accessILj1024ELj32EE10skip_lanesILj32EEEvv --------------------------
	.section	.nv.info._Z4testIL_Z13load_volatilePKjEL_Z17store_atomic_exchPjjELi256E14strided_accessILj1024ELj32EE10skip_lanesILj32EEEvv,"",@"SHT_CUDA_INFO"
	.sectionflags	@""
	.align	4


	//----- nvinfo : EIATTR_CUDA_API_VERSION
	.align		4
        /*0000*/ 	.byte	0x04, 0x37
        /*0002*/ 	.short	(.L_1130 - .L_1129)
.L_1129:
        /*0004*/ 	.word	0x00000082


	//----- nvinfo : EIATTR_SPARSE_MMA_MASK
	.align		4
.L_1130:
        /*0008*/ 	.byte	0x03, 0x50
        /*000a*/ 	.short	0x0000


	//----- nvinfo : EIATTR_MAXREG_COUNT
	.align		4
        /*000c*/ 	.byte	0x03, 0x1b
        /*000e*/ 	.short	0x00ff


	//----- nvinfo : EIATTR_MERCURY_ISA_VERSION
	.align		4
        /*0010*/ 	.byte	0x03, 0x5f
        /*0012*/ 	.short	0x0101


	//----- nvinfo : EIATTR_VRC_CTA_INIT_COUNT
	.align		4
        /*0014*/ 	.byte	0x02, 0x4a
	.zero		1
	.zero		1


	//----- nvinfo : EIATTR_EXIT_INSTR_OFFSETS
	.align		4
        /*0018*/ 	.byte	0x04, 0x1c
        /*001a*/ 	.short	(.L_1132 - .L_1131)


	//   ....[0]....
.L_1131:
        /*001c*/ 	.word	0x00000030


	//   ....[1]....
        /*0020*/ 	.word	0x000030e0


	//----- nvinfo : EIATTR_SW_WAR
	.align		4
.L_1132:
        /*0024*/ 	.byte	0x04, 0x36
        /*0026*/ 	.short	(.L_1134 - .L_1133)
.L_1133:
        /*0028*/ 	.word	0x00000008
.L_1134:


//--------------------- .nv.info._Z4testIL_Z13load_volatilePKjEL_Z14store_volatilePjjELi256E14strided_accessILj1024ELj32EE10skip_lanesILj32EEEvv --------------------------
	.section	.nv.info._Z4testIL_Z13load_volatilePKjEL_Z14store_volatilePjjELi256E14strided_accessILj1024ELj32EE10skip_lanesILj32EEEvv,"",@"SHT_CUDA_INFO"
	.sectionflags	@""
	.align	4


	//----- nvinfo : EIATTR_CUDA_API_VERSION
	.align		4
        /*0000*/ 	.byte	0x04, 0x37
        /*0002*/ 	.short	(.L_1136 - .L_1135)
.L_1135:
        /*0004*/ 	.word	0x00000082


	//----- nvinfo : EIATTR_SPARSE_MMA_MASK
	.align		4
.L_1136:
        /*0008*/ 	.byte	0x03, 0x50
        /*000a*/ 	.short	0x0000


	//----- nvinfo : EIATTR_MAXREG_COUNT
	.align		4
        /*000c*/ 	.byte	0x03, 0x1b
        /*000e*/ 	.short	0x00ff


	//----- nvinfo : EIATTR_MERCURY_ISA_VERSION
	.align		4
        /*0010*/ 	.byte	0x03, 0x5f
        /*0012*/ 	.short	0x0101


	//----- nvinfo : EIATTR_VRC_CTA_INIT_COUNT
	.align		4
        /*0014*/ 	.byte	0x02, 0x4a
	.zero		1
	.zero		1


	//----- nvinfo : EIATTR_EXIT_INSTR_OFFSETS
	.align		4
        /*0018*/ 	.byte	0x04, 0x1c
        /*001a*/ 	.short	(.L_1138 - .L_1137)


	//   ....[0]....
.L_1137:
        /*001c*/ 	.word	0x00000030


	//   ....[1]....
        /*0020*/ 	.word	0x000030e0


	//----- nvinfo : EIATTR_SW_WAR
	.align		4
.L_1138:
        /*0024*/ 	.byte	0x04, 0x36
        /*0026*/ 	.short	(.L_1140 - .L_1139)
.L_1139:
        /*0028*/ 	.word	0x00000008
.L_1140:


//--------------------- .nv.info._Z4testIL_Z12load_relaxedPKjEL_Z13store_relaxedPjjELi256E14strided_accessILj1024ELj16EE10skip_lanesILj16EEEvv --------------------------
	.section	.nv.info._Z4testIL_Z12load_relaxedPKjEL_Z13store_relaxedPjjELi256E14strided_accessILj1024ELj16EE10skip_lanesILj16EEEvv,"",@"SHT_CUDA_INFO"
	.sectionflags	@""
	.align	4


	//----- nvinfo : EIATTR_CUDA_API_VERSION
	.align		4
        /*0000*/ 	.byte	0x04, 0x37
        /*0002*/ 	.short	(.L_1142 - .L_1141)
.L_1141:
        /*0004*/ 	.word	0x00000082


	//----- nvinfo : EIATTR_SPARSE_MMA_MASK
	.align		4
.L_1142:
        /*0008*/ 	.byte	0x03, 0x50
        /*000a*/ 	.short	0x0000


	//----- nvinfo : EIATTR_MAXREG_COUNT
	.align		4
        /*000c*/ 	.byte	0x03, 0x1b
        /*000e*/ 	.short	0x00ff


	//----- nvinfo : EIATTR_MERCURY_ISA_VERSION
	.align		4
        /*0010*/ 	.byte	0x03, 0x5f
        /*0012*/ 	.short	0x0101


	//----- nvinfo : EIATTR_VRC_CTA_INIT_COUNT
	.align		4
        /*0014*/ 	.byte	0x02, 0x4a
	.zero		1
	.zero		1


	//----- nvinfo : EIATTR_EXIT_INSTR_OFFSETS
	.align		4
        /*0018*/ 	.byte	0x04, 0x1c
        /*001a*/ 	.short	(.L_1144 - .L_1143)


	//   ....[0]....
.L_1143:
        /*001c*/ 	.word	0x00000030


	//   ....[1]....
        /*0020*/ 	.word	0x000030e0


	//----- nvinfo : EIATTR_SW_WAR
	.align		4
.L_1144:
        /*0024*/ 	.byte	0x04, 0x36
        /*0026*/ 	.short	(.L_1146 - .L_1145)
.L_1145:
        /*0028*/ 	.word	0x00000008
.L_1146:


//--------------------- .nv.info._Z4testIL_Z15load_atomic_addPKjEL_Z17store_atomic_exchPjjELi256E14strided_accessILj1024ELj16EE10skip_lanesILj16EEEvv --------------------------
	.section	.nv.info._Z4testIL_Z15load_atomic_addPKjEL_Z17store_atomic_exchPjjELi256E14strided_accessILj1024ELj16EE10skip_lanesILj16EEEvv,"",@"SHT_CUDA_INFO"
	.sectionflags	@""
	.align	4


	//----- nvinfo : EIATTR_CUDA_API_VERSION
	.align		4
        /*0000*/ 	.byte	0x04, 0x37
        /*0002*/ 	.short	(.L_1148 - .L_1147)
.L_1147:
        /*0004*/ 	.word	0x00000082


	//----- nvinfo : EIATTR_SPARSE_MMA_MASK
	.align		4
.L_1148:
        /*0008*/ 	.byte	0x03, 0x50
        /*000a*/ 	.short	0x0000


	//----- nvinfo : EIATTR_MAXREG_COUNT
	.align		4
        /*000c*/ 	.byte	0x03, 0x1b
        /*000e*/ 	.short	0x00ff


	//----- nvinfo : EIATTR_MERCURY_ISA_VERSION
	.align		4
        /*0010*/ 	.byte	0x03, 0x5f
        /*0012*/ 	.short	0x0101


	//----- nvinfo : EIATTR_VRC_CTA_INIT_COUNT
	.align		4
        /*0014*/ 	.byte	0x02, 0x4a
	.zero		1
	.zero		1


	//----- nvinfo : EIATTR_EXIT_INSTR_OFFSETS
	.align		4
        /*0018*/ 	.byte	0x04, 0x1c
        /*001a*/ 	.short	(.L_1150 - .L_1149)


	//   ....[0]....
.L_1149:
        /*001c*/ 	.word	0x00000030


	//   ....[1]....
        /*0020*/ 	.word	0x000030e0


	//----- nvinfo : EIATTR_SW_WAR
	.align		4
.L_1150:
        /*0024*/ 	.byte	0x04, 0x36
        /*0026*/ 	.short	(.L_1152 - .L_1151)
.L_1151:
        /*0028*/ 	.word	0x00000008
.L_1152:


//--------------------- .nv.info._Z4testIL_Z15load_atomic_addPKjEL_Z14store_volatilePjjELi256E14strided_accessILj1024ELj16EE10skip_lanesILj16EEEvv --------------------------
	.section	.nv.info._Z4testIL_Z15load_atomic_addPKjEL_Z14store_volatilePjjELi256E14strided_accessILj1024ELj16EE10skip_lanesILj16EEEvv,"",@"SHT_CUDA_INFO"
	.sectionflags	@""
	.align	4


	//----- nvinfo : EIATTR_CUDA_API_VERSION
	.align		4
        /*0000*/ 	.byte	0x04, 0x37
        /*0002*/ 	.short	(.L_1154 - .L_1153)
.L_1153:
        /*0004*/ 	.word	0x00000082


	//----- nvinfo : EIATTR_SPARSE_MMA_MASK
	.align		4
.L_1154:
        /*0008*/ 	.byte	0x03, 0x50
        /*000a*/ 	.short	0x0000


	//----- nvinfo : EIATTR_MAXREG_COUNT
	.align		4
        /*000c*/ 	.byte	0x03, 0x1b
        /*000e*/ 	.short	0x00ff


	//----- nvinfo : EIATTR_MERCURY_ISA_VERSION
	.align		4
        /*0010*/ 	.byte	0x03, 0x5f
        /*0012*/ 	.short	0x0101


	//----- nvinfo : EIATTR_VRC_CTA_INIT_COUNT
	.align		4
        /*0014*/ 	.byte	0x02, 0x4a
	.zero		1
	.zero		1


	//----- nvinfo : EIATTR_EXIT_INSTR_OFFSETS
	.align		4
        /*0018*/ 	.byte	0x04, 0x1c
        /*001a*/ 	.short	(.L_1156 - .L_1155)


	//   ....[0]....
.L_1155:
        /*001c*/ 	.word	0x00000030


	//   ....[1]....
        /*0020*/ 	.word	0x000030e0


	//----- nvinfo : EIATTR_SW_WAR
	.align		4
.L_1156:
        /*0024*/ 	.byte	0x04, 0x36
        /*0026*/ 	.short	(.L_1158 - .L_1157)
.L_1157:
        /*0028*/ 	.word	0x00000008
.L_1158:


//--------------------- .nv.info._Z4testIL_Z13load_volatilePKjEL_Z17store_atomic_exchPjjELi256E14strided_accessILj1024ELj16EE10skip_lanesILj16EEEvv --------------------------
	.section	.nv.info._Z4testIL_Z13load_volatilePKjEL_Z17store_atomic_exchPjjELi256E14strided_accessILj1024ELj16EE10skip_lanesILj16EEEvv,"",@"SHT_CUDA_INFO"
	.sectionflags	@""
	.align	4


	//----- nvinfo : EIATTR_CUDA_API_VERSION
	.align		4
        /*0000*/ 	.byte	0x04, 0x37
        /*0002*/ 	.short	(.L_1160 - .L_1159)
.L_1159:
        /*0004*/ 	.word	0x00000082


	//----- nvinfo : EIATTR_SPARSE_MMA_MASK
	.align		4
.L_1160:
        /*0008*/ 	.byte	0x03, 0x50
        /*000a*/ 	.short	0x0000


	//----- nvinfo : EIATTR_MAXREG_COUNT
	.align		4
        /*000c*/ 	.byte	0x03, 0x1b
        /*000e*/ 	.short	0x00ff


	//----- nvinfo : EIATTR_MERCURY_ISA_VERSION
	.align		4
        /*0010*/ 	.byte	0x03, 0x5f
        /*0012*/ 	.short	0x0101


	//----- nvinfo : EIATTR_VRC_CTA_INIT_COUNT
	.align		4
        /*0014*/ 	.byte	0x02, 0x4a
	.zero		1
	.zero		1


	//----- nvinfo : EIATTR_EXIT_INSTR_OFFSETS
	.align		4
        /*0018*/ 	.byte	0x04, 0x1c
        /*001a*/ 	.short	(.L_1162 - .L_1161)


	//   ....[0]....
.L_1161:
        /*001c*/ 	.word	0x00000030


	//   ....[1]....
        /*0020*/ 	.word	0x000030e0


	//----- nvinfo : EIATTR_SW_WAR
	.align		4
.L_1162:
        /*0024*/ 	.byte	0x04, 0x36
        /*0026*/ 	.short	(.L_1164 - .L_1163)
.L_1163:
        /*0028*/ 	.word	0x00000008
.L_1164:


//--------------------- .nv.info._Z4testIL_Z13load_volatilePKjEL_Z14store_volatilePjjELi256E14strided_accessILj1024ELj16EE10skip_lanesILj16EEEvv --------------------------
	.section	.nv.info._Z4testIL_Z13load_volatilePKjEL_Z14store_volatilePjjELi256E14strided_accessILj1024ELj16EE10skip_lanesILj16EEEvv,"",@"SHT_CUDA_INFO"
	.sectionflags	@""
	.align	4


	//----- nvinfo : EIATTR_CUDA_API_VERSION
	.align		4
        /*0000*/ 	.byte	0x04, 0x37
        /*0002*/ 	.short	(.L_1166 - .L_1165)
.L_1165:
        /*0004*/ 	.word	0x00000082


	//----- nvinfo : EIATTR_SPARSE_MMA_MASK
	.align		4
.L_1166:
        /*0008*/ 	.byte	0x03, 0x50
        /*000a*/ 	.short	0x0000


	//----- nvinfo : EIATTR_MAXREG_COUNT
	.align		4
        /*000c*/ 	.byte	0x03, 0x1b
        /*000e*/ 	.short	0x00ff


	//----- nvinfo : EIATTR_MERCURY_ISA_VERSION
	.align		4
        /*0010*/ 	.byte	0x03, 0x5f
        /*0012*/ 	.short	0x0101


	//----- nvinfo : EIATTR_VRC_CTA_INIT_COUNT
	.align		4
        /*0014*/ 	.byte	0x02, 0x4a
	.zero		1
	.zero		1


	//----- nvinfo : EIATTR_EXIT_INSTR_OFFSETS
	.align		4
        /*0018*/ 	.byte	0x04, 0x1c
        /*001a*/ 	.short	(.L_1168 - .L_1167)


	//   ....[0]....
.L_1167:
        /*001c*/ 	.word	0x00000030


	//   ....[1]....
        /*0020*/ 	.word	0x000030e0


	//----- nvinfo : EIATTR_SW_WAR
	.align		4
.L_1168:
        /*0024*/ 	.byte	0x04, 0x36
        /*0026*/ 	.short	(.L_1170 - .L_1169)
.L_1169:
        /*0028*/ 	.word	0x00000008
.L_1170:


//--------------------- .nv.info._Z4testIL_Z12load_relaxedPKjEL_Z13store_relaxedPjjELi256E14strided_accessILj1024ELj8EE10skip_lanesILj8EEEvv --------------------------
	.section	.nv.info._Z4testIL_Z12load_relaxedPKjEL_Z13store_relaxedPjjELi256E14strided_accessILj1024ELj8EE10skip_lanesILj8EEEvv,"",@"SHT_CUDA_INFO"
	.sectionflags	@""
	.align	4


	//----- nvinfo : EIATTR_CUDA_API_VERSION
	.align		4
        /*0000*/ 	.byte	0x04, 0x37
        /*0002*/ 	.short	(.L_1172 - .L_1171)
.L_1171:
        /*0004*/ 	.word	0x00000082


	//----- nvinfo : EIATTR_SPARSE_MMA_MASK
	.align		4
.L_1172:
        /*0008*/ 	.byte	0x03, 0x50
        /*000a*/ 	.short	0x0000


	//----- nvinfo : EIATTR_MAXREG_COUNT
	.align		4
        /*000c*/ 	.byte	0x03, 0x1b
        /*000e*/ 	.short	0x00ff


	//----- nvinfo : EIATTR_MERCURY_ISA_VERSION
	.align		4
        /*0010*/ 	.byte	0x03, 0x5f
        /*0012*/ 	.short	0x0101


	//----- nvinfo : EIATTR_VRC_CTA_INIT_COUNT
	.align		4
        /*0014*/ 	.byte	0x02, 0x4a
	.zero		1
	.zero		1


	//----- nvinfo : EIATTR_EXIT_INSTR_OFFSETS
	.align		4
        /*0018*/ 	.byte	0x04, 0x1c
        /*001a*/ 	.short	(.L_1174 - .L_1173)


	//   ....[0]....
.L_1173:
        /*001c*/ 	.word	0x00000030


	//   ....[1]....
        /*0020*/ 	.word	0x000030e0


	//----- nvinfo : EIATTR_SW_WAR
	.align		4
.L_1174:
        /*0024*/ 	.byte	0x04, 0x36
        /*0026*/ 	.short	(.L_1176 - .L_1175)
.L_1175:
        /*0028*/ 	.word	0x00000008
.L_1176:


//--------------------- .nv.info._Z4testIL_Z15load_atomic_addPKjEL_Z17store_atomic_exchPjjELi256E14strided_accessILj1024ELj8EE10skip_lanesILj8EEEvv --------------------------
	.section	.nv.info._Z4testIL_Z15load_atomic_addPKjEL_Z17store_atomic_exchPjjELi256E14strided_accessILj1024ELj8EE10skip_lanesILj8EEEvv,"",@"SHT_CUDA_INFO"
	.sectionflags	@""
	.align	4


	//----- nvinfo : EIATTR_CUDA_API_VERSION
	.align		4
        /*0000*/ 	.byte	0x04, 0x37
        /*0002*/ 	.short	(.L_1178 - .L_1177)
.L_1177:
        /*0004*/ 	.word	0x00000082


	//----- nvinfo : EIATTR_SPARSE_MMA_MASK
	.align		4
.L_1178:
        /*0008*/ 	.byte	0x03, 0x50
        /*000a*/ 	.short	0x0000


	//----- nvinfo : EIATTR_MAXREG_COUNT
	.align		4
        /*000c*/ 	.byte	0x03, 0x1b
        /*000e*/ 	.short	0x00ff


	//----- nvinfo : EIATTR_MERCURY_ISA_VERSION
	.align		4
        /*0010*/ 	.byte	0x03, 0x5f
        /*0012*/ 	.short	0x0101


	//----- nvinfo : EIATTR_VRC_CTA_INIT_COUNT
	.align		4
        /*0014*/ 	.byte	0x02, 0x4a
	.zero		1
	.zero		1


	//----- nvinfo : EIATTR_EXIT_INSTR_OFFSETS
	.align		4
        /*0018*/ 	.byte	0x04, 0x1c
        /*001a*/ 	.short	(.L_1180 - .L_1179)


	//   ....[0]....
.L_1179:
        /*001c*/ 	.word	0x00000030


	//   ....[1]....
        /*0020*/ 	.word	0x000030e0


	//----- nvinfo : EIATTR_SW_WAR
	.align		4
.L_1180:
        /*0024*/ 	.byte	0x04, 0x36
        /*0026*/ 	.short	(.L_1182 - .L_1181)
.L_1181:
        /*0028*/ 	.word	0x00000008
.L_1182:


//--------------------- .nv.info._Z4testIL_Z15load_atomic_addPKjEL_Z14store_volatilePjjELi256E14strided_accessILj1024ELj8EE10skip_lanesILj8EEEvv --------------------------
	.section	.nv.info._Z4testIL_Z15load_atomic_addPKjEL_Z14store_volatilePjjELi256E14strided_accessILj1024ELj8EE10skip_lanesILj8EEEvv,"",@"SHT_CUDA_INFO"
	.sectionflags	@""
	.align	4


	//----- nvinfo : EIATTR_CUDA_API_VERSION
	.align		4
        /*0000*/ 	.byte	0x04, 0x37
        /*0002*/ 	.short	(.L_1184 - .L_1183)
.L_1183:
        /*0004*/ 	.word	0x00000082


	//----- nvinfo : EIATTR_SPARSE_MMA_MASK
	.align		4
.L_1184:
        /*0008*/ 	.byte	0x03, 0x50
        /*000a*/ 	.short	0x0000


	//----- nvinfo : EIATTR_MAXREG_COUNT
	.align		4
        /*000c*/ 	.byte	0x03, 0x1b
        /*000e*/ 	.short	0x00ff


	//----- nvinfo : EIATTR_MERCURY_ISA_VERSION
	.align		4
        /*0010*/ 	.byte	0x03, 0x5f
        /*0012*/ 	.short	0x0101


	//----- nvinfo : EIATTR_VRC_CTA_INIT_COUNT
	.align		4
        /*0014*/ 	.byte	0x02, 0x4a
	.zero		1
	.zero		1


	//----- nvinfo : EIATTR_EXIT_INSTR_OFFSETS
	.align		4
        /*0018*/ 	.byte	0x04, 0x1c
        /*001a*/ 	.short	(.L_1186 - .L_1185)


	//   ....[0]....
.L_1185:
        /*001c*/ 	.word	0x00000030


	//   ....[1]....
        /*0020*/ 	.word	0x000030e0


	//----- nvinfo : EIATTR_SW_WAR
	.align		4
.L_1186:
        /*0024*/ 	.byte	0x04, 0x36
        /*0026*/ 	.short	(.L_1188 - .L_1187)
.L_1187:
        /*0028*/ 	.word	0x00000008
.L_1188:


//--------------------- .nv.info._Z4testIL_Z13load_volatilePKjEL_Z17store_atomic_exchPjjELi256E14strided_accessILj1024ELj8EE10skip_lanesILj8EEEvv --------------------------
	.section	.nv.info._Z4testIL_Z13load_volatilePKjEL_Z17store_atomic_exchPjjELi256E14strided_accessILj1024ELj8EE10skip_lanesILj8EEEvv,"",@"SHT_CUDA_INFO"
	.sectionflags	@""
	.align	4


	//----- nvinfo : EIATTR_CUDA_API_VERSION
	.align		4
        /*0000*/ 	.byte	0x04, 0x37
        /*0002*/ 	.short	(.L_1190 - .L_1189)
.L_1189:
        /*0004*/ 	.word	0x00000082


	//----- nvinfo : EIATTR_SPARSE_MMA_MASK
	.align		4
.L_1190:
        /*0008*/ 	.byte	0x03, 0x50
        /*000a*/ 	.short	0x0000


	//----- nvinfo : EIATTR_MAXREG_COUNT
	.align		4
        /*000c*/ 	.byte	0x03, 0x1b
        /*000e*/ 	.short	0x00ff


	//----- nvinfo : EIATTR_MERCURY_ISA_VERSION
	.align		4
        /*0010*/ 	.byte	0x03, 0x5f
        /*0012*/ 	.short	0x0101


	//----- nvinfo : EIATTR_VRC_CTA_INIT_COUNT
	.align		4
        /*0014*/ 	.byte	0x02, 0x4a
	.zero		1
	.zero		1


	//----- nvinfo : EIATTR_EXIT_INSTR_OFFSETS
	.align		4
        /*0018*/ 	.byte	0x04, 0x1c
        /*001a*/ 	.short	(.L_1192 - .L_1191)


	//   ....[0]....
.L_1191:
        /*001c*/ 	.word	0x00000030


	//   ....[1]....
        /*0020*/ 	.word	0x000030e0


	//----- nvinfo : EIATTR_SW_WAR
	.align		4
.L_1192:
        /*0024*/ 	.byte	0x04, 0x36
        /*0026*/ 	.short	(.L_1194 - .L_1193)
.L_1193:
        /*0028*/ 	.word	0x00000008
.L_1194:


//--------------------- .nv.info._Z4testIL_Z13load_volatilePKjEL_Z14store_volatilePjjELi256E14strided_accessILj1024ELj8EE10skip_lanesILj8EEEvv --------------------------
	.section	.nv.info._Z4testIL_Z13load_volatilePKjEL_Z14store_volatilePjjELi256E14strided_accessILj1024ELj8EE10skip_lanesILj8EEEvv,"",@"SHT_CUDA_INFO"
	.sectionflags	@""
	.align	4


	//----- nvinfo : EIATTR_CUDA_API_VERSION
	.align		4
        /*0000*/ 	.byte	0x04, 0x37
        /*0002*/ 	.short	(.L_1196 - .L_1195)
.L_1195:
        /*0004*/ 	.word	0x00000082


	//----- nvinfo : EIATTR_SPARSE_MMA_MASK
	.align		4
.L_1196:
        /*0008*/ 	.byte	0x03, 0x50
        /*000a*/ 	.short	0x0000


	//----- nvinfo : EIATTR_MAXREG_COUNT
	.align		4
        /*000c*/ 	.byte	0x03, 0x1b
        /*000e*/ 	.short	0x00ff


	//----- nvinfo : EIATTR_MERCURY_ISA_VERSION
	.align		4
        /*0010*/ 	.byte	0x03, 0x5f
        /*0012*/ 	.short	0x0101


	//----- nvinfo : EIATTR_VRC_CTA_INIT_COUNT
	.align		4
        /*0014*/ 	.byte	0x02, 0x4a
	.zero		1
	.zero		1


	//----- nvinfo : EIATTR_EXIT_INSTR_OFFSETS
	.align		4
        /*0018*/ 	.byte	0x04, 0x1c
        /*001a*/ 	.short	(.L_1198 - .L_1197)


	//   ....[0]....
.L_1197:
        /*001c*/ 	.word	0x00000030


	//   ....[1]....
        /*0020*/ 	.word	0x000030e0


	//----- nvinfo : EIATTR_SW_WAR
	.align		4
.L_1198:
        /*0024*/ 	.byte	0x04, 0x36
        /*0026*/ 	.short	(.L_1200 - .L_1199)
.L_1199:
        /*0028*/ 	.word	0x00000008
.L_1200:


//--------------------- .nv.info._Z4testIL_Z12load_relaxedPKjEL_Z13store_relaxedPjjELi256E14strided_accessILj1024ELj4EE10skip_lanesILj4EEEvv --------------------------
	.section	.nv.info._Z4testIL_Z12load_relaxedPKjEL_Z13store_relaxedPjjELi256E14strided_accessILj1024ELj4EE10skip_lanesILj4EEEvv,"",@"SHT_CUDA_INFO"
	.sectionflags	@""
	.align	4


	//----- nvinfo : EIATTR_CUDA_API_VERSION
	.align		4
        /*0000*/ 	.byte	0x04, 0x37
        /*0002*/ 	.short	(.L_1202 - .L_1201)
.L_1201:
        /*0004*/ 	.word	0x00000082


	//----- nvinfo : EIATTR_SPARSE_MMA_MASK
	.align		4
.L_1202:
        /*0008*/ 	.byte	0x03, 0x50
        /*000a*/ 	.short	0x0000


	//----- nvinfo : EIATTR_MAXREG_COUNT
	.align		4
        /*000c*/ 	.byte	0x03, 0x1b
        /*000e*/ 	.short	0x00ff


	//----- nvinfo : EIATTR_MERCURY_ISA_VERSION
	.align		4
        /*0010*/ 	.byte	0x03, 0x5f
        /*0012*/ 	.short	0x0101


	//----- nvinfo : EIATTR_VRC_CTA_INIT_COUNT
	.align		4
        /*0014*/ 	.byte	0x02, 0x4a
	.zero		1
	.zero		1


	//----- nvinfo : EIATTR_EXIT_INSTR_OFFSETS
	.align		4
        /*0018*/ 	.byte	0x04, 0x1c
        /*001a*/ 	.short	(.L_1204 - .L_1203)


	//   ....[0]....
.L_1203:
        /*001c*/ 	.word	0x00000030


	//   ....[1]....
        /*0020*/ 	.word	0x000030e0


	//----- nvinfo : EIATTR_SW_WAR
	.align		4
.L_1204:
        /*0024*/ 	.byte	0x04, 0x36
        /*0026*/ 	.short	(.L_1206 - .L_1205)
.L_1205:
        /*0028*/ 	.word	0x00000008
.L_1206:


//--------------------- .nv.info._Z4testIL_Z15load_atomic_addPKjEL_Z17store_atomic_exchPjjELi256E14strided_accessILj1024ELj4EE10skip_lanesILj4EEEvv --------------------------
	.section	.nv.info._Z4testIL_Z15load_atomic_addPKjEL_Z17store_atomic_exchPjjELi256E14strided_accessILj1024ELj4EE10skip_lanesILj4EEEvv,"",@"SHT_CUDA_INFO"
	.sectionflags	@""
	.align	4


	//----- nvinfo : EIATTR_CUDA_API_VERSION
	.align		4
        /*0000*/ 	.byte	0x04, 0x37
        /*0002*/ 	.short	(.L_1208 - .L_1207)
.L_1207:
        /*0004*/ 	.word	0x00000082


	//----- nvinfo : EIATTR_SPARSE_MMA_MASK
	.align		4
.L_1208:
        /*0008*/ 	.byte	0x03, 0x50
        /*000a*/ 	.short	0x0000


	//----- nvinfo : EIATTR_MAXREG_COUNT
	.align		4
        /*000c*/ 	.byte	0x03, 0x1b
        /*000e*/ 	.short	0x00ff


	//----- nvinfo : EIATTR_MERCURY_ISA_VERSION
	.align		4
        /*0010*/ 	.byte	0x03, 0x5f
        /*0012*/ 	.short	0x0101


	//----- nvinfo : EIATTR_VRC_CTA_INIT_COUNT
	.align		4
        /*0014*/ 	.byte	0x02, 0x4a
	.zero		1
	.zero		1


	//----- nvinfo : EIATTR_EXIT_INSTR_OFFSETS
	.align		4
        /*0018*/ 	.byte	0x04, 0x1c
        /*001a*/ 	.short	(.L_1210 - .L_1209)


	//   ....[0]....
.L_1209:
        /*001c*/ 	.word	0x00000030


	//   ....[1]....
        /*0020*/ 	.word	0x000030e0


	//----- nvinfo : EIATTR_SW_WAR
	.align		4
.L_1210:
        /*0024*/ 	.byte	0x04, 0x36
        /*0026*/ 	.short	(.L_1212 - .L_1211)
.L_1211:
        /*0028*/ 	.word	0x00000008
.L_1212:


//--------------------- .nv.info._Z4testIL_Z15load_atomic_addPKjEL_Z14store_volatilePjjELi256E14strided_accessILj1024ELj4EE10skip_lanesILj4EEEvv --------------------------
	.section	.nv.info._Z4testIL_Z15load_atomic_addPKjEL_Z14store_volatilePjjELi256E14strided_accessILj1024ELj4EE10skip_lanesILj4EEEvv,"",@"SHT_CUDA_INFO"
	.sectionflags	@""
	.align	4


	//----- nvinfo : EIATTR_CUDA_API_VERSION
	.align		4
        /*0000*/ 	.byte	0x04, 0x37
        /*0002*/ 	.short	(.L_1214 - .L_1213)
.L_1213:
        /*0004*/ 	.word	0x00000082


	//----- nvinfo : EIATTR_SPARSE_MMA_MASK
	.align		4
.L_1214:
        /*0008*/ 	.byte	0x03, 0x50
        /*000a*/ 	.short	0x0000


	//----- nvinfo : EIATTR_MAXREG_COUNT
	.align		4
        /*000c*/ 	.byte	0x03, 0x1b
        /*000e*/ 	.short	0x00ff


	//----- nvinfo : EIATTR_MERCURY_ISA_VERSION
	.align		4
        /*0010*/ 	.byte	0x03, 0x5f
        /*0012*/ 	.short	0x0101


	//----- nvinfo : EIATTR_VRC_CTA_INIT_COUNT
	.align		4
        /*0014*/ 	.byte	0x02, 0x4a
	.zero		1
	.zero		1


	//----- nvinfo : EIATTR_EXIT_INSTR_OFFSETS
	.align		4
        /*0018*/ 	.byte	0x04, 0x1c
        /*001a*/ 	.short	(.L_1216 - .L_1215)


	//   ....[0]....
.L_1215:
        /*001c*/ 	.word	0x00000030


	//   ....[1]....
        /*0020*/ 	.word	0x000030e0


	//----- nvinfo : EIATTR_SW_WAR
	.align		4
.L_1216:
        /*0024*/ 	.byte	0x04, 0x36
        /*0026*/ 	.short	(.L_1218 - .L_1217)
.L_1217:
        /*0028*/ 	.word	0x00000008
.L_1218:


//--------------------- .nv.info._Z4testIL_Z13load_volatilePKjEL_Z17store_atomic_exchPjjELi256E14strided_accessILj1024ELj4EE10skip_lanesILj4EEEvv --------------------------
	.section	.nv.info._Z4testIL_Z13load_volatilePKjEL_Z17store_atomic_exchPjjELi256E14strided_accessILj1024ELj4EE10skip_lanesILj4EEEvv,"",@"SHT_CUDA_INFO"
	.sectionflags	@""
	.align	4


	//----- nvinfo : EIATTR_CUDA_API_VERSION
	.align		4
        /*0000*/ 	.byte	0x04, 0x37
        /*0002*/ 	.short	(.L_1220 - .L_1219)
.L_1219:
        /*0004*/ 	.word	0x00000082


	//----- nvinfo : EIATTR_SPARSE_MMA_MASK
	.align		4
.L_1220:
        /*0008*/ 	.byte	0x03, 0x50
        /*000a*/ 	.short	0x0000


	//----- nvinfo : EIATTR_MAXREG_COUNT
	.align		4
        /*000c*/ 	.byte	0x03, 0x1b
        /*000e*/ 	.short	0x00ff


	//----- nvinfo : EIATTR_MERCURY_ISA_VERSION
	.align		4
        /*0010*/ 	.byte	0x03, 0x5f
        /*0012*/ 	.short	0x0101


	//----- nvinfo : EIATTR_VRC_CTA_INIT_COUNT
	.align		4
        /*0014*/ 	.byte	0x02, 0x4a
	.zero		1
	.zero		1


	//----- nvinfo : EIATTR_EXIT_INSTR_OFFSETS
	.align		4
        /*0018*/ 	.byte	0x04, 0x1c
        /*001a*/ 	.short	(.L_1222 - .L_1221)


	//   ....[0]....
.L_1221:
        /*001c*/ 	.word	0x00000030


	//   ....[1]....
        /*0020*/ 	.word	0x000030e0


	//----- nvinfo : EIATTR_SW_WAR
	.align		4
.L_1222:
        /*0024*/ 	.byte	0x04, 0x36
        /*0026*/ 	.short	(.L_1224 - .L_1223)
.L_1223:
        /*0028*/ 	.word	0x00000008
.L_1224:


//--------------------- .nv.info._Z4testIL_Z13load_volatilePKjEL_Z14store_volatilePjjELi256E14strided_accessILj1024ELj4EE10skip_lanesILj4EEEvv --------------------------
	.section	.nv.info._Z4testIL_Z13load_volatilePKjEL_Z14store_volatilePjjELi256E14strided_accessILj1024ELj4EE10skip_lanesILj4EEEvv,"",@"SHT_CUDA_INFO"
	.sectionflags	@""
	.align	4


	//----- nvinfo : EIATTR_CUDA_API_VERSION
	.align		4
        /*0000*/ 	.byte	0x04, 0x37
        /*0002*/ 	.short	(.L_1226 - .L_1225)
.L_1225:
        /*0004*/ 	.word	0x00000082


	//----- nvinfo : EIATTR_SPARSE_MMA_MASK
	.align		4
.L_1226:
        /*0008*/ 	.byte	0x03, 0x50
        /*000a*/ 	.short	0x0000


	//----- nvinfo : EIATTR_MAXREG_COUNT
	.align		4
        /*000c*/ 	.byte	0x03, 0x1b
        /*000e*/ 	.short	0x00ff


	//----- nvinfo : EIATTR_MERCURY_ISA_VERSION
	.align		4
        /*0010*/ 	.byte	0x03, 0x5f
        /*0012*/ 	.short	0x0101


	//----- nvinfo : EIATTR_VRC_CTA_INIT_COUNT
	.align		4
        /*0014*/ 	.byte	0x02, 0x4a
	.zero		1
	.zero		1


	//----- nvinfo : EIATTR_EXIT_INSTR_OFFSETS
	.align		4
        /*0018*/ 	.byte	0x04, 0x1c
        /*001a*/ 	.short	(.L_1228 - .L_1227)


	//   ....[0]....
.L_1227:
        /*001c*/ 	.word	0x00000030


	//   ....[1]....
        /*0020*/ 	.word	0x000030e0


	//----- nvinfo : EIATTR_SW_WAR
	.align		4
.L_1228:
        /*0024*/ 	.byte	0x04, 0x36
        /*0026*/ 	.short	(.L_1230 - .L_1229)
.L_1229:
        /*0028*/ 	.word	0x00000008
.L_1230:


//--------------------- .nv.info._Z4testIL_Z12load_relaxedPKjEL_Z13store_relaxedPjjELi256E14strided_accessILj1024ELj2EE10skip_lanesILj2EEEvv --------------------------
	.section	.nv.info._Z4testIL_Z12load_relaxedPKjEL_Z13store_relaxedPjjELi256E14strided_accessILj1024ELj2EE10skip_lanesILj2EEEvv,"",@"SHT_CUDA_INFO"
	.sectionflags	@""
	.align	4


	//----- nvinfo : EIATTR_CUDA_API_VERSION
	.align		4
        /*0000*/ 	.byte	0x04, 0x37
        /*0002*/ 	.short	(.L_1232 - .L_1231)
.L_1231:
        /*0004*/ 	.word	0x00000082


	//----- nvinfo : EIATTR_SPARSE_MMA_MASK
	.align		4
.L_1232:
        /*0008*/ 	.byte	0x03, 0x50
        /*000a*/ 	.short	0x0000


	//----- nvinfo : EIATTR_MAXREG_COUNT
	.align		4
        /*000c*/ 	.byte	0x03, 0x1b
        /*000e*/ 	.short	0x00ff


	//----- nvinfo : EIATTR_MERCURY_ISA_VERSION
	.align		4
        /*0010*/ 	.byte	0x03, 0x5f
        /*0012*/ 	.short	0x0101


	//----- nvinfo : EIATTR_VRC_CTA_INIT_COUNT
	.align		4
        /*0014*/ 	.byte	0x02, 0x4a
	.zero		1
	.zero		1


	//----- nvinfo : EIATTR_EXIT_INSTR_OFFSETS
	.align		4
        /*0018*/ 	.byte	0x04, 0x1c
        /*001a*/ 	.short	(.L_1234 - .L_1233)


	//   ....[0]....
.L_1233:
        /*001c*/ 	.word	0x00000040


	//   ....[1]....
        /*0020*/ 	.word	0x000030f0


	//----- nvinfo : EIATTR_SW_WAR
	.align		4
.L_1234:
        /*0024*/ 	.byte	0x04, 0x36
        /*0026*/ 	.short	(.L_1236 - .L_1235)
.L_1235:
        /*0028*/ 	.word	0x00000008
.L_1236:


//--------------------- .nv.info._Z4testIL_Z15load_atomic_addPKjEL_Z17store_atomic_exchPjjELi256E14strided_accessILj1024ELj2EE10skip_lanesILj2EEEvv --------------------------
	.section	.nv.info._Z4testIL_Z15load_atomic_addPKjEL_Z17store_atomic_exchPjjELi256E14strided_accessILj1024ELj2EE10skip_lanesILj2EEEvv,"",@"SHT_CUDA_INFO"
	.sectionflags	@""
	.align	4


	//----- nvinfo : EIATTR_CUDA_API_VERSION
	.align		4
        /*0000*/ 	.byte	0x04, 0x37
        /*0002*/ 	.short	(.L_1238 - .L_1237)
.L_1237:
        /*0004*/ 	.word	0x00000082


	//----- nvinfo : EIATTR_SPARSE_MMA_MASK
	.align		4
.L_1238:
        /*0008*/ 	.byte	0x03, 0x50
        /*000a*/ 	.short	0x0000


	//----- nvinfo : EIATTR_MAXREG_COUNT
	.align		4
        /*000c*/ 	.byte	0x03, 0x1b
        /*000e*/ 	.short	0x00ff


	//----- nvinfo : EIATTR_MERCURY_ISA_VERSION
	.align		4
        /*0010*/ 	.byte	0x03, 0x5f
        /*0012*/ 	.short	0x0101


	//----- nvinfo : EIATTR_VRC_CTA_INIT_COUNT
	.align		4
        /*0014*/ 	.byte	0x02, 0x4a
	.zero		1
	.zero		1


	//----- nvinfo : EIATTR_EXIT_INSTR_OFFSETS
	.align		4
        /*0018*/ 	.byte	0x04, 0x1c
        /*001a*/ 	.short	(.L_1240 - .L_1239)


	//   ....[0]....
.L_1239:
        /*001c*/ 	.word	0x00000040


	//   ....[1]....
        /*0020*/ 	.word	0x000030f0


	//----- nvinfo : EIATTR_SW_WAR
	.align		4
.L_1240:
        /*0024*/ 	.byte	0x04, 0x36
        /*0026*/ 	.short	(.L_1242 - .L_1241)
.L_1241:
        /*0028*/ 	.word	0x00000008
.L_1242:


//--------------------- .nv.info._Z4testIL_Z15load_atomic_addPKjEL_Z14store_volatilePjjELi256E14strided_accessILj1024ELj2EE10skip_lanesILj2EEEvv --------------------------
	.section	.nv.info._Z4testIL_Z15load_atomic_addPKjEL_Z14store_volatilePjjELi256E14strided_accessILj1024ELj2EE10skip_lanesILj2EEEvv,"",@"SHT_CUDA_INFO"
	.sectionflags	@""
	.align	4


	//----- nvinfo : EIATTR_CUDA_API_VERSION
	.align		4
        /*0000*/ 	.byte	0x04, 0x37
        /*0002*/ 	.short	(.L_1244 - .L_1243)
.L_1243:
        /*0004*/ 	.word	0x00000082


	//----- nvinfo : EIATTR_SPARSE_MMA_MASK
	.align		4
.L_1244:
        /*0008*/ 	.byte	0x03, 0x50
        /*000a*/ 	.short	0x0000


	//----- nvinfo : EIATTR_MAXREG_COUNT
	.align		4
        /*000c*/ 	.byte	0x03, 0x1b
        /*000e*/ 	.short	0x00ff


	//----- nvinfo : EIATTR_MERCURY_ISA_VERSION
	.align		4
        /*0010*/ 	.byte	0x03, 0x5f
        /*0012*/ 	.short	0x0101


	//----- nvinfo : EIATTR_VRC_CTA_INIT_COUNT
	.align		4
        /*0014*/ 	.byte	0x02, 0x4a
	.zero		1
	.zero		1


	//----- nvinfo : EIATTR_EXIT_INSTR_OFFSETS
	.align		4
        /*0018*/ 	.byte	0x04, 0x1c
        /*001a*/ 	.short	(.L_1246 - .L_1245)


	//   ....[0]....
.L_1245:
        /*001c*/ 	.word	0x00000040


	//   ....[1]....
        /*0020*/ 	.word	0x000030f0


	//----- nvinfo : EIATTR_SW_WAR
	.align		4
.L_1246:
        /*0024*/ 	.byte	0x04, 0x36
        /*0026*/ 	.short	(.L_1248 - .L_1247)
.L_1247:
        /*0028*/ 	.word	0x00000008
.L_1248:


//--------------------- .nv.info._Z4testIL_Z13load_volatilePKjEL_Z17store_atomic_exchPjjELi256E14strided_accessILj1024ELj2EE10skip_lanesILj2EEEvv --------------------------
	.section	.nv.info._Z4testIL_Z13load_volatilePKjEL_Z17store_atomic_exchPjjELi256E14strided_accessILj1024ELj2EE10skip_lanesILj2EEEvv,"",@"SHT_CUDA_INFO"
	.sectionflags	@""
	.align	4


	//----- nvinfo : EIATTR_CUDA_API_VERSION
	.align		4
        /*0000*/ 	.byte	0x04, 0x37
        /*0002*/ 	.short	(.L_1250 - .L_1249)
.L_1249:
        /*0004*/ 	.word	0x00000082


	//----- nvinfo : EIATTR_SPARSE_MMA_MASK
	.align		4
.L_1250:
        /*0008*/ 	.byte	0x03, 0x50
        /*000a*/ 	.short	0x0000


	//----- nvinfo : EIATTR_MAXREG_COUNT
	.align		4
        /*000c*/ 	.byte	0x03, 0x1b
        /*000e*/ 	.short	0x00ff


	//----- nvinfo : EIATTR_MERCURY_ISA_VERSION
	.align		4
        /*0010*/ 	.byte	0x03, 0x5f
        /*0012*/ 	.short	0x0101


	//----- nvinfo : EIATTR_VRC_CTA_INIT_COUNT
	.align		4
        /*0014*/ 	.byte	0x02, 0x4a
	.zero		1
	.zero		1


	//----- nvinfo : EIATTR_EXIT_INSTR_OFFSETS
	.align		4
        /*0018*/ 	.byte	0x04, 0x1c
        /*001a*/ 	.short	(.L_1252 - .L_1251)


	//   ....[0]....
.L_1251:
        /*001c*/ 	.word	0x00000040


	//   ....[1]....
        /*0020*/ 	.word	0x000030f0


	//----- nvinfo : EIATTR_SW_WAR
	.align		4
.L_1252:
        /*0024*/ 	.byte	0x04, 0x36
        /*0026*/ 	.short	(.L_1254 - .L_1253)
.L_1253:
        /*0028*/ 	.word	0x00000008
.L_1254:


//--------------------- .nv.info._Z4testIL_Z13load_volatilePKjEL_Z14store_volatilePjjELi256E14strided_accessILj1024ELj2EE10skip_lanesILj2EEEvv --------------------------
	.section	.nv.info._Z4testIL_Z13load_volatilePKjEL_Z14store_volatilePjjELi256E14strided_accessILj1024ELj2EE10skip_lanesILj2EEEvv,"",@"SHT_CUDA_INFO"
	.sectionflags	@""
	.align	4


	//----- nvinfo : EIATTR_CUDA_API_VERSION
	.align		4
        /*0000*/ 	.byte	0x04, 0x37
        /*0002*/ 	.short	(.L_1256 - .L_1255)
.L_1255:
        /*0004*/ 	.word	0x00000082


	//----- nvinfo : EIATTR_SPARSE_MMA_MASK
	.align		4
.L_1256:
        /*0008*/ 	.byte	0x03, 0x50
        /*000a*/ 	.short	0x0000


	//----- nvinfo : EIATTR_MAXREG_COUNT
	.align		4
        /*000c*/ 	.byte	0x03, 0x1b
        /*000e*/ 	.short	0x00ff


	//----- nvinfo : EIATTR_MERCURY_ISA_VERSION
	.align		4
        /*0010*/ 	.byte	0x03, 0x5f
        /*0012*/ 	.short	0x0101


	//----- nvinfo : EIATTR_VRC_CTA_INIT_COUNT
	.align		4
        /*0014*/ 	.byte	0x02, 0x4a
	.zero		1
	.zero		1


	//----- nvinfo : EIATTR_EXIT_INSTR_OFFSETS
	.align		4
        /*0018*/ 	.byte	0x04, 0x1c
        /*001a*/ 	.short	(.L_1258 - .L_1257)


	//   ....[0]....
.L_1257:
        /*001c*/ 	.word	0x00000040


	//   ....[1]....
        /*0020*/ 	.word	0x000030f0


	//----- nvinfo : EIATTR_SW_WAR
	.align		4
.L_1258:
        /*0024*/ 	.byte	0x04, 0x36
        /*0026*/ 	.short	(.L_1260 - .L_1259)
.L_1259:
        /*0028*/ 	.word	0x00000008
.L_1260:


//--------------------- .nv.info._Z4testIL_Z12load_relaxedPKjEL_Z13store_relaxedPjjELi256E14strided_accessILj1024ELj1EE10skip_lanesILj1EEEvv --------------------------
	.section	.nv.info._Z4testIL_Z12load_relaxedPKjEL_Z13store_relaxedPjjELi256E14strided_accessILj1024ELj1EE10skip_lanesILj1EEEvv,"",@"SHT_CUDA_INFO"
	.sectionflags	@""
	.align	4


	//----- nvinfo : EIATTR_CUDA_API_VERSION
	.align		4
        /*0000*/ 	.byte	0x04, 0x37
        /*0002*/ 	.short	(.L_1262 - .L_1261)
.L_1261:
        /*0004*/ 	.word	0x00000082


	//----- nvinfo : EIATTR_SPARSE_MMA_MASK
	.align		4
.L_1262:
        /*0008*/ 	.byte	0x03, 0x50
        /*000a*/ 	.short	0x0000


	//----- nvinfo : EIATTR_MAXREG_COUNT
	.align		4
        /*000c*/ 	.byte	0x03, 0x1b
        /*000e*/ 	.short	0x00ff


	//----- nvinfo : EIATTR_MERCURY_ISA_VERSION
	.align		4
        /*0010*/ 	.byte	0x03, 0x5f
        /*0012*/ 	.short	0x0101


	//----- nvinfo : EIATTR_VRC_CTA_INIT_COUNT
	.align		4
        /*0014*/ 	.byte	0x02, 0x4a
	.zero		1
	.zero		1


	//----- nvinfo : EIATTR_EXIT_INSTR_OFFSETS
	.align		4
        /*0018*/ 	.byte	0x04, 0x1c
        /*001a*/ 	.short	(.L_1264 - .L_1263)


	//   ....[0]....
.L_1263:
        /*001c*/ 	.word	0x000030b0


	//----- nvinfo : EIATTR_SW_WAR
	.align		4
.L_1264:
        /*0020*/ 	.byte	0x04, 0x36
        /*0022*/ 	.short	(.L_1266 - .L_1265)
.L_1265:
        /*0024*/ 	.word	0x00000008
.L_1266:


//--------------------- .nv.info._Z4testIL_Z15load_atomic_addPKjEL_Z17store_atomic_exchPjjELi256E14strided_accessILj1024ELj1EE10skip_lanesILj1EEEvv --------------------------
	.section	.nv.info._Z4testIL_Z15load_atomic_addPKjEL_Z17store_atomic_exchPjjELi256E14strided_accessILj1024ELj1EE10skip_lanesILj1EEEvv,"",@"SHT_CUDA_INFO"
	.sectionflags	@""
	.align	4


	//----- nvinfo : EIATTR_CUDA_API_VERSION
	.align		4
        /*0000*/ 	.byte	0x04, 0x37
        /*0002*/ 	.short	(.L_1268 - .L_1267)
.L_1267:
        /*0004*/ 	.word	0x00000082


	//----- nvinfo : EIATTR_SPARSE_MMA_MASK
	.align		4
.L_1268:
        /*0008*/ 	.byte	0x03, 0x50
        /*000a*/ 	.short	0x0000


	//----- nvinfo : EIATTR_MAXREG_COUNT
	.align		4
        /*000c*/ 	.byte	0x03, 0x1b
        /*000e*/ 	.short	0x00ff


	//----- nvinfo : EIATTR_MERCURY_ISA_VERSION
	.align		4
        /*0010*/ 	.byte	0x03, 0x5f
        /*0012*/ 	.short	0x0101


	//----- nvinfo : EIATTR_VRC_CTA_INIT_COUNT
	.align		4
        /*0014*/ 	.byte	0x02, 0x4a
	.zero		1
	.zero		1


	//----- nvinfo : EIATTR_EXIT_INSTR_OFFSETS
	.align		4
        /*0018*/ 	.byte	0x04, 0x1c
        /*001a*/ 	.short	(.L_1270 - .L_1269)


	//   ....[0]....
.L_1269:
        /*001c*/ 	.word	0x000030b0


	//----- nvinfo : EIATTR_SW_WAR
	.align		4
.L_1270:
        /*0020*/ 	.byte	0x04, 0x36
        /*0022*/ 	.short	(.L_1272 - .L_1271)
.L_1271:
        /*0024*/ 	.word	0x00000008
.L_1272:


//--------------------- .nv.info._Z4testIL_Z15load_atomic_addPKjEL_Z14store_volatilePjjELi256E14strided_accessILj1024ELj1EE10skip_lanesILj1EEEvv --------------------------
	.section	.nv.info._Z4testIL_Z15load_atomic_addPKjEL_Z14store_volatilePjjELi256E14strided_accessILj1024ELj1EE10skip_lanesILj1EEEvv,"",@"SHT_CUDA_INFO"
	.sectionflags	@""
	.align	4


	//----- nvinfo : EIATTR_CUDA_API_VERSION
	.align		4
        /*0000*/ 	.byte	0x04, 0x37
        /*0002*/ 	.short	(.L_1274 - .L_1273)
.L_1273:
        /*0004*/ 	.word	0x00000082


	//----- nvinfo : EIATTR_SPARSE_MMA_MASK
	.align		4
.L_1274:
        /*0008*/ 	.byte	0x03, 0x50
        /*000a*/ 	.short	0x0000


	//----- nvinfo : EIATTR_MAXREG_COUNT
	.align		4
        /*000c*/ 	.byte	0x03, 0x1b
        /*000e*/ 	.short	0x00ff


	//----- nvinfo : EIATTR_MERCURY_ISA_VERSION
	.align		4
        /*0010*/ 	.byte	0x03, 0x5f
        /*0012*/ 	.short	0x0101


	//----- nvinfo : EIATTR_VRC_CTA_INIT_COUNT
	.align		4
        /*0014*/ 	.byte	0x02, 0x4a
	.zero		1
	.zero		1


	//----- nvinfo : EIATTR_EXIT_INSTR_OFFSETS
	.align		4
        /*0018*/ 	.byte	0x04, 0x1c
        /*001a*/ 	.short	(.L_1276 - .L_1275)


	//   ....[0]....
.L_1275:
        /*001c*/ 	.word	0x000030b0


	//----- nvinfo : EIATTR_SW_WAR
	.align		4
.L_1276:
        /*0020*/ 	.byte	0x04, 0x36
        /*0022*/ 	.short	(.L_1278 - .L_1277)
.L_1277:
        /*0024*/ 	.word	0x00000008
.L_1278:


//--------------------- .nv.info._Z4testIL_Z13load_volatilePKjEL_Z17store_atomic_exchPjjELi256E14strided_accessILj1024ELj1EE10skip_lanesILj1EEEvv --------------------------
	.section	.nv.info._Z4testIL_Z13load_volatilePKjEL_Z17store_atomic_exchPjjELi256E14strided_accessILj1024ELj1EE10skip_lanesILj1EEEvv,"",@"SHT_CUDA_INFO"
	.sectionflags	@""
	.align	4


	//----- nvinfo : EIATTR_CUDA_API_VERSION
	.align		4
        /*0000*/ 	.byte	0x04, 0x37
        /*0002*/ 	.short	(.L_1280 - .L_1279)
.L_1279:
        /*0004*/ 	.word	0x00000082


	//----- nvinfo : EIATTR_SPARSE_MMA_MASK
	.align		4
.L_1280:
        /*0008*/ 	.byte	0x03, 0x50
        /*000a*/ 	.short	0x0000


	//----- nvinfo : EIATTR_MAXREG_COUNT
	.align		4
        /*000c*/ 	.byte	0x03, 0x1b
        /*000e*/ 	.short	0x00ff


	//----- nvinfo : EIATTR_MERCURY_ISA_VERSION
	.align		4
        /*0010*/ 	.byte	0x03, 0x5f
        /*0012*/ 	.short	0x0101


	//----- nvinfo : EIATTR_VRC_CTA_INIT_COUNT
	.align		4
        /*0014*/ 	.byte	0x02, 0x4a
	.zero		1
	.zero		1


	//----- nvinfo : EIATTR_EXIT_INSTR_OFFSETS
	.align		4
        /*0018*/ 	.byte	0x04, 0x1c
        /*001a*/ 	.short	(.L_1282 - .L_1281)


	//   ....[0]....
.L_1281:
        /*001c*/ 	.word	0x000030b0


	//----- nvinfo : EIATTR_SW_WAR
	.align		4
.L_1282:
        /*0020*/ 	.byte	0x04, 0x36
        /*0022*/ 	.short	(.L_1284 - .L_1283)
.L_1283:
        /*0024*/ 	.word	0x00000008
.L_1284:


//--------------------- .nv.info._Z4testIL_Z13load_volatilePKjEL_Z14store_volatilePjjELi256E14strided_accessILj1024ELj1EE10skip_lanesILj1EEEvv --------------------------
	.section	.nv.info._Z4testIL_Z13load_volatilePKjEL_Z14store_volatilePjjELi256E14strided_accessILj1024ELj1EE10skip_lanesILj1EEEvv,"",@"SHT_CUDA_INFO"
	.sectionflags	@""
	.align	4


	//----- nvinfo : EIATTR_CUDA_API_VERSION
	.align		4
        /*0000*/ 	.byte	0x04, 0x37
        /*0002*/ 	.short	(.L_1286 - .L_1285)
.L_1285:
        /*0004*/ 	.word	0x00000082


	//----- nvinfo : EIATTR_SPARSE_MMA_MASK
	.align		4
.L_1286:
        /*0008*/ 	.byte	0x03, 0x50
        /*000a*/ 	.short	0x0000


	//----- nvinfo : EIATTR_MAXREG_COUNT
	.align		4
        /*000c*/ 	.byte	0x03, 0x1b
        /*000e*/ 	.short	0x00ff


	//----- nvinfo : EIATTR_MERCURY_ISA_VERSION
	.align		4
        /*0010*/ 	.byte	0x03, 0x5f
        /*0012*/ 	.short	0x0101


	//----- nvinfo : EIATTR_VRC_CTA_INIT_COUNT
	.align		4
        /*0014*/ 	.byte	0x02, 0x4a
	.zero		1
	.zero		1


	//----- nvinfo : EIATTR_EXIT_INSTR_OFFSETS
	.align		4
        /*0018*/ 	.byte	0x04, 0x1c
        /*001a*/ 	.short	(.L_1288 - .L_1287)


	//   ....[0]....
.L_1287:
        /*001c*/ 	.word	0x000030b0


	//----- nvinfo : EIATTR_SW_WAR
	.align		4
.L_1288:
        /*0020*/ 	.byte	0x04, 0x36
        /*0022*/ 	.short	(.L_1290 - .L_1289)
.L_1289:
        /*0024*/ 	.word	0x00000008
.L_1290:


//--------------------- .nv.info._Z4testIL_Z12load_relaxedPKjEL_Z13store_relaxedPjjELi256E14strided_accessILj1024ELj32EE11lower_lanesILj32EEEvv --------------------------
	.section	.nv.info._Z4testIL_Z12load_relaxedPKjEL_Z13store_relaxedPjjELi256E14strided_accessILj1024ELj32EE11lower_lanesILj32EEEvv,"",@"SHT_CUDA_INFO"
	.sectionflags	@""
	.align	4


	//----- nvinfo : EIATTR_CUDA_API_VERSION
	.align		4
        /*0000*/ 	.byte	0x04, 0x37
        /*0002*/ 	.short	(.L_1292 - .L_1291)
.L_1291:
        /*0004*/ 	.word	0x00000082


	//----- nvinfo : EIATTR_SPARSE_MMA_MASK
	.align		4
.L_1292:
        /*0008*/ 	.byte	0x03, 0x50
        /*000a*/ 	.short	0x0000


	//----- nvinfo : EIATTR_MAXREG_COUNT
	.align		4
        /*000c*/ 	.byte	0x03, 0x1b
        /*000e*/ 	.short	0x00ff


	//----- nvinfo : EIATTR_MERCURY_ISA_VERSION
	.align		4
        /*0010*/ 	.byte	0x03, 0x5f
        /*0012*/ 	.short	0x0101


	//----- nvinfo : EIATTR_VRC_CTA_INIT_COUNT
	.align		4
        /*0014*/ 	.byte	0x02, 0x4a
	.zero		1
	.zero		1


	//----- nvinfo : EIATTR_EXIT_INSTR_OFFSETS
	.align		4
        /*0018*/ 	.byte	0x04, 0x1c
        /*001a*/ 	.short	(.L_1294 - .L_1293)


	//   ....[0]....
.L_1293:
        /*001c*/ 	.word	0x00000030


	//   ....[1]....
        /*0020*/ 	.word	0x000030e0


	//----- nvinfo : EIATTR_SW_WAR
	.align		4
.L_1294:
        /*0024*/ 	.byte	0x04, 0x36
        /*0026*/ 	.short	(.L_1296 - .L_1295)
.L_1295:
        /*0028*/ 	.word	0x00000008
.L_1296:


//--------------------- .nv.info._Z4testIL_Z15load_atomic_addPKjEL_Z17store_atomic_exchPjjELi256E14strided_accessILj1024ELj32EE11lower_lanesILj32EEEvv --------------------------
	.section	.nv.info._Z4testIL_Z15load_atomic_addPKjEL_Z17store_atomic_exchPjjELi256E14strided_accessILj1024ELj32EE11lower_lanesILj32EEEvv,"",@"SHT_CUDA_INFO"
	.sectionflags	@""
	.align	4


	//----- nvinfo : EIATTR_CUDA_API_VERSION
	.align		4
        /*0000*/ 	.byte	0x04, 0x37
        /*0002*/ 	.short	(.L_1298 - .L_1297)
.L_1297:
        /*0004*/ 	.word	0x00000082


	//----- nvinfo : EIATTR_SPARSE_MMA_MASK
	.align		4
.L_1298:
        /*0008*/ 	.byte	0x03, 0x50
        /*000a*/ 	.short	0x0000


	//----- nvinfo : EIATTR_MAXREG_COUNT
	.align		4
        /*000c*/ 	.byte	0x03, 0x1b
        /*000e*/ 	.short	0x00ff


	//----- nvinfo : EIATTR_MERCURY_ISA_VERSION
	.align		4
        /*0010*/ 	.byte	0x03, 0x5f
        /*0012*/ 	.short	0x0101


	//----- nvinfo : EIATTR_VRC_CTA_INIT_COUNT
	.align		4
        /*0014*/ 	.byte	0x02, 0x4a
	.zero		1
	.zero		1


	//----- nvinfo : EIATTR_EXIT_INSTR_OFFSETS
	.align		4
        /*0018*/ 	.byte	0x04, 0x1c
        /*001a*/ 	.short	(.L_1300 - .L_1299)


	//   ....[0]....
.L_1299:
        /*001c*/ 	.word	0x00000030


	//   ....[1]....
        /*0020*/ 	.word	0x000030e0


	//----- nvinfo : EIATTR_SW_WAR
	.align		4
.L_1300:
        /*0024*/ 	.byte	0x04, 0x36
        /*0026*/ 	.short	(.L_1302 - .L_1301)
.L_1301:
        /*0028*/ 	.word	0x00000008
.L_1302:


//--------------------- .nv.info._Z4testIL_Z15load_atomic_addPKjEL_Z14store_volatilePjjELi256E14strided_accessILj1024ELj32EE11lower_lanesILj32EEEvv --------------------------
	.section	.nv.info._Z4testIL_Z15load_atomic_addPKjEL_Z14store_volatilePjjELi256E14strided_accessILj1024ELj32EE11lower_lanesILj32EEEvv,"",@"SHT_CUDA_INFO"
	.sectionflags	@""
	.align	4


	//----- nvinfo : EIATTR_CUDA_API_VERSION
	.align		4
        /*0000*/ 	.byte	0x04, 0x37
        /*0002*/ 	.short	(.L_1304 - .L_1303)
.L_1303:
        /*0004*/ 	.word	0x00000082


	//----- nvinfo : EIATTR_SPARSE_MMA_MASK
	.align		4
.L_1304:
        /*0008*/ 	.byte	0x03, 0x50
        /*000a*/ 	.short	0x0000


	//----- nvinfo : EIATTR_MAXREG_COUNT
	.align		4
        /*000c*/ 	.byte	0x03, 0x1b
        /*000e*/ 	.short	0x00ff


	//----- nvinfo : EIATTR_MERCURY_ISA_VERSION
	.align		4
        /*0010*/ 	.byte	0x03, 0x5f
        /*0012*/ 	.short	0x0101


	//----- nvinfo : EIATTR_VRC_CTA_INIT_COUNT
	.align		4
        /*0014*/ 	.byte	0x02, 0x4a
	.zero		1
	.zero		1


	//----- nvinfo : EIATTR_EXIT_INSTR_OFFSETS
	.align		4
        /*0018*/ 	.byte	0x04, 0x1c
        /*001a*/ 	.short	(.L_1306 - .L_1305)


	//   ....[0]....
.L_1305:
        /*001c*/ 	.word	0x00000030


	//   ....[1]....
        /*0020*/ 	.word	0x000030e0


	//----- nvinfo : EIATTR_SW_WAR
	.align		4
.L_1306:
        /*0024*/ 	.byte	0x04, 0x36
        /*0026*/ 	.short	(.L_1308 - .L_1307)
.L_1307:
        /*0028*/ 	.word	0x00000008
.L_1308:


//--------------------- .nv.info._Z4testIL_Z13load_volatilePKjEL_Z17store_atomic_exchPjjELi256E14strided_accessILj1024ELj32EE11lower_lanesILj32EEEvv --------------------------
	.section	.nv.info._Z4testIL_Z13load_volatilePKjEL_Z17store_atomic_exchPjjELi256E14strided_accessILj1024ELj32EE11lower_lanesILj32EEEvv,"",@"SHT_CUDA_INFO"
	.sectionflags	@""
	.align	4


	//----- nvinfo : EIATTR_CUDA_API_VERSION
	.align		4
        /*0000*/ 	.byte	0x04, 0x37
        /*0002*/ 	.short	(.L_1310 - .L_1309)
.L_1309:
        /*0004*/ 	.word	0x00000082


	//----- nvinfo : EIATTR_SPARSE_MMA_MASK
	.align		4
.L_1310:
        /*0008*/ 	.byte	0x03, 0x50
        /*000a*/ 	.short	0x0000


	//----- nvinfo : EIATTR_MAXREG_COUNT
	.align		4
        /*000c*/ 	.byte	0x03, 0x1b
        /*000e*/ 	.short	0x00ff


	//----- nvinfo : EIATTR_MERCURY_ISA_VERSION
	.align		4
        /*0010*/ 	.byte	0x03, 0x5f
        /*0012*/ 	.short	0x0101


	//----- nvinfo : EIATTR_VRC_CTA_INIT_COUNT
	.align		4
        /*0014*/ 	.byte	0x02, 0x4a
	.zero		1
	.zero		1


	//----- nvinfo : EIATTR_EXIT_INSTR_OFFSETS
	.align		4
        /*0018*/ 	.byte	0x04, 0x1c
        /*001a*/ 	.short	(.L_1312 - .L_1311)


	//   ....[0]....
.L_1311:
        /*001c*/ 	.word	0x00000030


	//   ....[1]....
        /*0020*/ 	.word	0x000030e0


	//----- nvinfo : EIATTR_SW_WAR
	.align		4
.L_1312:
        /*0024*/ 	.byte	0x04, 0x36
        /*0026*/ 	.short	(.L_1314 - .L_1313)
.L_1313:
        /*0028*/ 	.word	0x00000008
.L_1314:


//--------------------- .nv.info._Z4testIL_Z13load_volatilePKjEL_Z14store_volatilePjjELi256E14strided_accessILj1024ELj32EE11lower_lanesILj32EEEvv --------------------------
	.section	.nv.info._Z4testIL_Z13load_volatilePKjEL_Z14store_volatilePjjELi256E14strided_accessILj1024ELj32EE11lower_lanesILj32EEEvv,"",@"SHT_CUDA_INFO"
	.sectionflags	@""
	.align	4


	//----- nvinfo : EIATTR_CUDA_API_VERSION
	.align		4
        /*0000*/ 	.byte	0x04, 0x37
        /*0002*/ 	.short	(.L_1316 - .L_1315)
.L_1315:
        /*0004*/ 	.word	0x00000082


	//----- nvinfo : EIATTR_SPARSE_MMA_MASK
	.align		4
.L_1316:
        /*0008*/ 	.byte	0x03, 0x50
        /*000a*/ 	.short	0x0000


	//----- nvinfo : EIATTR_MAXREG_COUNT
	.align		4
        /*000c*/ 	.byte	0x03, 0x1b
        /*000e*/ 	.short	0x00ff


	//----- nvinfo : EIATTR_MERCURY_ISA_VERSION
	.align		4
        /*0010*/ 	.byte	0x03, 0x5f
        /*0012*/ 	.short	0x0101


	//----- nvinfo : EIATTR_VRC_CTA_INIT_COUNT
	.align		4
        /*0014*/ 	.byte	0x02, 0x4a
	.zero		1
	.zero		1


	//----- nvinfo : EIATTR_EXIT_INSTR_OFFSETS
	.align		4
        /*0018*/ 	.byte	0x04, 0x1c
        /*001a*/ 	.short	(.L_1318 - .L_1317)


	//   ....[0]....
.L_1317:
        /*001c*/ 	.word	0x00000030


	//   ....[1]....
        /*0020*/ 	.word	0x000030e0


	//----- nvinfo : EIATTR_SW_WAR
	.align		4
.L_1318:
        /*0024*/ 	.byte	0x04, 0x36
        /*0026*/ 	.short	(.L_1320 - .L_1319)
.L_1319:
        /*0028*/ 	.word	0x00000008
.L_1320:


//--------------------- .nv.info._Z4testIL_Z12load_relaxedPKjEL_Z13store_relaxedPjjELi256E14strided_accessILj1024ELj16EE11lower_lanesILj16EEEvv --------------------------
	.section	.nv.info._Z4testIL_Z12load_relaxedPKjEL_Z13store_relaxedPjjELi256E14strided_accessILj1024ELj16EE11lower_lanesILj16EEEvv,"",@"SHT_CUDA_INFO"
	.sectionflags	@""
	.align	4


	//----- nvinfo : EIATTR_CUDA_API_VERSION
	.align		4
        /*0000*/ 	.byte	0x04, 0x37
        /*0002*/ 	.short	(.L_1322 - .L_1321)
.L_1321:
        /*0004*/ 	.word	0x00000082


	//----- nvinfo : EIATTR_SPARSE_MMA_MASK
	.align		4
.L_1322:
        /*0008*/ 	.byte	0x03, 0x50
        /*000a*/ 	.short	0x0000


	//----- nvinfo : EIATTR_MAXREG_COUNT
	.align		4
        /*000c*/ 	.byte	0x03, 0x1b
        /*000e*/ 	.short	0x00ff


	//----- nvinfo : EIATTR_MERCURY_ISA_VERSION
	.align		4
        /*0010*/ 	.byte	0x03, 0x5f
        /*0012*/ 	.short	0x0101


	//----- nvinfo : EIATTR_VRC_CTA_INIT_COUNT
	.align		4
        /*0014*/ 	.byte	0x02, 0x4a
	.zero		1
	.zero		1


	//----- nvinfo : EIATTR_EXIT_INSTR_OFFSETS
	.align		4
        /*0018*/ 	.byte	0x04, 0x1c
        /*001a*/ 	.short	(.L_1324 - .L_1323)


	//   ....[0]....
.L_1323:
        /*001c*/ 	.word	0x00000030


	//   ....[1]....
        /*0020*/ 	.word	0x000030e0


	//----- nvinfo : EIATTR_SW_WAR
	.align		4
.L_1324:
        /*0024*/ 	.byte	0x04, 0x36
        /*0026*/ 	.short	(.L_1326 - .L_1325)
.L_1325:
        /*0028*/ 	.word	0x00000008
.L_1326:


//--------------------- .nv.info._Z4testIL_Z15load_atomic_addPKjEL_Z17store_atomic_exchPjjELi256E14strided_accessILj1024ELj16EE11lower_lanesILj16EEEvv --------------------------
	.section	.nv.info._Z4testIL_Z15load_atomic_addPKjEL_Z17store_atomic_exchPjjELi256E14strided_accessILj1024ELj16EE11lower_lanesILj16EEEvv,"",@"SHT_CUDA_INFO"
	.sectionflags	@""
	.align	4


	//----- nvinfo : EIATTR_CUDA_API_VERSION
	.align		4
        /*0000*/ 	.byte	0x04, 0x37
        /*0002*/ 	.short	(.L_1328 - .L_1327)
.L_1327:
        /*0004*/ 	.word	0x00000082


	//----- nvinfo : EIATTR_SPARSE_MMA_MASK
	.align		4
.L_1328:
        /*0008*/ 	.byte	0x03, 0x50
        /*000a*/ 	.short	0x0000


	//----- nvinfo : EIATTR_MAXREG_COUNT
	.align		4
        /*000c*/ 	.byte	0x03, 0x1b
        /*000e*/ 	.short	0x00ff


	//----- nvinfo : EIATTR_MERCURY_ISA_VERSION
	.align		4
        /*0010*/ 	.byte	0x03, 0x5f
        /*0012*/ 	.short	0x0101


	//----- nvinfo : EIATTR_VRC_CTA_INIT_COUNT
	.align		4
        /*0014*/ 	.byte	0x02, 0x4a
	.zero		1
	.zero		1


	//----- nvinfo : EIATTR_EXIT_INSTR_OFFSETS
	.align		4
        /*0018*/ 	.byte	0x04, 0x1c
        /*001a*/ 	.short	(.L_1330 - .L_1329)


	//   ....[0]....
.L_1329:
        /*001c*/ 	.word	0x00000030


	//   ....[1]....
        /*0020*/ 	.word	0x000030e0


	//----- nvinfo : EIATTR_SW_WAR
	.align		4
.L_1330:
        /*0024*/ 	.byte	0x04, 0x36
        /*0026*/ 	.short	(.L_1332 - .L_1331)
.L_1331:
        /*0028*/ 	.word	0x00000008
.L_1332:


//--------------------- .nv.info._Z4testIL_Z15load_atomic_addPKjEL_Z14store_volatilePjjELi256E14strided_accessILj1024ELj16EE11lower_lanesILj16EEEvv --------------------------
	.section	.nv.info._Z4testIL_Z15load_atomic_addPKjEL_Z14store_volatilePjjELi256E14strided_accessILj1024ELj16EE11lower_lanesILj16EEEvv,"",@"SHT_CUDA_INFO"
	.sectionflags	@""
	.align	4


	//----- nvinfo : EIATTR_CUDA_API_VERSION
	.align		4
        /*0000*/ 	.byte	0x04, 0x37
        /*0002*/ 	.short	(.L_1334 - .L_1333)
.L_1333:
        /*0004*/ 	.word	0x00000082


	//----- nvinfo : EIATTR_SPARSE_MMA_MASK
	.align		4
.L_1334:
        /*0008*/ 	.byte	0x03, 0x50
        /*000a*/ 	.short	0x0000


	//----- nvinfo : EIATTR_MAXREG_COUNT
	.align		4
        /*000c*/ 	.byte	0x03, 0x1b
        /*000e*/ 	.short	0x00ff


	//----- nvinfo : EIATTR_MERCURY_ISA_VERSION
	.align		4
        /*0010*/ 	.byte	0x03, 0x5f
        /*0012*/ 	.short	0x0101


	//----- nvinfo : EIATTR_VRC_CTA_INIT_COUNT
	.align		4
        /*0014*/ 	.byte	0x02, 0x4a
	.zero		1
	.zero		1


	//----- nvinfo : EIATTR_EXIT_INSTR_OFFSETS
	.align		4
        /*0018*/ 	.byte	0x04, 0x1c
        /*001a*/ 	.short	(.L_1336 - .L_1335)


	//   ....[0]....
.L_1335:
        /*001c*/ 	.word	0x00000030


	//   ....[1]....
        /*0020*/ 	.word	0x000030e0


	//----- nvinfo : EIATTR_SW_WAR
	.align		4
.L_1336:
        /*0024*/ 	.byte	0x04, 0x36
        /*0026*/ 	.short	(.L_1338 - .L_1337)
.L_1337:
        /*0028*/ 	.word	0x00000008
.L_1338:


//--------------------- .nv.info._Z4testIL_Z13load_volatilePKjEL_Z17store_atomic_exchPjjELi256E14strided_accessILj1024ELj16EE11lower_lanesILj16EEEvv --------------------------
	.section	.nv.info._Z4testIL_Z13load_volatilePKjEL_Z17store_atomic_exchPjjELi256E14strided_accessILj1024ELj16EE11lower_lanesILj16EEEvv,"",@"SHT_CUDA_INFO"
	.sectionflags	@""
	.align	4


	//----- nvinfo : EIATTR_CUDA_API_VERSION
	.align		4
        /*0000*/ 	.byte	0x04, 0x37
        /*0002*/ 	.short	(.L_1340 - .L_1339)
.L_1339:
        /*0004*/ 	.word	0x00000082


	//----- nvinfo : EIATTR_SPARSE_MMA_MASK
	.align		4
.L_1340:
        /*0008*/ 	.byte	0x03, 0x50
        /*000a*/ 	.short	0x0000


	//----- nvinfo : EIATTR_MAXREG_COUNT
	.align		4
        /*000c*/ 	.byte	0x03, 0x1b
        /*000e*/ 	.short	0x00ff


	//----- nvinfo : EIATTR_MERCURY_ISA_VERSION
	.align		4
        /*0010*/ 	.byte	0x03, 0x5f
        /*0012*/ 	.short	0x0101


	//----- nvinfo : EIATTR_VRC_CTA_INIT_COUNT
	.align		4
        /*0014*/ 	.byte	0x02, 0x4a
	.zero		1
	.zero		1


	//----- nvinfo : EIATTR_EXIT_INSTR_OFFSETS
	.align		4
        /*0018*/ 	.byte	0x04, 0x1c
        /*001a*/ 	.short	(.L_1342 - .L_1341)


	//   ....[0]....
.L_1341:
        /*001c*/ 	.word	0x00000030


	//   ....[1]....
        /*0020*/ 	.word	0x000030e0


	//----- nvinfo : EIATTR_SW_WAR
	.align		4
.L_1342:
        /*0024*/ 	.byte	0x04, 0x36
        /*0026*/ 	.short	(.L_1344 - .L_1343)
.L_1343:
        /*0028*/ 	.word	0x00000008
.L_1344:


//--------------------- .nv.info._Z4testIL_Z13load_volatilePKjEL_Z14store_volatilePjjELi256E14strided_accessILj1024ELj16EE11lower_lanesILj16EEEvv --------------------------
	.section	.nv.info._Z4testIL_Z13load_volatilePKjEL_Z14store_volatilePjjELi256E14strided_accessILj1024ELj16EE11lower_lanesILj16EEEvv,"",@"SHT_CUDA_INFO"
	.sectionflags	@""
	.align	4


	//----- nvinfo : EIATTR_CUDA_API_VERSION
	.align		4
        /*0000*/ 	.byte	0x04, 0x37
        /*0002*/ 	.short	(.L_1346 - .L_1345)
.L_1345:
        /*0004*/ 	.word	0x00000082


	//----- nvinfo : EIATTR_SPARSE_MMA_MASK
	.align		4
.L_1346:
        /*0008*/ 	.byte	0x03, 0x50
        /*000a*/ 	.short	0x0000


	//----- nvinfo : EIATTR_MAXREG_COUNT
	.align		4
        /*000c*/ 	.byte	0x03, 0x1b
        /*000e*/ 	.short	0x00ff


	//----- nvinfo : EIATTR_MERCURY_ISA_VERSION
	.align		4
        /*0010*/ 	.byte	0x03, 0x5f
        /*0012*/ 	.short	0x0101


	//----- nvinfo : EIATTR_VRC_CTA_INIT_COUNT
	.align		4
        /*0014*/ 	.byte	0x02, 0x4a
	.zero		1
	.zero		1


	//----- nvinfo : EIATTR_EXIT_INSTR_OFFSETS
	.align		4
        /*0018*/ 	.byte	0x04, 0x1c
        /*001a*/ 	.short	(.L_1348 - .L_1347)


	//   ....[0]....
.L_1347:
        /*001c*/ 	.word	0x00000030


	//   ....[1]....
        /*0020*/ 	.word	0x000030e0


	//----- nvinfo : EIATTR_SW_WAR
	.align		4
.L_1348:
        /*0024*/ 	.byte	0x04, 0x36
        /*0026*/ 	.short	(.L_1350 - .L_1349)
.L_1349:
        /*0028*/ 	.word	0x00000008
.L_1350:


//--------------------- .nv.info._Z4testIL_Z12load_relaxedPKjEL_Z13store_relaxedPjjELi256E14strided_accessILj1024ELj8EE11lower_lanesILj8EEEvv --------------------------
	.section	.nv.info._Z4testIL_Z12load_relaxedPKjEL_Z13store_relaxedPjjELi256E14strided_accessILj1024ELj8EE11lower_lanesILj8EEEvv,"",@"SHT_CUDA_INFO"
	.sectionflags	@""
	.align	4


	//----- nvinfo : EIATTR_CUDA_API_VERSION
	.align		4
        /*0000*/ 	.byte	0x04, 0x37
        /*0002*/ 	.short	(.L_1352 - .L_1351)
.L_1351:
        /*0004*/ 	.word	0x00000082


	//----- nvinfo : EIATTR_SPARSE_MMA_MASK
	.align		4
.L_1352:
        /*0008*/ 	.byte	0x03, 0x50
        /*000a*/ 	.short	0x0000


	//----- nvinfo : EIATTR_MAXREG_COUNT
	.align		4
        /*000c*/ 	.byte	0x03, 0x1b
        /*000e*/ 	.short	0x00ff


	//----- nvinfo : EIATTR_MERCURY_ISA_VERSION
	.align		4
        /*0010*/ 	.byte	0x03, 0x5f
        /*0012*/ 	.short	0x0101


	//----- nvinfo : EIATTR_VRC_CTA_INIT_COUNT
	.align		4
        /*0014*/ 	.byte	0x02, 0x4a
	.zero		1
	.zero		1


	//----- nvinfo : EIATTR_EXIT_INSTR_OFFSETS
	.align		4
        /*0018*/ 	.byte	0x04, 0x1c
        /*001a*/ 	.short	(.L_1354 - .L_1353)


	//   ....[0]....
.L_1353:
        /*001c*/ 	.word	0x00000030


	//   ....[1]....
        /*0020*/ 	.word	0x000030e0


	//----- nvinfo : EIATTR_SW_WAR
	.align		4
.L_1354:
        /*0024*/ 	.byte	0x04, 0x36
        /*0026*/ 	.short	(.L_1356 - .L_1355)
.L_1355:
        /*0028*/ 	.word	0x00000008
.L_1356:


//--------------------- .nv.info._Z4testIL_Z15load_atomic_addPKjEL_Z17store_atomic_exchPjjELi256E14strided_accessILj1024ELj8EE11lower_lanesILj8EEEvv --------------------------
	.section	.nv.info._Z4testIL_Z15load_atomic_addPKjEL_Z17store_atomic_exchPjjELi256E14strided_accessILj1024ELj8EE11lower_lanesILj8EEEvv,"",@"SHT_CUDA_INFO"
	.sectionflags	@""
	.align	4


	//----- nvinfo : EIATTR_CUDA_API_VERSION
	.align		4
        /*0000*/ 	.byte	0x04, 0x37
        /*0002*/ 	.short	(.L_1358 - .L_1357)
.L_1357:
        /*0004*/ 	.word	0x00000082


	//----- nvinfo : EIATTR_SPARSE_MMA_MASK
	.align		4
.L_1358:
        /*0008*/ 	.byte	0x03, 0x50
        /*000a*/ 	.short	0x0000


	//----- nvinfo : EIATTR_MAXREG_COUNT
	.align		4
        /*000c*/ 	.byte	0x03, 0x1b
        /*000e*/ 	.short	0x00ff


	//----- nvinfo : EIATTR_MERCURY_ISA_VERSION
	.align		4
        /*0010*/ 	.byte	0x03, 0x5f
        /*0012*/ 	.short	0x0101


	//----- nvinfo : EIATTR_VRC_CTA_INIT_COUNT
	.align		4
        /*0014*/ 	.byte	0x02, 0x4a
	.zero		1
	.zero		1


	//----- nvinfo : EIATTR_EXIT_INSTR_OFFSETS
	.align		4
        /*0018*/ 	.byte	0x04, 0x1c
        /*001a*/ 	.short	(.L_1360 - .L_1359)


	//   ....[0]....
.L_1359:
        /*001c*/ 	.word	0x00000030


	//   ....[1]....
        /*0020*/ 	.word	0x000030e0


	//----- nvinfo : EIATTR_SW_WAR
	.align		4
.L_1360:
        /*0024*/ 	.byte	0x04, 0x36
        /*0026*/ 	.short	(.L_1362 - .L_1361)
.L_1361:
        /*0028*/ 	.word	0x00000008
.L_1362:


//--------------------- .nv.info._Z4testIL_Z15load_atomic_addPKjEL_Z14store_volatilePjjELi256E14strided_accessILj1024ELj8EE11lower_lanesILj8EEEvv --------------------------
	.section	.nv.info._Z4testIL_Z15load_atomic_addPKjEL_Z14store_volatilePjjELi256E14strided_accessILj1024ELj8EE11lower_lanesILj8EEEvv,"",@"SHT_CUDA_INFO"
	.sectionflags	@""
	.align	4


	//----- nvinfo : EIATTR_CUDA_API_VERSION
	.align		4
        /*0000*/ 	.byte	0x04, 0x37
        /*0002*/ 	.short	(.L_1364 - .L_1363)
.L_1363:
        /*0004*/ 	.word	0x00000082


	//----- nvinfo : EIATTR_SPARSE_MMA_MASK
	.align		4
.L_1364:
        /*0008*/ 	.byte	0x03, 0x50
        /*000a*/ 	.short	0x0000


	//----- nvinfo : EIATTR_MAXREG_COUNT
	.align		4
        /*000c*/ 	.byte	0x03, 0x1b
        /*000e*/ 	.short	0x00ff


	//----- nvinfo : EIATTR_MERCURY_ISA_VERSION
	.align		4
        /*0010*/ 	.byte	0x03, 0x5f
        /*0012*/ 	.short	0x0101


	//----- nvinfo : EIATTR_VRC_CTA_INIT_COUNT
	.align		4
        /*0014*/ 	.byte	0x02, 0x4a
	.zero		1
	.zero		1


	//----- nvinfo : EIATTR_EXIT_INSTR_OFFSETS
	.align		4
        /*0018*/ 	.byte	0x04, 0x1c
        /*001a*/ 	.short	(.L_1366 - .L_1365)


	//   ....[0]....
.L_1365:
        /*001c*/ 	.word	0x00000030


	//   ....[1]....
        /*0020*/ 	.word	0x000030e0


	//----- nvinfo : EIATTR_SW_WAR
	.align		4
.L_1366:
        /*0024*/ 	.byte	0x04, 0x36
        /*0026*/ 	.short	(.L_1368 - .L_1367)
.L_1367:
        /*0028*/ 	.word	0x00000008
.L_1368:


//--------------------- .nv.info._Z4testIL_Z13load_volatilePKjEL_Z17store_atomic_exchPjjELi256E14strided_accessILj1024ELj8EE11lower_lanesILj8EEEvv --------------------------
	.section	.nv.info._Z4testIL_Z13load_volatilePKjEL_Z17store_atomic_exchPjjELi256E14strided_accessILj1024ELj8EE11lower_lanesILj8EEEvv,"",@"SHT_CUDA_INFO"
	.sectionflags	@""
	.align	4


	//----- nvinfo : EIATTR_CUDA_API_VERSION
	.align		4
        /*0000*/ 	.byte	0x04, 0x37
        /*0002*/ 	.short	(.L_1370 - .L_1369)
.L_1369:
        /*0004*/ 	.word	0x00000082


	//----- nvinfo : EIATTR_SPARSE_MMA_MASK
	.align		4
.L_1370:
        /*0008*/ 	.byte	0x03, 0x50
        /*000a*/ 	.short	0x0000


	//----- nvinfo : EIATTR_MAXREG_COUNT
	.align		4
        /*000c*/ 	.byte	0x03, 0x1b
        /*000e*/ 	.short	0x00ff


	//----- nvinfo : EIATTR_MERCURY_ISA_VERSION
	.align		4
        /*0010*/ 	.byte	0x03, 0x5f
        /*0012*/ 	.short	0x0101


	//----- nvinfo : EIATTR_VRC_CTA_INIT_COUNT
	.align		4
        /*0014*/ 	.byte	0x02, 0x4a
	.zero		1
	.zero		1


	//----- nvinfo : EIATTR_EXIT_INSTR_OFFSETS
	.align		4
        /*0018*/ 	.byte	0x04, 0x1c
        /*001a*/ 	.short	(.L_1372 - .L_1371)


	//   ....[0]....
.L_1371:
        /*001c*/ 	.word	0x00000030


	//   ....[1]....
        /*0020*/ 	.word	0x000030e0


	//----- nvinfo : EIATTR_SW_WAR
	.align		4
.L_1372:
        /*0024*/ 	.byte	0x04, 0x36
        /*0026*/ 	.short	(.L_1374 - .L_1373)
.L_1373:
        /*0028*/ 	.word	0x00000008
.L_1374:


//--------------------- .nv.info._Z4testIL_Z13load_volatilePKjEL_Z14store_volatilePjjELi256E14strided_accessILj1024ELj8EE11lower_lanesILj8EEEvv --------------------------
	.section	.nv.info._Z4testIL_Z13load_volatilePKjEL_Z14store_volatilePjjELi256E14strided_accessILj1024ELj8EE11lower_lanesILj8EEEvv,"",@"SHT_CUDA_INFO"
	.sectionflags	@""
	.align	4


	//----- nvinfo : EIATTR_CUDA_API_VERSION
	.align		4
        /*0000*/ 	.byte	0x04, 0x37
        /*0002*/ 	.short	(.L_1376 - .L_1375)
.L_1375:
        /*0004*/ 	.word	0x00000082


	//----- nvinfo : EIATTR_SPARSE_MMA_MASK
	.align		4
.L_1376:
        /*0008*/ 	.byte	0x03, 0x50
        /*000a*/ 	.short	0x0000


	//----- nvinfo : EIATTR_MAXREG_COUNT
	.align		4
        /*000c*/ 	.byte	0x03, 0x1b
        /*000e*/ 	.short	0x00ff


	//----- nvinfo : EIATTR_MERCURY_ISA_VERSION
	.align		4
        /*0010*/ 	.byte	0x03, 0x5f
        /*0012*/ 	.short	0x0101


	//----- nvinfo : EIATTR_VRC_CTA_INIT_COUNT
	.align		4
        /*0014*/ 	.byte	0x02, 0x4a
	.zero		1
	.zero		1


	//----- nvinfo : EIATTR_EXIT_INSTR_OFFSETS
	.align		4
        /*0018*/ 	.byte	0x04, 0x1c
        /*001a*/ 	.short	(.L_1378 - .L_1377)


	//   ....[0]....
.L_1377:
        /*001c*/ 	.word	0x00000030


	//   ....[1]....
        /*0020*/ 	.word	0x000030e0


	//----- nvinfo : EIATTR_SW_WAR
	.align		4
.L_1378:
        /*0024*/ 	.byte	0x04, 0x36
        /*0026*/ 	.short	(.L_1380 - .L_1379)
.L_1379:
        /*0028*/ 	.word	0x00000008
.L_1380:


//--------------------- .nv.info._Z4testIL_Z12load_relaxedPKjEL_Z13store_relaxedPjjELi256E14strided_accessILj1024ELj4EE11lower_lanesILj4EEEvv --------------------------
	.section	.nv.info._Z4testIL_Z12load_relaxedPKjEL_Z13store_relaxedPjjELi256E14strided_accessILj1024ELj4EE11lower_lanesILj4EEEvv,"",@"SHT_CUDA_INFO"
	.sectionflags	@""
	.align	4


	//----- nvinfo : EIATTR_CUDA_API_VERSION
	.align		4
        /*0000*/ 	.byte	0x04, 0x37
        /*0002*/ 	.short	(.L_1382 - .L_1381)
.L_1381:
        /*0004*/ 	.word	0x00000082


	//----- nvinfo : EIATTR_SPARSE_MMA_MASK
	.align		4
.L_1382:
        /*0008*/ 	.byte	0x03, 0x50
        /*000a*/ 	.short	0x0000


	//----- nvinfo : EIATTR_MAXREG_COUNT
	.align		4
        /*000c*/ 	.byte	0x03, 0x1b
        /*000e*/ 	.short	0x00ff


	//----- nvinfo : EIATTR_MERCURY_ISA_VERSION
	.align		4
        /*0010*/ 	.byte	0x03, 0x5f
        /*0012*/ 	.short	0x0101


	//----- nvinfo : EIATTR_VRC_CTA_INIT_COUNT
	.align		4
        /*0014*/ 	.byte	0x02, 0x4a
	.zero		1
	.zero		1


	//----- nvinfo : EIATTR_EXIT_INSTR_OFFSETS
	.align		4
        /*0018*/ 	.byte	0x04, 0x1c
        /*001a*/ 	.short	(.L_1384 - .L_1383)


	//   ....[0]....
.L_1383:
        /*001c*/ 	.word	0x00000030


	//   ....[1]....
        /*0020*/ 	.word	0x000030e0


	//----- nvinfo : EIATTR_SW_WAR
	.align		4
.L_1384:
        /*0024*/ 	.byte	0x04, 0x36
        /*0026*/ 	.short	(.L_1386 - .L_1385)
.L_1385:
        /*0028*/ 	.word	0x00000008
.L_1386:


//--------------------- .nv.info._Z4testIL_Z15load_atomic_addPKjEL_Z17store_atomic_exchPjjELi256E14strided_accessILj1024ELj4EE11lower_lanesILj4EEEvv --------------------------
	.section	.nv.info._Z4testIL_Z15load_atomic_addPKjEL_Z17store_atomic_exchPjjELi256E14strided_accessILj1024ELj4EE11lower_lanesILj4EEEvv,"",@"SHT_CUDA_INFO"
	.sectionflags	@""
	.align	4


	//----- nvinfo : EIATTR_CUDA_API_VERSION
	.align		4
        /*0000*/ 	.byte	0x04, 0x37
        /*0002*/ 	.short	(.L_1388 - .L_1387)
.L_1387:
        /*0004*/ 	.word	0x00000082


	//----- nvinfo : EIATTR_SPARSE_MMA_MASK
	.align		4
.L_1388:
        /*0008*/ 	.byte	0x03, 0x50
        /*000a*/ 	.short	0x0000


	//----- nvinfo : EIATTR_MAXREG_COUNT
	.align		4
        /*000c*/ 	.byte	0x03, 0x1b
        /*000e*/ 	.short	0x00ff


	//----- nvinfo : EIATTR_MERCURY_ISA_VERSION
	.align		4
        /*0010*/ 	.byte	0x03, 0x5f
        /*0012*/ 	.short	0x0101


	//----- nvinfo : EIATTR_VRC_CTA_INIT_COUNT
	.align		4
        /*0014*/ 	.byte	0x02, 0x4a
	.zero		1
	.zero		1


	//----- nvinfo : EIATTR_EXIT_INSTR_OFFSETS
	.align		4
        /*0018*/ 	.byte	0x04, 0x1c
        /*001a*/ 	.short	(.L_1390 - .L_1389)


	//   ....[0]....
.L_1389:
        /*001c*/ 	.word	0x00000030


	//   ....[1]....
        /*0020*/ 	.word	0x000030e0


	//----- nvinfo : EIATTR_SW_WAR
	.align		4
.L_1390:
        /*0024*/ 	.byte	0x04, 0x36
        /*0026*/ 	.short	(.L_1392 - .L_1391)
.L_1391:
        /*0028*/ 	.word	0x00000008
.L_1392:


//--------------------- .nv.info._Z4testIL_Z15load_atomic_addPKjEL_Z14store_volatilePjjELi256E14strided_accessILj1024ELj4EE11lower_lanesILj4EEEvv --------------------------
	.section	.nv.info._Z4testIL_Z15load_atomic_addPKjEL_Z14store_volatilePjjELi256E14strided_accessILj1024ELj4EE11lower_lanesILj4EEEvv,"",@"SHT_CUDA_INFO"
	.sectionflags	@""
	.align	4


	//----- nvinfo : EIATTR_CUDA_API_VERSION
	.align		4
        /*0000*/ 	.byte	0x04, 0x37
        /*0002*/ 	.short	(.L_1394 - .L_1393)
.L_1393:
        /*0004*/ 	.word	0x00000082


	//----- nvinfo : EIATTR_SPARSE_MMA_MASK
	.align		4
.L_1394:
        /*0008*/ 	.byte	0x03, 0x50
        /*000a*/ 	.short	0x0000


	//----- nvinfo : EIATTR_MAXREG_COUNT
	.align		4
        /*000c*/ 	.byte	0x03, 0x1b
        /*000e*/ 	.short	0x00ff


	//----- nvinfo : EIATTR_MERCURY_ISA_VERSION
	.align		4
        /*0010*/ 	.byte	0x03, 0x5f
        /*0012*/ 	.short	0x0101


	//----- nvinfo : EIATTR_VRC_CTA_INIT_COUNT
	.align		4
        /*0014*/ 	.byte	0x02, 0x4a
	.zero		1
	.zero		1


	//----- nvinfo : EIATTR_EXIT_INSTR_OFFSETS
	.align		4
        /*0018*/ 	.byte	0x04, 0x1c
        /*001a*/ 	.short	(.L_1396 - .L_1395)


	//   ....[0]....
.L_1395:
        /*001c*/ 	.word	0x00000030


	//   ....[1]....
        /*0020*/ 	.word	0x000030e0


	//----- nvinfo : EIATTR_SW_WAR
	.align		4
.L_1396:
        /*0024*/ 	.byte	0x04, 0x36
        /*0026*/ 	.short	(.L_1398 - .L_1397)
.L_1397:
        /*0028*/ 	.word	0x00000008
.L_1398:


//--------------------- .nv.info._Z4testIL_Z13load_volatilePKjEL_Z17store_atomic_exchPjjELi256E14strided_accessILj1024ELj4EE11lower_lanesILj4EEEvv --------------------------
	.section	.nv.info._Z4testIL_Z13load_volatilePKjEL_Z17store_atomic_exchPjjELi256E14strided_accessILj1024ELj4EE11lower_lanesILj4EEEvv,"",@"SHT_CUDA_INFO"
	.sectionflags	@""
	.align	4


	//----- nvinfo : EIATTR_CUDA_API_VERSION
	.align		4
        /*0000*/ 	.byte	0x04, 0x37
        /*0002*/ 	.short	(.L_1400 - .L_1399)
.L_1399:
        /*0004*/ 	.word	0x00000082


	//----- nvinfo : EIATTR_SPARSE_MMA_MASK
	.align		4
.L_1400:
        /*0008*/ 	.byte	0x03, 0x50
        /*000a*/ 	.short	0x0000


	//----- nvinfo : EIATTR_MAXREG_COUNT
	.align		4
        /*000c*/ 	.byte	0x03, 0x1b
        /*000e*/ 	.short	0x00ff


	//----- nvinfo : EIATTR_MERCURY_ISA_VERSION
	.align		4
        /*0010*/ 	.byte	0x03, 0x5f
        /*0012*/ 	.short	0x0101


	//----- nvinfo : EIATTR_VRC_CTA_INIT_COUNT
	.align		4
        /*0014*/ 	.byte	0x02, 0x4a
	.zero		1
	.zero		1


	//----- nvinfo : EIATTR_EXIT_INSTR_OFFSETS
	.align		4
        /*0018*/ 	.byte	0x04, 0x1c
        /*001a*/ 	.short	(.L_1402 - .L_1401)


	//   ....[0]....
.L_1401:
        /*001c*/ 	.word	0x00000030


	//   ....[1]....
        /*0020*/ 	.word	0x000030e0


	//----- nvinfo : EIATTR_SW_WAR
	.align		4
.L_1402:
        /*0024*/ 	.byte	0x04, 0x36
        /*0026*/ 	.short	(.L_1404 - .L_1403)
.L_1403:
        /*0028*/ 	.word	0x00000008
.L_1404:


//--------------------- .nv.info._Z4testIL_Z13load_volatilePKjEL_Z14store_volatilePjjELi256E14strided_accessILj1024ELj4EE11lower_lanesILj4EEEvv --------------------------
	.section	.nv.info._Z4testIL_Z13load_volatilePKjEL_Z14store_volatilePjjELi256E14strided_accessILj1024ELj4EE11lower_lanesILj4EEEvv,"",@"SHT_CUDA_INFO"
	.sectionflags	@""
	.align	4


	//----- nvinfo : EIATTR_CUDA_API_VERSION
	.align		4
        /*0000*/ 	.byte	0x04, 0x37
        /*0002*/ 	.short	(.L_1406 - .L_1405)
.L_1405:
        /*0004*/ 	.word	0x00000082


	//----- nvinfo : EIATTR_SPARSE_MMA_MASK
	.align		4
.L_1406:
        /*0008*/ 	.byte	0x03, 0x50
        /*000a*/ 	.short	0x0000


	//----- nvinfo : EIATTR_MAXREG_COUNT
	.align		4
        /*000c*/ 	.byte	0x03, 0x1b
        /*000e*/ 	.short	0x00ff


	//----- nvinfo : EIATTR_MERCURY_ISA_VERSION
	.align		4
        /*0010*/ 	.byte	0x03, 0x5f
        /*0012*/ 	.short	0x0101


	//----- nvinfo : EIATTR_VRC_CTA_INIT_COUNT
	.align		4
        /*0014*/ 	.byte	0x02, 0x4a
	.zero		1
	.zero		1


	//----- nvinfo : EIATTR_EXIT_INSTR_OFFSETS
	.align		4
        /*0018*/ 	.byte	0x04, 0x1c
        /*001a*/ 	.short	(.L_1408 - .L_1407)


	//   ....[0]....
.L_1407:
        /*001c*/ 	.word	0x00000030


	//   ....[1]....
        /*0020*/ 	.word	0x000030e0


	//----- nvinfo : EIATTR_SW_WAR
	.align		4
.L_1408:
        /*0024*/ 	.byte	0x04, 0x36
        /*0026*/ 	.short	(.L_1410 - .L_1409)
.L_1409:
        /*0028*/ 	.word	0x00000008
.L_1410:


//--------------------- .nv.info._Z4testIL_Z12load_relaxedPKjEL_Z13store_relaxedPjjELi256E14strided_accessILj1024ELj2EE11lower_lanesILj2EEEvv --------------------------
	.section	.nv.info._Z4testIL_Z12load_relaxedPKjEL_Z13store_relaxedPjjELi256E14strided_accessILj1024ELj2EE11lower_lanesILj2EEEvv,"",@"SHT_CUDA_INFO"
	.sectionflags	@""
	.align	4


	//----- nvinfo : EIATTR_CUDA_API_VERSION
	.align		4
        /*0000*/ 	.byte	0x04, 0x37
        /*0002*/ 	.short	(.L_1412 - .L_1411)
.L_1411:
        /*0004*/ 	.word	0x00000082


	//----- nvinfo : EIATTR_SPARSE_MMA_MASK
	.align		4
.L_1412:
        /*0008*/ 	.byte	0x03, 0x50
        /*000a*/ 	.short	0x0000


	//----- nvinfo : EIATTR_MAXREG_COUNT
	.align		4
        /*000c*/ 	.byte	0x03, 0x1b
        /*000e*/ 	.short	0x00ff


	//----- nvinfo : EIATTR_MERCURY_ISA_VERSION
	.align		4
        /*0010*/ 	.byte	0x03, 0x5f
        /*0012*/ 	.short	0x0101


	//----- nvinfo : EIATTR_VRC_CTA_INIT_COUNT
	.align		4
        /*0014*/ 	.byte	0x02, 0x4a
	.zero		1
	.zero		1


	//----- nvinfo : EIATTR_EXIT_INSTR_OFFSETS
	.align		4
        /*0018*/ 	.byte	0x04, 0x1c
        /*001a*/ 	.short	(.L_1414 - .L_1413)


	//   ....[0]....
.L_1413:
        /*001c*/ 	.word	0x00000030


	//   ....[1]....
        /*0020*/ 	.word	0x000030e0


	//----- nvinfo : EIATTR_SW_WAR
	.align		4
.L_1414:
        /*0024*/ 	.byte	0x04, 0x36
        /*0026*/ 	.short	(.L_1416 - .L_1415)
.L_1415:
        /*0028*/ 	.word	0x00000008
.L_1416:


//--------------------- .nv.info._Z4testIL_Z15load_atomic_addPKjEL_Z17store_atomic_exchPjjELi256E14strided_accessILj1024ELj2EE11lower_lanesILj2EEEvv --------------------------
	.section	.nv.info._Z4testIL_Z15load_atomic_addPKjEL_Z17store_atomic_exchPjjELi256E14strided_accessILj1024ELj2EE11lower_lanesILj2EEEvv,"",@"SHT_CUDA_INFO"
	.sectionflags	@""
	.align	4


	//----- nvinfo : EIATTR_CUDA_API_VERSION
	.align		4
        /*0000*/ 	.byte	0x04, 0x37
        /*0002*/ 	.short	(.L_1418 - .L_1417)
.L_1417:
        /*0004*/ 	.word	0x00000082


	//----- nvinfo : EIATTR_SPARSE_MMA_MASK
	.align		4
.L_1418:
        /*0008*/ 	.byte	0x03, 0x50
        /*000a*/ 	.short	0x0000


	//----- nvinfo : EIATTR_MAXREG_COUNT
	.align		4
        /*000c*/ 	.byte	0x03, 0x1b
        /*000e*/ 	.short	0x00ff


	//----- nvinfo : EIATTR_MERCURY_ISA_VERSION
	.align		4
        /*0010*/ 	.byte	0x03, 0x5f
        /*0012*/ 	.short	0x0101


	//----- nvinfo : EIATTR_VRC_CTA_INIT_COUNT
	.align		4
        /*0014*/ 	.byte	0x02, 0x4a
	.zero		1
	.zero		1


	//----- nvinfo : EIATTR_EXIT_INSTR_OFFSETS
	.align		4
        /*0018*/ 	.byte	0x04, 0x1c
        /*001a*/ 	.short	(.L_1420 - .L_1419)


	//   ....[0]....
.L_1419:
        /*001c*/ 	.word	0x00000030


	//   ....[1]....
        /*0020*/ 	.word	0x000030e0


	//----- nvinfo : EIATTR_SW_WAR
	.align		4
.L_1420:
        /*0024*/ 	.byte	0x04, 0x36
        /*0026*/ 	.short	(.L_1422 - .L_1421)
.L_1421:
        /*0028*/ 	.word	0x00000008
.L_1422:


//--------------------- .nv.info._Z4testIL_Z15load_atomic_addPKjEL_Z14store_volatilePjjELi256E14strided_accessILj1024ELj2EE11lower_lanesILj2EEEvv --------------------------
	.section	.nv.info._Z4testIL_Z15load_atomic_addPKjEL_Z14store_volatilePjjELi256E14strided_accessILj1024ELj2EE11lower_lanesILj2EEEvv,"",@"SHT_CUDA_INFO"
	.sectionflags	@""
	.align	4


	//----- nvinfo : EIATTR_CUDA_API_VERSION
	.align		4
        /*0000*/ 	.byte	0x04, 0x37
        /*0002*/ 	.short	(.L_1424 - .L_1423)
.L_1423:
        /*0004*/ 	.word	0x00000082


	//----- nvinfo : EIATTR_SPARSE_MMA_MASK
	.align		4
.L_1424:
        /*0008*/ 	.byte	0x03, 0x50
        /*000a*/ 	.short	0x0000


	//----- nvinfo : EIATTR_MAXREG_COUNT
	.align		4
        /*000c*/ 	.byte	0x03, 0x1b
        /*000e*/ 	.short	0x00ff


	//----- nvinfo : EIATTR_MERCURY_ISA_VERSION
	.align		4
        /*0010*/ 	.byte	0x03, 0x5f
        /*0012*/ 	.short	0x0101


	//----- nvinfo : EIATTR_VRC_CTA_INIT_COUNT
	.align		4
        /*0014*/ 	.byte	0x02, 0x4a
	.zero		1
	.zero		1


	//----- nvinfo : EIATTR_EXIT_INSTR_OFFSETS
	.align		4
        /*0018*/ 	.byte	0x04, 0x1c
        /*001a*/ 	.short	(.L_1426 - .L_1425)


	//   ....[0]....
.L_1425:
        /*001c*/ 	.word	0x00000030


	//   ....[1]....
        /*0020*/ 	.word	0x000030e0


	//----- nvinfo : EIATTR_SW_WAR
	.align		4
.L_1426:
        /*0024*/ 	.byte	0x04, 0x36
        /*0026*/ 	.short	(.L_1428 - .L_1427)
.L_1427:
        /*0028*/ 	.word	0x00000008
.L_1428:


//--------------------- .nv.info._Z4testIL_Z13load_volatilePKjEL_Z17store_atomic_exchPjjELi256E14strided_accessILj1024ELj2EE11lower_lanesILj2EEEvv --------------------------
	.section	.nv.info._Z4testIL_Z13load_volatilePKjEL_Z17store_atomic_exchPjjELi256E14strided_accessILj1024ELj2EE11lower_lanesILj2EEEvv,"",@"SHT_CUDA_INFO"
	.sectionflags	@""
	.align	4


	//----- nvinfo : EIATTR_CUDA_API_VERSION
	.align		4
        /*0000*/ 	.byte	0x04, 0x37
        /*0002*/ 	.short	(.L_1430 - .L_1429)
.L_1429:
        /*0004*/ 	.word	0x00000082


	//----- nvinfo : EIATTR_SPARSE_MMA_MASK
	.align		4
.L_1430:
        /*0008*/ 	.byte	0x03, 0x50
        /*000a*/ 	.short	0x0000


	//----- nvinfo : EIATTR_MAXREG_COUNT
	.align		4
        /*000c*/ 	.byte	0x03, 0x1b
        /*000e*/ 	.short	0x00ff


	//----- nvinfo : EIATTR_MERCURY_ISA_VERSION
	.align		4
        /*0010*/ 	.byte	0x03, 0x5f
        /*0012*/ 	.short	0x0101


	//----- nvinfo : EIATTR_VRC_CTA_INIT_COUNT
	.align		4
        /*0014*/ 	.byte	0x02, 0x4a
	.zero		1
	.zero		1


	//----- nvinfo : EIATTR_EXIT_INSTR_OFFSETS
	.align		4
        /*0018*/ 	.byte	0x04, 0x1c
        /*001a*/ 	.short	(.L_1432 - .L_1431)


	//   ....[0]....
.L_1431:
        /*001c*/ 	.word	0x00000030


	//   ....[1]....
        /*0020*/ 	.word	0x000030e0


	//----- nvinfo : EIATTR_SW_WAR
	.align		4
.L_1432:
        /*0024*/ 	.byte	0x04, 0x36
        /*0026*/ 	.short	(.L_1434 - .L_1433)
.L_1433:
        /*0028*/ 	.word	0x00000008
.L_1434:


//--------------------- .nv.info._Z4testIL_Z13load_volatilePKjEL_Z14store_volatilePjjELi256E14strided_accessILj1024ELj2EE11lower_lanesILj2EEEvv --------------------------
	.section	.nv.info._Z4testIL_Z13load_volatilePKjEL_Z14store_volatilePjjELi256E14strided_accessILj1024ELj2EE11lower_lanesILj2EEEvv,"",@"SHT_CUDA_INFO"
	.sectionflags	@""
	.align	4


	//----- nvinfo : EIATTR_CUDA_API_VERSION
	.align		4
        /*0000*/ 	.byte	0x04, 0x37
        /*0002*/ 	.short	(.L_1436 - .L_1435)
.L_1435:
        /*0004*/ 	.word	0x00000082


	//----- nvinfo : EIATTR_SPARSE_MMA_MASK
	.align		4
.L_1436:
        /*0008*/ 	.byte	0x03, 0x50
        /*000a*/ 	.short	0x0000


	//----- nvinfo : EIATTR_MAXREG_COUNT
	.align		4
        /*000c*/ 	.byte	0x03, 0x1b
        /*000e*/ 	.short	0x00ff


	//----- nvinfo : EIATTR_MERCURY_ISA_VERSION
	.align		4
        /*0010*/ 	.byte	0x03, 0x5f
        /*0012*/ 	.short	0x0101


	//----- nvinfo : EIATTR_VRC_CTA_INIT_COUNT
	.align		4
        /*0014*/ 	.byte	0x02, 0x4a
	.zero		1
	.zero		1


	//----- nvinfo : EIATTR_EXIT_INSTR_OFFSETS
	.align		4
        /*0018*/ 	.byte	0x04, 0x1c
        /*001a*/ 	.short	(.L_1438 - .L_1437)


	//   ....[0]....
.L_1437:
        /*001c*/ 	.word	0x00000030


	//   ....[1]....
        /*0020*/ 	.word	0x000030e0


	//----- nvinfo : EIATTR_SW_WAR
	.align		4
.L_1438:
        /*0024*/ 	.byte	0x04, 0x36
        /*0026*/ 	.short	(.L_1440 - .L_1439)
.L_1439:
        /*0028*/ 	.word	0x00000008
.L_1440:


//--------------------- .nv.info._Z4testIL_Z12load_relaxedPKjEL_Z13store_relaxedPjjELi256E14strided_accessILj1024ELj1EE11lower_lanesILj1EEEvv --------------------------
	.section	.nv.info._Z4testIL_Z12load_relaxedPKjEL_Z13store_relaxedPjjELi256E14strided_accessILj1024ELj1EE11lower_lanesILj1EEEvv,"",@"SHT_CUDA_INFO"
	.sectionflags	@""
	.align	4


	//----- nvinfo : EIATTR_CUDA_API_VERSION
	.align		4
        /*0000*/ 	.byte	0x04, 0x37
        /*0002*/ 	.short	(.L_1442 - .L_1441)
.L_1441:
        /*0004*/ 	.word	0x00000082


	//----- nvinfo : EIATTR_SPARSE_MMA_MASK
	.align		4
.L_1442:
        /*0008*/ 	.byte	0x03, 0x50
        /*000a*/ 	.short	0x0000


	//----- nvinfo : EIATTR_MAXREG_COUNT
	.align		4
        /*000c*/ 	.byte	0x03, 0x1b
        /*000e*/ 	.short	0x00ff


	//----- nvinfo : EIATTR_MERCURY_ISA_VERSION
	.align		4
        /*0010*/ 	.byte	0x03, 0x5f
        /*0012*/ 	.short	0x0101


	//----- nvinfo : EIATTR_VRC_CTA_INIT_COUNT
	.align		4
        /*0014*/ 	.byte	0x02, 0x4a
	.zero		1
	.zero		1


	//----- nvinfo : EIATTR_EXIT_INSTR_OFFSETS
	.align		4
        /*0018*/ 	.byte	0x04, 0x1c
        /*001a*/ 	.short	(.L_1444 - .L_1443)


	//   ....[0]....
.L_1443:
        /*001c*/ 	.word	0x00000030


	//   ....[1]....
        /*0020*/ 	.word	0x000030e0


	//----- nvinfo : EIATTR_SW_WAR
	.align		4
.L_1444:
        /*0024*/ 	.byte	0x04, 0x36
        /*0026*/ 	.short	(.L_1446 - .L_1445)
.L_1445:
        /*0028*/ 	.word	0x00000008
.L_1446:


//--------------------- .nv.info._Z4testIL_Z15load_atomic_addPKjEL_Z17store_atomic_exchPjjELi256E14strided_accessILj1024ELj1EE11lower_lanesILj1EEEvv --------------------------
	.section	.nv.info._Z4testIL_Z15load_atomic_addPKjEL_Z17store_atomic_exchPjjELi256E14strided_accessILj1024ELj1EE11lower_lanesILj1EEEvv,"",@"SHT_CUDA_INFO"
	.sectionflags	@""
	.align	4


	//----- nvinfo : EIATTR_CUDA_API_VERSION
	.align		4
        /*0000*/ 	.byte	0x04, 0x37
        /*0002*/ 	.short	(.L_1448 - .L_1447)
.L_1447:
        /*0004*/ 	.word	0x00000082


	//----- nvinfo : EIATTR_SPARSE_MMA_MASK
	.align		4
.L_1448:
        /*0008*/ 	.byte	0x03, 0x50
        /*000a*/ 	.short	0x0000


	//----- nvinfo : EIATTR_MAXREG_COUNT
	.align		4
        /*000c*/ 	.byte	0x03, 0x1b
        /*000e*/ 	.short	0x00ff


	//----- nvinfo : EIATTR_MERCURY_ISA_VERSION
	.align		4
        /*0010*/ 	.byte	0x03, 0x5f
        /*0012*/ 	.short	0x0101


	//----- nvinfo : EIATTR_VRC_CTA_INIT_COUNT
	.align		4
        /*0014*/ 	.byte	0x02, 0x4a
	.zero		1
	.zero		1


	//----- nvinfo : EIATTR_EXIT_INSTR_OFFSETS
	.align		4
        /*0018*/ 	.byte	0x04, 0x1c
        /*001a*/ 	.short	(.L_1450 - .L_1449)


	//   ....[0]....
.L_1449:
        /*001c*/ 	.word	0x00000030


	//   ....[1]....
        /*0020*/ 	.word	0x000030e0


	//----- nvinfo : EIATTR_SW_WAR
	.align		4
.L_1450:
        /*0024*/ 	.byte	0x04, 0x36
        /*0026*/ 	.short	(.L_1452 - .L_1451)
.L_1451:
        /*0028*/ 	.word	0x00000008
.L_1452:


//--------------------- .nv.info._Z4testIL_Z15load_atomic_addPKjEL_Z14store_volatilePjjELi256E14strided_accessILj1024ELj1EE11lower_lanesILj1EEEvv --------------------------
	.section	.nv.info._Z4testIL_Z15load_atomic_addPKjEL_Z14store_volatilePjjELi256E14strided_accessILj1024ELj1EE11lower_lanesILj1EEEvv,"",@"SHT_CUDA_INFO"
	.sectionflags	@""
	.align	4


	//----- nvinfo : EIATTR_CUDA_API_VERSION
	.align		4
        /*0000*/ 	.byte	0x04, 0x37
        /*0002*/ 	.short	(.L_1454 - .L_1453)
.L_1453:
        /*0004*/ 	.word	0x00000082


	//----- nvinfo : EIATTR_SPARSE_MMA_MASK
	.align		4
.L_1454:
        /*0008*/ 	.byte	0x03, 0x50
        /*000a*/ 	.short	0x0000


	//----- nvinfo : EIATTR_MAXREG_COUNT
	.align		4
        /*000c*/ 	.byte	0x03, 0x1b
        /*000e*/ 	.short	0x00ff


	//----- nvinfo : EIATTR_MERCURY_ISA_VERSION
	.align		4
        /*0010*/ 	.byte	0x03, 0x5f
        /*0012*/ 	.short	0x0101


	//----- nvinfo : EIATTR_VRC_CTA_INIT_COUNT
	.align		4
        /*0014*/ 	.byte	0x02, 0x4a
	.zero		1
	.zero		1


	//----- nvinfo : EIATTR_EXIT_INSTR_OFFSETS
	.align		4
        /*0018*/ 	.byte	0x04, 0x1c
        /*001a*/ 	.short	(.L_1456 - .L_1455)


	//   ....[0]....
.L_1455:
        /*001c*/ 	.word	0x00000030


	//   ....[1]....
        /*0020*/ 	.word	0x000030e0


	//----- nvinfo : EIATTR_SW_WAR
	.align		4
.L_1456:
        /*0024*/ 	.byte	0x04, 0x36
        /*0026*/ 	.short	(.L_1458 - .L_1457)
.L_1457:
        /*0028*/ 	.word	0x00000008
.L_1458:


//--------------------- .nv.info._Z4testIL_Z13load_volatilePKjEL_Z17store_atomic_exchPjjELi256E14strided_accessILj1024ELj1EE11lower_lanesILj1EEEvv --------------------------
	.section	.nv.info._Z4testIL_Z13load_volatilePKjEL_Z17store_atomic_exchPjjELi256E14strided_accessILj1024ELj1EE11lower_lanesILj1EEEvv,"",@"SHT_CUDA_INFO"
	.sectionflags	@""
	.align	4


	//----- nvinfo : EIATTR_CUDA_API_VERSION
	.align		4
        /*0000*/ 	.byte	0x04, 0x37
        /*0002*/ 	.short	(.L_1460 - .L_1459)
.L_1459:
        /*0004*/ 	.word	0x00000082


	//----- nvinfo : EIATTR_SPARSE_MMA_MASK
	.align		4
.L_1460:
        /*0008*/ 	.byte	0x03, 0x50
        /*000a*/ 	.short	0x0000


	//----- nvinfo : EIATTR_MAXREG_COUNT
	.align		4
        /*000c*/ 	.byte	0x03, 0x1b
        /*000e*/ 	.short	0x00ff


	//----- nvinfo : EIATTR_MERCURY_ISA_VERSION
	.align		4
        /*0010*/ 	.byte	0x03, 0x5f
        /*0012*/ 	.short	0x0101


	//----- nvinfo : EIATTR_VRC_CTA_INIT_COUNT
	.align		4
        /*0014*/ 	.byte	0x02, 0x4a
	.zero		1
	.zero		1


	//----- nvinfo : EIATTR_EXIT_INSTR_OFFSETS
	.align		4
        /*0018*/ 	.byte	0x04, 0x1c
        /*001a*/ 	.short	(.L_1462 - .L_1461)


	//   ....[0]....
.L_1461:
        /*001c*/ 	.word	0x00000030


	//   ....[1]....
        /*0020*/ 	.word	0x000030e0


	//----- nvinfo : EIATTR_SW_WAR
	.align		4
.L_1462:
        /*0024*/ 	.byte	0x04, 0x36
        /*0026*/ 	.short	(.L_1464 - .L_1463)
.L_1463:
        /*0028*/ 	.word	0x00000008
.L_1464:


//--------------------- .nv.info._Z4testIL_Z13load_volatilePKjEL_Z14store_volatilePjjELi256E14strided_accessILj1024ELj1EE11lower_lanesILj1EEEvv --------------------------
	.section	.nv.info._Z4testIL_Z13load_volatilePKjEL_Z14store_volatilePjjELi256E14strided_accessILj1024ELj1EE11lower_lanesILj1EEEvv,"",@"SHT_CUDA_INFO"
	.sectionflags	@""
	.align	4


	//----- nvinfo : EIATTR_CUDA_API_VERSION
	.align		4
        /*0000*/ 	.byte	0x04, 0x37
        /*0002*/ 	.short	(.L_1466 - .L_1465)
.L_1465:
        /*0004*/ 	.word	0x00000082


	//----- nvinfo : EIATTR_SPARSE_MMA_MASK
	.align		4
.L_1466:
        /*0008*/ 	.byte	0x03, 0x50
        /*000a*/ 	.short	0x0000


	//----- nvinfo : EIATTR_MAXREG_COUNT
	.align		4
        /*000c*/ 	.byte	0x03, 0x1b
        /*000e*/ 	.short	0x00ff


	//----- nvinfo : EIATTR_MERCURY_ISA_VERSION
	.align		4
        /*0010*/ 	.byte	0x03, 0x5f
        /*0012*/ 	.short	0x0101


	//----- nvinfo : EIATTR_VRC_CTA_INIT_COUNT
	.align		4
        /*0014*/ 	.byte	0x02, 0x4a
	.zero		1
	.zero		1


	//----- nvinfo : EIATTR_EXIT_INSTR_OFFSETS
	.align		4
        /*0018*/ 	.byte	0x04, 0x1c
        /*001a*/ 	.short	(.L_1468 - .L_1467)


	//   ....[0]....
.L_1467:
        /*001c*/ 	.word	0x00000030


	//   ....[1]....
        /*0020*/ 	.word	0x000030e0


	//----- nvinfo : EIATTR_SW_WAR
	.align		4
.L_1468:
        /*0024*/ 	.byte	0x04, 0x36
        /*0026*/ 	.short	(.L_1470 - .L_1469)
.L_1469:
        /*0028*/ 	.word	0x00000008
.L_1470:


//--------------------- .nv.info._Z4testIL_Z12load_relaxedPKjEL_Z13store_relaxedPjjELi256E14single_element10skip_lanesILj32EEEvv --------------------------
	.section	.nv.info._Z4testIL_Z12load_relaxedPKjEL_Z13store_relaxedPjjELi256E14single_element10skip_lanesILj32EEEvv,"",@"SHT_CUDA_INFO"
	.sectionflags	@""
	.align	4


	//----- nvinfo : EIATTR_CUDA_API_VERSION
	.align		4
        /*0000*/ 	.byte	0x04, 0x37
        /*0002*/ 	.short	(.L_1472 - .L_1471)
.L_1471:
        /*0004*/ 	.word	0x00000082


	//----- nvinfo : EIATTR_SPARSE_MMA_MASK
	.align		4
.L_1472:
        /*0008*/ 	.byte	0x03, 0x50
        /*000a*/ 	.short	0x0000


	//----- nvinfo : EIATTR_MAXREG_COUNT
	.align		4
        /*000c*/ 	.byte	0x03, 0x1b
        /*000e*/ 	.short	0x00ff


	//----- nvinfo : EIATTR_MERCURY_ISA_VERSION
	.align		4
        /*0010*/ 	.byte	0x03, 0x5f
        /*0012*/ 	.short	0x0101


	//----- nvinfo : EIATTR_VRC_CTA_INIT_COUNT
	.align		4
        /*0014*/ 	.byte	0x02, 0x4a
	.zero		1
	.zero		1


	//----- nvinfo : EIATTR_EXIT_INSTR_OFFSETS
	.align		4
        /*0018*/ 	.byte	0x04, 0x1c
        /*001a*/ 	.short	(.L_1474 - .L_1473)


	//   ....[0]....
.L_1473:
        /*001c*/ 	.word	0x00000030


	//   ....[1]....
        /*0020*/ 	.word	0x00003060


	//----- nvinfo : EIATTR_SW_WAR
	.align		4
.L_1474:
        /*0024*/ 	.byte	0x04, 0x36
        /*0026*/ 	.short	(.L_1476 - .L_1475)
.L_1475:
        /*0028*/ 	.word	0x00000008
.L_1476:


//--------------------- .nv.info._Z4testIL_Z15load_atomic_addPKjEL_Z17store_atomic_exchPjjELi256E14single_element10skip_lanesILj32EEEvv --------------------------
	.section	.nv.info._Z4testIL_Z15load_atomic_addPKjEL_Z17store_atomic_exchPjjELi256E14single_element10skip_lanesILj32EEEvv,"",@"SHT_CUDA_INFO"
	.sectionflags	@""
	.align	4


	//----- nvinfo : EIATTR_CUDA_API_VERSION
	.align		4
        /*0000*/ 	.byte	0x04, 0x37
        /*0002*/ 	.short	(.L_1478 - .L_1477)
.L_1477:
        /*0004*/ 	.word	0x00000082


	//----- nvinfo : EIATTR_SPARSE_MMA_MASK
	.align		4
.L_1478:
        /*0008*/ 	.byte	0x03, 0x50
        /*000a*/ 	.short	0x0000


	//----- nvinfo : EIATTR_MAXREG_COUNT
	.align		4
        /*000c*/ 	.byte	0x03, 0x1b
        /*000e*/ 	.short	0x00ff


	//----- nvinfo : EIATTR_MERCURY_ISA_VERSION
	.align		4
        /*0010*/ 	.byte	0x03, 0x5f
        /*0012*/ 	.short	0x0101


	//----- nvinfo : EIATTR_INT_WARP_WIDE_INSTR_OFFSETS
	.align		4
        /*0014*/ 	.byte	0x04, 0x31
        /*0016*/ 	.short	(.L_1480 - .L_1479)


	//   ....[0]....
.L_1479:
        /*0018*/ 	.word	0x00000040


	//   ....[1]....
        /*001c*/ 	.word	0x000000a0


	//   ....[2]....
        /*0020*/ 	.word	0x000000e0


	//   ....[3]....
        /*0024*/ 	.word	0x00000120


	//   ....[4]....
        /*0028*/ 	.word	0x00000160


	//   ....[5]....
        /*002c*/ 	.word	0x000001a0


	//   ....[6]....
        /*0030*/ 	.word	0x000001e0


	//   ....[7]....
        /*0034*/ 	.word	0x00000220


	//   ....[8]....
        /*0038*/ 	.word	0x00000260


	//   ....[9]....
        /*003c*/ 	.word	0x000002a0


	//   ....[10]....
        /*0040*/ 	.word	0x000002e0


	//   ....[11]....
        /*0044*/ 	.word	0x00000320


	//   ....[12]....
        /*0048*/ 	.word	0x00000360


	//   ....[13]....
        /*004c*/ 	.word	0x000003a0


	//   ....[14]....
        /*0050*/ 	.word	0x000003e0


	//   ....[15]....
        /*0054*/ 	.word	0x00000420


	//   ....[16]....
        /*0058*/ 	.word	0x00000460


	//   ....[17]....
        /*005c*/ 	.word	0x000004a0


	//   ....[18]....
        /*0060*/ 	.word	0x000004e0


	//   ....[19]....
        /*0064*/ 	.word	0x00000520


	//   ....[20]....
        /*0068*/ 	.word	0x00000560


	//   ....[21]....
        /*006c*/ 	.word	0x000005a0


	//   ....[22]....
        /*0070*/ 	.word	0x000005e0


	//   ....[23]....
        /*0074*/ 	.word	0x00000620


	//   ....[24]....
        /*0078*/ 	.word	0x00000660


	//   ....[25]....
        /*007c*/ 	.word	0x000006a0


	//   ....[26]....
        /*0080*/ 	.word	0x000006e0


	//   ....[27]....
        /*0084*/ 	.word	0x00000720


	//   ....[28]....
        /*0088*/ 	.word	0x00000760


	//   ....[29]....
        /*008c*/ 	.word	0x000007a0


	//   ....[30]....
        /*0090*/ 	.word	0x000007e0


	//   ....[31]....
        /*0094*/ 	.word	0x00000820


	//   ....[32]....
        /*0098*/ 	.word	0x00000860


	//   ....[33]....
        /*009c*/ 	.word	0x000008a0


	//   ....[34]....
        /*00a0*/ 	.word	0x000008e0


	//   ....[35]....
        /*00a4*/ 	.word	0x00000920


	//   ....[36]....
        /*00a8*/ 	.word	0x00000960


	//   ....[37]....
        /*00ac*/ 	.word	0x000009a0


	//   ....[38]....
        /*00b0*/ 	.word	0x000009e0


	//   ....[39]....
        /*00b4*/ 	.word	0x00000a20


	//   ....[40]....
        /*00b8*/ 	.word	0x00000a60


	//   ....[41]....
        /*00bc*/ 	.word	0x00000aa0


	//   ....[42]....
        /*00c0*/ 	.word	0x00000ae0


	//   ....[43]....
        /*00c4*/ 	.word	0x00000b20


	//   ....[44]....
        /*00c8*/ 	.word	0x00000b60


	//   ....[45]....
        /*00cc*/ 	.word	0x00000ba0


	//   ....[46]....
        /*00d0*/ 	.word	0x00000be0


	//   ....[47]....
        /*00d4*/ 	.word	0x00000c20


	//   ....[48]....
        /*00d8*/ 	.word	0x00000c60


	//   ....[49]....
        /*00dc*/ 	.word	0x00000ca0


	//   ....[50]....
        /*00e0*/ 	.word	0x00000ce0


	//   ....[51]....
        /*00e4*/ 	.word	0x00000d20


	//   ....[52]....
        /*00e8*/ 	.word	0x00000d60


	//   ....[53]....
        /*00ec*/ 	.word	0x00000da0


	//   ....[54]....
        /*00f0*/ 	.word	0x00000de0


	//   ....[55]....
        /*00f4*/ 	.word	0x00000e20


	//   ....[56]....
        /*00f8*/ 	.word	0x00000e60


	//   ....[57]....
        /*00fc*/ 	.word	0x00000ea0


	//   ....[58]....
        /*0100*/ 	.word	0x00000ee0


	//   ....[59]....
        /*0104*/ 	.word	0x00000f20


	//   ....[60]....
        /*0108*/ 	.word	0x00000f60


	//   ....[61]....
        /*010c*/ 	.word	0x00000fa0


	//   ....[62]....
        /*0110*/ 	.word	0x00000fe0


	//   ....[63]....
        /*0114*/ 	.word	0x00001020


	//   ....[64]....
        /*0118*/ 	.word	0x00001060


	//   ....[65]....
        /*011c*/ 	.word	0x000010a0


	//   ....[66]....
        /*0120*/ 	.word	0x000010e0


	//   ....[67]....
        /*0124*/ 	.word	0x00001120


	//   ....[68]....
        /*0128*/ 	.word	0x00001160


	//   ....[69]....
        /*012c*/ 	.word	0x000011a0


	//   ....[70]....
        /*0130*/ 	.word	0x000011e0


	//   ....[71]....
        /*0134*/ 	.word	0x00001220


	//   ....[72]....
        /*0138*/ 	.word	0x00001260


	//   ....[73]....
        /*013c*/ 	.word	0x000012a0


	//   ....[74]....
        /*0140*/ 	.word	0x000012e0


	//   ....[75]....
        /*0144*/ 	.word	0x00001320


	//   ....[76]....
        /*0148*/ 	.word	0x00001360


	//   ....[77]....
        /*014c*/ 	.word	0x000013a0


	//   ....[78]....
        /*0150*/ 	.word	0x000013e0


	//   ....[79]....
        /*0154*/ 	.word	0x00001420


	//   ....[80]....
        /*0158*/ 	.word	0x00001460


	//   ....[81]....
        /*015c*/ 	.word	0x000014a0


	//   ....[82]....
        /*0160*/ 	.word	0x000014e0


	//   ....[83]....
        /*0164*/ 	.word	0x00001520


	//   ....[84]....
        /*0168*/ 	.word	0x00001560


	//   ....[85]....
        /*016c*/ 	.word	0x000015a0


	//   ....[86]....
        /*0170*/ 	.word	0x000015e0


	//   ....[87]....
        /*0174*/ 	.word	0x00001620


	//   ....[88]....
        /*0178*/ 	.word	0x00001660


	//   ....[89]....
        /*017c*/ 	.word	0x000016a0


	//   ....[90]....
        /*0180*/ 	.word	0x000016e0


	//   ....[91]....
        /*0184*/ 	.word	0x00001720


	//   ....[92]....
        /*0188*/ 	.word	0x00001760


	//   ....[93]....
        /*018c*/ 	.word	0x000017a0


	//   ....[94]....
        /*0190*/ 	.word	0x000017e0


	//   ....[95]....
        /*0194*/ 	.word	0x00001820


	//   ....[96]....
        /*0198*/ 	.word	0x00001860


	//   ....[97]....
        /*019c*/ 	.word	0x000018a0


	//   ....[98]....
        /*01a0*/ 	.word	0x000018e0


	//   ....[99]....
        /*01a4*/ 	.word	0x00001920


	//   ....[100]....
        /*01a8*/ 	.word	0x00001960


	//   ....[101]....
        /*01ac*/ 	.word	0x000019a0


	//   ....[102]....
        /*01b0*/ 	.word	0x000019e0


	//   ....[103]....
        /*01b4*/ 	.word	0x00001a20


	//   ....[104]....
        /*01b8*/ 	.word	0x00001a60


	//   ....[105]....
        /*01bc*/ 	.word	0x00001aa0


	//   ....[106]....
        /*01c0*/ 	.word	0x00001ae0


	//   ....[107]....
        /*01c4*/ 	.word	0x00001b20


	//   ....[108]....
        /*01c8*/ 	.word	0x00001b60


	//   ....[109]....
        /*01cc*/ 	.word	0x00001ba0


	//   ....[110]....
        /*01d0*/ 	.word	0x00001be0


	//   ....[111]....
        /*01d4*/ 	.word	0x00001c20


	//   ....[112]....
        /*01d8*/ 	.word	0x00001c60


	//   ....[113]....
        /*01dc*/ 	.word	0x00001ca0


	//   ....[114]....
        /*01e0*/ 	.word	0x00001ce0


	//   ....[115]....
        /*01e4*/ 	.word	0x00001d20


	//   ....[116]....
        /*01e8*/ 	.word	0x00001d60


	//   ....[117]....
        /*01ec*/ 	.word	0x00001da0


	//   ....[118]....
        /*01f0*/ 	.word	0x00001de0


	//   ....[119]....
        /*01f4*/ 	.word	0x00001e20


	//   ....[120]....
        /*01f8*/ 	.word	0x00001e60


	//   ....[121]....
        /*01fc*/ 	.word	0x00001ea0


	//   ....[122]....
        /*0200*/ 	.word	0x00001ee0


	//   ....[123]....
        /*0204*/ 	.word	0x00001f20


	//   ....[124]....
        /*0208*/ 	.word	0x00001f60


	//   ....[125]....
        /*020c*/ 	.word	0x00001fa0


	//   ....[126]....
        /*0210*/ 	.word	0x00001fe0


	//   ....[127]....
        /*0214*/ 	.word	0x00002020


	//   ....[128]....
        /*0218*/ 	.word	0x00002060


	//   ....[129]....
        /*021c*/ 	.word	0x000020a0


	//   ....[130]....
        /*0220*/ 	.word	0x000020e0


	//   ....[131]....
        /*0224*/ 	.word	0x00002120


	//   ....[132]....
        /*0228*/ 	.word	0x00002160


	//   ....[133]....
        /*022c*/ 	.word	0x000021a0


	//   ....[134]....
        /*0230*/ 	.word	0x000021e0


	//   ....[135]....
        /*0234*/ 	.word	0x00002220


	//   ....[136]....
        /*0238*/ 	.word	0x00002260


	//   ....[137]....
        /*023c*/ 	.word	0x000022a0


	//   ....[138]....
        /*0240*/ 	.word	0x000022e0


	//   ....[139]....
        /*0244*/ 	.word	0x00002320


	//   ....[140]....
        /*0248*/ 	.word	0x00002360


	//   ....[141]....
        /*024c*/ 	.word	0x000023a0


	//   ....[142]....
        /*0250*/ 	.word	0x000023e0


	//   ....[143]....
        /*0254*/ 	.word	0x00002420


	//   ....[144]....
        /*0258*/ 	.word	0x00002460


	//   ....[145]....
        /*025c*/ 	.word	0x000024a0


	//   ....[146]....
        /*0260*/ 	.word	0x000024e0


	//   ....[147]....
        /*0264*/ 	.word	0x00002520


	//   ....[148]....
        /*0268*/ 	.word	0x00002560


	//   ....[149]....
        /*026c*/ 	.word	0x000025a0


	//   ....[150]....
        /*0270*/ 	.word	0x000025e0


	//   ....[151]....
        /*0274*/ 	.word	0x00002620


	//   ....[152]....
        /*0278*/ 	.word	0x00002660


	//   ....[153]....
        /*027c*/ 	.word	0x000026a0


	//   ....[154]....
        /*0280*/ 	.word	0x000026e0


	//   ....[155]....
        /*0284*/ 	.word	0x00002720


	//   ....[156]....
        /*0288*/ 	.word	0x00002760


	//   ....[157]....
        /*028c*/ 	.word	0x000027a0


	//   ....[158]....
        /*0290*/ 	.word	0x000027e0


	//   ....[159]....
        /*0294*/ 	.word	0x00002820


	//   ....[160]....
        /*0298*/ 	.word	0x00002860


	//   ....[161]....
        /*029c*/ 	.word	0x000028a0


	//   ....[162]....
        /*02a0*/ 	.word	0x000028e0


	//   ....[163]....
        /*02a4*/ 	.word	0x00002920


	//   ....[164]....
        /*02a8*/ 	.word	0x00002960


	//   ....[165]....
        /*02ac*/ 	.word	0x000029a0


	//   ....[166]....
        /*02b0*/ 	.word	0x000029e0


	//   ....[167]....
        /*02b4*/ 	.word	0x00002a20


	//   ....[168]....
        /*02b8*/ 	.word	0x00002a60


	//   ....[169]....
        /*02bc*/ 	.word	0x00002aa0


	//   ....[170]....
        /*02c0*/ 	.word	0x00002ae0


	//   ....[171]....
        /*02c4*/ 	.word	0x00002b20


	//   ....[172]....
        /*02c8*/ 	.word	0x00002b60


	//   ....[173]....
        /*02cc*/ 	.word	0x00002ba0


	//   ....[174]....
        /*02d0*/ 	.word	0x00002be0


	//   ....[175]....
        /*02d4*/ 	.word	0x00002c20


	//   ....[176]....
        /*02d8*/ 	.word	0x00002c60


	//   ....[177]....
        /*02dc*/ 	.word	0x00002ca0


	//   ....[178]....
        /*02e0*/ 	.word	0x00002ce0


	//   ....[179]....
        /*02e4*/ 	.word	0x00002d20


	//   ....[180]....
        /*02e8*/ 	.word	0x00002d60


	//   ....[181]....
        /*02ec*/ 	.word	0x00002da0


	//   ....[182]....
        /*02f0*/ 	.word	0x00002de0


	//   ....[183]....
        /*02f4*/ 	.word	0x00002e20


	//   ....[184]....
        /*02f8*/ 	.word	0x00002e60


	//   ....[185]....
        /*02fc*/ 	.word	0x00002ea0


	//   ....[186]....
        /*0300*/ 	.word	0x00002ee0


	//   ....[187]....
        /*0304*/ 	.word	0x00002f20


	//   ....[188]....
        /*0308*/ 	.word	0x00002f60


	//   ....[189]....
        /*030c*/ 	.word	0x00002fa0


	//   ....[190]....
        /*0310*/ 	.word	0x00002fe0


	//   ....[191]....
        /*0314*/ 	.word	0x00003020


	//   ....[192]....
        /*0318*/ 	.word	0x00003060


	//   ....[193]....
        /*031c*/ 	.word	0x000030a0


	//   ....[194]....
        /*0320*/ 	.word	0x000030e0


	//   ....[195]....
        /*0324*/ 	.word	0x00003120


	//   ....[196]....
        /*0328*/ 	.word	0x00003160


	//   ....[197]....
        /*032c*/ 	.word	0x000031a0


	//   ....[198]....
        /*0330*/ 	.word	0x000031e0


	//   ....[199]....
        /*0334*/ 	.word	0x00003220


	//   ....[200]....
        /*0338*/ 	.word	0x00003260


	//   ....[201]....
        /*033c*/ 	.word	0x000032a0


	//   ....[202]....
        /*0340*/ 	.word	0x000032e0


	//   ....[203]....
        /*0344*/ 	.word	0x00003320


	//   ....[204]....
        /*0348*/ 	.word	0x00003360


	//   ....[205]....
        /*034c*/ 	.word	0x000033a0


	//   ....[206]....
        /*0350*/ 	.word	0x000033e0


	//   ....[207]....
        /*0354*/ 	.word	0x00003420


	//   ....[208]....
        /*0358*/ 	.word	0x00003460


	//   ....[209]....
        /*035c*/ 	.word	0x000034a0


	//   ....[210]....
        /*0360*/ 	.word	0x000034e0


	//   ....[211]....
        /*0364*/ 	.word	0x00003520


	//   ....[212]....
        /*0368*/ 	.word	0x00003560


	//   ....[213]....
        /*036c*/ 	.word	0x000035a0


	//   ....[214]....
        /*0370*/ 	.word	0x000035e0


	//   ....[215]....
        /*0374*/ 	.word	0x00003620


	//   ....[216]....
        /*0378*/ 	.word	0x00003660


	//   ....[217]....
        /*037c*/ 	.word	0x000036a0


	//   ....[218]....
        /*0380*/ 	.word	0x000036e0


	//   ....[219]....
        /*0384*/ 	.word	0x00003720


	//   ....[220]....
        /*0388*/ 	.word	0x00003760


	//   ....[221]....
        /*038c*/ 	.word	0x000037a0


	//   ....[222]....
        /*0390*/ 	.word	0x000037e0


	//   ....[223]....
        /*0394*/ 	.word	0x00003820


	//   ....[224]....
        /*0398*/ 	.word	0x00003860


	//   ....[225]....
        /*039c*/ 	.word	0x000038a0


	//   ....[226]....
        /*03a0*/ 	.word	0x000038e0


	//   ....[227]....
        /*03a4*/ 	.word	0x00003920


	//   ....[228]....
        /*03a8*/ 	.word	0x00003960


	//   ....[229]....
        /*03ac*/ 	.word	0x000039a0


	//   ....[230]....
        /*03b0*/ 	.word	0x000039e0


	//   ....[231]....
        /*03b4*/ 	.word	0x00003a20


	//   ....[232]....
        /*03b8*/ 	.word	0x00003a60


	//   ....[233]....
        /*03bc*/ 	.word	0x00003aa0


	//   ....[234]....
        /*03c0*/ 	.word	0x00003ae0


	//   ....[235]....
        /*03c4*/ 	.word	0x00003b20


	//   ....[236]....
        /*03c8*/ 	.word	0x00003b60


	//   ....[237]....
        /*03cc*/ 	.word	0x00003ba0


	//   ....[238]....
        /*03d0*/ 	.word	0x00003be0


	//   ....[239]....
        /*03d4*/ 	.word	0x00003c20


	//   ....[240]....
        /*03d8*/ 	.word	0x00003c60


	//   ....[241]....
        /*03dc*/ 	.word	0x00003ca0


	//   ....[242]....
        /*03e0*/ 	.word	0x00003ce0


	//   ....[243]....
        /*03e4*/ 	.word	0x00003d20


	//   ....[244]....
        /*03e8*/ 	.word	0x00003d60


	//   ....[245]....
        /*03ec*/ 	.word	0x00003da0


	//   ....[246]....
        /*03f0*/ 	.word	0x00003de0


	//   ....[247]....
        /*03f4*/ 	.word	0x00003e20


	//   ....[248]....
        /*03f8*/ 	.word	0x00003e60


	//   ....[249]....
        /*03fc*/ 	.word	0x00003ea0


	//   ....[250]....
        /*0400*/ 	.word	0x00003ee0


	//   ....[251]....
        /*0404*/ 	.word	0x00003f20


	//   ....[252]....
        /*0408*/ 	.word	0x00003f60


	//   ....[253]....
        /*040c*/ 	.word	0x00003fa0


	//   ....[254]....
        /*0410*/ 	.word	0x00003fe0


	//   ....[255]....
        /*0414*/ 	.word	0x00004020


	//   ....[0]....
        /*0418*/ 	.word	0x00004060


	//----- nvinfo : EIATTR_VRC_CTA_INIT_COUNT
	.align		4
.L_1480:
        /*041c*/ 	.byte	0x02, 0x4a
	.zero		1
	.zero		1


	//----- nvinfo : EIATTR_EXIT_INSTR_OFFSETS
	.align		4
        /*0420*/ 	.byte	0x04, 0x1c
        /*0422*/ 	.short	(.L_1482 - .L_1481)


	//   ....[0]....
.L_1481:
        /*0424*/ 	.word	0x00000030


	//   ....[1]....
        /*0428*/ 	.word	0x00004090


	//----- nvinfo : EIATTR_SW_WAR
	.align		4
.L_1482:
        /*042c*/ 	.byte	0x04, 0x36
        /*042e*/ 	.short	(.L_1484 - .L_1483)
.L_1483:
        /*0430*/ 	.word	0x00000008
.L_1484:


//--------------------- .nv.info._Z4testIL_Z15load_atomic_addPKjEL_Z14store_volatilePjjELi256E14single_element10skip_lanesILj32EEEvv --------------------------
	.section	.nv.info._Z4testIL_Z15load_atomic_addPKjEL_Z14store_volatilePjjELi256E14single_element10skip_lanesILj32EEEvv,"",@"SHT_CUDA_INFO"
	.sectionflags	@""
	.align	4


	//----- nvinfo : EIATTR_CUDA_API_VERSION
	.align		4
        /*0000*/ 	.byte	0x04, 0x37
        /*0002*/ 	.short	(.L_1486 - .L_1485)
.L_1485:
        /*0004*/ 	.word	0x00000082


	//----- nvinfo : EIATTR_SPARSE_MMA_MASK
	.align		4
.L_1486:
        /*0008*/ 	.byte	0x03, 0x50
        /*000a*/ 	.short	0x0000


	//----- nvinfo : EIATTR_MAXREG_COUNT
	.align		4
        /*000c*/ 	.byte	0x03, 0x1b
        /*000e*/ 	.short	0x00ff


	//----- nvinfo : EIATTR_MERCURY_ISA_VERSION
	.align		4
        /*0010*/ 	.byte	0x03, 0x5f
        /*0012*/ 	.short	0x0101


	//----- nvinfo : EIATTR_INT_WARP_WIDE_INSTR_OFFSETS
	.align		4
        /*0014*/ 	.byte	0x04, 0x31
        /*0016*/ 	.short	(.L_1488 - .L_1487)


	//   ....[0]....
.L_1487:
        /*0018*/ 	.word	0x00000040


	//   ....[1]....
        /*001c*/ 	.word	0x000000a0


	//   ....[2]....
        /*0020*/ 	.word	0x000000e0


	//   ....[3]....
        /*0024*/ 	.word	0x00000120


	//   ....[4]....
        /*0028*/ 	.word	0x00000160


	//   ....[5]....
        /*002c*/ 	.word	0x000001a0


	//   ....[6]....
        /*0030*/ 	.word	0x000001e0


	//   ....[7]....
        /*0034*/ 	.word	0x00000220


	//   ....[8]....
        /*0038*/ 	.word	0x00000260


	//   ....[9]....
        /*003c*/ 	.word	0x000002a0


	//   ....[10]....
        /*0040*/ 	.word	0x000002e0


	//   ....[11]....
        /*0044*/ 	.word	0x00000320


	//   ....[12]....
        /*0048*/ 	.word	0x00000360


	//   ....[13]....
        /*004c*/ 	.word	0x000003a0


	//   ....[14]....
        /*0050*/ 	.word	0x000003e0


	//   ....[15]....
        /*0054*/ 	.word	0x00000420


	//   ....[16]....
        /*0058*/ 	.word	0x00000460


	//   ....[17]....
        /*005c*/ 	.word	0x000004a0


	//   ....[18]....
        /*0060*/ 	.word	0x000004e0


	//   ....[19]....
        /*0064*/ 	.word	0x00000520


	//   ....[20]....
        /*0068*/ 	.word	0x00000560


	//   ....[21]....
        /*006c*/ 	.word	0x000005a0


	//   ....[22]....
        /*0070*/ 	.word	0x000005e0


	//   ....[23]....
        /*0074*/ 	.word	0x00000620


	//   ....[24]....
        /*0078*/ 	.word	0x00000660


	//   ....[25]....
        /*007c*/ 	.word	0x000006a0


	//   ....[26]....
        /*0080*/ 	.word	0x000006e0


	//   ....[27]....
        /*0084*/ 	.word	0x00000720


	//   ....[28]....
        /*0088*/ 	.word	0x00000760


	//   ....[29]....
        /*008c*/ 	.word	0x000007a0


	//   ....[30]....
        /*0090*/ 	.word	0x000007e0


	//   ....[31]....
        /*0094*/ 	.word	0x00000820


	//   ....[32]....
        /*0098*/ 	.word	0x00000860


	//   ....[33]....
        /*009c*/ 	.word	0x000008a0


	//   ....[34]....
        /*00a0*/ 	.word	0x000008e0


	//   ....[35]....
        /*00a4*/ 	.word	0x00000920


	//   ....[36]....
        /*00a8*/ 	.word	0x00000960


	//   ....[37]....
        /*00ac*/ 	.word	0x000009a0


	//   ....[38]....
        /*00b0*/ 	.word	0x000009e0


	//   ....[39]....
        /*00b4*/ 	.word	0x00000a20


	//   ....[40]....
        /*00b8*/ 	.word	0x00000a60


	//   ....[41]....
        /*00bc*/ 	.word	0x00000aa0


	//   ....[42]....
        /*00c0*/ 	.word	0x00000ae0


	//   ....[43]....
        /*00c4*/ 	.word	0x00000b20


	//   ....[44]....
        /*00c8*/ 	.word	0x00000b60


	//   ....[45]....
        /*00cc*/ 	.word	0x00000ba0


	//   ....[46]....
        /*00d0*/ 	.word	0x00000be0


	//   ....[47]....
        /*00d4*/ 	.word	0x00000c20


	//   ....[48]....
        /*00d8*/ 	.word	0x00000c60


	//   ....[49]....
        /*00dc*/ 	.word	0x00000ca0


	//   ....[50]....
        /*00e0*/ 	.word	0x00000ce0


	//   ....[51]....
        /*00e4*/ 	.word	0x00000d20


	//   ....[52]....
        /*00e8*/ 	.word	0x00000d60


	//   ....[53]....
        /*00ec*/ 	.word	0x00000da0


	//   ....[54]....
        /*00f0*/ 	.word	0x00000de0


	//   ....[55]....
        /*00f4*/ 	.word	0x00000e20


	//   ....[56]....
        /*00f8*/ 	.word	0x00000e60


	//   ....[57]....
        /*00fc*/ 	.word	0x00000ea0


	//   ....[58]....
        /*0100*/ 	.word	0x00000ee0


	//   ....[59]....
        /*0104*/ 	.word	0x00000f20


	//   ....[60]....
        /*0108*/ 	.word	0x00000f60


	//   ....[61]....
        /*010c*/ 	.word	0x00000fa0


	//   ....[62]....
        /*0110*/ 	.word	0x00000fe0


	//   ....[63]....
        /*0114*/ 	.word	0x00001020


	//   ....[64]....
        /*0118*/ 	.word	0x00001060


	//   ....[65]....
        /*011c*/ 	.word	0x000010a0


	//   ....[66]....
        /*0120*/ 	.word	0x000010e0


	//   ....[67]....
        /*0124*/ 	.word	0x00001120


	//   ....[68]....
        /*0128*/ 	.word	0x00001160


	//   ....[69]....
        /*012c*/ 	.word	0x000011a0


	//   ....[70]....
        /*0130*/ 	.word	0x000011e0


	//   ....[71]....
        /*0134*/ 	.word	0x00001220


	//   ....[72]....
        /*0138*/ 	.word	0x00001260


	//   ....[73]....
        /*013c*/ 	.word	0x000012a0


	//   ....[74]....
        /*0140*/ 	.word	0x000012e0


	//   ....[75]....
        /*0144*/ 	.word	0x00001320


	//   ....[76]....
        /*0148*/ 	.word	0x00001360


	//   ....[77]....
        /*014c*/ 	.word	0x000013a0


	//   ....[78]....
        /*0150*/ 	.word	0x000013e0


	//   ....[79]....
        /*0154*/ 	.word	0x00001420


	//   ....[80]....
        /*0158*/ 	.word	0x00001460


	//   ....[81]....
        /*015c*/ 	.word	0x000014a0


	//   ....[82]....
        /*0160*/ 	.word	0x000014e0


	//   ....[83]....
        /*0164*/ 	.word	0x00001520


	//   ....[84]....
        /*0168*/ 	.word	0x00001560


	//   ....[85]....
        /*016c*/ 	.word	0x000015a0


	//   ....[86]....
        /*0170*/ 	.word	0x000015e0


	//   ....[87]....
        /*0174*/ 	.word	0x00001620


	//   ....[88]....
        /*0178*/ 	.word	0x00001660


	//   ....[89]....
        /*017c*/ 	.word	0x000016a0


	//   ....[90]....
        /*0180*/ 	.word	0x000016e0


	//   ....[91]....
        /*0184*/ 	.word	0x00001720


	//   ....[92]....
        /*0188*/ 	.word	0x00001760


	//   ....[93]....
        /*018c*/ 	.word	0x000017a0


	//   ....[94]....
        /*0190*/ 	.word	0x000017e0


	//   ....[95]....
        /*0194*/ 	.word	0x00001820


	//   ....[96]....
        /*0198*/ 	.word	0x00001860


	//   ....[97]....
        /*019c*/ 	.word	0x000018a0


	//   ....[98]....
        /*01a0*/ 	.word	0x000018e0


	//   ....[99]....
        /*01a4*/ 	.word	0x00001920


	//   ....[100]....
        /*01a8*/ 	.word	0x00001960


	//   ....[101]....
        /*01ac*/ 	.word	0x000019a0


	//   ....[102]....
        /*01b0*/ 	.word	0x000019e0


	//   ....[103]....
        /*01b4*/ 	.word	0x00001a20


	//   ....[104]....
        /*01b8*/ 	.word	0x00001a60


	//   ....[105]....
        /*01bc*/ 	.word	0x00001aa0


	//   ....[106]....
        /*01c0*/ 	.word	0x00001ae0


	//   ....[107]....
        /*01c4*/ 	.word	0x00001b20


	//   ....[108]....
        /*01c8*/ 	.word	0x00001b60


	//   ....[109]....
        /*01cc*/ 	.word	0x00001ba0


	//   ....[110]....
        /*01d0*/ 	.word	0x00001be0


	//   ....[111]....
        /*01d4*/ 	.word	0x00001c20


	//   ....[112]....
        /*01d8*/ 	.word	0x00001c60


	//   ....[113]....
        /*01dc*/ 	.word	0x00001ca0


	//   ....[114]....
        /*01e0*/ 	.word	0x00001ce0


	//   ....[115]....
        /*01e4*/ 	.word	0x00001d20


	//   ....[116]....
        /*01e8*/ 	.word	0x00001d60


	//   ....[117]....
        /*01ec*/ 	.word	0x00001da0


	//   ....[118]....
        /*01f0*/ 	.word	0x00001de0


	//   ....[119]....
        /*01f4*/ 	.word	0x00001e20


	//   ....[120]....
        /*01f8*/ 	.word	0x00001e60


	//   ....[121]....
        /*01fc*/ 	.word	0x00001ea0


	//   ....[122]....
        /*0200*/ 	.word	0x00001ee0


	//   ....[123]....
        /*0204*/ 	.word	0x00001f20


	//   ....[124]....
        /*0208*/ 	.word	0x00001f60


	//   ....[125]....
        /*020c*/ 	.word	0x00001fa0


	//   ....[126]....
        /*0210*/ 	.word	0x00001fe0


	//   ....[127]....
        /*0214*/ 	.word	0x00002020


	//   ....[128]....
        /*0218*/ 	.word	0x00002060


	//   ....[129]....
        /*021c*/ 	.word	0x000020a0


	//   ....[130]....
        /*0220*/ 	.word	0x000020e0


	//   ....[131]....
        /*0224*/ 	.word	0x00002120


	//   ....[132]....
        /*0228*/ 	.word	0x00002160


	//   ....[133]....
        /*022c*/ 	.word	0x000021a0


	//   ....[134]....
        /*0230*/ 	.word	0x000021e0


	//   ....[135]....
        /*0234*/ 	.word	0x00002220


	//   ....[136]....
        /*0238*/ 	.word	0x00002260


	//   ....[137]....
        /*023c*/ 	.word	0x000022a0


	//   ....[138]....
        /*0240*/ 	.word	0x000022e0


	//   ....[139]....
        /*0244*/ 	.word	0x00002320


	//   ....[140]....
        /*0248*/ 	.word	0x00002360


	//   ....[141]....
        /*024c*/ 	.word	0x000023a0


	//   ....[142]....
        /*0250*/ 	.word	0x000023e0


	//   ....[143]....
        /*0254*/ 	.word	0x00002420


	//   ....[144]....
        /*0258*/ 	.word	0x00002460


	//   ....[145]....
        /*025c*/ 	.word	0x000024a0


	//   ....[146]....
        /*0260*/ 	.word	0x000024e0


	//   ....[147]....
        /*0264*/ 	.word	0x00002520


	//   ....[148]....
        /*0268*/ 	.word	0x00002560


	//   ....[149]....
        /*026c*/ 	.word	0x000025a0


	//   ....[150]....
        /*0270*/ 	.word	0x000025e0


	//   ....[151]....
        /*0274*/ 	.word	0x00002620


	//   ....[152]....
        /*0278*/ 	.word	0x00002660


	//   ....[153]....
        /*027c*/ 	.word	0x000026a0


	//   ....[154]....
        /*0280*/ 	.word	0x000026e0


	//   ....[155]....
        /*0284*/ 	.word	0x00002720


	//   ....[156]....
        /*0288*/ 	.word	0x00002760


	//   ....[157]....
        /*028c*/ 	.word	0x000027a0


	//   ....[158]....
        /*0290*/ 	.word	0x000027e0


	//   ....[159]....
        /*0294*/ 	.word	0x00002820


	//   ....[160]....
        /*0298*/ 	.word	0x00002860


	//   ....[161]....
        /*029c*/ 	.word	0x000028a0


	//   ....[162]....
        /*02a0*/ 	.word	0x000028e0


	//   ....[163]....
        /*02a4*/ 	.word	0x00002920


	//   ....[164]....
        /*02a8*/ 	.word	0x00002960


	//   ....[165]....
        /*02ac*/ 	.word	0x000029a0


	//   ....[166]....
        /*02b0*/ 	.word	0x000029e0


	//   ....[167]....
        /*02b4*/ 	.word	0x00002a20


	//   ....[168]....
        /*02b8*/ 	.word	0x00002a60


	//   ....[169]....
        /*02bc*/ 	.word	0x00002aa0


	//   ....[170]....
        /*02c0*/ 	.word	0x00002ae0


	//   ....[171]....
        /*02c4*/ 	.word	0x00002b20


	//   ....[172]....
        /*02c8*/ 	.word	0x00002b60


	//   ....[173]....
        /*02cc*/ 	.word	0x00002ba0


	//   ....[174]....
        /*02d0*/ 	.word	0x00002be0


	//   ....[175]....
        /*02d4*/ 	.word	0x00002c20


	//   ....[176]....
        /*02d8*/ 	.word	0x00002c60


	//   ....[177]....
        /*02dc*/ 	.word	0x00002ca0


	//   ....[178]....
        /*02e0*/ 	.word	0x00002ce0


	//   ....[179]....
        /*02e4*/ 	.word	0x00002d20


	//   ....[180]....
        /*02e8*/ 	.word	0x00002d60


	//   ....[181]....
        /*02ec*/ 	.word	0x00002da0


	//   ....[182]....
        /*02f0*/ 	.word	0x00002de0


	//   ....[183]....
        /*02f4*/ 	.word	0x00002e20


	//   ....[184]....
        /*02f8*/ 	.word	0x00002e60


	//   ....[185]....
        /*02fc*/ 	.word	0x00002ea0


	//   ....[186]....
        /*0300*/ 	.word	0x00002ee0


	//   ....[187]....
        /*0304*/ 	.word	0x00002f20


	//   ....[188]....
        /*0308*/ 	.word	0x00002f60


	//   ....[189]....
        /*030c*/ 	.word	0x00002fa0


	//   ....[190]....
        /*0310*/ 	.word	0x00002fe0


	//   ....[191]....
        /*0314*/ 	.word	0x00003020


	//   ....[192]....
        /*0318*/ 	.word	0x00003060


	//   ....[193]....
        /*031c*/ 	.word	0x000030a0


	//   ....[194]....
        /*0320*/ 	.word	0x000030e0


	//   ....[195]....
        /*0324*/ 	.word	0x00003120


	//   ....[196]....
        /*0328*/ 	.word	0x00003160


	//   ....[197]....
        /*032c*/ 	.word	0x000031a0


	//   ....[198]....
        /*0330*/ 	.word	0x000031e0


	//   ....[199]....
        /*0334*/ 	.word	0x00003220


	//   ....[200]....
        /*0338*/ 	.word	0x00003260


	//   ....[201]....
        /*033c*/ 	.word	0x000032a0


	//   ....[202]....
        /*0340*/ 	.word	0x000032e0


	//   ....[203]....
        /*0344*/ 	.word	0x00003320


	//   ....[204]....
        /*0348*/ 	.word	0x00003360


	//   ....[205]....
        /*034c*/ 	.word	0x000033a0


	//   ....[206]....
        /*0350*/ 	.word	0x000033e0


	//   ....[207]....
        /*0354*/ 	.word	0x00003420


	//   ....[208]....
        /*0358*/ 	.word	0x00003460


	//   ....[209]....
        /*035c*/ 	.word	0x000034a0


	//   ....[210]....
        /*0360*/ 	.word	0x000034e0


	//   ....[211]....
        /*0364*/ 	.word	0x00003520


	//   ....[212]....
        /*0368*/ 	.word	0x00003560


	//   ....[213]....
        /*036c*/ 	.word	0x000035a0


	//   ....[214]....
        /*0370*/ 	.word	0x000035e0


	//   ....[215]....
        /*0374*/ 	.word	0x00003620


	//   ....[216]....
        /*0378*/ 	.word	0x00003660


	//   ....[217]....
        /*037c*/ 	.word	0x000036a0


	//   ....[218]....
        /*0380*/ 	.word	0x000036e0


	//   ....[219]....
        /*0384*/ 	.word	0x00003720


	//   ....[220]....
        /*0388*/ 	.word	0x00003760


	//   ....[221]....
        /*038c*/ 	.word	0x000037a0


	//   ....[222]....
        /*0390*/ 	.word	0x000037e0


	//   ....[223]....
        /*0394*/ 	.word	0x00003820


	//   ....[224]....
        /*0398*/ 	.word	0x00003860


	//   ....[225]....
        /*039c*/ 	.word	0x000038a0


	//   ....[226]....
        /*03a0*/ 	.word	0x000038e0


	//   ....[227]....
        /*03a4*/ 	.word	0x00003920


	//   ....[228]....
        /*03a8*/ 	.word	0x00003960


	//   ....[229]....
        /*03ac*/ 	.word	0x000039a0


	//   ....[230]....
        /*03b0*/ 	.word	0x000039e0


	//   ....[231]....
        /*03b4*/ 	.word	0x00003a20


	//   ....[232]....
        /*03b8*/ 	.word	0x00003a60


	//   ....[233]....
        /*03bc*/ 	.word	0x00003aa0


	//   ....[234]....
        /*03c0*/ 	.word	0x00003ae0


	//   ....[235]....
        /*03c4*/ 	.word	0x00003b20


	//   ....[236]....
        /*03c8*/ 	.word	0x00003b60


	//   ....[237]....
        /*03cc*/ 	.word	0x00003ba0


	//   ....[238]....
        /*03d0*/ 	.word	0x00003be0


	//   ....[239]....
        /*03d4*/ 	.word	0x00003c20


	//   ....[240]....
        /*03d8*/ 	.word	0x00003c60


	//   ....[241]....
        /*03dc*/ 	.word	0x00003ca0


	//   ....[242]....
        /*03e0*/ 	.word	0x00003ce0


	//   ....[243]....
        /*03e4*/ 	.word	0x00003d20


	//   ....[244]....
        /*03e8*/ 	.word	0x00003d60


	//   ....[245]....
        /*03ec*/ 	.word	0x00003da0


	//   ....[246]....
        /*03f0*/ 	.word	0x00003de0


	//   ....[247]....
        /*03f4*/ 	.word	0x00003e20


	//   ....[248]....
        /*03f8*/ 	.word	0x00003e60


	//   ....[249]....
        /*03fc*/ 	.word	0x00003ea0


	//   ....[250]....
        /*0400*/ 	.word	0x00003ee0


	//   ....[251]....
        /*0404*/ 	.word	0x00003f20


	//   ....[252]....
        /*0408*/ 	.word	0x00003f60


	//   ....[253]....
        /*040c*/ 	.word	0x00003fa0


	//   ....[254]....
        /*0410*/ 	.word	0x00003fe0


	//   ....[255]....
        /*0414*/ 	.word	0x00004020


	//   ....[0]....
        /*0418*/ 	.word	0x00004060


	//----- nvinfo : EIATTR_VRC_CTA_INIT_COUNT
	.align		4
.L_1488:
        /*041c*/ 	.byte	0x02, 0x4a
	.zero		1
	.zero		1


	//----- nvinfo : EIATTR_EXIT_INSTR_OFFSETS
	.align		4
        /*0420*/ 	.byte	0x04, 0x1c
        /*0422*/ 	.short	(.L_1490 - .L_1489)


	//   ....[0]....
.L_1489:
        /*0424*/ 	.word	0x00000030


	//   ....[1]....
        /*0428*/ 	.word	0x00004090


	//----- nvinfo : EIATTR_SW_WAR
	.align		4
.L_1490:
        /*042c*/ 	.byte	0x04, 0x36
        /*042e*/ 	.short	(.L_1492 - .L_1491)
.L_1491:
        /*0430*/ 	.word	0x00000008
.L_1492:


//--------------------- .nv.info._Z4testIL_Z13load_volatilePKjEL_Z17store_atomic_exchPjjELi256E14single_element10skip_lanesILj32EEEvv --------------------------
	.section	.nv.info._Z4testIL_Z13load_volatilePKjEL_Z17store_atomic_exchPjjELi256E14single_element10skip_lanesILj32EEEvv,"",@"SHT_CUDA_INFO"
	.sectionflags	@""
	.align	4


	//----- nvinfo : EIATTR_CUDA_API_VERSION
	.align		4
        /*0000*/ 	.byte	0x04, 0x37
        /*0002*/ 	.short	(.L_1494 - .L_1493)
.L_1493:
        /*0004*/ 	.word	0x00000082


	//----- nvinfo : EIATTR_SPARSE_MMA_MASK
	.align		4
.L_1494:
        /*0008*/ 	.byte	0x03, 0x50
        /*000a*/ 	.short	0x0000


	//----- nvinfo : EIATTR_MAXREG_COUNT
	.align		4
        /*000c*/ 	.byte	0x03, 0x1b
        /*000e*/ 	.short	0x00ff


	//----- nvinfo : EIATTR_MERCURY_ISA_VERSION
	.align		4
        /*0010*/ 	.byte	0x03, 0x5f
        /*0012*/ 	.short	0x0101


	//----- nvinfo : EIATTR_VRC_CTA_INIT_COUNT
	.align		4
        /*0014*/ 	.byte	0x02, 0x4a
	.zero		1
	.zero		1


	//----- nvinfo : EIATTR_EXIT_INSTR_OFFSETS
	.align		4
        /*0018*/ 	.byte	0x04, 0x1c
        /*001a*/ 	.short	(.L_1496 - .L_1495)


	//   ....[0]....
.L_1495:
        /*001c*/ 	.word	0x00000030


	//   ....[1]....
        /*0020*/ 	.word	0x00003060


	//----- nvinfo : EIATTR_SW_WAR
	.align		4
.L_1496:
        /*0024*/ 	.byte	0x04, 0x36
        /*0026*/ 	.short	(.L_1498 - .L_1497)
.L_1497:
        /*0028*/ 	.word	0x00000008
.L_1498:


//--------------------- .nv.info._Z4testIL_Z13load_volatilePKjEL_Z14store_volatilePjjELi256E14single_element10skip_lanesILj32EEEvv --------------------------
	.section	.nv.info._Z4testIL_Z13load_volatilePKjEL_Z14store_volatilePjjELi256E14single_element10skip_lanesILj32EEEvv,"",@"SHT_CUDA_INFO"
	.sectionflags	@""
	.align	4


	//----- nvinfo : EIATTR_CUDA_API_VERSION
	.align		4
        /*0000*/ 	.byte	0x04, 0x37
        /*0002*/ 	.short	(.L_1500 - .L_1499)
.L_1499:
        /*0004*/ 	.word	0x00000082


	//----- nvinfo : EIATTR_SPARSE_MMA_MASK
	.align		4
.L_1500:
        /*0008*/ 	.byte	0x03, 0x50
        /*000a*/ 	.short	0x0000


	//----- nvinfo : EIATTR_MAXREG_COUNT
	.align		4
        /*000c*/ 	.byte	0x03, 0x1b
        /*000e*/ 	.short	0x00ff


	//----- nvinfo : EIATTR_MERCURY_ISA_VERSION
	.align		4
        /*0010*/ 	.byte	0x03, 0x5f
        /*0012*/ 	.short	0x0101


	//----- nvinfo : EIATTR_VRC_CTA_INIT_COUNT
	.align		4
        /*0014*/ 	.byte	0x02, 0x4a
	.zero		1
	.zero		1


	//----- nvinfo : EIATTR_EXIT_INSTR_OFFSETS
	.align		4
        /*0018*/ 	.byte	0x04, 0x1c
        /*001a*/ 	.short	(.L_1502 - .L_1501)


	//   ....[0]....
.L_1501:
        /*001c*/ 	.word	0x00000030


	//   ....[1]....
        /*0020*/ 	.word	0x00003060


	//----- nvinfo : EIATTR_SW_WAR
	.align		4
.L_1502:
        /*0024*/ 	.byte	0x04, 0x36
        /*0026*/ 	.short	(.L_1504 - .L_1503)
.L_1503:
        /*0028*/ 	.word	0x00000008
.L_1504:


//--------------------- .nv.info._Z4testIL_Z12load_relaxedPKjEL_Z13store_relaxedPjjELi256E14single_element10skip_lanesILj16EEEvv --------------------------
	.section	.nv.info._Z4testIL_Z12load_relaxedPKjEL_Z13store_relaxedPjjELi256E14single_element10skip_lanesILj16EEEvv,"",@"SHT_CUDA_INFO"
	.sectionflags	@""
	.align	4


	//----- nvinfo : EIATTR_CUDA_API_VERSION
	.align		4
        /*0000*/ 	.byte	0x04, 0x37
        /*0002*/ 	.short	(.L_1506 - .L_1505)
.L_1505:
        /*0004*/ 	.word	0x00000082


	//----- nvinfo : EIATTR_SPARSE_MMA_MASK
	.align		4
.L_1506:
        /*0008*/ 	.byte	0x03, 0x50
        /*000a*/ 	.short	0x0000


	//----- nvinfo : EIATTR_MAXREG_COUNT
	.align		4
        /*000c*/ 	.byte	0x03, 0x1b
        /*000e*/ 	.short	0x00ff


	//----- nvinfo : EIATTR_MERCURY_ISA_VERSION
	.align		4
        /*0010*/ 	.byte	0x03, 0x5f
        /*0012*/ 	.short	0x0101


	//----- nvinfo : EIATTR_VRC_CTA_INIT_COUNT
	.align		4
        /*0014*/ 	.byte	0x02, 0x4a
	.zero		1
	.zero		1


	//----- nvinfo : EIATTR_EXIT_INSTR_OFFSETS
	.align		4
        /*0018*/ 	.byte	0x04, 0x1c
        /*001a*/ 	.short	(.L_1508 - .L_1507)


	//   ....[0]....
.L_1507:
        /*001c*/ 	.word	0x00000030


	//   ....[1]....
        /*0020*/ 	.word	0x00003060


	//----- nvinfo : EIATTR_SW_WAR
	.align		4
.L_1508:
        /*0024*/ 	.byte	0x04, 0x36
        /*0026*/ 	.short	(.L_1510 - .L_1509)
.L_1509:
        /*0028*/ 	.word	0x00000008
.L_1510:


//--------------------- .nv.info._Z4testIL_Z15load_atomic_addPKjEL_Z17store_atomic_exchPjjELi256E14single_element10skip_lanesILj16EEEvv --------------------------
	.section	.nv.info._Z4testIL_Z15load_atomic_addPKjEL_Z17store_atomic_exchPjjELi256E14single_element10skip_lanesILj16EEEvv,"",@"SHT_CUDA_INFO"
	.sectionflags	@""
	.align	4


	//----- nvinfo : EIATTR_CUDA_API_VERSION
	.align		4
        /*0000*/ 	.byte	0x04, 0x37
        /*0002*/ 	.short	(.L_1512 - .L_1511)
.L_1511:
        /*0004*/ 	.word	0x00000082


	//----- nvinfo : EIATTR_SPARSE_MMA_MASK
	.align		4
.L_1512:
        /*0008*/ 	.byte	0x03, 0x50
        /*000a*/ 	.short	0x0000


	//----- nvinfo : EIATTR_MAXREG_COUNT
	.align		4
        /*000c*/ 	.byte	0x03, 0x1b
        /*000e*/ 	.short	0x00ff


	//----- nvinfo : EIATTR_MERCURY_ISA_VERSION
	.align		4
        /*0010*/ 	.byte	0x03, 0x5f
        /*0012*/ 	.short	0x0101


	//----- nvinfo : EIATTR_INT_WARP_WIDE_INSTR_OFFSETS
	.align		4
        /*0014*/ 	.byte	0x04, 0x31
        /*0016*/ 	.short	(.L_1514 - .L_1513)


	//   ....[0]....
.L_1513:
        /*0018*/ 	.word	0x00000040


	//   ....[1]....
        /*001c*/ 	.word	0x000000a0


	//   ....[2]....
        /*0020*/ 	.word	0x000000e0


	//   ....[3]....
        /*0024*/ 	.word	0x00000120


	//   ....[4]....
        /*0028*/ 	.word	0x00000160


	//   ....[5]....
        /*002c*/ 	.word	0x000001a0


	//   ....[6]....
        /*0030*/ 	.word	0x000001e0


	//   ....[7]....
        /*0034*/ 	.word	0x00000220


	//   ....[8]....
        /*0038*/ 	.word	0x00000260


	//   ....[9]....
        /*003c*/ 	.word	0x000002a0


	//   ....[10]....
        /*0040*/ 	.word	0x000002e0


	//   ....[11]....
        /*0044*/ 	.word	0x00000320


	//   ....[12]....
        /*0048*/ 	.word	0x00000360


	//   ....[13]....
        /*004c*/ 	.word	0x000003a0


	//   ....[14]....
        /*0050*/ 	.word	0x000003e0


	//   ....[15]....
        /*0054*/ 	.word	0x00000420


	//   ....[16]....
        /*0058*/ 	.word	0x00000460


	//   ....[17]....
        /*005c*/ 	.word	0x000004a0


	//   ....[18]....
        /*0060*/ 	.word	0x000004e0


	//   ....[19]....
        /*0064*/ 	.word	0x00000520


	//   ....[20]....
        /*0068*/ 	.word	0x00000560


	//   ....[21]....
        /*006c*/ 	.word	0x000005a0


	//   ....[22]....
        /*0070*/ 	.word	0x000005e0


	//   ....[23]....
        /*0074*/ 	.word	0x00000620


	//   ....[24]....
        /*0078*/ 	.word	0x00000660


	//   ....[25]....
        /*007c*/ 	.word	0x000006a0


	//   ....[26]....
        /*0080*/ 	.word	0x000006e0


	//   ....[27]....
        /*0084*/ 	.word	0x00000720


	//   ....[28]....
        /*0088*/ 	.word	0x00000760


	//   ....[29]....
        /*008c*/ 	.word	0x000007a0


	//   ....[30]....
        /*0090*/ 	.word	0x000007e0


	//   ....[31]....
        /*0094*/ 	.word	0x00000820


	//   ....[32]....
        /*0098*/ 	.word	0x00000860


	//   ....[33]....
        /*009c*/ 	.word	0x000008a0


	//   ....[34]....
        /*00a0*/ 	.word	0x000008e0


	//   ....[35]....
        /*00a4*/ 	.word	0x00000920


	//   ....[36]....
        /*00a8*/ 	.word	0x00000960


	//   ....[37]....
        /*00ac*/ 	.word	0x000009a0


	//   ....[38]....
        /*00b0*/ 	.word	0x000009e0


	//   ....[39]....
        /*00b4*/ 	.word	0x00000a20


	//   ....[40]....
        /*00b8*/ 	.word	0x00000a60


	//   ....[41]....
        /*00bc*/ 	.word	0x00000aa0


	//   ....[42]....
        /*00c0*/ 	.word	0x00000ae0


	//   ....[43]....
        /*00c4*/ 	.word	0x00000b20


	//   ....[44]....
        /*00c8*/ 	.word	0x00000b60


	//   ....[45]....
        /*00cc*/ 	.word	0x00000ba0


	//   ....[46]....
        /*00d0*/ 	.word	0x00000be0


	//   ....[47]....
        /*00d4*/ 	.word	0x00000c20


	//   ....[48]....
        /*00d8*/ 	.word	0x00000c60


	//   ....[49]....
        /*00dc*/ 	.word	0x00000ca0


	//   ....[50]....
        /*00e0*/ 	.word	0x00000ce0


	//   ....[51]....
        /*00e4*/ 	.word	0x00000d20


	//   ....[52]....
        /*00e8*/ 	.word	0x00000d60


	//   ....[53]....
        /*00ec*/ 	.word	0x00000da0


	//   ....[54]....
        /*00f0*/ 	.word	0x00000de0


	//   ....[55]....
        /*00f4*/ 	.word	0x00000e20


	//   ....[56]....
        /*00f8*/ 	.word	0x00000e60


	//   ....[57]....
        /*00fc*/ 	.word	0x00000ea0


	//   ....[58]....
        /*0100*/ 	.word	0x00000ee0


	//   ....[59]....
        /*0104*/ 	.word	0x00000f20


	//   ....[60]....
        /*0108*/ 	.word	0x00000f60


	//   ....[61]....
        /*010c*/ 	.word	0x00000fa0


	//   ....[62]....
        /*0110*/ 	.word	0x00000fe0


	//   ....[63]....
        /*0114*/ 	.word	0x00001020


	//   ....[64]....
        /*0118*/ 	.word	0x00001060


	//   ....[65]....
        /*011c*/ 	.word	0x000010a0


	//   ....[66]....
        /*0120*/ 	.word	0x000010e0


	//   ....[67]....
        /*0124*/ 	.word	0x00001120


	//   ....[68]....
        /*0128*/ 	.word	0x00001160


	//   ....[69]....
        /*012c*/ 	.word	0x000011a0


	//   ....[70]....
        /*0130*/ 	.word	0x000011e0


	//   ....[71]....
        /*0134*/ 	.word	0x00001220


	//   ....[72]....
        /*0138*/ 	.word	0x00001260


	//   ....[73]....
        /*013c*/ 	.word	0x000012a0


	//   ....[74]....
        /*0140*/ 	.word	0x000012e0


	//   ....[75]....
        /*0144*/ 	.word	0x00001320


	//   ....[76]....
        /*0148*/ 	.word	0x00001360


	//   ....[77]....
        /*014c*/ 	.word	0x000013a0


	//   ....[78]....
        /*0150*/ 	.word	0x000013e0


	//   ....[79]....
        /*0154*/ 	.word	0x00001420


	//   ....[80]....
        /*0158*/ 	.word	0x00001460


	//   ....[81]....
        /*015c*/ 	.word	0x000014a0


	//   ....[82]....
        /*0160*/ 	.word	0x000014e0


	//   ....[83]....
        /*0164*/ 	.word	0x00001520


	//   ....[84]....
        /*0168*/ 	.word	0x00001560


	//   ....[85]....
        /*016c*/ 	.word	0x000015a0


	//   ....[86]....
        /*0170*/ 	.word	0x000015e0


	//   ....[87]....
        /*0174*/ 	.word	0x00001620


	//   ....[88]....
        /*0178*/ 	.word	0x00001660


	//   ....[89]....
        /*017c*/ 	.word	0x000016a0


	//   ....[90]....
        /*0180*/ 	.word	0x000016e0


	//   ....[91]....
        /*0184*/ 	.word	0x00001720


	//   ....[92]....
        /*0188*/ 	.word	0x00001760


	//   ....[93]....
        /*018c*/ 	.word	0x000017a0


	//   ....[94]....
        /*0190*/ 	.word	0x000017e0


	//   ....[95]....
        /*0194*/ 	.word	0x00001820


	//   ....[96]....
        /*0198*/ 	.word	0x00001860


	//   ....[97]....
        /*019c*/ 	.word	0x000018a0


	//   ....[98]....
        /*01a0*/ 	.word	0x000018e0


	//   ....[99]....
        /*01a4*/ 	.word	0x00001920


	//   ....[100]....
        /*01a8*/ 	.word	0x00001960


	//   ....[101]....
        /*01ac*/ 	.word	0x000019a0


	//   ....[102]....
        /*01b0*/ 	.word	0x000019e0


	//   ....[103]....
        /*01b4*/ 	.word	0x00001a20


	//   ....[104]....
        /*01b8*/ 	.word	0x00001a60


	//   ....[105]....
        /*01bc*/ 	.word	0x00001aa0


	//   ....[106]....
        /*01c0*/ 	.word	0x00001ae0


	//   ....[107]....
        /*01c4*/ 	.word	0x00001b20


	//   ....[108]....
        /*01c8*/ 	.word	0x00001b60


	//   ....[109]....
        /*01cc*/ 	.word	0x00001ba0


	//   ....[110]....
        /*01d0*/ 	.word	0x00001be0


	//   ....[111]....
        /*01d4*/ 	.word	0x00001c20


	//   ....[112]....
        /*01d8*/ 	.word	0x00001c60


	//   ....[113]....
        /*01dc*/ 	.word	0x00001ca0


	//   ....[114]....
        /*01e0*/ 	.word	0x00001ce0


	//   ....[115]....
        /*01e4*/ 	.word	0x00001d20


	//   ....[116]....
        /*01e8*/ 	.word	0x00001d60


	//   ....[117]....
        /*01ec*/ 	.word	0x00001da0


	//   ....[118]....
        /*01f0*/ 	.word	0x00001de0


	//   ....[119]....
        /*01f4*/ 	.word	0x00001e20


	//   ....[120]....
        /*01f8*/ 	.word	0x00001e60


	//   ....[121]....
        /*01fc*/ 	.word	0x00001ea0


	//   ....[122]....
        /*0200*/ 	.word	0x00001ee0


	//   ....[123]....
        /*0204*/ 	.word	0x00001f20


	//   ....[124]....
        /*0208*/ 	.word	0x00001f60


	//   ....[125]....
        /*020c*/ 	.word	0x00001fa0


	//   ....[126]....
        /*0210*/ 	.word	0x00001fe0


	//   ....[127]....
        /*0214*/ 	.word	0x00002020


	//   ....[128]....
        /*0218*/ 	.word	0x00002060


	//   ....[129]....
        /*021c*/ 	.word	0x000020a0


	//   ....[130]....
        /*0220*/ 	.word	0x000020e0


	//   ....[131]....
        /*0224*/ 	.word	0x00002120


	//   ....[132]....
        /*0228*/ 	.word	0x00002160


	//   ....[133]....
        /*022c*/ 	.word	0x000021a0


	//   ....[134]....
        /*0230*/ 	.word	0x000021e0


	//   ....[135]....
        /*0234*/ 	.word	0x00002220


	//   ....[136]....
        /*0238*/ 	.word	0x00002260


	//   ....[137]....
        /*023c*/ 	.word	0x000022a0


	//   ....[138]....
        /*0240*/ 	.word	0x000022e0


	//   ....[139]....
        /*0244*/ 	.word	0x00002320


	//   ....[140]....
        /*0248*/ 	.word	0x00002360


	//   ....[141]....
        /*024c*/ 	.word	0x000023a0


	//   ....[142]....
        /*0250*/ 	.word	0x000023e0


	//   ....[143]....
        /*0254*/ 	.word	0x00002420


	//   ....[144]....
        /*0258*/ 	.word	0x00002460


	//   ....[145]....
        /*025c*/ 	.word	0x000024a0


	//   ....[146]....
        /*0260*/ 	.word	0x000024e0


	//   ....[147]....
        /*0264*/ 	.word	0x00002520


	//   ....[148]....
        /*0268*/ 	.word	0x00002560


	//   ....[149]....
        /*026c*/ 	.word	0x000025a0


	//   ....[150]....
        /*0270*/ 	.word	0x000025e0


	//   ....[151]....
        /*0274*/ 	.word	0x00002620


	//   ....[152]....
        /*0278*/ 	.word	0x00002660


	//   ....[153]....
        /*027c*/ 	.word	0x000026a0


	//   ....[154]....
        /*0280*/ 	.word	0x000026e0


	//   ....[155]....
        /*0284*/ 	.word	0x00002720


	//   ....[156]....
        /*0288*/ 	.word	0x00002760


	//   ....[157]....
        /*028c*/ 	.word	0x000027a0


	//   ....[158]....
        /*0290*/ 	.word	0x000027e0


	//   ....[159]....
        /*0294*/ 	.word	0x00002820


	//   ....[160]....
        /*0298*/ 	.word	0x00002860


	//   ....[161]....
        /*029c*/ 	.word	0x000028a0


	//   ....[162]....
        /*02a0*/ 	.word	0x000028e0


	//   ....[163]....
        /*02a4*/ 	.word	0x00002920


	//   ....[164]....
        /*02a8*/ 	.word	0x00002960


	//   ....[165]....
        /*02ac*/ 	.word	0x000029a0


	//   ....[166]....
        /*02b0*/ 	.word	0x000029e0


	//   ....[167]....
        /*02b4*/ 	.word	0x00002a20


	//   ....[168]....
        /*02b8*/ 	.word	0x00002a60


	//   ....[169]....
        /*02bc*/ 	.word	0x00002aa0


	//   ....[170]....
        /*02c0*/ 	.word	0x00002ae0


	//   ....[171]....
        /*02c4*/ 	.word	0x00002b20


	//   ....[172]....
        /*02c8*/ 	.word	0x00002b60


	//   ....[173]....
        /*02cc*/ 	.word	0x00002ba0


	//   ....[174]....
        /*02d0*/ 	.word	0x00002be0


	//   ....[175]....
        /*02d4*/ 	.word	0x00002c20


	//   ....[176]....
        /*02d8*/ 	.word	0x00002c60


	//   ....[177]....
        /*02dc*/ 	.word	0x00002ca0


	//   ....[178]....
        /*02e0*/ 	.word	0x00002ce0


	//   ....[179]....
        /*02e4*/ 	.word	0x00002d20


	//   ....[180]....
        /*02e8*/ 	.word	0x00002d60


	//   ....[181]....
        /*02ec*/ 	.word	0x00002da0


	//   ....[182]....
        /*02f0*/ 	.word	0x00002de0


	//   ....[183]....
        /*02f4*/ 	.word	0x00002e20


	//   ....[184]....
        /*02f8*/ 	.word	0x00002e60


	//   ....[185]....
        /*02fc*/ 	.word	0x00002ea0


	//   ....[186]....
        /*0300*/ 	.word	0x00002ee0


	//   ....[187]....
        /*0304*/ 	.word	0x00002f20


	//   ....[188]....
        /*0308*/ 	.word	0x00002f60


	//   ....[189]....
        /*030c*/ 	.word	0x00002fa0


	//   ....[190]....
        /*0310*/ 	.word	0x00002fe0


	//   ....[191]....
        /*0314*/ 	.word	0x00003020


	//   ....[192]....
        /*0318*/ 	.word	0x00003060


	//   ....[193]....
        /*031c*/ 	.word	0x000030a0


	//   ....[194]....
        /*0320*/ 	.word	0x000030e0


	//   ....[195]....
        /*0324*/ 	.word	0x00003120


	//   ....[196]....
        /*0328*/ 	.word	0x00003160


	//   ....[197]....
        /*032c*/ 	.word	0x000031a0


	//   ....[198]....
        /*0330*/ 	.word	0x000031e0


	//   ....[199]....
        /*0334*/ 	.word	0x00003220


	//   ....[200]....
        /*0338*/ 	.word	0x00003260


	//   ....[201]....
        /*033c*/ 	.word	0x000032a0


	//   ....[202]....
        /*0340*/ 	.word	0x000032e0


	//   ....[203]....
        /*0344*/ 	.word	0x00003320


	//   ....[204]....
        /*0348*/ 	.word	0x00003360


	//   ....[205]....
        /*034c*/ 	.word	0x000033a0


	//   ....[206]....
        /*0350*/ 	.word	0x000033e0


	//   ....[207]....
        /*0354*/ 	.word	0x00003420


	//   ....[208]....
        /*0358*/ 	.word	0x00003460


	//   ....[209]....
        /*035c*/ 	.word	0x000034a0


	//   ....[210]....
        /*0360*/ 	.word	0x000034e0


	//   ....[211]....
        /*0364*/ 	.word	0x00003520


	//   ....[212]....
        /*0368*/ 	.word	0x00003560


	//   ....[213]....
        /*036c*/ 	.word	0x000035a0


	//   ....[214]....
        /*0370*/ 	.word	0x000035e0


	//   ....[215]....
        /*0374*/ 	.word	0x00003620


	//   ....[216]....
        /*0378*/ 	.word	0x00003660


	//   ....[217]....
        /*037c*/ 	.word	0x000036a0


	//   ....[218]....
        /*0380*/ 	.word	0x000036e0


	//   ....[219]....
        /*0384*/ 	.word	0x00003720


	//   ....[220]....
        /*0388*/ 	.word	0x00003760


	//   ....[221]....
        /*038c*/ 	.word	0x000037a0


	//   ....[222]....
        /*0390*/ 	.word	0x000037e0


	//   ....[223]....
        /*0394*/ 	.word	0x00003820


	//   ....[224]....
        /*0398*/ 	.word	0x00003860


	//   ....[225]....
        /*039c*/ 	.word	0x000038a0


	//   ....[226]....
        /*03a0*/ 	.word	0x000038e0


	//   ....[227]....
        /*03a4*/ 	.word	0x00003920


	//   ....[228]....
        /*03a8*/ 	.word	0x00003960


	//   ....[229]....
        /*03ac*/ 	.word	0x000039a0


	//   ....[230]....
        /*03b0*/ 	.word	0x000039e0


	//   ....[231]....
        /*03b4*/ 	.word	0x00003a20


	//   ....[232]....
        /*03b8*/ 	.word	0x00003a60


	//   ....[233]....
        /*03bc*/ 	.word	0x00003aa0


	//   ....[234]....
        /*03c0*/ 	.word	0x00003ae0


	//   ....[235]....
        /*03c4*/ 	.word	0x00003b20


	//   ....[236]....
        /*03c8*/ 	.word	0x00003b60


	//   ....[237]....
        /*03cc*/ 	.word	0x00003ba0


	//   ....[238]....
        /*03d0*/ 	.word	0x00003be0


	//   ....[239]....
        /*03d4*/ 	.word	0x00003c20


	//   ....[240]....
        /*03d8*/ 	.word	0x00003c60


	//   ....[241]....
        /*03dc*/ 	.word	0x00003ca0


	//   ....[242]....
        /*03e0*/ 	.word	0x00003ce0


	//   ....[243]....
        /*03e4*/ 	.word	0x00003d20


	//   ....[244]....
        /*03e8*/ 	.word	0x00003d60


	//   ....[245]....
        /*03ec*/ 	.word	0x00003da0


	//   ....[246]....
        /*03f0*/ 	.word	0x00003de0


	//   ....[247]....
        /*03f4*/ 	.word	0x00003e20


	//   ....[248]....
        /*03f8*/ 	.word	0x00003e60


	//   ....[249]....
        /*03fc*/ 	.word	0x00003ea0


	//   ....[250]....
        /*0400*/ 	.word	0x00003ee0


	//   ....[251]....
        /*0404*/ 	.word	0x00003f20


	//   ....[252]....
        /*0408*/ 	.word	0x00003f60


	//   ....[253]....
        /*040c*/ 	.word	0x00003fa0


	//   ....[254]....
        /*0410*/ 	.word	0x00003fe0


	//   ....[255]....
        /*0414*/ 	.word	0x00004020


	//   ....[0]....
        /*0418*/ 	.word	0x00004060


	//----- nvinfo : EIATTR_VRC_CTA_INIT_COUNT
	.align		4
.L_1514:
        /*041c*/ 	.byte	0x02, 0x4a
	.zero		1
	.zero		1


	//----- nvinfo : EIATTR_EXIT_INSTR_OFFSETS
	.align		4
        /*0420*/ 	.byte	0x04, 0x1c
        /*0422*/ 	.short	(.L_1516 - .L_1515)


	//   ....[0]....
.L_1515:
        /*0424*/ 	.word	0x00000030


	//   ....[1]....
        /*0428*/ 	.word	0x00004090


	//----- nvinfo : EIATTR_SW_WAR
	.align		4
.L_1516:
        /*042c*/ 	.byte	0x04, 0x36
        /*042e*/ 	.short	(.L_1518 - .L_1517)
.L_1517:
        /*0430*/ 	.word	0x00000008
.L_1518:


//--------------------- .nv.info._Z4testIL_Z15load_atomic_addPKjEL_Z14store_volatilePjjELi256E14single_element10skip_lanesILj16EEEvv --------------------------
	.section	.nv.info._Z4testIL_Z15load_atomic_addPKjEL_Z14store_volatilePjjELi256E14single_element10skip_lanesILj16EEEvv,"",@"SHT_CUDA_INFO"
	.sectionflags	@""
	.align	4


	//----- nvinfo : EIATTR_CUDA_API_VERSION
	.align		4
        /*0000*/ 	.byte	0x04, 0x37
        /*0002*/ 	.short	(.L_1520 - .L_1519)
.L_1519:
        /*0004*/ 	.word	0x00000082


	//----- nvinfo : EIATTR_SPARSE_MMA_MASK
	.align		4
.L_1520:
        /*0008*/ 	.byte	0x03, 0x50
        /*000a*/ 	.short	0x0000


	//----- nvinfo : EIATTR_MAXREG_COUNT
	.align		4
        /*000c*/ 	.byte	0x03, 0x1b
        /*000e*/ 	.short	0x00ff


	//----- nvinfo : EIATTR_MERCURY_ISA_VERSION
	.align		4
        /*0010*/ 	.byte	0x03, 0x5f
        /*0012*/ 	.short	0x0101


	//----- nvinfo : EIATTR_INT_WARP_WIDE_INSTR_OFFSETS
	.align		4
        /*0014*/ 	.byte	0x04, 0x31
        /*0016*/ 	.short	(.L_1522 - .L_1521)


	//   ....[0]....
.L_1521:
        /*0018*/ 	.word	0x00000040


	//   ....[1]....
        /*001c*/ 	.word	0x000000a0


	//   ....[2]....
        /*0020*/ 	.word	0x000000e0


	//   ....[3]....
        /*0024*/ 	.word	0x00000120


	//   ....[4]....
        /*0028*/ 	.word	0x00000160


	//   ....[5]....
        /*002c*/ 	.word	0x000001a0


	//   ....[6]....
        /*0030*/ 	.word	0x000001e0


	//   ....[7]....
        /*0034*/ 	.word	0x00000220


	//   ....[8]....
        /*0038*/ 	.word	0x00000260


	//   ....[9]....
        /*003c*/ 	.word	0x000002a0


	//   ....[10]....
        /*0040*/ 	.word	0x000002e0


	//   ....[11]....
        /*0044*/ 	.word	0x00000320


	//   ....[12]....
        /*0048*/ 	.word	0x00000360


	//   ....[13]....
        /*004c*/ 	.word	0x000003a0


	//   ....[14]....
        /*0050*/ 	.word	0x000003e0


	//   ....[15]....
        /*0054*/ 	.word	0x00000420


	//   ....[16]....
        /*0058*/ 	.word	0x00000460


	//   ....[17]....
        /*005c*/ 	.word	0x000004a0


	//   ....[18]....
        /*0060*/ 	.word	0x000004e0


	//   ....[19]....
        /*0064*/ 	.word	0x00000520


	//   ....[20]....
        /*0068*/ 	.word	0x00000560


	//   ....[21]....
        /*006c*/ 	.word	0x000005a0


	//   ....[22]....
        /*0070*/ 	.word	0x000005e0


	//   ....[23]....
        /*0074*/ 	.word	0x00000620


	//   ....[24]....
        /*0078*/ 	.word	0x00000660


	//   ....[25]....
        /*007c*/ 	.word	0x000006a0


	//   ....[26]....
        /*0080*/ 	.word	0x000006e0


	//   ....[27]....
        /*0084*/ 	.word	0x00000720


	//   ....[28]....
        /*0088*/ 	.word	0x00000760


	//   ....[29]....
        /*008c*/ 	.word	0x000007a0


	//   ....[30]....
        /*0090*/ 	.word	0x000007e0


	//   ....[31]....
        /*0094*/ 	.word	0x00000820


	//   ....[32]....
        /*0098*/ 	.word	0x00000860


	//   ....[33]....
        /*009c*/ 	.word	0x000008a0


	//   ....[34]....
        /*00a0*/ 	.word	0x000008e0


	//   ....[35]....
        /*00a4*/ 	.word	0x00000920


	//   ....[36]....
        /*00a8*/ 	.word	0x00000960


	//   ....[37]....
        /*00ac*/ 	.word	0x000009a0


	//   ....[38]....
        /*00b0*/ 	.word	0x000009e0


	//   ....[39]....
        /*00b4*/ 	.word	0x00000a20


	//   ....[40]....
        /*00b8*/ 	.word	0x00000a60


	//   ....[41]....
        /*00bc*/ 	.word	0x00000aa0


	//   ....[42]....
        /*00c0*/ 	.word	0x00000ae0


	//   ....[43]....
        /*00c4*/ 	.word	0x00000b20


	//   ....[44]....
        /*00c8*/ 	.word	0x00000b60


	//   ....[45]....
        /*00cc*/ 	.word	0x00000ba0


	//   ....[46]....
        /*00d0*/ 	.word	0x00000be0


	//   ....[47]....
        /*00d4*/ 	.word	0x00000c20


	//   ....[48]....
        /*00d8*/ 	.word	0x00000c60


	//   ....[49]....
        /*00dc*/ 	.word	0x00000ca0


	//   ....[50]....
        /*00e0*/ 	.word	0x00000ce0


	//   ....[51]....
        /*00e4*/ 	.word	0x00000d20


	//   ....[52]....
        /*00e8*/ 	.word	0x00000d60


	//   ....[53]....
        /*00ec*/ 	.word	0x00000da0


	//   ....[54]....
        /*00f0*/ 	.word	0x00000de0


	//   ....[55]....
        /*00f4*/ 	.word	0x00000e20


	//   ....[56]....
        /*00f8*/ 	.word	0x00000e60


	//   ....[57]....
        /*00fc*/ 	.word	0x00000ea0


	//   ....[58]....
        /*0100*/ 	.word	0x00000ee0


	//   ....[59]....
        /*0104*/ 	.word	0x00000f20


	//   ....[60]....
        /*0108*/ 	.word	0x00000f60


	//   ....[61]....
        /*010c*/ 	.word	0x00000fa0


	//   ....[62]....
        /*0110*/ 	.word	0x00000fe0


	//   ....[63]....
        /*0114*/ 	.word	0x00001020


	//   ....[64]....
        /*0118*/ 	.word	0x00001060


	//   ....[65]....
        /*011c*/ 	.word	0x000010a0


	//   ....[66]....
        /*0120*/ 	.word	0x000010e0


	//   ....[67]....
        /*0124*/ 	.word	0x00001120


	//   ....[68]....
        /*0128*/ 	.word	0x00001160


	//   ....[69]....
        /*012c*/ 	.word	0x000011a0


	//   ....[70]....
        /*0130*/ 	.word	0x000011e0


	//   ....[71]....
        /*0134*/ 	.word	0x00001220


	//   ....[72]....
        /*0138*/ 	.word	0x00001260


	//   ....[73]....
        /*013c*/ 	.word	0x000012a0


	//   ....[74]....
        /*0140*/ 	.word	0x000012e0


	//   ....[75]....
        /*0144*/ 	.word	0x00001320


	//   ....[76]....
        /*0148*/ 	.word	0x00001360


	//   ....[77]....
        /*014c*/ 	.word	0x000013a0


	//   ....[78]....
        /*0150*/ 	.word	0x000013e0


	//   ....[79]....
        /*0154*/ 	.word	0x00001420


	//   ....[80]....
        /*0158*/ 	.word	0x00001460


	//   ....[81]....
        /*015c*/ 	.word	0x000014a0


	//   ....[82]....
        /*0160*/ 	.word	0x000014e0


	//   ....[83]....
        /*0164*/ 	.word	0x00001520


	//   ....[84]....
        /*0168*/ 	.word	0x00001560


	//   ....[85]....
        /*016c*/ 	.word	0x000015a0


	//   ....[86]....
        /*0170*/ 	.word	0x000015e0


	//   ....[87]....
        /*0174*/ 	.word	0x00001620


	//   ....[88]....
        /*0178*/ 	.word	0x00001660


	//   ....[89]....
        /*017c*/ 	.word	0x000016a0


	//   ....[90]....
        /*0180*/ 	.word	0x000016e0


	//   ....[91]....
        /*0184*/ 	.word	0x00001720


	//   ....[92]....
        /*0188*/ 	.word	0x00001760


	//   ....[93]....
        /*018c*/ 	.word	0x000017a0


	//   ....[94]....
        /*0190*/ 	.word	0x000017e0


	//   ....[95]....
        /*0194*/ 	.word	0x00001820


	//   ....[96]....
        /*0198*/ 	.word	0x00001860


	//   ....[97]....
        /*019c*/ 	.word	0x000018a0


	//   ....[98]....
        /*01a0*/ 	.word	0x000018e0


	//   ....[99]....
        /*01a4*/ 	.word	0x00001920


	//   ....[100]....
        /*01a8*/ 	.word	0x00001960


	//   ....[101]....
        /*01ac*/ 	.word	0x000019a0


	//   ....[102]....
        /*01b0*/ 	.word	0x000019e0


	//   ....[103]....
        /*01b4*/ 	.word	0x00001a20


	//   ....[104]....
        /*01b8*/ 	.word	0x00001a60


	//   ....[105]....
        /*01bc*/ 	.word	0x00001aa0


	//   ....[106]....
        /*01c0*/ 	.word	0x00001ae0


	//   ....[107]....
        /*01c4*/ 	.word	0x00001b20


	//   ....[108]....
        /*01c8*/ 	.word	0x00001b60


	//   ....[109]....
        /*01cc*/ 	.word	0x00001ba0


	//   ....[110]....
        /*01d0*/ 	.word	0x00001be0


	//   ....[111]....
        /*01d4*/ 	.word	0x00001c20


	//   ....[112]....
        /*01d8*/ 	.word	0x00001c60


	//   ....[113]....
        /*01dc*/ 	.word	0x00001ca0


	//   ....[114]....
        /*01e0*/ 	.word	0x00001ce0


	//   ....[115]....
        /*01e4*/ 	.word	0x00001d20


	//   ....[116]....
        /*01e8*/ 	.word	0x00001d60


	//   ....[117]....
        /*01ec*/ 	.word	0x00001da0


	//   ....[118]....
        /*01f0*/ 	.word	0x00001de0


	//   ....[119]....
        /*01f4*/ 	.word	0x00001e20


	//   ....[120]....
        /*01f8*/ 	.word	0x00001e60


	//   ....[121]....
        /*01fc*/ 	.word	0x00001ea0


	//   ....[122]....
        /*0200*/ 	.word	0x00001ee0


	//   ....[123]....
        /*0204*/ 	.word	0x00001f20


	//   ....[124]....
        /*0208*/ 	.word	0x00001f60


	//   ....[125]....
        /*020c*/ 	.word	0x00001fa0


	//   ....[126]....
        /*0210*/ 	.word	0x00001fe0


	//   ....[127]....
        /*0214*/ 	.word	0x00002020


	//   ....[128]....
        /*0218*/ 	.word	0x00002060


	//   ....[129]....
        /*021c*/ 	.word	0x000020a0


	//   ....[130]....
        /*0220*/ 	.word	0x000020e0


	//   ....[131]....
        /*0224*/ 	.word	0x00002120


	//   ....[132]....
        /*0228*/ 	.word	0x00002160


	//   ....[133]....
        /*022c*/ 	.word	0x000021a0


	//   ....[134]....
        /*0230*/ 	.word	0x000021e0


	//   ....[135]....
        /*0234*/ 	.word	0x00002220


	//   ....[136]....
        /*0238*/ 	.word	0x00002260


	//   ....[137]....
        /*023c*/ 	.word	0x000022a0


	//   ....[138]....
        /*0240*/ 	.word	0x000022e0


	//   ....[139]....
        /*0244*/ 	.word	0x00002320


	//   ....[140]....
        /*0248*/ 	.word	0x00002360


	//   ....[141]....
        /*024c*/ 	.word	0x000023a0


	//   ....[142]....
        /*0250*/ 	.word	0x000023e0


	//   ....[143]....
        /*0254*/ 	.word	0x00002420


	//   ....[144]....
        /*0258*/ 	.word	0x00002460


	//   ....[145]....
        /*025c*/ 	.word	0x000024a0


	//   ....[146]....
        /*0260*/ 	.word	0x000024e0


	//   ....[147]....
        /*0264*/ 	.word	0x00002520


	//   ....[148]....
        /*0268*/ 	.word	0x00002560


	//   ....[149]....
        /*026c*/ 	.word	0x000025a0


	//   ....[150]....
        /*0270*/ 	.word	0x000025e0


	//   ....[151]....
        /*0274*/ 	.word	0x00002620


	//   ....[152]....
        /*0278*/ 	.word	0x00002660


	//   ....[153]....
        /*027c*/ 	.word	0x000026a0


	//   ....[154]....
        /*0280*/ 	.word	0x000026e0


	//   ....[155]....
        /*0284*/ 	.word	0x00002720


	//   ....[156]....
        /*0288*/ 	.word	0x00002760


	//   ....[157]....
        /*028c*/ 	.word	0x000027a0


	//   ....[158]....
        /*0290*/ 	.word	0x000027e0


	//   ....[159]....
        /*0294*/ 	.word	0x00002820


	//   ....[160]....
        /*0298*/ 	.word	0x00002860


	//   ....[161]....
        /*029c*/ 	.word	0x000028a0


	//   ....[162]....
        /*02a0*/ 	.word	0x000028e0


	//   ....[163]....
        /*02a4*/ 	.word	0x00002920


	//   ....[164]....
        /*02a8*/ 	.word	0x00002960


	//   ....[165]....
        /*02ac*/ 	.word	0x000029a0


	//   ....[166]....
        /*02b0*/ 	.word	0x000029e0


	//   ....[167]....
        /*02b4*/ 	.word	0x00002a20


	//   ....[168]....
        /*02b8*/ 	.word	0x00002a60


	//   ....[169]....
        /*02bc*/ 	.word	0x00002aa0


	//   ....[170]....
        /*02c0*/ 	.word	0x00002ae0


	//   ....[171]....
        /*02c4*/ 	.word	0x00002b20


	//   ....[172]....
        /*02c8*/ 	.word	0x00002b60


	//   ....[173]....
        /*02cc*/ 	.word	0x00002ba0


	//   ....[174]....
        /*02d0*/ 	.word	0x00002be0


	//   ....[175]....
        /*02d4*/ 	.word	0x00002c20


	//   ....[176]....
        /*02d8*/ 	.word	0x00002c60


	//   ....[177]....
        /*02dc*/ 	.word	0x00002ca0


	//   ....[178]....
        /*02e0*/ 	.word	0x00002ce0


	//   ....[179]....
        /*02e4*/ 	.word	0x00002d20


	//   ....[180]....
        /*02e8*/ 	.word	0x00002d60


	//   ....[181]....
        /*02ec*/ 	.word	0x00002da0


	//   ....[182]....
        /*02f0*/ 	.word	0x00002de0


	//   ....[183]....
        /*02f4*/ 	.word	0x00002e20


	//   ....[184]....
        /*02f8*/ 	.word	0x00002e60


	//   ....[185]....
        /*02fc*/ 	.word	0x00002ea0


	//   ....[186]....
        /*0300*/ 	.word	0x00002ee0


	//   ....[187]....
        /*0304*/ 	.word	0x00002f20


	//   ....[188]....
        /*0308*/ 	.word	0x00002f60


	//   ....[189]....
        /*030c*/ 	.word	0x00002fa0


	//   ....[190]....
        /*0310*/ 	.word	0x00002fe0


	//   ....[191]....
        /*0314*/ 	.word	0x00003020


	//   ....[192]....
        /*0318*/ 	.word	0x00003060


	//   ....[193]....
        /*031c*/ 	.word	0x000030a0


	//   ....[194]....
        /*0320*/ 	.word	0x000030e0


	//   ....[195]....
        /*0324*/ 	.word	0x00003120


	//   ....[196]....
        /*0328*/ 	.word	0x00003160


	//   ....[197]....
        /*032c*/ 	.word	0x000031a0


	//   ....[198]....
        /*0330*/ 	.word	0x000031e0


	//   ....[199]....
        /*0334*/ 	.word	0x00003220


	//   ....[200]....
        /*0338*/ 	.word	0x00003260


	//   ....[201]....
        /*033c*/ 	.word	0x000032a0


	//   ....[202]....
        /*0340*/ 	.word	0x000032e0


	//   ....[203]....
        /*0344*/ 	.word	0x00003320


	//   ....[204]....
        /*0348*/ 	.word	0x00003360


	//   ....[205]....
        /*034c*/ 	.word	0x000033a0


	//   ....[206]....
        /*0350*/ 	.word	0x000033e0


	//   ....[207]....
        /*0354*/ 	.word	0x00003420


	//   ....[208]....
        /*0358*/ 	.word	0x00003460


	//   ....[209]....
        /*035c*/ 	.word	0x000034a0


	//   ....[210]....
        /*0360*/ 	.word	0x000034e0


	//   ....[211]....
        /*0364*/ 	.word	0x00003520


	//   ....[212]....
        /*0368*/ 	.word	0x00003560


	//   ....[213]....
        /*036c*/ 	.word	0x000035a0


	//   ....[214]....
        /*0370*/ 	.word	0x000035e0


	//   ....[215]....
        /*0374*/ 	.word	0x00003620


	//   ....[216]....
        /*0378*/ 	.word	0x00003660


	//   ....[217]....
        /*037c*/ 	.word	0x000036a0


	//   ....[218]....
        /*0380*/ 	.word	0x000036e0


	//   ....[219]....
        /*0384*/ 	.word	0x00003720


	//   ....[220]....
        /*0388*/ 	.word	0x00003760


	//   ....[221]....
        /*038c*/ 	.word	0x000037a0


	//   ....[222]....
        /*0390*/ 	.word	0x000037e0


	//   ....[223]....
        /*0394*/ 	.word	0x00003820


	//   ....[224]....
        /*0398*/ 	.word	0x00003860


	//   ....[225]....
        /*039c*/ 	.word	0x000038a0


	//   ....[226]....
        /*03a0*/ 	.word	0x000038e0


	//   ....[227]....
        /*03a4*/ 	.word	0x00003920


	//   ....[228]....
        /*03a8*/ 	.word	0x00003960


	//   ....[229]....
        /*03ac*/ 	.word	0x000039a0


	//   ....[230]....
        /*03b0*/ 	.word	0x000039e0


	//   ....[231]....
        /*03b4*/ 	.word	0x00003a20


	//   ....[232]....
        /*03b8*/ 	.word	0x00003a60


	//   ....[233]....
        /*03bc*/ 	.word	0x00003aa0


	//   ....[234]....
        /*03c0*/ 	.word	0x00003ae0


	//   ....[235]....
        /*03c4*/ 	.word	0x00003b20


	//   ....[236]....
        /*03c8*/ 	.word	0x00003b60


	//   ....[237]....
        /*03cc*/ 	.word	0x00003ba0


	//   ....[238]....
        /*03d0*/ 	.word	0x00003be0


	//   ....[239]....
        /*03d4*/ 	.word	0x00003c20


	//   ....[240]....
        /*03d8*/ 	.word	0x00003c60


	//   ....[241]....
        /*03dc*/ 	.word	0x00003ca0


	//   ....[242]....
        /*03e0*/ 	.word	0x00003ce0


	//   ....[243]....
        /*03e4*/ 	.word	0x00003d20


	//   ....[244]....
        /*03e8*/ 	.word	0x00003d60


	//   ....[245]....
        /*03ec*/ 	.word	0x00003da0


	//   ....[246]....
        /*03f0*/ 	.word	0x00003de0


	//   ....[247]....
        /*03f4*/ 	.word	0x00003e20


	//   ....[248]....
        /*03f8*/ 	.word	0x00003e60


	//   ....[249]....
        /*03fc*/ 	.word	0x00003ea0


	//   ....[250]....
        /*0400*/ 	.word	0x00003ee0


	//   ....[251]....
        /*0404*/ 	.word	0x00003f20


	//   ....[252]....
        /*0408*/ 	.word	0x00003f60


	//   ....[253]....
        /*040c*/ 	.word	0x00003fa0


	//   ....[254]....
        /*0410*/ 	.word	0x00003fe0


	//   ....[255]....
        /*0414*/ 	.word	0x00004020


	//   ....[0]....
        /*0418*/ 	.word	0x00004060


	//----- nvinfo : EIATTR_VRC_CTA_INIT_COUNT
	.align		4
.L_1522:
        /*041c*/ 	.byte	0x02, 0x4a
	.zero		1
	.zero		1


	//----- nvinfo : EIATTR_EXIT_INSTR_OFFSETS
	.align		4
        /*0420*/ 	.byte	0x04, 0x1c
        /*0422*/ 	.short	(.L_1524 - .L_1523)


	//   ....[0]....
.L_1523:
        /*0424*/ 	.word	0x00000030


	//   ....[1]....
        /*0428*/ 	.word	0x00004090


	//----- nvinfo : EIATTR_SW_WAR
	.align		4
.L_1524:
        /*042c*/ 	.byte	0x04, 0x36
        /*042e*/ 	.short	(.L_1526 - .L_1525)
.L_1525:
        /*0430*/ 	.word	0x00000008
.L_1526:


//--------------------- .nv.info._Z4testIL_Z13load_volatilePKjEL_Z17store_atomic_exchPjjELi256E14single_element10skip_lanesILj16EEEvv --------------------------
	.section	.nv.info._Z4testIL_Z13load_volatilePKjEL_Z17store_atomic_exchPjjELi256E14single_element10skip_lanesILj16EEEvv,"",@"SHT_CUDA_INFO"
	.sectionflags	@""
	.align	4


	//----- nvinfo : EIATTR_CUDA_API_VERSION
	.align		4
        /*0000*/ 	.byte	0x04, 0x37
        /*0002*/ 	.short	(.L_1528 - .L_1527)
.L_1527:
        /*0004*/ 	.word	0x00000082


	//----- nvinfo : EIATTR_SPARSE_MMA_MASK
	.align		4
.L_1528:
        /*0008*/ 	.byte	0x03, 0x50
        /*000a*/ 	.short	0x0000


	//----- nvinfo : EIATTR_MAXREG_COUNT
	.align		4
        /*000c*/ 	.byte	0x03, 0x1b
        /*000e*/ 	.short	0x00ff


	//----- nvinfo : EIATTR_MERCURY_ISA_VERSION
	.align		4
        /*0010*/ 	.byte	0x03, 0x5f
        /*0012*/ 	.short	0x0101


	//----- nvinfo : EIATTR_VRC_CTA_INIT_COUNT
	.align		4
        /*0014*/ 	.byte	0x02, 0x4a
	.zero		1
	.zero		1


	//----- nvinfo : EIATTR_EXIT_INSTR_OFFSETS
	.align		4
        /*0018*/ 	.byte	0x04, 0x1c
        /*001a*/ 	.short	(.L_1530 - .L_1529)


	//   ....[0]....
.L_1529:
        /*001c*/ 	.word	0x00000030


	//   ....[1]....
        /*0020*/ 	.word	0x00003060


	//----- nvinfo : EIATTR_SW_WAR
	.align		4
.L_1530:
        /*0024*/ 	.byte	0x04, 0x36
        /*0026*/ 	.short	(.L_1532 - .L_1531)
.L_1531:
        /*0028*/ 	.word	0x00000008
.L_1532:


//--------------------- .nv.info._Z4testIL_Z13load_volatilePKjEL_Z14store_volatilePjjELi256E14single_element10skip_lanesILj16EEEvv --------------------------
	.section	.nv.info._Z4testIL_Z13load_volatilePKjEL_Z14store_volatilePjjELi256E14single_element10skip_lanesILj16EEEvv,"",@"SHT_CUDA_INFO"
	.sectionflags	@""
	.align	4


	//----- nvinfo : EIATTR_CUDA_API_VERSION
	.align		4
        /*0000*/ 	.byte	0x04, 0x37
        /*0002*/ 	.short	(.L_1534 - .L_1533)
.L_1533:
        /*0004*/ 	.word	0x00000082


	//----- nvinfo : EIATTR_SPARSE_MMA_MASK
	.align		4
.L_1534:
        /*0008*/ 	.byte	0x03, 0x50
        /*000a*/ 	.short	0x0000


	//----- nvinfo : EIATTR_MAXREG_COUNT
	.align		4
        /*000c*/ 	.byte	0x03, 0x1b
        /*000e*/ 	.short	0x00ff


	//----- nvinfo : EIATTR_MERCURY_ISA_VERSION
	.align		4
        /*0010*/ 	.byte	0x03, 0x5f
        /*0012*/ 	.short	0x0101


	//----- nvinfo : EIATTR_VRC_CTA_INIT_COUNT
	.align		4
        /*0014*/ 	.byte	0x02, 0x4a
	.zero		1
	.zero		1


	//----- nvinfo : EIATTR_EXIT_INSTR_OFFSETS
	.align		4
        /*0018*/ 	.byte	0x04, 0x1c
        /*001a*/ 	.short	(.L_1536 - .L_1535)


	//   ....[0]....
.L_1535:
        /*001c*/ 	.word	0x00000030


	//   ....[1]....
        /*0020*/ 	.word	0x00003060


	//----- nvinfo : EIATTR_SW_WAR
	.align		4
.L_1536:
        /*0024*/ 	.byte	0x04, 0x36
        /*0026*/ 	.short	(.L_1538 - .L_1537)
.L_1537:
        /*0028*/ 	.word	0x00000008
.L_1538:


//--------------------- .nv.info._Z4testIL_Z12load_relaxedPKjEL_Z13store_relaxedPjjELi256E14single_element10skip_lanesILj8EEEvv --------------------------
	.section	.nv.info._Z4testIL_Z12load_relaxedPKjEL_Z13store_relaxedPjjELi256E14single_element10skip_lanesILj8EEEvv,"",@"SHT_CUDA_INFO"
	.sectionflags	@""
	.align	4


	//----- nvinfo : EIATTR_CUDA_API_VERSION
	.align		4
        /*0000*/ 	.byte	0x04, 0x37
        /*0002*/ 	.short	(.L_1540 - .L_1539)
.L_1539:
        /*0004*/ 	.word	0x00000082


	//----- nvinfo : EIATTR_SPARSE_MMA_MASK
	.align		4
.L_1540:
        /*0008*/ 	.byte	0x03, 0x50
        /*000a*/ 	.short	0x0000


	//----- nvinfo : EIATTR_MAXREG_COUNT
	.align		4
        /*000c*/ 	.byte	0x03, 0x1b
        /*000e*/ 	.short	0x00ff


	//----- nvinfo : EIATTR_MERCURY_ISA_VERSION
	.align		4
        /*0010*/ 	.byte	0x03, 0x5f
        /*0012*/ 	.short	0x0101


	//----- nvinfo : EIATTR_VRC_CTA_INIT_COUNT
	.align		4
        /*0014*/ 	.byte	0x02, 0x4a
	.zero		1
	.zero		1


	//----- nvinfo : EIATTR_EXIT_INSTR_OFFSETS
	.align		4
        /*0018*/ 	.byte	0x04, 0x1c
        /*001a*/ 	.short	(.L_1542 - .L_1541)


	//   ....[0]....
.L_1541:
        /*001c*/ 	.word	0x00000030


	//   ....[1]....
        /*0020*/ 	.word	0x00003060


	//----- nvinfo : EIATTR_SW_WAR
	.align		4
.L_1542:
        /*0024*/ 	.byte	0x04, 0x36
        /*0026*/ 	.short	(.L_1544 - .L_1543)
.L_1543:
        /*0028*/ 	.word	0x00000008
.L_1544:


//--------------------- .nv.info._Z4testIL_Z15load_atomic_addPKjEL_Z17store_atomic_exchPjjELi256E14single_element10skip_lanesILj8EEEvv --------------------------
	.section	.nv.info._Z4testIL_Z15load_atomic_addPKjEL_Z17store_atomic_exchPjjELi256E14single_element10skip_lanesILj8EEEvv,"",@"SHT_CUDA_INFO"
	.sectionflags	@""
	.align	4


	//----- nvinfo : EIATTR_CUDA_API_VERSION
	.align		4
        /*0000*/ 	.byte	0x04, 0x37
        /*0002*/ 	.short	(.L_1546 - .L_1545)
.L_1545:
        /*0004*/ 	.word	0x00000082


	//----- nvinfo : EIATTR_SPARSE_MMA_MASK
	.align		4
.L_1546:
        /*0008*/ 	.byte	0x03, 0x50
        /*000a*/ 	.short	0x0000


	//----- nvinfo : EIATTR_MAXREG_COUNT
	.align		4
        /*000c*/ 	.byte	0x03, 0x1b
        /*000e*/ 	.short	0x00ff


	//----- nvinfo : EIATTR_MERCURY_ISA_VERSION
	.align		4
        /*0010*/ 	.byte	0x03, 0x5f
        /*0012*/ 	.short	0x0101


	//----- nvinfo : EIATTR_INT_WARP_WIDE_INSTR_OFFSETS
	.align		4
        /*0014*/ 	.byte	0x04, 0x31
        /*0016*/ 	.short	(.L_1548 - .L_1547)


	//   ....[0]....
.L_1547:
        /*0018*/ 	.word	0x00000040


	//   ....[1]....
        /*001c*/ 	.word	0x000000a0


	//   ....[2]....
        /*0020*/ 	.word	0x000000e0


	//   ....[3]....
        /*0024*/ 	.word	0x00000120


	//   ....[4]....
        /*0028*/ 	.word	0x00000160


	//   ....[5]....
        /*002c*/ 	.word	0x000001a0


	//   ....[6]....
        /*0030*/ 	.word	0x000001e0


	//   ....[7]....
        /*0034*/ 	.word	0x00000220


	//   ....[8]....
        /*0038*/ 	.word	0x00000260


	//   ....[9]....
        /*003c*/ 	.word	0x000002a0


	//   ....[10]....
        /*0040*/ 	.word	0x000002e0


	//   ....[11]....
        /*0044*/ 	.word	0x00000320


	//   ....[12]....
        /*0048*/ 	.word	0x00000360


	//   ....[13]....
        /*004c*/ 	.word	0x000003a0


	//   ....[14]....
        /*0050*/ 	.word	0x000003e0


	//   ....[15]....
        /*0054*/ 	.word	0x00000420


	//   ....[16]....
        /*0058*/ 	.word	0x00000460


	//   ....[17]....
        /*005c*/ 	.word	0x000004a0


	//   ....[18]....
        /*0060*/ 	.word	0x000004e0


	//   ....[19]....
        /*0064*/ 	.word	0x00000520


	//   ....[20]....
        /*0068*/ 	.word	0x00000560


	//   ....[21]....
        /*006c*/ 	.word	0x000005a0


	//   ....[22]....
        /*0070*/ 	.word	0x000005e0


	//   ....[23]....
        /*0074*/ 	.word	0x00000620


	//   ....[24]....
        /*0078*/ 	.word	0x00000660


	//   ....[25]....
        /*007c*/ 	.word	0x000006a0


	//   ....[26]....
        /*0080*/ 	.word	0x000006e0


	//   ....[27]....
        /*0084*/ 	.word	0x00000720


	//   ....[28]....
        /*0088*/ 	.word	0x00000760


	//   ....[29]....
        /*008c*/ 	.word	0x000007a0


	//   ....[30]....
        /*0090*/ 	.word	0x000007e0


	//   ....[31]....
        /*0094*/ 	.word	0x00000820


	//   ....[32]....
        /*0098*/ 	.word	0x00000860


	//   ....[33]....
        /*009c*/ 	.word	0x000008a0


	//   ....[34]....
        /*00a0*/ 	.word	0x000008e0


	//   ....[35]....
        /*00a4*/ 	.word	0x00000920


	//   ....[36]....
        /*00a8*/ 	.word	0x00000960


	//   ....[37]....
        /*00ac*/ 	.word	0x000009a0


	//   ....[38]....
        /*00b0*/ 	.word	0x000009e0


	//   ....[39]....
        /*00b4*/ 	.word	0x00000a20


	//   ....[40]....
        /*00b8*/ 	.word	0x00000a60


	//   ....[41]....
        /*00bc*/ 	.word	0x00000aa0


	//   ....[42]....
        /*00c0*/ 	.word	0x00000ae0


	//   ....[43]....
        /*00c4*/ 	.word	0x00000b20


	//   ....[44]....
        /*00c8*/ 	.word	0x00000b60


	//   ....[45]....
        /*00cc*/ 	.word	0x00000ba0


	//   ....[46]....
        /*00d0*/ 	.word	0x00000be0


	//   ....[47]....
        /*00d4*/ 	.word	0x00000c20


	//   ....[48]....
        /*00d8*/ 	.word	0x00000c60


	//   ....[49]....
        /*00dc*/ 	.word	0x00000ca0


	//   ....[50]....
        /*00e0*/ 	.word	0x00000ce0


	//   ....[51]....
        /*00e4*/ 	.word	0x00000d20


	//   ....[52]....
        /*00e8*/ 	.word	0x00000d60


	//   ....[53]....
        /*00ec*/ 	.word	0x00000da0


	//   ....[54]....
        /*00f0*/ 	.word	0x00000de0


	//   ....[55]....
        /*00f4*/ 	.word	0x00000e20


	//   ....[56]....
        /*00f8*/ 	.word	0x00000e60


	//   ....[57]....
        /*00fc*/ 	.word	0x00000ea0


	//   ....[58]....
        /*0100*/ 	.word	0x00000ee0


	//   ....[59]....
        /*0104*/ 	.word	0x00000f20


	//   ....[60]....
        /*0108*/ 	.word	0x00000f60


	//   ....[61]....
        /*010c*/ 	.word	0x00000fa0


	//   ....[62]....
        /*0110*/ 	.word	0x00000fe0


	//   ....[63]....
        /*0114*/ 	.word	0x00001020


	//   ....[64]....
        /*0118*/ 	.word	0x00001060


	//   ....[65]....
        /*011c*/ 	.word	0x000010a0


	//   ....[66]....
        /*0120*/ 	.word	0x000010e0


	//   ....[67]....
        /*0124*/ 	.word	0x00001120


	//   ....[68]....
        /*0128*/ 	.word	0x00001160


	//   ....[69]....
        /*012c*/ 	.word	0x000011a0


	//   ....[70]....
        /*0130*/ 	.word	0x000011e0


	//   ....[71]....
        /*0134*/ 	.word	0x00001220


	//   ....[72]....
        /*0138*/ 	.word	0x00001260


	//   ....[73]....
        /*013c*/ 	.word	0x000012a0


	//   ....[74]....
        /*0140*/ 	.word	0x000012e0


	//   ....[75]....
        /*0144*/ 	.word	0x00001320


	//   ....[76]....
        /*0148*/ 	.word	0x00001360


	//   ....[77]....
        /*014c*/ 	.word	0x000013a0


	//   ....[78]....
        /*0150*/ 	.word	0x000013e0


	//   ....[79]....
        /*0154*/ 	.word	0x00001420


	//   ....[80]....
        /*0158*/ 	.word	0x00001460


	//   ....[81]....
        /*015c*/ 	.word	0x000014a0


	//   ....[82]....
        /*0160*/ 	.word	0x000014e0


	//   ....[83]....
        /*0164*/ 	.word	0x00001520


	//   ....[84]....
        /*0168*/ 	.word	0x00001560


	//   ....[85]....
        /*016c*/ 	.word	0x000015a0


	//   ....[86]....
        /*0170*/ 	.word	0x000015e0


	//   ....[87]....
        /*0174*/ 	.word	0x00001620


	//   ....[88]....
        /*0178*/ 	.word	0x00001660


	//   ....[89]....
        /*017c*/ 	.word	0x000016a0


	//   ....[90]....
        /*0180*/ 	.word	0x000016e0


	//   ....[91]....
        /*0184*/ 	.word	0x00001720


	//   ....[92]....
        /*0188*/ 	.word	0x00001760


	//   ....[93]....
        /*018c*/ 	.word	0x000017a0


	//   ....[94]....
        /*0190*/ 	.word	0x000017e0


	//   ....[95]....
        /*0194*/ 	.word	0x00001820


	//   ....[96]....
        /*0198*/ 	.word	0x00001860


	//   ....[97]....
        /*019c*/ 	.word	0x000018a0


	//   ....[98]....
        /*01a0*/ 	.word	0x000018e0


	//   ....[99]....
        /*01a4*/ 	.word	0x00001920


	//   ....[100]....
        /*01a8*/ 	.word	0x00001960


	//   ....[101]....
        /*01ac*/ 	.word	0x000019a0


	//   ....[102]....
        /*01b0*/ 	.word	0x000019e0


	//   ....[103]....
        /*01b4*/ 	.word	0x00001a20


	//   ....[104]....
        /*01b8*/ 	.word	0x00001a60


	//   ....[105]....
        /*01bc*/ 	.word	0x00001aa0


	//   ....[106]....
        /*01c0*/ 	.word	0x00001ae0


	//   ....[107]....
        /*01c4*/ 	.word	0x00001b20


	//   ....[108]....
        /*01c8*/ 	.word	0x00001b60


	//   ....[109]....
        /*01cc*/ 	.word	0x00001ba0


	//   ....[110]....
        /*01d0*/ 	.word	0x00001be0


	//   ....[111]....
        /*01d4*/ 	.word	0x00001c20


	//   ....[112]....
        /*01d8*/ 	.word	0x00001c60


	//   ....[113]....
        /*01dc*/ 	.word	0x00001ca0


	//   ....[114]....
        /*01e0*/ 	.word	0x00001ce0


	//   ....[115]....
        /*01e4*/ 	.word	0x00001d20


	//   ....[116]....
        /*01e8*/ 	.word	0x00001d60


	//   ....[117]....
        /*01ec*/ 	.word	0x00001da0


	//   ....[118]....
        /*01f0*/ 	.word	0x00001de0


	//   ....[119]....
        /*01f4*/ 	.word	0x00001e20


	//   ....[120]....
        /*01f8*/ 	.word	0x00001e60


	//   ....[121]....
        /*01fc*/ 	.word	0x00001ea0


	//   ....[122]....
        /*0200*/ 	.word	0x00001ee0


	//   ....[123]....
        /*0204*/ 	.word	0x00001f20


	//   ....[124]....
        /*0208*/ 	.word	0x00001f60


	//   ....[125]....
        /*020c*/ 	.word	0x00001fa0


	//   ....[126]....
        /*0210*/ 	.word	0x00001fe0


	//   ....[127]....
        /*0214*/ 	.word	0x00002020


	//   ....[128]....
        /*0218*/ 	.word	0x00002060


	//   ....[129]....
        /*021c*/ 	.word	0x000020a0


	//   ....[130]....
        /*0220*/ 	.word	0x000020e0


	//   ....[131]....
        /*0224*/ 	.word	0x00002120


	//   ....[132]....
        /*0228*/ 	.word	0x00002160


	//   ....[133]....
        /*022c*/ 	.word	0x000021a0


	//   ....[134]....
        /*0230*/ 	.word	0x000021e0


	//   ....[135]....
        /*0234*/ 	.word	0x00002220


	//   ....[136]....
        /*0238*/ 	.word	0x00002260


	//   ....[137]....
        /*023c*/ 	.word	0x000022a0


	//   ....[138]....
        /*0240*/ 	.word	0x000022e0


	//   ....[139]....
        /*0244*/ 	.word	0x00002320


	//   ....[140]....
        /*0248*/ 	.word	0x00002360


	//   ....[141]....
        /*024c*/ 	.word	0x000023a0


	//   ....[142]....
        /*0250*/ 	.word	0x000023e0


	//   ....[143]....
        /*0254*/ 	.word	0x00002420


	//   ....[144]....
        /*0258*/ 	.word	0x00002460


	//   ....[145]....
        /*025c*/ 	.word	0x000024a0


	//   ....[146]....
        /*0260*/ 	.word	0x000024e0


	//   ....[147]....
        /*0264*/ 	.word	0x00002520


	//   ....[148]....
        /*0268*/ 	.word	0x00002560


	//   ....[149]....
        /*026c*/ 	.word	0x000025a0


	//   ....[150]....
        /*0270*/ 	.word	0x000025e0


	//   ....[151]....
        /*0274*/ 	.word	0x00002620


	//   ....[152]....
        /*0278*/ 	.word	0x00002660


	//   ....[153]....
        /*027c*/ 	.word	0x000026a0


	//   ....[154]....
        /*0280*/ 	.word	0x000026e0


	//   ....[155]....
        /*0284*/ 	.word	0x00002720


	//   ....[156]....
        /*0288*/ 	.word	0x00002760


	//   ....[157]....
        /*028c*/ 	.word	0x000027a0


	//   ....[158]....
        /*0290*/ 	.word	0x000027e0


	//   ....[159]....
        /*0294*/ 	.word	0x00002820


	//   ....[160]....
        /*0298*/ 	.word	0x00002860


	//   ....[161]....
        /*029c*/ 	.word	0x000028a0


	//   ....[162]....
        /*02a0*/ 	.word	0x000028e0


	//   ....[163]....
        /*02a4*/ 	.word	0x00002920


	//   ....[164]....
        /*02a8*/ 	.word	0x00002960


	//   ....[165]....
        /*02ac*/ 	.word	0x000029a0


	//   ....[166]....
        /*02b0*/ 	.word	0x000029e0


	//   ....[167]....
        /*02b4*/ 	.word	0x00002a20


	//   ....[168]....
        /*02b8*/ 	.word	0x00002a60


	//   ....[169]....
        /*02bc*/ 	.word	0x00002aa0


	//   ....[170]....
        /*02c0*/ 	.word	0x00002ae0


	//   ....[171]....
        /*02c4*/ 	.word	0x00002b20


	//   ....[172]....
        /*02c8*/ 	.word	0x00002b60


	//   ....[173]....
        /*02cc*/ 	.word	0x00002ba0


	//   ....[174]....
        /*02d0*/ 	.word	0x00002be0


	//   ....[175]....
        /*02d4*/ 	.word	0x00002c20


	//   ....[176]....
        /*02d8*/ 	.word	0x00002c60


	//   ....[177]....
        /*02dc*/ 	.word	0x00002ca0


	//   ....[178]....
        /*02e0*/ 	.word	0x00002ce0


	//   ....[179]....
        /*02e4*/ 	.word	0x00002d20


	//   ....[180]....
        /*02e8*/ 	.word	0x00002d60


	//   ....[181]....
        /*02ec*/ 	.word	0x00002da0


	//   ....[182]....
        /*02f0*/ 	.word	0x00002de0


	//   ....[183]....
        /*02f4*/ 	.word	0x00002e20


	//   ....[184]....
        /*02f8*/ 	.word	0x00002e60


	//   ....[185]....
        /*02fc*/ 	.word	0x00002ea0


	//   ....[186]....
        /*0300*/ 	.word	0x00002ee0


	//   ....[187]....
        /*0304*/ 	.word	0x00002f20


	//   ....[188]....
        /*0308*/ 	.word	0x00002f60


	//   ....[189]....
        /*030c*/ 	.word	0x00002fa0


	//   ....[190]....
        /*0310*/ 	.word	0x00002fe0


	//   ....[191]....
        /*0314*/ 	.word	0x00003020


	//   ....[192]....
        /*0318*/ 	.word	0x00003060


	//   ....[193]....
        /*031c*/ 	.word	0x000030a0


	//   ....[194]....
        /*0320*/ 	.word	0x000030e0


	//   ....[195]....
        /*0324*/ 	.word	0x00003120


	//   ....[196]....
        /*0328*/ 	.word	0x00003160


	//   ....[197]....
        /*032c*/ 	.word	0x000031a0


	//   ....[198]....
        /*0330*/ 	.word	0x000031e0


	//   ....[199]....
        /*0334*/ 	.word	0x00003220


	//   ....[200]....
        /*0338*/ 	.word	0x00003260


	//   ....[201]....
        /*033c*/ 	.word	0x000032a0


	//   ....[202]....
        /*0340*/ 	.word	0x000032e0


	//   ....[203]....
        /*0344*/ 	.word	0x00003320


	//   ....[204]....
        /*0348*/ 	.word	0x00003360


	//   ....[205]....
        /*034c*/ 	.word	0x000033a0


	//   ....[206]....
        /*0350*/ 	.word	0x000033e0


	//   ....[207]....
        /*0354*/ 	.word	0x00003420


	//   ....[208]....
        /*0358*/ 	.word	0x00003460


	//   ....[209]....
        /*035c*/ 	.word	0x000034a0


	//   ....[210]....
        /*0360*/ 	.word	0x000034e0


	//   ....[211]....
        /*0364*/ 	.word	0x00003520


	//   ....[212]....
        /*0368*/ 	.word	0x00003560


	//   ....[213]....
        /*036c*/ 	.word	0x000035a0


	//   ....[214]....
        /*0370*/ 	.word	0x000035e0


	//   ....[215]....
        /*0374*/ 	.word	0x00003620


	//   ....[216]....
        /*0378*/ 	.word	0x00003660


	//   ....[217]....
        /*037c*/ 	.word	0x000036a0


	//   ....[218]....
        /*0380*/ 	.word	0x000036e0


	//   ....[219]....
        /*0384*/ 	.word	0x00003720


	//   ....[220]....
        /*0388*/ 	.word	0x00003760


	//   ....[221]....
        /*038c*/ 	.word	0x000037a0


	//   ....[222]....
        /*0390*/ 	.word	0x000037e0


	//   ....[223]....
        /*0394*/ 	.word	0x00003820


	//   ....[224]....
        /*0398*/ 	.word	0x00003860


	//   ....[225]....
        /*039c*/ 	.word	0x000038a0


	//   ....[226]....
        /*03a0*/ 	.word	0x000038e0


	//   ....[227]....
        /*03a4*/ 	.word	0x00003920


	//   ....[228]....
        /*03a8*/ 	.word	0x00003960


	//   ....[229]....
        /*03ac*/ 	.word	0x000039a0


	//   ....[230]....
        /*03b0*/ 	.word	0x000039e0


	//   ....[231]....
        /*03b4*/ 	.word	0x00003a20


	//   ....[232]....
        /*03b8*/ 	.word	0x00003a60


	//   ....[233]....
        /*03bc*/ 	.word	0x00003aa0


	//   ....[234]....
        /*03c0*/ 	.word	0x00003ae0


	//   ....[235]....
        /*03c4*/ 	.word	0x00003b20


	//   ....[236]....
        /*03c8*/ 	.word	0x00003b60


	//   ....[237]....
        /*03cc*/ 	.word	0x00003ba0


	//   ....[238]....
        /*03d0*/ 	.word	0x00003be0


	//   ....[239]....
        /*03d4*/ 	.word	0x00003c20


	//   ....[240]....
        /*03d8*/ 	.word	0x00003c60


	//   ....[241]....
        /*03dc*/ 	.word	0x00003ca0


	//   ....[242]....
        /*03e0*/ 	.word	0x00003ce0


	//   ....[243]....
        /*03e4*/ 	.word	0x00003d20


	//   ....[244]....
        /*03e8*/ 	.word	0x00003d60


	//   ....[245]....
        /*03ec*/ 	.word	0x00003da0


	//   ....[246]....
        /*03f0*/ 	.word	0x00003de0


	//   ....[247]....
        /*03f4*/ 	.word	0x00003e20


	//   ....[248]....
        /*03f8*/ 	.word	0x00003e60


	//   ....[249]....
        /*03fc*/ 	.word	0x00003ea0


	//   ....[250]....
        /*0400*/ 	.word	0x00003ee0


	//   ....[251]....
        /*0404*/ 	.word	0x00003f20


	//   ....[252]....
        /*0408*/ 	.word	0x00003f60


	//   ....[253]....
        /*040c*/ 	.word	0x00003fa0


	//   ....[254]....
        /*0410*/ 	.word	0x00003fe0


	//   ....[255]....
        /*0414*/ 	.word	0x00004020


	//   ....[0]....
        /*0418*/ 	.word	0x00004060


	//----- nvinfo : EIATTR_VRC_CTA_INIT_COUNT
	.align		4
.L_1548:
        /*041c*/ 	.byte	0x02, 0x4a
	.zero		1
	.zero		1


	//----- nvinfo : EIATTR_EXIT_INSTR_OFFSETS
	.align		4
        /*0420*/ 	.byte	0x04, 0x1c
        /*0422*/ 	.short	(.L_1550 - .L_1549)


	//   ....[0]....
.L_1549:
        /*0424*/ 	.word	0x00000030


	//   ....[1]....
        /*0428*/ 	.word	0x00004090


	//----- nvinfo : EIATTR_SW_WAR
	.align		4
.L_1550:
        /*042c*/ 	.byte	0x04, 0x36
        /*042e*/ 	.short	(.L_1552 - .L_1551)
.L_1551:
        /*0430*/ 	.word	0x00000008
.L_1552:


//--------------------- .nv.info._Z4testIL_Z15load_atomic_addPKjEL_Z14store_volatilePjjELi256E14single_element10skip_lanesILj8EEEvv --------------------------
	.section	.nv.info._Z4testIL_Z15load_atomic_addPKjEL_Z14store_volatilePjjELi256E14single_element10skip_lanesILj8EEEvv,"",@"SHT_CUDA_INFO"
	.sectionflags	@""
	.align	4


	//----- nvinfo : EIATTR_CUDA_API_VERSION
	.align		4
        /*0000*/ 	.byte	0x04, 0x37
        /*0002*/ 	.short	(.L_1554 - .L_1553)
.L_1553:
        /*0004*/ 	.word	0x00000082


	//----- nvinfo : EIATTR_SPARSE_MMA_MASK
	.align		4
.L_1554:
        /*0008*/ 	.byte	0x03, 0x50
        /*000a*/ 	.short	0x0000


	//----- nvinfo : EIATTR_MAXREG_COUNT
	.align		4
        /*000c*/ 	.byte	0x03, 0x1b
        /*000e*/ 	.short	0x00ff


	//----- nvinfo : EIATTR_MERCURY_ISA_VERSION
	.align		4
        /*0010*/ 	.byte	0x03, 0x5f
        /*0012*/ 	.short	0x0101


	//----- nvinfo : EIATTR_INT_WARP_WIDE_INSTR_OFFSETS
	.align		4
        /*0014*/ 	.byte	0x04, 0x31
        /*0016*/ 	.short	(.L_1556 - .L_1555)


	//   ....[0]....
.L_1555:
        /*0018*/ 	.word	0x00000040


	//   ....[1]....
        /*001c*/ 	.word	0x000000a0


	//   ....[2]....
        /*0020*/ 	.word	0x000000e0


	//   ....[3]....
        /*0024*/ 	.word	0x00000120


	//   ....[4]....
        /*0028*/ 	.word	0x00000160


	//   ....[5]....
        /*002c*/ 	.word	0x000001a0


	//   ....[6]....
        /*0030*/ 	.word	0x000001e0


	//   ....[7]....
        /*0034*/ 	.word	0x00000220


	//   ....[8]....
        /*0038*/ 	.word	0x00000260


	//   ....[9]....
        /*003c*/ 	.word	0x000002a0


	//   ....[10]....
        /*0040*/ 	.word	0x000002e0


	//   ....[11]....
        /*0044*/ 	.word	0x00000320


	//   ....[12]....
        /*0048*/ 	.word	0x00000360


	//   ....[13]....
        /*004c*/ 	.word	0x000003a0


	//   ....[14]....
        /*0050*/ 	.word	0x000003e0


	//   ....[15]....
        /*0054*/ 	.word	0x00000420


	//   ....[16]....
        /*0058*/ 	.word	0x00000460


	//   ....[17]....
        /*005c*/ 	.word	0x000004a0


	//   ....[18]....
        /*0060*/ 	.word	0x000004e0


	//   ....[19]....
        /*0064*/ 	.word	0x00000520


	//   ....[20]....
        /*0068*/ 	.word	0x00000560


	//   ....[21]....
        /*006c*/ 	.word	0x000005a0


	//   ....[22]....
        /*0070*/ 	.word	0x000005e0


	//   ....[23]....
        /*0074*/ 	.word	0x00000620


	//   ....[24]....
        /*0078*/ 	.word	0x00000660


	//   ....[25]....
        /*007c*/ 	.word	0x000006a0


	//   ....[26]....
        /*0080*/ 	.word	0x000006e0


	//   ....[27]....
        /*0084*/ 	.word	0x00000720


	//   ....[28]....
        /*0088*/ 	.word	0x00000760


	//   ....[29]....
        /*008c*/ 	.word	0x000007a0


	//   ....[30]....
        /*0090*/ 	.word	0x000007e0


	//   ....[31]....
        /*0094*/ 	.word	0x00000820


	//   ....[32]....
        /*0098*/ 	.word	0x00000860


	//   ....[33]....
        /*009c*/ 	.word	0x000008a0


	//   ....[34]....
        /*00a0*/ 	.word	0x000008e0


	//   ....[35]....
        /*00a4*/ 	.word	0x00000920


	//   ....[36]....
        /*00a8*/ 	.word	0x00000960


	//   ....[37]....
        /*00ac*/ 	.word	0x000009a0


	//   ....[38]....
        /*00b0*/ 	.word	0x000009e0


	//   ....[39]....
        /*00b4*/ 	.word	0x00000a20


	//   ....[40]....
        /*00b8*/ 	.word	0x00000a60


	//   ....[41]....
        /*00bc*/ 	.word	0x00000aa0


	//   ....[42]....
        /*00c0*/ 	.word	0x00000ae0


	//   ....[43]....
        /*00c4*/ 	.word	0x00000b20


	//   ....[44]....
        /*00c8*/ 	.word	0x00000b60


	//   ....[45]....
        /*00cc*/ 	.word	0x00000ba0


	//   ....[46]....
        /*00d0*/ 	.word	0x00000be0


	//   ....[47]....
        /*00d4*/ 	.word	0x00000c20


	//   ....[48]....
        /*00d8*/ 	.word	0x00000c60


	//   ....[49]....
        /*00dc*/ 	.word	0x00000ca0


	//   ....[50]....
        /*00e0*/ 	.word	0x00000ce0


	//   ....[51]....
        /*00e4*/ 	.word	0x00000d20


	//   ....[52]....
        /*00e8*/ 	.word	0x00000d60


	//   ....[53]....
        /*00ec*/ 	.word	0x00000da0


	//   ....[54]....
        /*00f0*/ 	.word	0x00000de0


	//   ....[55]....
        /*00f4*/ 	.word	0x00000e20


	//   ....[56]....
        /*00f8*/ 	.word	0x00000e60


	//   ....[57]....
        /*00fc*/ 	.word	0x00000ea0


	//   ....[58]....
        /*0100*/ 	.word	0x00000ee0


	//   ....[59]....
        /*0104*/ 	.word	0x00000f20


	//   ....[60]....
        /*0108*/ 	.word	0x00000f60


	//   ....[61]....
        /*010c*/ 	.word	0x00000fa0


	//   ....[62]....
        /*0110*/ 	.word	0x00000fe0


	//   ....[63]....
        /*0114*/ 	.word	0x00001020


	//   ....[64]....
        /*0118*/ 	.word	0x00001060


	//   ....[65]....
        /*011c*/ 	.word	0x000010a0


	//   ....[66]....
        /*0120*/ 	.word	0x000010e0


	//   ....[67]....
        /*0124*/ 	.word	0x00001120


	//   ....[68]....
        /*0128*/ 	.word	0x00001160


	//   ....[69]....
        /*012c*/ 	.word	0x000011a0


	//   ....[70]....
        /*0130*/ 	.word	0x000011e0


	//   ....[71]....
        /*0134*/ 	.word	0x00001220


	//   ....[72]....
        /*0138*/ 	.word	0x00001260


	//   ....[73]....
        /*013c*/ 	.word	0x000012a0


	//   ....[74]....
        /*0140*/ 	.word	0x000012e0


	//   ....[75]....
        /*0144*/ 	.word	0x00001320


	//   ....[76]....
        /*0148*/ 	.word	0x00001360


	//   ....[77]....
        /*014c*/ 	.word	0x000013a0


	//   ....[78]....
        /*0150*/ 	.word	0x000013e0


	//   ....[79]....
        /*0154*/ 	.word	0x00001420


	//   ....[80]....
        /*0158*/ 	.word	0x00001460


	//   ....[81]....
        /*015c*/ 	.word	0x000014a0


	//   ....[82]....
        /*0160*/ 	.word	0x000014e0


	//   ....[83]....
        /*0164*/ 	.word	0x00001520


	//   ....[84]....
        /*0168*/ 	.word	0x00001560


	//   ....[85]....
        /*016c*/ 	.word	0x000015a0


	//   ....[86]....
        /*0170*/ 	.word	0x000015e0


	//   ....[87]....
        /*0174*/ 	.word	0x00001620


	//   ....[88]....
        /*0178*/ 	.word	0x00001660


	//   ....[89]....
        /*017c*/ 	.word	0x000016a0


	//   ....[90]....
        /*0180*/ 	.word	0x000016e0


	//   ....[91]....
        /*0184*/ 	.word	0x00001720


	//   ....[92]....
        /*0188*/ 	.word	0x00001760


	//   ....[93]....
        /*018c*/ 	.word	0x000017a0


	//   ....[94]....
        /*0190*/ 	.word	0x000017e0


	//   ....[95]....
        /*0194*/ 	.word	0x00001820


	//   ....[96]....
        /*0198*/ 	.word	0x00001860


	//   ....[97]....
        /*019c*/ 	.word	0x000018a0


	//   ....[98]....
        /*01a0*/ 	.word	0x000018e0


	//   ....[99]....
        /*01a4*/ 	.word	0x00001920


	//   ....[100]....
        /*01a8*/ 	.word	0x00001960


	//   ....[101]....
        /*01ac*/ 	.word	0x000019a0


	//   ....[102]....
        /*01b0*/ 	.word	0x000019e0


	//   ....[103]....
        /*01b4*/ 	.word	0x00001a20


	//   ....[104]....
        /*01b8*/ 	.word	0x00001a60


	//   ....[105]....
        /*01bc*/ 	.word	0x00001aa0


	//   ....[106]....
        /*01c0*/ 	.word	0x00001ae0


	//   ....[107]....
        /*01c4*/ 	.word	0x00001b20


	//   ....[108]....
        /*01c8*/ 	.word	0x00001b60


	//   ....[109]....
        /*01cc*/ 	.word	0x00001ba0


	//   ....[110]....
        /*01d0*/ 	.word	0x00001be0


	//   ....[111]....
        /*01d4*/ 	.word	0x00001c20


	//   ....[112]....
        /*01d8*/ 	.word	0x00001c60


	//   ....[113]....
        /*01dc*/ 	.word	0x00001ca0


	//   ....[114]....
        /*01e0*/ 	.word	0x00001ce0


	//   ....[115]....
        /*01e4*/ 	.word	0x00001d20


	//   ....[116]....
        /*01e8*/ 	.word	0x00001d60


	//   ....[117]....
        /*01ec*/ 	.word	0x00001da0


	//   ....[118]....
        /*01f0*/ 	.word	0x00001de0


	//   ....[119]....
        /*01f4*/ 	.word	0x00001e20


	//   ....[120]....
        /*01f8*/ 	.word	0x00001e60


	//   ....[121]....
        /*01fc*/ 	.word	0x00001ea0


	//   ....[122]....
        /*0200*/ 	.word	0x00001ee0


	//   ....[123]....
        /*0204*/ 	.word	0x00001f20


	//   ....[124]....
        /*0208*/ 	.word	0x00001f60


	//   ....[125]....
        /*020c*/ 	.word	0x00001fa0


	//   ....[126]....
        /*0210*/ 	.word	0x00001fe0


	//   ....[127]....
        /*0214*/ 	.word	0x00002020


	//   ....[128]....
        /*0218*/ 	.word	0x00002060


	//   ....[129]....
        /*021c*/ 	.word	0x000020a0


	//   ....[130]....
        /*0220*/ 	.word	0x000020e0


	//   ....[131]....
        /*0224*/ 	.word	0x00002120


	//   ....[132]....
        /*0228*/ 	.word	0x00002160


	//   ....[133]....
        /*022c*/ 	.word	0x000021a0


	//   ....[134]....
        /*0230*/ 	.word	0x000021e0


	//   ....[135]....
        /*0234*/ 	.word	0x00002220


	//   ....[136]....
        /*0238*/ 	.word	0x00002260


	//   ....[137]....
        /*023c*/ 	.word	0x000022a0


	//   ....[138]....
        /*0240*/ 	.word	0x000022e0


	//   ....[139]....
        /*0244*/ 	.word	0x00002320


	//   ....[140]....
        /*0248*/ 	.word	0x00002360


	//   ....[141]....
        /*024c*/ 	.word	0x000023a0


	//   ....[142]....
        /*0250*/ 	.word	0x000023e0


	//   ....[143]....
        /*0254*/ 	.word	0x00002420


	//   ....[144]....
        /*0258*/ 	.word	0x00002460


	//   ....[145]....
        /*025c*/ 	.word	0x000024a0


	//   ....[146]....
        /*0260*/ 	.word	0x000024e0


	//   ....[147]....
        /*0264*/ 	.word	0x00002520


	//   ....[148]....
        /*0268*/ 	.word	0x00002560


	//   ....[149]....
        /*026c*/ 	.word	0x000025a0


	//   ....[150]....
        /*0270*/ 	.word	0x000025e0


	//   ....[151]....
        /*0274*/ 	.word	0x00002620


	//   ....[152]....
        /*0278*/ 	.word	0x00002660


	//   ....[153]....
        /*027c*/ 	.word	0x000026a0


	//   ....[154]....
        /*0280*/ 	.word	0x000026e0


	//   ....[155]....
        /*0284*/ 	.word	0x00002720


	//   ....[156]....
        /*0288*/ 	.word	0x00002760


	//   ....[157]....
        /*028c*/ 	.word	0x000027a0


	//   ....[158]....
        /*0290*/ 	.word	0x000027e0


	//   ....[159]....
        /*0294*/ 	.word	0x00002820


	//   ....[160]....
        /*0298*/ 	.word	0x00002860


	//   ....[161]....
        /*029c*/ 	.word	0x000028a0


	//   ....[162]....
        /*02a0*/ 	.word	0x000028e0


	//   ....[163]....
        /*02a4*/ 	.word	0x00002920


	//   ....[164]....
        /*02a8*/ 	.word	0x00002960


	//   ....[165]....
        /*02ac*/ 	.word	0x000029a0


	//   ....[166]....
        /*02b0*/ 	.word	0x000029e0


	//   ....[167]....
        /*02b4*/ 	.word	0x00002a20


	//   ....[168]....
        /*02b8*/ 	.word	0x00002a60


	//   ....[169]....
        /*02bc*/ 	.word	0x00002aa0


	//   ....[170]....
        /*02c0*/ 	.word	0x00002ae0


	//   ....[171]....
        /*02c4*/ 	.word	0x00002b20


	//   ....[172]....
        /*02c8*/ 	.word	0x00002b60


	//   ....[173]....
        /*02cc*/ 	.word	0x00002ba0


	//   ....[174]....
        /*02d0*/ 	.word	0x00002be0


	//   ....[175]....
        /*02d4*/ 	.word	0x00002c20


	//   ....[176]....
        /*02d8*/ 	.word	0x00002c60


	//   ....[177]....
        /*02dc*/ 	.word	0x00002ca0


	//   ....[178]....
        /*02e0*/ 	.word	0x00002ce0


	//   ....[179]....
        /*02e4*/ 	.word	0x00002d20


	//   ....[180]....
        /*02e8*/ 	.word	0x00002d60


	//   ....[181]....
        /*02ec*/ 	.word	0x00002da0


	//   ....[182]....
        /*02f0*/ 	.word	0x00002de0


	//   ....[183]....
        /*02f4*/ 	.word	0x00002e20


	//   ....[184]....
        /*02f8*/ 	.word	0x00002e60


	//   ....[185]....
        /*02fc*/ 	.word	0x00002ea0


	//   ....[186]....
        /*0300*/ 	.word	0x00002ee0


	//   ....[187]....
        /*0304*/ 	.word	0x00002f20


	//   ....[188]....
        /*0308*/ 	.word	0x00002f60


	//   ....[189]....
        /*030c*/ 	.word	0x00002fa0


	//   ....[190]....
        /*0310*/ 	.word	0x00002fe0


	//   ....[191]....
        /*0314*/ 	.word	0x00003020


	//   ....[192]....
        /*0318*/ 	.word	0x00003060


	//   ....[193]....
        /*031c*/ 	.word	0x000030a0


	//   ....[194]....
        /*0320*/ 	.word	0x000030e0


	//   ....[195]....
        /*0324*/ 	.word	0x00003120


	//   ....[196]....
        /*0328*/ 	.word	0x00003160


	//   ....[197]....
        /*032c*/ 	.word	0x000031a0


	//   ....[198]....
        /*0330*/ 	.word	0x000031e0


	//   ....[199]....
        /*0334*/ 	.word	0x00003220


	//   ....[200]....
        /*0338*/ 	.word	0x00003260


	//   ....[201]....
        /*033c*/ 	.word	0x000032a0


	//   ....[202]....
        /*0340*/ 	.word	0x000032e0


	//   ....[203]....
        /*0344*/ 	.word	0x00003320


	//   ....[204]....
        /*0348*/ 	.word	0x00003360


	//   ....[205]....
        /*034c*/ 	.word	0x000033a0


	//   ....[206]....
        /*0350*/ 	.word	0x000033e0


	//   ....[207]....
        /*0354*/ 	.word	0x00003420


	//   ....[208]....
        /*0358*/ 	.word	0x00003460


	//   ....[209]....
        /*035c*/ 	.word	0x000034a0


	//   ....[210]....
        /*0360*/ 	.word	0x000034e0


	//   ....[211]....
        /*0364*/ 	.word	0x00003520


	//   ....[212]....
        /*0368*/ 	.word	0x00003560


	//   ....[213]....
        /*036c*/ 	.word	0x000035a0


	//   ....[214]....
        /*0370*/ 	.word	0x000035e0


	//   ....[215]....
        /*0374*/ 	.word	0x00003620


	//   ....[216]....
        /*0378*/ 	.word	0x00003660


	//   ....[217]....
        /*037c*/ 	.word	0x000036a0


	//   ....[218]....
        /*0380*/ 	.word	0x000036e0


	//   ....[219]....
        /*0384*/ 	.word	0x00003720


	//   ....[220]....
        /*0388*/ 	.word	0x00003760


	//   ....[221]....
        /*038c*/ 	.word	0x000037a0


	//   ....[222]....
        /*0390*/ 	.word	0x000037e0


	//   ....[223]....
        /*0394*/ 	.word	0x00003820


	//   ....[224]....
        /*0398*/ 	.word	0x00003860


	//   ....[225]....
        /*039c*/ 	.word	0x000038a0


	//   ....[226]....
        /*03a0*/ 	.word	0x000038e0


	//   ....[227]....
        /*03a4*/ 	.word	0x00003920


	//   ....[228]....
        /*03a8*/ 	.word	0x00003960


	//   ....[229]....
        /*03ac*/ 	.word	0x000039a0


	//   ....[230]....
        /*03b0*/ 	.word	0x000039e0


	//   ....[231]....
        /*03b4*/ 	.word	0x00003a20


	//   ....[232]....
        /*03b8*/ 	.word	0x00003a60


	//   ....[233]....
        /*03bc*/ 	.word	0x00003aa0


	//   ....[234]....
        /*03c0*/ 	.word	0x00003ae0


	//   ....[235]....
        /*03c4*/ 	.word	0x00003b20


	//   ....[236]....
        /*03c8*/ 	.word	0x00003b60


	//   ....[237]....
        /*03cc*/ 	.word	0x00003ba0


	//   ....[238]....
        /*03d0*/ 	.word	0x00003be0


	//   ....[239]....
        /*03d4*/ 	.word	0x00003c20


	//   ....[240]....
        /*03d8*/ 	.word	0x00003c60


	//   ....[241]....
        /*03dc*/ 	.word	0x00003ca0


	//   ....[242]....
        /*03e0*/ 	.word	0x00003ce0


	//   ....[243]....
        /*03e4*/ 	.word	0x00003d20


	//   ....[244]....
        /*03e8*/ 	.word	0x00003d60


	//   ....[245]....
        /*03ec*/ 	.word	0x00003da0


	//   ....[246]....
        /*03f0*/ 	.word	0x00003de0


	//   ....[247]....
        /*03f4*/ 	.word	0x00003e20


	//   ....[248]....
        /*03f8*/ 	.word	0x00003e60


	//   ....[249]....
        /*03fc*/ 	.word	0x00003ea0


	//   ....[250]....
        /*0400*/ 	.word	0x00003ee0


	//   ....[251]....
        /*0404*/ 	.word	0x00003f20


	//   ....[252]....
        /*0408*/ 	.word	0x00003f60


	//   ....[253]....
        /*040c*/ 	.word	0x00003fa0


	//   ....[254]....
        /*0410*/ 	.word	0x00003fe0


	//   ....[255]....
        /*0414*/ 	.word	0x00004020


	//   ....[0]....
        /*0418*/ 	.word	0x00004060


	//----- nvinfo : EIATTR_VRC_CTA_INIT_COUNT
	.align		4
.L_1556:
        /*041c*/ 	.byte	0x02, 0x4a
	.zero		1
	.zero		1


	//----- nvinfo : EIATTR_EXIT_INSTR_OFFSETS
	.align		4
        /*0420*/ 	.byte	0x04, 0x1c
        /*0422*/ 	.short	(.L_1558 - .L_1557)


	//   ....[0]....
.L_1557:
        /*0424*/ 	.word	0x00000030


	//   ....[1]....
        /*0428*/ 	.word	0x00004090


	//----- nvinfo : EIATTR_SW_WAR
	.align		4
.L_1558:
        /*042c*/ 	.byte	0x04, 0x36
        /*042e*/ 	.short	(.L_1560 - .L_1559)
.L_1559:
        /*0430*/ 	.word	0x00000008
.L_1560:


//--------------------- .nv.info._Z4testIL_Z13load_volatilePKjEL_Z17store_atomic_exchPjjELi256E14single_element10skip_lanesILj8EEEvv --------------------------
	.section	.nv.info._Z4testIL_Z13load_volatilePKjEL_Z17store_atomic_exchPjjELi256E14single_element10skip_lanesILj8EEEvv,"",@"SHT_CUDA_INFO"
	.sectionflags	@""
	.align	4


	//----- nvinfo : EIATTR_CUDA_API_VERSION
	.align		4
        /*0000*/ 	.byte	0x04, 0x37
        /*0002*/ 	.short	(.L_1562 - .L_1561)
.L_1561:
        /*0004*/ 	.word	0x00000082


	//----- nvinfo : EIATTR_SPARSE_MMA_MASK
	.align		4
.L_1562:
        /*0008*/ 	.byte	0x03, 0x50
        /*000a*/ 	.short	0x0000


	//----- nvinfo : EIATTR_MAXREG_COUNT
	.align		4
        /*000c*/ 	.byte	0x03, 0x1b
        /*000e*/ 	.short	0x00ff


	//----- nvinfo : EIATTR_MERCURY_ISA_VERSION
	.align		4
        /*0010*/ 	.byte	0x03, 0x5f
        /*0012*/ 	.short	0x0101


	//----- nvinfo : EIATTR_VRC_CTA_INIT_COUNT
	.align		4
        /*0014*/ 	.byte	0x02, 0x4a
	.zero		1
	.zero		1


	//----- nvinfo : EIATTR_EXIT_INSTR_OFFSETS
	.align		4
        /*0018*/ 	.byte	0x04, 0x1c
        /*001a*/ 	.short	(.L_1564 - .L_1563)


	//   ....[0]....
.L_1563:
        /*001c*/ 	.word	0x00000030


	//   ....[1]....
        /*0020*/ 	.word	0x00003060


	//----- nvinfo : EIATTR_SW_WAR
	.align		4
.L_1564:
        /*0024*/ 	.byte	0x04, 0x36
        /*0026*/ 	.short	(.L_1566 - .L_1565)
.L_1565:
        /*0028*/ 	.word	0x00000008
.L_1566:


//--------------------- .nv.info._Z4testIL_Z13load_volatilePKjEL_Z14store_volatilePjjELi256E14single_element10skip_lanesILj8EEEvv --------------------------
	.section	.nv.info._Z4testIL_Z13load_volatilePKjEL_Z14store_volatilePjjELi256E14single_element10skip_lanesILj8EEEvv,"",@"SHT_CUDA_INFO"
	.sectionflags	@""
	.align	4


	//----- nvinfo : EIATTR_CUDA_API_VERSION
	.align		4
        /*0000*/ 	.byte	0x04, 0x37
        /*0002*/ 	.short	(.L_1568 - .L_1567)
.L_1567:
        /*0004*/ 	.word	0x00000082


	//----- nvinfo : EIATTR_SPARSE_MMA_MASK
	.align		4
.L_1568:
        /*0008*/ 	.byte	0x03, 0x50
        /*000a*/ 	.short	0x0000


	//----- nvinfo : EIATTR_MAXREG_COUNT
	.align		4
        /*000c*/ 	.byte	0x03, 0x1b
        /*000e*/ 	.short	0x00ff


	//----- nvinfo : EIATTR_MERCURY_ISA_VERSION
	.align		4
        /*0010*/ 	.byte	0x03, 0x5f
        /*0012*/ 	.short	0x0101


	//----- nvinfo : EIATTR_VRC_CTA_INIT_COUNT
	.align		4
        /*0014*/ 	.byte	0x02, 0x4a
	.zero		1
	.zero		1


	//----- nvinfo : EIATTR_EXIT_INSTR_OFFSETS
	.align		4
        /*0018*/ 	.byte	0x04, 0x1c
        /*001a*/ 	.short	(.L_1570 - .L_1569)


	//   ....[0]....
.L_1569:
        /*001c*/ 	.word	0x00000030


	//   ....[1]....
        /*0020*/ 	.word	0x00003060


	//----- nvinfo : EIATTR_SW_WAR
	.align		4
.L_1570:
        /*0024*/ 	.byte	0x04, 0x36
        /*0026*/ 	.short	(.L_1572 - .L_1571)
.L_1571:
        /*0028*/ 	.word	0x00000008
.L_1572:


//--------------------- .nv.info._Z4testIL_Z12load_relaxedPKjEL_Z13store_relaxedPjjELi256E14single_element10skip_lanesILj4EEEvv --------------------------
	.section	.nv.info._Z4testIL_Z12load_relaxedPKjEL_Z13store_relaxedPjjELi256E14single_element10skip_lanesILj4EEEvv,"",@"SHT_CUDA_INFO"
	.sectionflags	@""
	.align	4


	//----- nvinfo : EIATTR_CUDA_API_VERSION
	.align		4
        /*0000*/ 	.byte	0x04, 0x37
        /*0002*/ 	.short	(.L_1574 - .L_1573)
.L_1573:
        /*0004*/ 	.word	0x00000082


	//----- nvinfo : EIATTR_SPARSE_MMA_MASK
	.align		4
.L_1574:
        /*0008*/ 	.byte	0x03, 0x50
        /*000a*/ 	.short	0x0000


	//----- nvinfo : EIATTR_MAXREG_COUNT
	.align		4
        /*000c*/ 	.byte	0x03, 0x1b
        /*000e*/ 	.short	0x00ff


	//----- nvinfo : EIATTR_MERCURY_ISA_VERSION
	.align		4
        /*0010*/ 	.byte	0x03, 0x5f
        /*0012*/ 	.short	0x0101


	//----- nvinfo : EIATTR_VRC_CTA_INIT_COUNT
	.align		4
        /*0014*/ 	.byte	0x02, 0x4a
	.zero		1
	.zero		1


	//----- nvinfo : EIATTR_EXIT_INSTR_OFFSETS
	.align		4
        /*0018*/ 	.byte	0x04, 0x1c
        /*001a*/ 	.short	(.L_1576 - .L_1575)


	//   ....[0]....
.L_1575:
        /*001c*/ 	.word	0x00000030


	//   ....[1]....
        /*0020*/ 	.word	0x00003060


	//----- nvinfo : EIATTR_SW_WAR
	.align		4
.L_1576:
        /*0024*/ 	.byte	0x04, 0x36
        /*0026*/ 	.short	(.L_1578 - .L_1577)
.L_1577:
        /*0028*/ 	.word	0x00000008
.L_1578:


//--------------------- .nv.info._Z4testIL_Z15load_atomic_addPKjEL_Z17store_atomic_exchPjjELi256E14single_element10skip_lanesILj4EEEvv --------------------------
	.section	.nv.info._Z4testIL_Z15load_atomic_addPKjEL_Z17store_atomic_exchPjjELi256E14single_element10skip_lanesILj4EEEvv,"",@"SHT_CUDA_INFO"
	.sectionflags	@""
	.align	4


	//----- nvinfo : EIATTR_CUDA_API_VERSION
	.align		4
        /*0000*/ 	.byte	0x04, 0x37
        /*0002*/ 	.short	(.L_1580 - .L_1579)
.L_1579:
        /*0004*/ 	.word	0x00000082


	//----- nvinfo : EIATTR_SPARSE_MMA_MASK
	.align		4
.L_1580:
        /*0008*/ 	.byte	0x03, 0x50
        /*000a*/ 	.short	0x0000


	//----- nvinfo : EIATTR_MAXREG_COUNT
	.align		4
        /*000c*/ 	.byte	0x03, 0x1b
        /*000e*/ 	.short	0x00ff


	//----- nvinfo : EIATTR_MERCURY_ISA_VERSION
	.align		4
        /*0010*/ 	.byte	0x03, 0x5f
        /*0012*/ 	.short	0x0101


	//----- nvinfo : EIATTR_INT_WARP_WIDE_INSTR_OFFSETS
	.align		4
        /*0014*/ 	.byte	0x04, 0x31
        /*0016*/ 	.short	(.L_1582 - .L_1581)


	//   ....[0]....
.L_1581:
        /*0018*/ 	.word	0x00000040


	//   ....[1]....
        /*001c*/ 	.word	0x000000a0


	//   ....[2]....
        /*0020*/ 	.word	0x000000e0


	//   ....[3]....
        /*0024*/ 	.word	0x00000120


	//   ....[4]....
        /*0028*/ 	.word	0x00000160


	//   ....[5]....
        /*002c*/ 	.word	0x000001a0


	//   ....[6]....
        /*0030*/ 	.word	0x000001e0


	//   ....[7]....
        /*0034*/ 	.word	0x00000220


	//   ....[8]....
        /*0038*/ 	.word	0x00000260


	//   ....[9]....
        /*003c*/ 	.word	0x000002a0


	//   ....[10]....
        /*0040*/ 	.word	0x000002e0


	//   ....[11]....
        /*0044*/ 	.word	0x00000320


	//   ....[12]....
        /*0048*/ 	.word	0x00000360


	//   ....[13]....
        /*004c*/ 	.word	0x000003a0


	//   ....[14]....
        /*0050*/ 	.word	0x000003e0


	//   ....[15]....
        /*0054*/ 	.word	0x00000420


	//   ....[16]....
        /*0058*/ 	.word	0x00000460


	//   ....[17]....
        /*005c*/ 	.word	0x000004a0


	//   ....[18]....
        /*0060*/ 	.word	0x000004e0


	//   ....[19]....
        /*0064*/ 	.word	0x00000520


	//   ....[20]....
        /*0068*/ 	.word	0x00000560


	//   ....[21]....
        /*006c*/ 	.word	0x000005a0


	//   ....[22]....
        /*0070*/ 	.word	0x000005e0


	//   ....[23]....
        /*0074*/ 	.word	0x00000620


	//   ....[24]....
        /*0078*/ 	.word	0x00000660


	//   ....[25]....
        /*007c*/ 	.word	0x000006a0


	//   ....[26]....
        /*0080*/ 	.word	0x000006e0


	//   ....[27]....
        /*0084*/ 	.word	0x00000720


	//   ....[28]....
        /*0088*/ 	.word	0x00000760


	//   ....[29]....
        /*008c*/ 	.word	0x000007a0


	//   ....[30]....
        /*0090*/ 	.word	0x000007e0


	//   ....[31]....
        /*0094*/ 	.word	0x00000820


	//   ....[32]....
        /*0098*/ 	.word	0x00000860


	//   ....[33]....
        /*009c*/ 	.word	0x000008a0


	//   ....[34]....
        /*00a0*/ 	.word	0x000008e0


	//   ....[35]....
        /*00a4*/ 	.word	0x00000920


	//   ....[36]....
        /*00a8*/ 	.word	0x00000960


	//   ....[37]....
        /*00ac*/ 	.word	0x000009a0


	//   ....[38]....
        /*00b0*/ 	.word	0x000009e0


	//   ....[39]....
        /*00b4*/ 	.word	0x00000a20


	//   ....[40]....
        /*00b8*/ 	.word	0x00000a60


	//   ....[41]....
        /*00bc*/ 	.word	0x00000aa0


	//   ....[42]....
        /*00c0*/ 	.word	0x00000ae0


	//   ....[43]....
        /*00c4*/ 	.word	0x00000b20


	//   ....[44]....
        /*00c8*/ 	.word	0x00000b60


	//   ....[45]....
        /*00cc*/ 	.word	0x00000ba0


	//   ....[46]....
        /*00d0*/ 	.word	0x00000be0


	//   ....[47]....
        /*00d4*/ 	.word	0x00000c20


	//   ....[48]....
        /*00d8*/ 	.word	0x00000c60


	//   ....[49]....
        /*00dc*/ 	.word	0x00000ca0


	//   ....[50]....
        /*00e0*/ 	.word	0x00000ce0


	//   ....[51]....
        /*00e4*/ 	.word	0x00000d20


	//   ....[52]....
        /*00e8*/ 	.word	0x00000d60


	//   ....[53]....
        /*00ec*/ 	.word	0x00000da0


	//   ....[54]....
        /*00f0*/ 	.word	0x00000de0


	//   ....[55]....
        /*00f4*/ 	.word	0x00000e20


	//   ....[56]....
        /*00f8*/ 	.word	0x00000e60


	//   ....[57]....
        /*00fc*/ 	.word	0x00000ea0


	//   ....[58]....
        /*0100*/ 	.word	0x00000ee0


	//   ....[59]....
        /*0104*/ 	.word	0x00000f20


	//   ....[60]....
        /*0108*/ 	.word	0x00000f60


	//   ....[61]....
        /*010c*/ 	.word	0x00000fa0


	//   ....[62]....
        /*0110*/ 	.word	0x00000fe0


	//   ....[63]....
        /*0114*/ 	.word	0x00001020


	//   ....[64]....
        /*0118*/ 	.word	0x00001060


	//   ....[65]....
        /*011c*/ 	.word	0x000010a0


	//   ....[66]....
        /*0120*/ 	.word	0x000010e0


	//   ....[67]....
        /*0124*/ 	.word	0x00001120


	//   ....[68]....
        /*0128*/ 	.word	0x00001160


	//   ....[69]....
        /*012c*/ 	.word	0x000011a0


	//   ....[70]....
        /*0130*/ 	.word	0x000011e0


	//   ....[71]....
        /*0134*/ 	.word	0x00001220


	//   ....[72]....
        /*0138*/ 	.word	0x00001260


	//   ....[73]....
        /*013c*/ 	.word	0x000012a0


	//   ....[74]....
        /*0140*/ 	.word	0x000012e0


	//   ....[75]....
        /*0144*/ 	.word	0x00001320


	//   ....[76]....
        /*0148*/ 	.word	0x00001360


	//   ....[77]....
        /*014c*/ 	.word	0x000013a0


	//   ....[78]....
        /*0150*/ 	.word	0x000013e0


	//   ....[79]....
        /*0154*/ 	.word	0x00001420


	//   ....[80]....
        /*0158*/ 	.word	0x00001460


	//   ....[81]....
        /*015c*/ 	.word	0x000014a0


	//   ....[82]....
        /*0160*/ 	.word	0x000014e0


	//   ....[83]....
        /*0164*/ 	.word	0x00001520


	//   ....[84]....
        /*0168*/ 	.word	0x00001560


	//   ....[85]....
        /*016c*/ 	.word	0x000015a0


	//   ....[86]....
        /*0170*/ 	.word	0x000015e0


	//   ....[87]....
        /*0174*/ 	.word	0x00001620


	//   ....[88]....
        /*0178*/ 	.word	0x00001660


	//   ....[89]....
        /*017c*/ 	.word	0x000016a0


	//   ....[90]....
        /*0180*/ 	.word	0x000016e0


	//   ....[91]....
        /*0184*/ 	.word	0x00001720


	//   ....[92]....
        /*0188*/ 	.word	0x00001760


	//   ....[93]....
        /*018c*/ 	.word	0x000017a0


	//   ....[94]....
        /*0190*/ 	.word	0x000017e0


	//   ....[95]....
        /*0194*/ 	.word	0x00001820


	//   ....[96]....
        /*0198*/ 	.word	0x00001860


	//   ....[97]....
        /*019c*/ 	.word	0x000018a0


	//   ....[98]....
        /*01a0*/ 	.word	0x000018e0


	//   ....[99]....
        /*01a4*/ 	.word	0x00001920


	//   ....[100]....
        /*01a8*/ 	.word	0x00001960


	//   ....[101]....
        /*01ac*/ 	.word	0x000019a0


	//   ....[102]....
        /*01b0*/ 	.word	0x000019e0


	//   ....[103]....
        /*01b4*/ 	.word	0x00001a20


	//   ....[104]....
        /*01b8*/ 	.word	0x00001a60


	//   ....[105]....
        /*01bc*/ 	.word	0x00001aa0


	//   ....[106]....
        /*01c0*/ 	.word	0x00001ae0


	//   ....[107]....
        /*01c4*/ 	.word	0x00001b20


	//   ....[108]....
        /*01c8*/ 	.word	0x00001b60


	//   ....[109]....
        /*01cc*/ 	.word	0x00001ba0


	//   ....[110]....
        /*01d0*/ 	.word	0x00001be0


	//   ....[111]....
        /*01d4*/ 	.word	0x00001c20


	//   ....[112]....
        /*01d8*/ 	.word	0x00001c60


	//   ....[113]....
        /*01dc*/ 	.word	0x00001ca0


	//   ....[114]....
        /*01e0*/ 	.word	0x00001ce0


	//   ....[115]....
        /*01e4*/ 	.word	0x00001d20


	//   ....[116]....
        /*01e8*/ 	.word	0x00001d60


	//   ....[117]....
        /*01ec*/ 	.word	0x00001da0


	//   ....[118]....
        /*01f0*/ 	.word	0x00001de0


	//   ....[119]....
        /*01f4*/ 	.word	0x00001e20


	//   ....[120]....
        /*01f8*/ 	.word	0x00001e60


	//   ....[121]....
        /*01fc*/ 	.word	0x00001ea0


	//   ....[122]....
        /*0200*/ 	.word	0x00001ee0


	//   ....[123]....
        /*0204*/ 	.word	0x00001f20


	//   ....[124]....
        /*0208*/ 	.word	0x00001f60


	//   ....[125]....
        /*020c*/ 	.word	0x00001fa0


	//   ....[126]....
        /*0210*/ 	.word	0x00001fe0


	//   ....[127]....
        /*0214*/ 	.word	0x00002020


	//   ....[128]....
        /*0218*/ 	.word	0x00002060


	//   ....[129]....
        /*021c*/ 	.word	0x000020a0


	//   ....[130]....
        /*0220*/ 	.word	0x000020e0


	//   ....[131]....
        /*0224*/ 	.word	0x00002120


	//   ....[132]....
        /*0228*/ 	.word	0x00002160


	//   ....[133]....
        /*022c*/ 	.word	0x000021a0


	//   ....[134]....
        /*0230*/ 	.word	0x000021e0


	//   ....[135]....
        /*0234*/ 	.word	0x00002220


	//   ....[136]....
        /*0238*/ 	.word	0x00002260


	//   ....[137]....
        /*023c*/ 	.word	0x000022a0


	//   ....[138]....
        /*0240*/ 	.word	0x000022e0


	//   ....[139]....
        /*0244*/ 	.word	0x00002320


	//   ....[140]....
        /*0248*/ 	.word	0x00002360


	//   ....[141]....
        /*024c*/ 	.word	0x000023a0


	//   ....[142]....
        /*0250*/ 	.word	0x000023e0


	//   ....[143]....
        /*0254*/ 	.word	0x00002420


	//   ....[144]....
        /*0258*/ 	.word	0x00002460


	//   ....[145]....
        /*025c*/ 	.word	0x000024a0


	//   ....[146]....
        /*0260*/ 	.word	0x000024e0


	//   ....[147]....
        /*0264*/ 	.word	0x00002520


	//   ....[148]....
        /*0268*/ 	.word	0x00002560


	//   ....[149]....
        /*026c*/ 	.word	0x000025a0


	//   ....[150]....
        /*0270*/ 	.word	0x000025e0


	//   ....[151]....
        /*0274*/ 	.word	0x00002620


	//   ....[152]....
        /*0278*/ 	.word	0x00002660


	//   ....[153]....
        /*027c*/ 	.word	0x000026a0


	//   ....[154]....
        /*0280*/ 	.word	0x000026e0


	//   ....[155]....
        /*0284*/ 	.word	0x00002720


	//   ....[156]....
        /*0288*/ 	.word	0x00002760


	//   ....[157]....
        /*028c*/ 	.word	0x000027a0


	//   ....[158]....
        /*0290*/ 	.word	0x000027e0


	//   ....[159]....
        /*0294*/ 	.word	0x00002820


	//   ....[160]....
        /*0298*/ 	.word	0x00002860


	//   ....[161]....
        /*029c*/ 	.word	0x000028a0


	//   ....[162]....
        /*02a0*/ 	.word	0x000028e0


	//   ....[163]....
        /*02a4*/ 	.word	0x00002920


	//   ....[164]....
        /*02a8*/ 	.word	0x00002960


	//   ....[165]....
        /*02ac*/ 	.word	0x000029a0


	//   ....[166]....
        /*02b0*/ 	.word	0x000029e0


	//   ....[167]....
        /*02b4*/ 	.word	0x00002a20


	//   ....[168]....
        /*02b8*/ 	.word	0x00002a60


	//   ....[169]....
        /*02bc*/ 	.word	0x00002aa0


	//   ....[170]....
        /*02c0*/ 	.word	0x00002ae0


	//   ....[171]....
        /*02c4*/ 	.word	0x00002b20


	//   ....[172]....
        /*02c8*/ 	.word	0x00002b60


	//   ....[173]....
        /*02cc*/ 	.word	0x00002ba0


	//   ....[174]....
        /*02d0*/ 	.word	0x00002be0


	//   ....[175]....
        /*02d4*/ 	.word	0x00002c20


	//   ....[176]....
        /*02d8*/ 	.word	0x00002c60


	//   ....[177]....
        /*02dc*/ 	.word	0x00002ca0


	//   ....[178]....
        /*02e0*/ 	.word	0x00002ce0


	//   ....[179]....
        /*02e4*/ 	.word	0x00002d20


	//   ....[180]....
        /*02e8*/ 	.word	0x00002d60


	//   ....[181]....
        /*02ec*/ 	.word	0x00002da0


	//   ....[182]....
        /*02f0*/ 	.word	0x00002de0


	//   ....[183]....
        /*02f4*/ 	.word	0x00002e20


	//   ....[184]....
        /*02f8*/ 	.word	0x00002e60


	//   ....[185]....
        /*02fc*/ 	.word	0x00002ea0


	//   ....[186]....
        /*0300*/ 	.word	0x00002ee0


	//   ....[187]....
        /*0304*/ 	.word	0x00002f20


	//   ....[188]....
        /*0308*/ 	.word	0x00002f60


	//   ....[189]....
        /*030c*/ 	.word	0x00002fa0


	//   ....[190]....
        /*0310*/ 	.word	0x00002fe0


	//   ....[191]....
        /*0314*/ 	.word	0x00003020


	//   ....[192]....
        /*0318*/ 	.word	0x00003060


	//   ....[193]....
        /*031c*/ 	.word	0x000030a0


	//   ....[194]....
        /*0320*/ 	.word	0x000030e0


	//   ....[195]....
        /*0324*/ 	.word	0x00003120


	//   ....[196]....
        /*0328*/ 	.word	0x00003160


	//   ....[197]....
        /*032c*/ 	.word	0x000031a0


	//   ....[198]....
        /*0330*/ 	.word	0x000031e0


	//   ....[199]....
        /*0334*/ 	.word	0x00003220


	//   ....[200]....
        /*0338*/ 	.word	0x00003260


	//   ....[201]....
        /*033c*/ 	.word	0x000032a0


	//   ....[202]....
        /*0340*/ 	.word	0x000032e0


	//   ....[203]....
        /*0344*/ 	.word	0x00003320


	//   ....[204]....
        /*0348*/ 	.word	0x00003360


	//   ....[205]....
        /*034c*/ 	.word	0x000033a0


	//   ....[206]....
        /*0350*/ 	.word	0x000033e0


	//   ....[207]....
        /*0354*/ 	.word	0x00003420


	//   ....[208]....
        /*0358*/ 	.word	0x00003460


	//   ....[209]....
        /*035c*/ 	.word	0x000034a0


	//   ....[210]....
        /*0360*/ 	.word	0x000034e0


	//   ....[211]....
        /*0364*/ 	.word	0x00003520


	//   ....[212]....
        /*0368*/ 	.word	0x00003560


	//   ....[213]....
        /*036c*/ 	.word	0x000035a0


	//   ....[214]....
        /*0370*/ 	.word	0x000035e0


	//   ....[215]....
        /*0374*/ 	.word	0x00003620


	//   ....[216]....
        /*0378*/ 	.word	0x00003660


	//   ....[217]....
        /*037c*/ 	.word	0x000036a0


	//   ....[218]....
        /*0380*/ 	.word	0x000036e0


	//   ....[219]....
        /*0384*/ 	.word	0x00003720


	//   ....[220]....
        /*0388*/ 	.word	0x00003760


	//   ....[221]....
        /*038c*/ 	.word	0x000037a0


	//   ....[222]....
        /*0390*/ 	.word	0x000037e0


	//   ....[223]....
        /*0394*/ 	.word	0x00003820


	//   ....[224]....
        /*0398*/ 	.word	0x00003860


	//   ....[225]....
        /*039c*/ 	.word	0x000038a0


	//   ....[226]....
        /*03a0*/ 	.word	0x000038e0


	//   ....[227]....
        /*03a4*/ 	.word	0x00003920


	//   ....[228]....
        /*03a8*/ 	.word	0x00003960


	//   ....[229]....
        /*03ac*/ 	.word	0x000039a0


	//   ....[230]....
        /*03b0*/ 	.word	0x000039e0


	//   ....[231]....
        /*03b4*/ 	.word	0x00003a20


	//   ....[232]....
        /*03b8*/ 	.word	0x00003a60


	//   ....[233]....
        /*03bc*/ 	.word	0x00003aa0


	//   ....[234]....
        /*03c0*/ 	.word	0x00003ae0


	//   ....[235]....
        /*03c4*/ 	.word	0x00003b20


	//   ....[236]....
        /*03c8*/ 	.word	0x00003b60


	//   ....[237]....
        /*03cc*/ 	.word	0x00003ba0


	//   ....[238]....
        /*03d0*/ 	.word	0x00003be0


	//   ....[239]....
        /*03d4*/ 	.word	0x00003c20


	//   ....[240]....
        /*03d8*/ 	.word	0x00003c60


	//   ....[241]....
        /*03dc*/ 	.word	0x00003ca0


	//   ....[242]....
        /*03e0*/ 	.word	0x00003ce0


	//   ....[243]....
        /*03e4*/ 	.word	0x00003d20


	//   ....[244]....
        /*03e8*/ 	.word	0x00003d60


	//   ....[245]....
        /*03ec*/ 	.word	0x00003da0


	//   ....[246]....
        /*03f0*/ 	.word	0x00003de0


	//   ....[247]....
        /*03f4*/ 	.word	0x00003e20


	//   ....[248]....
        /*03f8*/ 	.word	0x00003e60


	//   ....[249]....
        /*03fc*/ 	.word	0x00003ea0


	//   ....[250]....
        /*0400*/ 	.word	0x00003ee0


	//   ....[251]....
        /*0404*/ 	.word	0x00003f20


	//   ....[252]....
        /*0408*/ 	.word	0x00003f60


	//   ....[253]....
        /*040c*/ 	.word	0x00003fa0


	//   ....[254]....
        /*0410*/ 	.word	0x00003fe0


	//   ....[255]....
        /*0414*/ 	.word	0x00004020


	//   ....[0]....
        /*0418*/ 	.word	0x00004060


	//----- nvinfo : EIATTR_VRC_CTA_INIT_COUNT
	.align		4
.L_1582:
        /*041c*/ 	.byte	0x02, 0x4a
	.zero		1
	.zero		1


	//----- nvinfo : EIATTR_EXIT_INSTR_OFFSETS
	.align		4
        /*0420*/ 	.byte	0x04, 0x1c
        /*0422*/ 	.short	(.L_1584 - .L_1583)


	//   ....[0]....
.L_1583:
        /*0424*/ 	.word	0x00000030


	//   ....[1]....
        /*0428*/ 	.word	0x00004090


	//----- nvinfo : EIATTR_SW_WAR
	.align		4
.L_1584:
        /*042c*/ 	.byte	0x04, 0x36
        /*042e*/ 	.short	(.L_1586 - .L_1585)
.L_1585:
        /*0430*/ 	.word	0x00000008
.L_1586:


//--------------------- .nv.info._Z4testIL_Z15load_atomic_addPKjEL_Z14store_volatilePjjELi256E14single_element10skip_lanesILj4EEEvv --------------------------
	.section	.nv.info._Z4testIL_Z15load_atomic_addPKjEL_Z14store_volatilePjjELi256E14single_element10skip_lanesILj4EEEvv,"",@"SHT_CUDA_INFO"
	.sectionflags	@""
	.align	4


	//----- nvinfo : EIATTR_CUDA_API_VERSION
	.align		4
        /*0000*/ 	.byte	0x04, 0x37
        /*0002*/ 	.short	(.L_1588 - .L_1587)
.L_1587:
        /*0004*/ 	.word	0x00000082


	//----- nvinfo : EIATTR_SPARSE_MMA_MASK
	.align		4
.L_1588:
        /*0008*/ 	.byte	0x03, 0x50
        /*000a*/ 	.short	0x0000


	//----- nvinfo : EIATTR_MAXREG_COUNT
	.align		4
        /*000c*/ 	.byte	0x03, 0x1b
        /*000e*/ 	.short	0x00ff


	//----- nvinfo : EIATTR_MERCURY_ISA_VERSION
	.align		4
        /*0010*/ 	.byte	0x03, 0x5f
        /*0012*/ 	.short	0x0101


	//----- nvinfo : EIATTR_INT_WARP_WIDE_INSTR_OFFSETS
	.align		4
        /*0014*/ 	.byte	0x04, 0x31
        /*0016*/ 	.short	(.L_1590 - .L_1589)


	//   ....[0]....
.L_1589:
        /*0018*/ 	.word	0x00000040


	//   ....[1]....
        /*001c*/ 	.word	0x000000a0


	//   ....[2]....
        /*0020*/ 	.word	0x000000e0


	//   ....[3]....
        /*0024*/ 	.word	0x00000120


	//   ....[4]....
        /*0028*/ 	.word	0x00000160


	//   ....[5]....
        /*002c*/ 	.word	0x000001a0


	//   ....[6]....
        /*0030*/ 	.word	0x000001e0


	//   ....[7]....
        /*0034*/ 	.word	0x00000220


	//   ....[8]....
        /*0038*/ 	.word	0x00000260


	//   ....[9]....
        /*003c*/ 	.word	0x000002a0


	//   ....[10]....
        /*0040*/ 	.word	0x000002e0


	//   ....[11]....
        /*0044*/ 	.word	0x00000320


	//   ....[12]....
        /*0048*/ 	.word	0x00000360


	//   ....[13]....
        /*004c*/ 	.word	0x000003a0


	//   ....[14]....
        /*0050*/ 	.word	0x000003e0


	//   ....[15]....
        /*0054*/ 	.word	0x00000420


	//   ....[16]....
        /*0058*/ 	.word	0x00000460


	//   ....[17]....
        /*005c*/ 	.word	0x000004a0


	//   ....[18]....
        /*0060*/ 	.word	0x000004e0


	//   ....[19]....
        /*0064*/ 	.word	0x00000520


	//   ....[20]....
        /*0068*/ 	.word	0x00000560


	//   ....[21]....
        /*006c*/ 	.word	0x000005a0


	//   ....[22]....
        /*0070*/ 	.word	0x000005e0


	//   ....[23]....
        /*0074*/ 	.word	0x00000620


	//   ....[24]....
        /*0078*/ 	.word	0x00000660


	//   ....[25]....
        /*007c*/ 	.word	0x000006a0


	//   ....[26]....
        /*0080*/ 	.word	0x000006e0


	//   ....[27]....
        /*0084*/ 	.word	0x00000720


	//   ....[28]....
        /*0088*/ 	.word	0x00000760


	//   ....[29]....
        /*008c*/ 	.word	0x000007a0


	//   ....[30]....
        /*0090*/ 	.word	0x000007e0


	//   ....[31]....
        /*0094*/ 	.word	0x00000820


	//   ....[32]....
        /*0098*/ 	.word	0x00000860


	//   ....[33]....
        /*009c*/ 	.word	0x000008a0


	//   ....[34]....
        /*00a0*/ 	.word	0x000008e0


	//   ....[35]....
        /*00a4*/ 	.word	0x00000920


	//   ....[36]....
        /*00a8*/ 	.word	0x00000960


	//   ....[37]....
        /*00ac*/ 	.word	0x000009a0


	//   ....[38]....
        /*00b0*/ 	.word	0x000009e0


	//   ....[39]....
        /*00b4*/ 	.word	0x00000a20


	//   ....[40]....
        /*00b8*/ 	.word	0x00000a60


	//   ....[41]....
        /*00bc*/ 	.word	0x00000aa0


	//   ....[42]....
        /*00c0*/ 	.word	0x00000ae0


	//   ....[43]....
        /*00c4*/ 	.word	0x00000b20


	//   ....[44]....
        /*00c8*/ 	.word	0x00000b60


	//   ....[45]....
        /*00cc*/ 	.word	0x00000ba0


	//   ....[46]....
        /*00d0*/ 	.word	0x00000be0


	//   ....[47]....
        /*00d4*/ 	.word	0x00000c20


	//   ....[48]....
        /*00d8*/ 	.word	0x00000c60


	//   ....[49]....
        /*00dc*/ 	.word	0x00000ca0


	//   ....[50]....
        /*00e0*/ 	.word	0x00000ce0


	//   ....[51]....
        /*00e4*/ 	.word	0x00000d20


	//   ....[52]....
        /*00e8*/ 	.word	0x00000d60


	//   ....[53]....
        /*00ec*/ 	.word	0x00000da0


	//   ....[54]....
        /*00f0*/ 	.word	0x00000de0


	//   ....[55]....
        /*00f4*/ 	.word	0x00000e20


	//   ....[56]....
        /*00f8*/ 	.word	0x00000e60


	//   ....[57]....
        /*00fc*/ 	.word	0x00000ea0


	//   ....[58]....
        /*0100*/ 	.word	0x00000ee0


	//   ....[59]....
        /*0104*/ 	.word	0x00000f20


	//   ....[60]....
        /*0108*/ 	.word	0x00000f60


	//   ....[61]....
        /*010c*/ 	.word	0x00000fa0


	//   ....[62]....
        /*0110*/ 	.word	0x00000fe0


	//   ....[63]....
        /*0114*/ 	.word	0x00001020


	//   ....[64]....
        /*0118*/ 	.word	0x00001060


	//   ....[65]....
        /*011c*/ 	.word	0x000010a0


	//   ....[66]....
        /*0120*/ 	.word	0x000010e0


	//   ....[67]....
        /*0124*/ 	.word	0x00001120


	//   ....[68]....
        /*0128*/ 	.word	0x00001160


	//   ....[69]....
        /*012c*/ 	.word	0x000011a0


	//   ....[70]....
        /*0130*/ 	.word	0x000011e0


	//   ....[71]....
        /*0134*/ 	.word	0x00001220


	//   ....[72]....
        /*0138*/ 	.word	0x00001260


	//   ....[73]....
        /*013c*/ 	.word	0x000012a0


	//   ....[74]....
        /*0140*/ 	.word	0x000012e0


	//   ....[75]....
        /*0144*/ 	.word	0x00001320


	//   ....[76]....
        /*0148*/ 	.word	0x00001360


	//   ....[77]....
        /*014c*/ 	.word	0x000013a0


	//   ....[78]....
        /*0150*/ 	.word	0x000013e0


	//   ....[79]....
        /*0154*/ 	.word	0x00001420


	//   ....[80]....
        /*0158*/ 	.word	0x00001460


	//   ....[81]....
        /*015c*/ 	.word	0x000014a0


	//   ....[82]....
        /*0160*/ 	.word	0x000014e0


	//   ....[83]....
        /*0164*/ 	.word	0x00001520


	//   ....[84]....
        /*0168*/ 	.word	0x00001560


	//   ....[85]....
        /*016c*/ 	.word	0x000015a0


	//   ....[86]....
        /*0170*/ 	.word	0x000015e0


	//   ....[87]....
        /*0174*/ 	.word	0x00001620


	//   ....[88]....
        /*0178*/ 	.word	0x00001660


	//   ....[89]....
        /*017c*/ 	.word	0x000016a0


	//   ....[90]....
        /*0180*/ 	.word	0x000016e0


	//   ....[91]....
        /*0184*/ 	.word	0x00001720


	//   ....[92]....
        /*0188*/ 	.word	0x00001760


	//   ....[93]....
        /*018c*/ 	.word	0x000017a0


	//   ....[94]....
        /*0190*/ 	.word	0x000017e0


	//   ....[95]....
        /*0194*/ 	.word	0x00001820


	//   ....[96]....
        /*0198*/ 	.word	0x00001860


	//   ....[97]....
        /*019c*/ 	.word	0x000018a0


	//   ....[98]....
        /*01a0*/ 	.word	0x000018e0


	//   ....[99]....
        /*01a4*/ 	.word	0x00001920


	//   ....[100]....
        /*01a8*/ 	.word	0x00001960


	//   ....[101]....
        /*01ac*/ 	.word	0x000019a0


	//   ....[102]....
        /*01b0*/ 	.word	0x000019e0


	//   ....[103]....
        /*01b4*/ 	.word	0x00001a20


	//   ....[104]....
        /*01b8*/ 	.word	0x00001a60


	//   ....[105]....
        /*01bc*/ 	.word	0x00001aa0


	//   ....[106]....
        /*01c0*/ 	.word	0x00001ae0


	//   ....[107]....
        /*01c4*/ 	.word	0x00001b20


	//   ....[108]....
        /*01c8*/ 	.word	0x00001b60


	//   ....[109]....
        /*01cc*/ 	.word	0x00001ba0


	//   ....[110]....
        /*01d0*/ 	.word	0x00001be0


	//   ....[111]....
        /*01d4*/ 	.word	0x00001c20


	//   ....[112]....
        /*01d8*/ 	.word	0x00001c60


	//   ....[113]....
        /*01dc*/ 	.word	0x00001ca0


	//   ....[114]....
        /*01e0*/ 	.word	0x00001ce0


	//   ....[115]....
        /*01e4*/ 	.word	0x00001d20


	//   ....[116]....
        /*01e8*/ 	.word	0x00001d60


	//   ....[117]....
        /*01ec*/ 	.word	0x00001da0


	//   ....[118]....
        /*01f0*/ 	.word	0x00001de0


	//   ....[119]....
        /*01f4*/ 	.word	0x00001e20


	//   ....[120]....
        /*01f8*/ 	.word	0x00001e60


	//   ....[121]....
        /*01fc*/ 	.word	0x00001ea0


	//   ....[122]....
        /*0200*/ 	.word	0x00001ee0


	//   ....[123]....
        /*0204*/ 	.word	0x00001f20


	//   ....[124]....
        /*0208*/ 	.word	0x00001f60


	//   ....[125]....
        /*020c*/ 	.word	0x00001fa0


	//   ....[126]....
        /*0210*/ 	.word	0x00001fe0


	//   ....[127]....
        /*0214*/ 	.word	0x00002020


	//   ....[128]....
        /*0218*/ 	.word	0x00002060


	//   ....[129]....
        /*021c*/ 	.word	0x000020a0


	//   ....[130]....
        /*0220*/ 	.word	0x000020e0


	//   ....[131]....
        /*0224*/ 	.word	0x00002120


	//   ....[132]....
        /*0228*/ 	.word	0x00002160


	//   ....[133]....
        /*022c*/ 	.word	0x000021a0


	//   ....[134]....
        /*0230*/ 	.word	0x000021e0


	//   ....[135]....
        /*0234*/ 	.word	0x00002220


	//   ....[136]....
        /*0238*/ 	.word	0x00002260


	//   ....[137]....
        /*023c*/ 	.word	0x000022a0


	//   ....[138]....
        /*0240*/ 	.word	0x000022e0


	//   ....[139]....
        /*0244*/ 	.word	0x00002320


	//   ....[140]....
        /*0248*/ 	.word	0x00002360


	//   ....[141]....
        /*024c*/ 	.word	0x000023a0


	//   ....[142]....
        /*0250*/ 	.word	0x000023e0


	//   ....[143]....
        /*0254*/ 	.word	0x00002420


	//   ....[144]....
        /*0258*/ 	.word	0x00002460


	//   ....[145]....
        /*025c*/ 	.word	0x000024a0


	//   ....[146]....
        /*0260*/ 	.word	0x000024e0


	//   ....[147]....
        /*0264*/ 	.word	0x00002520


	//   ....[148]....
        /*0268*/ 	.word	0x00002560


	//   ....[149]....
        /*026c*/ 	.word	0x000025a0


	//   ....[150]....
        /*0270*/ 	.word	0x000025e0


	//   ....[151]....
        /*0274*/ 	.word	0x00002620


	//   ....[152]....
        /*0278*/ 	.word	0x00002660


	//   ....[153]....
        /*027c*/ 	.word	0x000026a0


	//   ....[154]....
        /*0280*/ 	.word	0x000026e0


	//   ....[155]....
        /*0284*/ 	.word	0x00002720


	//   ....[156]....
        /*0288*/ 	.word	0x00002760


	//   ....[157]....
        /*028c*/ 	.word	0x000027a0


	//   ....[158]....
        /*0290*/ 	.word	0x000027e0


	//   ....[159]....
        /*0294*/ 	.word	0x00002820


	//   ....[160]....
        /*0298*/ 	.word	0x00002860


	//   ....[161]....
        /*029c*/ 	.word	0x000028a0


	//   ....[162]....
        /*02a0*/ 	.word	0x000028e0


	//   ....[163]....
        /*02a4*/ 	.word	0x00002920


	//   ....[164]....
        /*02a8*/ 	.word	0x00002960


	//   ....[165]....
        /*02ac*/ 	.word	0x000029a0


	//   ....[166]....
        /*02b0*/ 	.word	0x000029e0


	//   ....[167]....
        /*02b4*/ 	.word	0x00002a20


	//   ....[168]....
        /*02b8*/ 	.word	0x00002a60


	//   ....[169]....
        /*02bc*/ 	.word	0x00002aa0


	//   ....[170]....
        /*02c0*/ 	.word	0x00002ae0


	//   ....[171]....
        /*02c4*/ 	.word	0x00002b20


	//   ....[172]....
        /*02c8*/ 	.word	0x00002b60


	//   ....[173]....
        /*02cc*/ 	.word	0x00002ba0


	//   ....[174]....
        /*02d0*/ 	.word	0x00002be0


	//   ....[175]....
        /*02d4*/ 	.word	0x00002c20


	//   ....[176]....
        /*02d8*/ 	.word	0x00002c60


	//   ....[177]....
        /*02dc*/ 	.word	0x00002ca0


	//   ....[178]....
        /*02e0*/ 	.word	0x00002ce0


	//   ....[179]....
        /*02e4*/ 	.word	0x00002d20


	//   ....[180]....
        /*02e8*/ 	.word	0x00002d60


	//   ....[181]....
        /*02ec*/ 	.word	0x00002da0


	//   ....[182]....
        /*02f0*/ 	.word	0x00002de0


	//   ....[183]....
        /*02f4*/ 	.word	0x00002e20


	//   ....[184]....
        /*02f8*/ 	.word	0x00002e60


	//   ....[185]....
        /*02fc*/ 	.word	0x00002ea0


	//   ....[186]....
        /*0300*/ 	.word	0x00002ee0


	//   ....[187]....
        /*0304*/ 	.word	0x00002f20


	//   ....[188]....
        /*0308*/ 	.word	0x00002f60


	//   ....[189]....
        /*030c*/ 	.word	0x00002fa0


	//   ....[190]....
        /*0310*/ 	.word	0x00002fe0


	//   ....[191]....
        /*0314*/ 	.word	0x00003020


	//   ....[192]....
        /*0318*/ 	.word	0x00003060


	//   ....[193]....
        /*031c*/ 	.word	0x000030a0


	//   ....[194]....
        /*0320*/ 	.word	0x000030e0


	//   ....[195]....
        /*0324*/ 	.word	0x00003120


	//   ....[196]....
        /*0328*/ 	.word	0x00003160


	//   ....[197]....
        /*032c*/ 	.word	0x000031a0


	//   ....[198]....
        /*0330*/ 	.word	0x000031e0


	//   ....[199]....
        /*0334*/ 	.word	0x00003220


	//   ....[200]....
        /*0338*/ 	.word	0x00003260


	//   ....[201]....
        /*033c*/ 	.word	0x000032a0


	//   ....[202]....
        /*0340*/ 	.word	0x000032e0


	//   ....[203]....
        /*0344*/ 	.word	0x00003320


	//   ....[204]....
        /*0348*/ 	.word	0x00003360


	//   ....[205]....
        /*034c*/ 	.word	0x000033a0


	//   ....[206]....
        /*0350*/ 	.word	0x000033e0


	//   ....[207]....
        /*0354*/ 	.word	0x00003420


	//   ....[208]....
        /*0358*/ 	.word	0x00003460


	//   ....[209]....
        /*035c*/ 	.word	0x000034a0


	//   ....[210]....
        /*0360*/ 	.word	0x000034e0


	//   ....[211]....
        /*0364*/ 	.word	0x00003520


	//   ....[212]....
        /*0368*/ 	.word	0x00003560


	//   ....[213]....
        /*036c*/ 	.word	0x000035a0


	//   ....[214]....
        /*0370*/ 	.word	0x000035e0


	//   ....[215]....
        /*0374*/ 	.word	0x00003620


	//   ....[216]....
        /*0378*/ 	.word	0x00003660


	//   ....[217]....
        /*037c*/ 	.word	0x000036a0


	//   ....[218]....
        /*0380*/ 	.word	0x000036e0


	//   ....[219]....
        /*0384*/ 	.word	0x00003720


	//   ....[220]....
        /*0388*/ 	.word	0x00003760


	//   ....[221]....
        /*038c*/ 	.word	0x000037a0


	//   ....[222]....
        /*0390*/ 	.word	0x000037e0


	//   ....[223]....
        /*0394*/ 	.word	0x00003820


	//   ....[224]....
        /*0398*/ 	.word	0x00003860


	//   ....[225]....
        /*039c*/ 	.word	0x000038a0


	//   ....[226]....
        /*03a0*/ 	.word	0x000038e0


	//   ....[227]....
        /*03a4*/ 	.word	0x00003920


	//   ....[228]....
        /*03a8*/ 	.word	0x00003960


	//   ....[229]....
        /*03ac*/ 	.word	0x000039a0


	//   ....[230]....
        /*03b0*/ 	.word	0x000039e0


	//   ....[231]....
        /*03b4*/ 	.word	0x00003a20


	//   ....[232]....
        /*03b8*/ 	.word	0x00003a60


	//   ....[233]....
        /*03bc*/ 	.word	0x00003aa0


	//   ....[234]....
        /*03c0*/ 	.word	0x00003ae0


	//   ....[235]....
        /*03c4*/ 	.word	0x00003b20


	//   ....[236]....
        /*03c8*/ 	.word	0x00003b60


	//   ....[237]....
        /*03cc*/ 	.word	0x00003ba0


	//   ....[238]....
        /*03d0*/ 	.word	0x00003be0


	//   ....[239]....
        /*03d4*/ 	.word	0x00003c20


	//   ....[240]....
        /*03d8*/ 	.word	0x00003c60


	//   ....[241]....
        /*03dc*/ 	.word	0x00003ca0


	//   ....[242]....
        /*03e0*/ 	.word	0x00003ce0


	//   ....[243]....
        /*03e4*/ 	.word	0x00003d20


	//   ....[244]....
        /*03e8*/ 	.word	0x00003d60


	//   ....[245]....
        /*03ec*/ 	.word	0x00003da0


	//   ....[246]....
        /*03f0*/ 	.word	0x00003de0


	//   ....[247]....
        /*03f4*/ 	.word	0x00003e20


	//   ....[248]....
        /*03f8*/ 	.word	0x00003e60


	//   ....[249]....
        /*03fc*/ 	.word	0x00003ea0


	//   ....[250]....
        /*0400*/ 	.word	0x00003ee0


	//   ....[251]....
        /*0404*/ 	.word	0x00003f20


	//   ....[252]....
        /*0408*/ 	.word	0x00003f60


	//   ....[253]....
        /*040c*/ 	.word	0x00003fa0


	//   ....[254]....
        /*0410*/ 	.word	0x00003fe0


	//   ....[255]....
        /*0414*/ 	.word	0x00004020


	//   ....[0]....
        /*0418*/ 	.word	0x00004060


	//----- nvinfo : EIATTR_VRC_CTA_INIT_COUNT
	.align		4
.L_1590:
        /*041c*/ 	.byte	0x02, 0x4a
	.zero		1
	.zero		1


	//----- nvinfo : EIATTR_EXIT_INSTR_OFFSETS
	.align		4
        /*0420*/ 	.byte	0x04, 0x1c
        /*0422*/ 	.short	(.L_1592 - .L_1591)


	//   ....[0]....
.L_1591:
        /*0424*/ 	.word	0x00000030


	//   ....[1]....
        /*0428*/ 	.word	0x00004090


	//----- nvinfo : EIATTR_SW_WAR
	.align		4
.L_1592:
        /*042c*/ 	.byte	0x04, 0x36
        /*042e*/ 	.short	(.L_1594 - .L_1593)
.L_1593:
        /*0430*/ 	.word	0x00000008
.L_1594:


//--------------------- .nv.info._Z4testIL_Z13load_volatilePKjEL_Z17store_atomic_exchPjjELi256E14single_element10skip_lanesILj4EEEvv --------------------------
	.section	.nv.info._Z4testIL_Z13load_volatilePKjEL_Z17store_atomic_exchPjjELi256E14single_element10skip_lanesILj4EEEvv,"",@"SHT_CUDA_INFO"
	.sectionflags	@""
	.align	4


	//----- nvinfo : EIATTR_CUDA_API_VERSION
	.align		4
        /*0000*/ 	.byte	0x04, 0x37
        /*0002*/ 	.short	(.L_1596 - .L_1595)
.L_1595:
        /*0004*/ 	.word	0x00000082


	//----- nvinfo : EIATTR_SPARSE_MMA_MASK
	.align		4
.L_1596:
        /*0008*/ 	.byte	0x03, 0x50
        /*000a*/ 	.short	0x0000


	//----- nvinfo : EIATTR_MAXREG_COUNT
	.align		4
        /*000c*/ 	.byte	0x03, 0x1b
        /*000e*/ 	.short	0x00ff


	//----- nvinfo : EIATTR_MERCURY_ISA_VERSION
	.align		4
        /*0010*/ 	.byte	0x03, 0x5f
        /*0012*/ 	.short	0x0101


	//----- nvinfo : EIATTR_VRC_CTA_INIT_COUNT
	.align		4
        /*0014*/ 	.byte	0x02, 0x4a
	.zero		1
	.zero		1


	//----- nvinfo : EIATTR_EXIT_INSTR_OFFSETS
	.align		4
        /*0018*/ 	.byte	0x04, 0x1c
        /*001a*/ 	.short	(.L_1598 - .L_1597)


	//   ....[0]....
.L_1597:
        /*001c*/ 	.word	0x00000030


	//   ....[1]....
        /*0020*/ 	.word	0x00003060


	//----- nvinfo : EIATTR_SW_WAR
	.align		4
.L_1598:
        /*0024*/ 	.byte	0x04, 0x36
        /*0026*/ 	.short	(.L_1600 - .L_1599)
.L_1599:
        /*0028*/ 	.word	0x00000008
.L_1600:


//--------------------- .nv.info._Z4testIL_Z13load_volatilePKjEL_Z14store_volatilePjjELi256E14single_element10skip_lanesILj4EEEvv --------------------------
	.section	.nv.info._Z4testIL_Z13load_volatilePKjEL_Z14store_volatilePjjELi256E14single_element10skip_lanesILj4EEEvv,"",@"SHT_CUDA_INFO"
	.sectionflags	@""
	.align	4


	//----- nvinfo : EIATTR_CUDA_API_VERSION
	.align		4
        /*0000*/ 	.byte	0x04, 0x37
        /*0002*/ 	.short	(.L_1602 - .L_1601)
.L_1601:
        /*0004*/ 	.word	0x00000082


	//----- nvinfo : EIATTR_SPARSE_MMA_MASK
	.align		4
.L_1602:
        /*0008*/ 	.byte	0x03, 0x50
        /*000a*/ 	.short	0x0000


	//----- nvinfo : EIATTR_MAXREG_COUNT
	.align		4
        /*000c*/ 	.byte	0x03, 0x1b
        /*000e*/ 	.short	0x00ff


	//----- nvinfo : EIATTR_MERCURY_ISA_VERSION
	.align		4
        /*0010*/ 	.byte	0x03, 0x5f
        /*0012*/ 	.short	0x0101


	//----- nvinfo : EIATTR_VRC_CTA_INIT_COUNT
	.align		4
        /*0014*/ 	.byte	0x02, 0x4a
	.zero		1
	.zero		1


	//----- nvinfo : EIATTR_EXIT_INSTR_OFFSETS
	.align		4
        /*0018*/ 	.byte	0x04, 0x1c
        /*001a*/ 	.short	(.L_1604 - .L_1603)


	//   ....[0]....
.L_1603:
        /*001c*/ 	.word	0x00000030


	//   ....[1]....
        /*0020*/ 	.word	0x00003060


	//----- nvinfo : EIATTR_SW_WAR
	.align		4
.L_1604:
        /*0024*/ 	.byte	0x04, 0x36
        /*0026*/ 	.short	(.L_1606 - .L_1605)
.L_1605:
        /*0028*/ 	.word	0x00000008
.L_1606:


//--------------------- .nv.info._Z4testIL_Z12load_relaxedPKjEL_Z13store_relaxedPjjELi256E14single_element10skip_lanesILj2EEEvv --------------------------
	.section	.nv.info._Z4testIL_Z12load_relaxedPKjEL_Z13store_relaxedPjjELi256E14single_element10skip_lanesILj2EEEvv,"",@"SHT_CUDA_INFO"
	.sectionflags	@""
	.align	4


	//----- nvinfo : EIATTR_CUDA_API_VERSION
	.align		4
        /*0000*/ 	.byte	0x04, 0x37
        /*0002*/ 	.short	(.L_1608 - .L_1607)
.L_1607:
        /*0004*/ 	.word	0x00000082


	//----- nvinfo : EIATTR_SPARSE_MMA_MASK
	.align		4
.L_1608:
        /*0008*/ 	.byte	0x03, 0x50
        /*000a*/ 	.short	0x0000


	//----- nvinfo : EIATTR_MAXREG_COUNT
	.align		4
        /*000c*/ 	.byte	0x03, 0x1b
        /*000e*/ 	.short	0x00ff


	//----- nvinfo : EIATTR_MERCURY_ISA_VERSION
	.align		4
        /*0010*/ 	.byte	0x03, 0x5f
        /*0012*/ 	.short	0x0101


	//----- nvinfo : EIATTR_VRC_CTA_INIT_COUNT
	.align		4
        /*0014*/ 	.byte	0x02, 0x4a
	.zero		1
	.zero		1


	//----- nvinfo : EIATTR_EXIT_INSTR_OFFSETS
	.align		4
        /*0018*/ 	.byte	0x04, 0x1c
        /*001a*/ 	.short	(.L_1610 - .L_1609)


	//   ....[0]....
.L_1609:
        /*001c*/ 	.word	0x00000040


	//   ....[1]....
        /*0020*/ 	.word	0x00003070


	//----- nvinfo : EIATTR_SW_WAR
	.align		4
.L_1610:
        /*0024*/ 	.byte	0x04, 0x36
        /*0026*/ 	.short	(.L_1612 - .L_1611)
.L_1611:
        /*0028*/ 	.word	0x00000008
.L_1612:


//--------------------- .nv.info._Z4testIL_Z15load_atomic_addPKjEL_Z17store_atomic_exchPjjELi256E14single_element10skip_lanesILj2EEEvv --------------------------
	.section	.nv.info._Z4testIL_Z15load_atomic_addPKjEL_Z17store_atomic_exchPjjELi256E14single_element10skip_lanesILj2EEEvv,"",@"SHT_CUDA_INFO"
	.sectionflags	@""
	.align	4


	//----- nvinfo : EIATTR_CUDA_API_VERSION
	.align		4
        /*0000*/ 	.byte	0x04, 0x37
        /*0002*/ 	.short	(.L_1614 - .L_1613)
.L_1613:
        /*0004*/ 	.word	0x00000082


	//----- nvinfo : EIATTR_SPARSE_MMA_MASK
	.align		4
.L_1614:
        /*0008*/ 	.byte	0x03, 0x50
        /*000a*/ 	.short	0x0000


	//----- nvinfo : EIATTR_MAXREG_COUNT
	.align		4
        /*000c*/ 	.byte	0x03, 0x1b
        /*000e*/ 	.short	0x00ff


	//----- nvinfo : EIATTR_MERCURY_ISA_VERSION
	.align		4
        /*0010*/ 	.byte	0x03, 0x5f
        /*0012*/ 	.short	0x0101


	//----- nvinfo : EIATTR_INT_WARP_WIDE_INSTR_OFFSETS
	.align		4
        /*0014*/ 	.byte	0x04, 0x31
        /*0016*/ 	.short	(.L_1616 - .L_1615)


	//   ....[0]....
.L_1615:
        /*0018*/ 	.word	0x00000050


	//   ....[1]....
        /*001c*/ 	.word	0x000000b0


	//   ....[2]....
        /*0020*/ 	.word	0x000000f0


	//   ....[3]....
        /*0024*/ 	.word	0x00000130


	//   ....[4]....
        /*0028*/ 	.word	0x00000170


	//   ....[5]....
        /*002c*/ 	.word	0x000001b0


	//   ....[6]....
        /*0030*/ 	.word	0x000001f0


	//   ....[7]....
        /*0034*/ 	.word	0x00000230


	//   ....[8]....
        /*0038*/ 	.word	0x00000270


	//   ....[9]....
        /*003c*/ 	.word	0x000002b0


	//   ....[10]....
        /*0040*/ 	.word	0x000002f0


	//   ....[11]....
        /*0044*/ 	.word	0x00000330


	//   ....[12]....
        /*0048*/ 	.word	0x00000370


	//   ....[13]....
        /*004c*/ 	.word	0x000003b0


	//   ....[14]....
        /*0050*/ 	.word	0x000003f0


	//   ....[15]....
        /*0054*/ 	.word	0x00000430


	//   ....[16]....
        /*0058*/ 	.word	0x00000470


	//   ....[17]....
        /*005c*/ 	.word	0x000004b0


	//   ....[18]....
        /*0060*/ 	.word	0x000004f0


	//   ....[19]....
        /*0064*/ 	.word	0x00000530


	//   ....[20]....
        /*0068*/ 	.word	0x00000570


	//   ....[21]....
        /*006c*/ 	.word	0x000005b0


	//   ....[22]....
        /*0070*/ 	.word	0x000005f0


	//   ....[23]....
        /*0074*/ 	.word	0x00000630


	//   ....[24]....
        /*0078*/ 	.word	0x00000670


	//   ....[25]....
        /*007c*/ 	.word	0x000006b0


	//   ....[26]....
        /*0080*/ 	.word	0x000006f0


	//   ....[27]....
        /*0084*/ 	.word	0x00000730


	//   ....[28]....
        /*0088*/ 	.word	0x00000770


	//   ....[29]....
        /*008c*/ 	.word	0x000007b0


	//   ....[30]....
        /*0090*/ 	.word	0x000007f0


	//   ....[31]....
        /*0094*/ 	.word	0x00000830


	//   ....[32]....
        /*0098*/ 	.word	0x00000870


	//   ....[33]....
        /*009c*/ 	.word	0x000008b0


	//   ....[34]....
        /*00a0*/ 	.word	0x000008f0


	//   ....[35]....
        /*00a4*/ 	.word	0x00000930


	//   ....[36]....
        /*00a8*/ 	.word	0x00000970


	//   ....[37]....
        /*00ac*/ 	.word	0x000009b0


	//   ....[38]....
        /*00b0*/ 	.word	0x000009f0


	//   ....[39]....
        /*00b4*/ 	.word	0x00000a30


	//   ....[40]....
        /*00b8*/ 	.word	0x00000a70


	//   ....[41]....
        /*00bc*/ 	.word	0x00000ab0


	//   ....[42]....
        /*00c0*/ 	.word	0x00000af0


	//   ....[43]....
        /*00c4*/ 	.word	0x00000b30


	//   ....[44]....
        /*00c8*/ 	.word	0x00000b70


	//   ....[45]....
        /*00cc*/ 	.word	0x00000bb0


	//   ....[46]....
        /*00d0*/ 	.word	0x00000bf0


	//   ....[47]....
        /*00d4*/ 	.word	0x00000c30


	//   ....[48]....
        /*00d8*/ 	.word	0x00000c70


	//   ....[49]....
        /*00dc*/ 	.word	0x00000cb0


	//   ....[50]....
        /*00e0*/ 	.word	0x00000cf0


	//   ....[51]....
        /*00e4*/ 	.word	0x00000d30


	//   ....[52]....
        /*00e8*/ 	.word	0x00000d70


	//   ....[53]....
        /*00ec*/ 	.word	0x00000db0


	//   ....[54]....
        /*00f0*/ 	.word	0x00000df0


	//   ....[55]....
        /*00f4*/ 	.word	0x00000e30


	//   ....[56]....
        /*00f8*/ 	.word	0x00000e70


	//   ....[57]....
        /*00fc*/ 	.word	0x00000eb0


	//   ....[58]....
        /*0100*/ 	.word	0x00000ef0


	//   ....[59]....
        /*0104*/ 	.word	0x00000f30


	//   ....[60]....
        /*0108*/ 	.word	0x00000f70


	//   ....[61]....
        /*010c*/ 	.word	0x00000fb0


	//   ....[62]....
        /*0110*/ 	.word	0x00000ff0


	//   ....[63]....
        /*0114*/ 	.word	0x00001030


	//   ....[64]....
        /*0118*/ 	.word	0x00001070


	//   ....[65]....
        /*011c*/ 	.word	0x000010b0


	//   ....[66]....
        /*0120*/ 	.word	0x000010f0


	//   ....[67]....
        /*0124*/ 	.word	0x00001130


	//   ....[68]....
        /*0128*/ 	.word	0x00001170


	//   ....[69]....
        /*012c*/ 	.word	0x000011b0


	//   ....[70]....
        /*0130*/ 	.word	0x000011f0


	//   ....[71]....
        /*0134*/ 	.word	0x00001230


	//   ....[72]....
        /*0138*/ 	.word	0x00001270


	//   ....[73]....
        /*013c*/ 	.word	0x000012b0


	//   ....[74]....
        /*0140*/ 	.word	0x000012f0


	//   ....[75]....
        /*0144*/ 	.word	0x00001330


	//   ....[76]....
        /*0148*/ 	.word	0x00001370


	//   ....[77]....
        /*014c*/ 	.word	0x000013b0


	//   ....[78]....
        /*0150*/ 	.word	0x000013f0


	//   ....[79]....
        /*0154*/ 	.word	0x00001430


	//   ....[80]....
        /*0158*/ 	.word	0x00001470


	//   ....[81]....
        /*015c*/ 	.word	0x000014b0


	//   ....[82]....
        /*0160*/ 	.word	0x000014f0


	//   ....[83]....
        /*0164*/ 	.word	0x00001530


	//   ....[84]....
        /*0168*/ 	.word	0x00001570


	//   ....[85]....
        /*016c*/ 	.word	0x000015b0


	//   ....[86]....
        /*0170*/ 	.word	0x000015f0


	//   ....[87]....
        /*0174*/ 	.word	0x00001630


	//   ....[88]....
        /*0178*/ 	.word	0x00001670


	//   ....[89]....
        /*017c*/ 	.word	0x000016b0


	//   ....[90]....
        /*0180*/ 	.word	0x000016f0


	//   ....[91]....
        /*0184*/ 	.word	0x00001730


	//   ....[92]....
        /*0188*/ 	.word	0x00001770


	//   ....[93]....
        /*018c*/ 	.word	0x000017b0


	//   ....[94]....
        /*0190*/ 	.word	0x000017f0


	//   ....[95]....
        /*0194*/ 	.word	0x00001830


	//   ....[96]....
        /*0198*/ 	.word	0x00001870


	//   ....[97]....
        /*019c*/ 	.word	0x000018b0


	//   ....[98]....
        /*01a0*/ 	.word	0x000018f0


	//   ....[99]....
        /*01a4*/ 	.word	0x00001930


	//   ....[100]....
        /*01a8*/ 	.word	0x00001970


	//   ....[101]....
        /*01ac*/ 	.word	0x000019b0


	//   ....[102]....
        /*01b0*/ 	.word	0x000019f0


	//   ....[103]....
        /*01b4*/ 	.word	0x00001a30


	//   ....[104]....
        /*01b8*/ 	.word	0x00001a70


	//   ....[105]....
        /*01bc*/ 	.word	0x00001ab0


	//   ....[106]....
        /*01c0*/ 	.word	0x00001af0


	//   ....[107]....
        /*01c4*/ 	.word	0x00001b30


	//   ....[108]....
        /*01c8*/ 	.word	0x00001b70


	//   ....[109]....
        /*01cc*/ 	.word	0x00001bb0


	//   ....[110]....
        /*01d0*/ 	.word	0x00001bf0


	//   ....[111]....
        /*01d4*/ 	.word	0x00001c30


	//   ....[112]....
        /*01d8*/ 	.word	0x00001c70


	//   ....[113]....
        /*01dc*/ 	.word	0x00001cb0


	//   ....[114]....
        /*01e0*/ 	.word	0x00001cf0


	//   ....[115]....
        /*01e4*/ 	.word	0x00001d30


	//   ....[116]....
        /*01e8*/ 	.word	0x00001d70


	//   ....[117]....
        /*01ec*/ 	.word	0x00001db0


	//   ....[118]....
        /*01f0*/ 	.word	0x00001df0


	//   ....[119]....
        /*01f4*/ 	.word	0x00001e30


	//   ....[120]....
        /*01f8*/ 	.word	0x00001e70


	//   ....[121]....
        /*01fc*/ 	.word	0x00001eb0


	//   ....[122]....
        /*0200*/ 	.word	0x00001ef0


	//   ....[123]....
        /*0204*/ 	.word	0x00001f30


	//   ....[124]....
        /*0208*/ 	.word	0x00001f70


	//   ....[125]....
        /*020c*/ 	.word	0x00001fb0


	//   ....[126]....
        /*0210*/ 	.word	0x00001ff0


	//   ....[127]....
        /*0214*/ 	.word	0x00002030


	//   ....[128]....
        /*0218*/ 	.word	0x00002070


	//   ....[129]....
        /*021c*/ 	.word	0x000020b0


	//   ....[130]....
        /*0220*/ 	.word	0x000020f0


	//   ....[131]....
        /*0224*/ 	.word	0x00002130


	//   ....[132]....
        /*0228*/ 	.word	0x00002170


	//   ....[133]....
        /*022c*/ 	.word	0x000021b0


	//   ....[134]....
        /*0230*/ 	.word	0x000021f0


	//   ....[135]....
        /*0234*/ 	.word	0x00002230


	//   ....[136]....
        /*0238*/ 	.word	0x00002270


	//   ....[137]....
        /*023c*/ 	.word	0x000022b0


	//   ....[138]....
        /*0240*/ 	.word	0x000022f0


	//   ....[139]....
        /*0244*/ 	.word	0x00002330


	//   ....[140]....
        /*0248*/ 	.word	0x00002370


	//   ....[141]....
        /*024c*/ 	.word	0x000023b0


	//   ....[142]....
        /*0250*/ 	.word	0x000023f0


	//   ....[143]....
        /*0254*/ 	.word	0x00002430


	//   ....[144]....
        /*0258*/ 	.word	0x00002470


	//   ....[145]....
        /*025c*/ 	.word	0x000024b0


	//   ....[146]....
        /*0260*/ 	.word	0x000024f0


	//   ....[147]....
        /*0264*/ 	.word	0x00002530


	//   ....[148]....
        /*0268*/ 	.word	0x00002570


	//   ....[149]....
        /*026c*/ 	.word	0x000025b0


	//   ....[150]....
        /*0270*/ 	.word	0x000025f0


	//   ....[151]....
        /*0274*/ 	.word	0x00002630


	//   ....[152]....
        /*0278*/ 	.word	0x00002670


	//   ....[153]....
        /*027c*/ 	.word	0x000026b0


	//   ....[154]....
        /*0280*/ 	.word	0x000026f0


	//   ....[155]....
        /*0284*/ 	.word	0x00002730


	//   ....[156]....
        /*0288*/ 	.word	0x00002770


	//   ....[157]....
        /*028c*/ 	.word	0x000027b0


	//   ....[158]....
        /*0290*/ 	.word	0x000027f0


	//   ....[159]....
        /*0294*/ 	.word	0x00002830


	//   ....[160]....
        /*0298*/ 	.word	0x00002870


	//   ....[161]....
        /*029c*/ 	.word	0x000028b0


	//   ....[162]....
        /*02a0*/ 	.word	0x000028f0


	//   ....[163]....
        /*02a4*/ 	.word	0x00002930


	//   ....[164]....
        /*02a8*/ 	.word	0x00002970


	//   ....[165]....
        /*02ac*/ 	.word	0x000029b0


	//   ....[166]....
        /*02b0*/ 	.word	0x000029f0


	//   ....[167]....
        /*02b4*/ 	.word	0x00002a30


	//   ....[168]....
        /*02b8*/ 	.word	0x00002a70


	//   ....[169]....
        /*02bc*/ 	.word	0x00002ab0


	//   ....[170]....
        /*02c0*/ 	.word	0x00002af0


	//   ....[171]....
        /*02c4*/ 	.word	0x00002b30


	//   ....[172]....
        /*02c8*/ 	.word	0x00002b70


	//   ....[173]....
        /*02cc*/ 	.word	0x00002bb0


	//   ....[174]....
        /*02d0*/ 	.word	0x00002bf0


	//   ....[175]....
        /*02d4*/ 	.word	0x00002c30


	//   ....[176]....
        /*02d8*/ 	.word	0x00002c70


	//   ....[177]....
        /*02dc*/ 	.word	0x00002cb0


	//   ....[178]....
        /*02e0*/ 	.word	0x00002cf0


	//   ....[179]....
        /*02e4*/ 	.word	0x00002d30


	//   ....[180]....
        /*02e8*/ 	.word	0x00002d70


	//   ....[181]....
        /*02ec*/ 	.word	0x00002db0


	//   ....[182]....
        /*02f0*/ 	.word	0x00002df0


	//   ....[183]....
        /*02f4*/ 	.word	0x00002e30


	//   ....[184]....
        /*02f8*/ 	.word	0x00002e70


	//   ....[185]....
        /*02fc*/ 	.word	0x00002eb0


	//   ....[186]....
        /*0300*/ 	.word	0x00002ef0


	//   ....[187]....
        /*0304*/ 	.word	0x00002f30


	//   ....[188]....
        /*0308*/ 	.word	0x00002f70


	//   ....[189]....
        /*030c*/ 	.word	0x00002fb0


	//   ....[190]....
        /*0310*/ 	.word	0x00002ff0


	//   ....[191]....
        /*0314*/ 	.word	0x00003030


	//   ....[192]....
        /*0318*/ 	.word	0x00003070


	//   ....[193]....
        /*031c*/ 	.word	0x000030b0


	//   ....[194]....
        /*0320*/ 	.word	0x000030f0


	//   ....[195]....
        /*0324*/ 	.word	0x00003130


	//   ....[196]....
        /*0328*/ 	.word	0x00003170


	//   ....[197]....
        /*032c*/ 	.word	0x000031b0


	//   ....[198]....
        /*0330*/ 	.word	0x000031f0


	//   ....[199]....
        /*0334*/ 	.word	0x00003230


	//   ....[200]....
        /*0338*/ 	.word	0x00003270


	//   ....[201]....
        /*033c*/ 	.word	0x000032b0


	//   ....[202]....
        /*0340*/ 	.word	0x000032f0


	//   ....[203]....
        /*0344*/ 	.word	0x00003330


	//   ....[204]....
        /*0348*/ 	.word	0x00003370


	//   ....[205]....
        /*034c*/ 	.word	0x000033b0


	//   ....[206]....
        /*0350*/ 	.word	0x000033f0


	//   ....[207]....
        /*0354*/ 	.word	0x00003430


	//   ....[208]....
        /*0358*/ 	.word	0x00003470


	//   ....[209]....
        /*035c*/ 	.word	0x000034b0


	//   ....[210]....
        /*0360*/ 	.word	0x000034f0


	//   ....[211]....
        /*0364*/ 	.word	0x00003530


	//   ....[212]....
        /*0368*/ 	.word	0x00003570


	//   ....[213]....
        /*036c*/ 	.word	0x000035b0


	//   ....[214]....
        /*0370*/ 	.word	0x000035f0


	//   ....[215]....
        /*0374*/ 	.word	0x00003630


	//   ....[216]....
        /*0378*/ 	.word	0x00003670


	//   ....[217]....
        /*037c*/ 	.word	0x000036b0


	//   ....[218]....
        /*0380*/ 	.word	0x000036f0


	//   ....[219]....
        /*0384*/ 	.word	0x00003730


	//   ....[220]....
        /*0388*/ 	.word	0x00003770


	//   ....[221]....
        /*038c*/ 	.word	0x000037b0


	//   ....[222]....
        /*0390*/ 	.word	0x000037f0


	//   ....[223]....
        /*0394*/ 	.word	0x00003830


	//   ....[224]....
        /*0398*/ 	.word	0x00003870


	//   ....[225]....
        /*039c*/ 	.word	0x000038b0


	//   ....[226]....
        /*03a0*/ 	.word	0x000038f0


	//   ....[227]....
        /*03a4*/ 	.word	0x00003930


	//   ....[228]....
        /*03a8*/ 	.word	0x00003970


	//   ....[229]....
        /*03ac*/ 	.word	0x000039b0


	//   ....[230]....
        /*03b0*/ 	.word	0x000039f0


	//   ....[231]....
        /*03b4*/ 	.word	0x00003a30


	//   ....[232]....
        /*03b8*/ 	.word	0x00003a70


	//   ....[233]....
        /*03bc*/ 	.word	0x00003ab0


	//   ....[234]....
        /*03c0*/ 	.word	0x00003af0


	//   ....[235]....
        /*03c4*/ 	.word	0x00003b30


	//   ....[236]....
        /*03c8*/ 	.word	0x00003b70


	//   ....[237]....
        /*03cc*/ 	.word	0x00003bb0


	//   ....[238]....
        /*03d0*/ 	.word	0x00003bf0


	//   ....[239]....
        /*03d4*/ 	.word	0x00003c30


	//   ....[240]....
        /*03d8*/ 	.word	0x00003c70


	//   ....[241]....
        /*03dc*/ 	.word	0x00003cb0


	//   ....[242]....
        /*03e0*/ 	.word	0x00003cf0


	//   ....[243]....
        /*03e4*/ 	.word	0x00003d30


	//   ....[244]....
        /*03e8*/ 	.word	0x00003d70


	//   ....[245]....
        /*03ec*/ 	.word	0x00003db0


	//   ....[246]....
        /*03f0*/ 	.word	0x00003df0


	//   ....[247]....
        /*03f4*/ 	.word	0x00003e30


	//   ....[248]....
        /*03f8*/ 	.word	0x00003e70


	//   ....[249]....
        /*03fc*/ 	.word	0x00003eb0


	//   ....[250]....
        /*0400*/ 	.word	0x00003ef0


	//   ....[251]....
        /*0404*/ 	.word	0x00003f30


	//   ....[252]....
        /*0408*/ 	.word	0x00003f70


	//   ....[253]....
        /*040c*/ 	.word	0x00003fb0


	//   ....[254]....
        /*0410*/ 	.word	0x00003ff0


	//   ....[255]....
        /*0414*/ 	.word	0x00004030


	//   ....[0]....
        /*0418*/ 	.word	0x00004070


	//----- nvinfo : EIATTR_VRC_CTA_INIT_COUNT
	.align		4
.L_1616:
        /*041c*/ 	.byte	0x02, 0x4a
	.zero		1
	.zero		1


	//----- nvinfo : EIATTR_EXIT_INSTR_OFFSETS
	.align		4
        /*0420*/ 	.byte	0x04, 0x1c
        /*0422*/ 	.short	(.L_1618 - .L_1617)


	//   ....[0]....
.L_1617:
        /*0424*/ 	.word	0x00000040


	//   ....[1]....
        /*0428*/ 	.word	0x000040a0


	//----- nvinfo : EIATTR_SW_WAR
	.align		4
.L_1618:
        /*042c*/ 	.byte	0x04, 0x36
        /*042e*/ 	.short	(.L_1620 - .L_1619)
.L_1619:
        /*0430*/ 	.word	0x00000008
.L_1620:


//--------------------- .nv.info._Z4testIL_Z15load_atomic_addPKjEL_Z14store_volatilePjjELi256E14single_element10skip_lanesILj2EEEvv --------------------------
	.section	.nv.info._Z4testIL_Z15load_atomic_addPKjEL_Z14store_volatilePjjELi256E14single_element10skip_lanesILj2EEEvv,"",@"SHT_CUDA_INFO"
	.sectionflags	@""
	.align	4


	//----- nvinfo : EIATTR_CUDA_API_VERSION
	.align		4
        /*0000*/ 	.byte	0x04, 0x37
        /*0002*/ 	.short	(.L_1622 - .L_1621)
.L_1621:
        /*0004*/ 	.word	0x00000082


	//----- nvinfo : EIATTR_SPARSE_MMA_MASK
	.align		4
.L_1622:
        /*0008*/ 	.byte	0x03, 0x50
        /*000a*/ 	.short	0x0000


	//----- nvinfo : EIATTR_MAXREG_COUNT
	.align		4
        /*000c*/ 	.byte	0x03, 0x1b
        /*000e*/ 	.short	0x00ff


	//----- nvinfo : EIATTR_MERCURY_ISA_VERSION
	.align		4
        /*0010*/ 	.byte	0x03, 0x5f
        /*0012*/ 	.short	0x0101


	//----- nvinfo : EIATTR_INT_WARP_WIDE_INSTR_OFFSETS
	.align		4
        /*0014*/ 	.byte	0x04, 0x31
        /*0016*/ 	.short	(.L_1624 - .L_1623)


	//   ....[0]....
.L_1623:
        /*0018*/ 	.word	0x00000050


	//   ....[1]....
        /*001c*/ 	.word	0x000000b0


	//   ....[2]....
        /*0020*/ 	.word	0x000000f0


	//   ....[3]....
        /*0024*/ 	.word	0x00000130


	//   ....[4]....
        /*0028*/ 	.word	0x00000170


	//   ....[5]....
        /*002c*/ 	.word	0x000001b0


	//   ....[6]....
        /*0030*/ 	.word	0x000001f0


	//   ....[7]....
        /*0034*/ 	.word	0x00000230


	//   ....[8]....
        /*0038*/ 	.word	0x00000270


	//   ....[9]....
        /*003c*/ 	.word	0x000002b0


	//   ....[10]....
        /*0040*/ 	.word	0x000002f0


	//   ....[11]....
        /*0044*/ 	.word	0x00000330


	//   ....[12]....
        /*0048*/ 	.word	0x00000370


	//   ....[13]....
        /*004c*/ 	.word	0x000003b0


	//   ....[14]....
        /*0050*/ 	.word	0x000003f0


	//   ....[15]....
        /*0054*/ 	.word	0x00000430


	//   ....[16]....
        /*0058*/ 	.word	0x00000470


	//   ....[17]....
        /*005c*/ 	.word	0x000004b0


	//   ....[18]....
        /*0060*/ 	.word	0x000004f0


	//   ....[19]....
        /*0064*/ 	.word	0x00000530


	//   ....[20]....
        /*0068*/ 	.word	0x00000570


	//   ....[21]....
        /*006c*/ 	.word	0x000005b0


	//   ....[22]....
        /*0070*/ 	.word	0x000005f0


	//   ....[23]....
        /*0074*/ 	.word	0x00000630


	//   ....[24]....
        /*0078*/ 	.word	0x00000670


	//   ....[25]....
        /*007c*/ 	.word	0x000006b0


	//   ....[26]....
        /*0080*/ 	.word	0x000006f0


	//   ....[27]....
        /*0084*/ 	.word	0x00000730


	//   ....[28]....
        /*0088*/ 	.word	0x00000770


	//   ....[29]....
        /*008c*/ 	.word	0x000007b0


	//   ....[30]....
        /*0090*/ 	.word	0x000007f0


	//   ....[31]....
        /*0094*/ 	.word	0x00000830


	//   ....[32]....
        /*0098*/ 	.word	0x00000870


	//   ....[33]....
        /*009c*/ 	.word	0x000008b0


	//   ....[34]....
        /*00a0*/ 	.word	0x000008f0


	//   ....[35]....
        /*00a4*/ 	.word	0x00000930


	//   ....[36]....
        /*00a8*/ 	.word	0x00000970


	//   ....[37]....
        /*00ac*/ 	.word	0x000009b0


	//   ....[38]....
        /*00b0*/ 	.word	0x000009f0


	//   ....[39]....
        /*00b4*/ 	.word	0x00000a30


	//   ....[40]....
        /*00b8*/ 	.word	0x00000a70


	//   ....[41]....
        /*00bc*/ 	.word	0x00000ab0


	//   ....[42]....
        /*00c0*/ 	.word	0x00000af0


	//   ....[43]....
        /*00c4*/ 	.word	0x00000b30


	//   ....[44]....
        /*00c8*/ 	.word	0x00000b70


	//   ....[45]....
        /*00cc*/ 	.word	0x00000bb0


	//   ....[46]....
        /*00d0*/ 	.word	0x00000bf0


	//   ....[47]....
        /*00d4*/ 	.word	0x00000c30


	//   ....[48]....
        /*00d8*/ 	.word	0x00000c70


	//   ....[49]....
        /*00dc*/ 	.word	0x00000cb0


	//   ....[50]....
        /*00e0*/ 	.word	0x00000cf0


	//   ....[51]....
        /*00e4*/ 	.word	0x00000d30


	//   ....[52]....
        /*00e8*/ 	.word	0x00000d70


	//   ....[53]....
        /*00ec*/ 	.word	0x00000db0


	//   ....[54]....
        /*00f0*/ 	.word	0x00000df0


	//   ....[55]....
        /*00f4*/ 	.word	0x00000e30


	//   ....[56]....
        /*00f8*/ 	.word	0x00000e70


	//   ....[57]....
        /*00fc*/ 	.word	0x00000eb0


	//   ....[58]....
        /*0100*/ 	.word	0x00000ef0


	//   ....[59]....
        /*0104*/ 	.word	0x00000f30


	//   ....[60]....
        /*0108*/ 	.word	0x00000f70


	//   ....[61]....
        /*010c*/ 	.word	0x00000fb0


	//   ....[62]....
        /*0110*/ 	.word	0x00000ff0


	//   ....[63]....
        /*0114*/ 	.word	0x00001030


	//   ....[64]....
        /*0118*/ 	.word	0x00001070


	//   ....[65]....
        /*011c*/ 	.word	0x000010b0


	//   ....[66]....
        /*0120*/ 	.word	0x000010f0


	//   ....[67]....
        /*0124*/ 	.word	0x00001130


	//   ....[68]....
        /*0128*/ 	.word	0x00001170


	//   ....[69]....
        /*012c*/ 	.word	0x000011b0


	//   ....[70]....
        /*0130*/ 	.word	0x000011f0


	//   ....[71]....
        /*0134*/ 	.word	0x00001230


	//   ....[72]....
        /*0138*/ 	.word	0x00001270


	//   ....[73]....
        /*013c*/ 	.word	0x000012b0


	//   ....[74]....
        /*0140*/ 	.word	0x000012f0


	//   ....[75]....
        /*0144*/ 	.word	0x00001330


	//   ....[76]....
        /*0148*/ 	.word	0x00001370


	//   ....[77]....
        /*014c*/ 	.word	0x000013b0


	//   ....[78]....
        /*0150*/ 	.word	0x000013f0


	//   ....[79]....
        /*0154*/ 	.word	0x00001430


	//   ....[80]....
        /*0158*/ 	.word	0x00001470


	//   ....[81]....
        /*015c*/ 	.word	0x000014b0


	//   ....[82]....
        /*0160*/ 	.word	0x000014f0


	//   ....[83]....
        /*0164*/ 	.word	0x00001530


	//   ....[84]....
        /*0168*/ 	.word	0x00001570


	//   ....[85]....
        /*016c*/ 	.word	0x000015b0


	//   ....[86]....
        /*0170*/ 	.word	0x000015f0


	//   ....[87]....
        /*0174*/ 	.word	0x00001630


	//   ....[88]....
        /*0178*/ 	.word	0x00001670


	//   ....[89]....
        /*017c*/ 	.word	0x000016b0


	//   ....[90]....
        /*0180*/ 	.word	0x000016f0


	//   ....[91]....
        /*0184*/ 	.word	0x00001730


	//   ....[92]....
        /*0188*/ 	.word	0x00001770


	//   ....[93]....
        /*018c*/ 	.word	0x000017b0


	//   ....[94]....
        /*0190*/ 	.word	0x000017f0


	//   ....[95]....
        /*0194*/ 	.word	0x00001830


	//   ....[96]....
        /*0198*/ 	.word	0x00001870


	//   ....[97]....
        /*019c*/ 	.word	0x000018b0


	//   ....[98]....
        /*01a0*/ 	.word	0x000018f0


	//   ....[99]....
        /*01a4*/ 	.word	0x00001930


	//   ....[100]....
        /*01a8*/ 	.word	0x00001970


	//   ....[101]....
        /*01ac*/ 	.word	0x000019b0


	//   ....[102]....
        /*01b0*/ 	.word	0x000019f0


	//   ....[103]....
        /*01b4*/ 	.word	0x00001a30


	//   ....[104]....
        /*01b8*/ 	.word	0x00001a70


	//   ....[105]....
        /*01bc*/ 	.word	0x00001ab0


	//   ....[106]....
        /*01c0*/ 	.word	0x00001af0


	//   ....[107]....
        /*01c4*/ 	.word	0x00001b30


	//   ....[108]....
        /*01c8*/ 	.word	0x00001b70


	//   ....[109]....
        /*01cc*/ 	.word	0x00001bb0


	//   ....[110]....
        /*01d0*/ 	.word	0x00001bf0


	//   ....[111]....
        /*01d4*/ 	.word	0x00001c30


	//   ....[112]....
        /*01d8*/ 	.word	0x00001c70


	//   ....[113]....
        /*01dc*/ 	.word	0x00001cb0


	//   ....[114]....
        /*01e0*/ 	.word	0x00001cf0


	//   ....[115]....
        /*01e4*/ 	.word	0x00001d30


	//   ....[116]....
        /*01e8*/ 	.word	0x00001d70


	//   ....[117]....
        /*01ec*/ 	.word	0x00001db0


	//   ....[118]....
        /*01f0*/ 	.word	0x00001df0


	//   ....[119]....
        /*01f4*/ 	.word	0x00001e30


	//   ....[120]....
        /*01f8*/ 	.word	0x00001e70


	//   ....[121]....
        /*01fc*/ 	.word	0x00001eb0


	//   ....[122]....
        /*0200*/ 	.word	0x00001ef0


	//   ....[123]....
        /*0204*/ 	.word	0x00001f30


	//   ....[124]....
        /*0208*/ 	.word	0x00001f70


	//   ....[125]....
        /*020c*/ 	.word	0x00001fb0


	//   ....[126]....
        /*0210*/ 	.word	0x00001ff0


	//   ....[127]....
        /*0214*/ 	.word	0x00002030


	//   ....[128]....
        /*0218*/ 	.word	0x00002070


	//   ....[129]....
        /*021c*/ 	.word	0x000020b0


	//   ....[130]....
        /*0220*/ 	.word	0x000020f0


	//   ....[131]....
        /*0224*/ 	.word	0x00002130


	//   ....[132]....
        /*0228*/ 	.word	0x00002170


	//   ....[133]....
        /*022c*/ 	.word	0x000021b0


	//   ....[134]....
        /*0230*/ 	.word	0x000021f0


	//   ....[135]....
        /*0234*/ 	.word	0x00002230


	//   ....[136]....
        /*0238*/ 	.word	0x00002270


	//   ....[137]....
        /*023c*/ 	.word	0x000022b0


	//   ....[138]....
        /*0240*/ 	.word	0x000022f0


	//   ....[139]....
        /*0244*/ 	.word	0x00002330


	//   ....[140]....
        /*0248*/ 	.word	0x00002370


	//   ....[141]....
        /*024c*/ 	.word	0x000023b0


	//   ....[142]....
        /*0250*/ 	.word	0x000023f0


	//   ....[143]....
        /*0254*/ 	.word	0x00002430


	//   ....[144]....
        /*0258*/ 	.word	0x00002470


	//   ....[145]....
        /*025c*/ 	.word	0x000024b0


	//   ....[146]....
        /*0260*/ 	.word	0x000024f0


	//   ....[147]....
        /*0264*/ 	.word	0x00002530


	//   ....[148]....
        /*0268*/ 	.word	0x00002570


	//   ....[149]....
        /*026c*/ 	.word	0x000025b0


	//   ....[150]....
        /*0270*/ 	.word	0x000025f0


	//   ....[151]....
        /*0274*/ 	.word	0x00002630


	//   ....[152]....
        /*0278*/ 	.word	0x00002670


	//   ....[153]....
        /*027c*/ 	.word	0x000026b0


	//   ....[154]....
        /*0280*/ 	.word	0x000026f0


	//   ....[155]....
        /*0284*/ 	.word	0x00002730


	//   ....[156]....
        /*0288*/ 	.word	0x00002770


	//   ....[157]....
        /*028c*/ 	.word	0x000027b0


	//   ....[158]....
        /*0290*/ 	.word	0x000027f0


	//   ....[159]....
        /*0294*/ 	.word	0x00002830


	//   ....[160]....
        /*0298*/ 	.word	0x00002870


	//   ....[161]....
        /*029c*/ 	.word	0x000028b0


	//   ....[162]....
        /*02a0*/ 	.word	0x000028f0


	//   ....[163]....
        /*02a4*/ 	.word	0x00002930


	//   ....[164]....
        /*02a8*/ 	.word	0x00002970


	//   ....[165]....
        /*02ac*/ 	.word	0x000029b0


	//   ....[166]....
        /*02b0*/ 	.word	0x000029f0


	//   ....[167]....
        /*02b4*/ 	.word	0x00002a30


	//   ....[168]....
        /*02b8*/ 	.word	0x00002a70


	//   ....[169]....
        /*02bc*/ 	.word	0x00002ab0


	//   ....[170]....
        /*02c0*/ 	.word	0x00002af0


	//   ....[171]....
        /*02c4*/ 	.word	0x00002b30


	//   ....[172]....
        /*02c8*/ 	.word	0x00002b70


	//   ....[173]....
        /*02cc*/ 	.word	0x00002bb0


	//   ....[174]....
        /*02d0*/ 	.word	0x00002bf0


	//   ....[175]....
        /*02d4*/ 	.word	0x00002c30


	//   ....[176]....
        /*02d8*/ 	.word	0x00002c70


	//   ....[177]....
        /*02dc*/ 	.word	0x00002cb0


	//   ....[178]....
        /*02e0*/ 	.word	0x00002cf0


	//   ....[179]....
        /*02e4*/ 	.word	0x00002d30


	//   ....[180]....
        /*02e8*/ 	.word	0x00002d70


	//   ....[181]....
        /*02ec*/ 	.word	0x00002db0


	//   ....[182]....
        /*02f0*/ 	.word	0x00002df0


	//   ....[183]....
        /*02f4*/ 	.word	0x00002e30


	//   ....[184]....
        /*02f8*/ 	.word	0x00002e70


	//   ....[185]....
        /*02fc*/ 	.word	0x00002eb0


	//   ....[186]....
        /*0300*/ 	.word	0x00002ef0


	//   ....[187]....
        /*0304*/ 	.word	0x00002f30


	//   ....[188]....
        /*0308*/ 	.word	0x00002f70


	//   ....[189]....
        /*030c*/ 	.word	0x00002fb0


	//   ....[190]....
        /*0310*/ 	.word	0x00002ff0


	//   ....[191]....
        /*0314*/ 	.word	0x00003030


	//   ....[192]....
        /*0318*/ 	.word	0x00003070


	//   ....[193]....
        /*031c*/ 	.word	0x000030b0


	//   ....[194]....
        /*0320*/ 	.word	0x000030f0


	//   ....[195]....
        /*0324*/ 	.word	0x00003130


	//   ....[196]....
        /*0328*/ 	.word	0x00003170


	//   ....[197]....
        /*032c*/ 	.word	0x000031b0


	//   ....[198]....
        /*0330*/ 	.word	0x000031f0


	//   ....[199]....
        /*0334*/ 	.word	0x00003230


	//   ....[200]....
        /*0338*/ 	.word	0x00003270


	//   ....[201]....
        /*033c*/ 	.word	0x000032b0


	//   ....[202]....
        /*0340*/ 	.word	0x000032f0


	//   ....[203]....
        /*0344*/ 	.word	0x00003330


	//   ....[204]....
        /*0348*/ 	.word	0x00003370


	//   ....[205]....
        /*034c*/ 	.word	0x000033b0


	//   ....[206]....
        /*0350*/ 	.word	0x000033f0


	//   ....[207]....
        /*0354*/ 	.word	0x00003430


	//   ....[208]....
        /*0358*/ 	.word	0x00003470


	//   ....[209]....
        /*035c*/ 	.word	0x000034b0


	//   ....[210]....
        /*0360*/ 	.word	0x000034f0


	//   ....[211]....
        /*0364*/ 	.word	0x00003530


	//   ....[212]....
        /*0368*/ 	.word	0x00003570


	//   ....[213]....
        /*036c*/ 	.word	0x000035b0


	//   ....[214]....
        /*0370*/ 	.word	0x000035f0


	//   ....[215]....
        /*0374*/ 	.word	0x00003630


	//   ....[216]....
        /*0378*/ 	.word	0x00003670


	//   ....[217]....
        /*037c*/ 	.word	0x000036b0


	//   ....[218]....
        /*0380*/ 	.word	0x000036f0


	//   ....[219]....
        /*0384*/ 	.word	0x00003730


	//   ....[220]....
        /*0388*/ 	.word	0x00003770


	//   ....[221]....
        /*038c*/ 	.word	0x000037b0


	//   ....[222]....
        /*0390*/ 	.word	0x000037f0


	//   ....[223]....
        /*0394*/ 	.word	0x00003830


	//   ....[224]....
        /*0398*/ 	.word	0x00003870


	//   ....[225]....
        /*039c*/ 	.word	0x000038b0


	//   ....[226]....
        /*03a0*/ 	.word	0x000038f0


	//   ....[227]....
        /*03a4*/ 	.word	0x00003930


	//   ....[228]....
        /*03a8*/ 	.word	0x00003970


	//   ....[229]....
        /*03ac*/ 	.word	0x000039b0


	//   ....[230]....
        /*03b0*/ 	.word	0x000039f0


	//   ....[231]....
        /*03b4*/ 	.word	0x00003a30


	//   ....[232]....
        /*03b8*/ 	.word	0x00003a70


	//   ....[233]....
        /*03bc*/ 	.word	0x00003ab0


	//   ....[234]....
        /*03c0*/ 	.word	0x00003af0


	//   ....[235]....
        /*03c4*/ 	.word	0x00003b30


	//   ....[236]....
        /*03c8*/ 	.word	0x00003b70


	//   ....[237]....
        /*03cc*/ 	.word	0x00003bb0


	//   ....[238]....
        /*03d0*/ 	.word	0x00003bf0


	//   ....[239]....
        /*03d4*/ 	.word	0x00003c30


	//   ....[240]....
        /*03d8*/ 	.word	0x00003c70


	//   ....[241]....
        /*03dc*/ 	.word	0x00003cb0


	//   ....[242]....
        /*03e0*/ 	.word	0x00003cf0


	//   ....[243]....
        /*03e4*/ 	.word	0x00003d30


	//   ....[244]....
        /*03e8*/ 	.word	0x00003d70


	//   ....[245]....
        /*03ec*/ 	.word	0x00003db0


	//   ....[246]....
        /*03f0*/ 	.word	0x00003df0


	//   ....[247]....
        /*03f4*/ 	.word	0x00003e30


	//   ....[248]....
        /*03f8*/ 	.word	0x00003e70


	//   ....[249]....
        /*03fc*/ 	.word	0x00003eb0


	//   ....[250]....
        /*0400*/ 	.word	0x00003ef0


	//   ....[251]....
        /*0404*/ 	.word	0x00003f30


	//   ....[252]....
        /*0408*/ 	.word	0x00003f70


	//   ....[253]....
        /*040c*/ 	.word	0x00003fb0


	//   ....[254]....
        /*0410*/ 	.word	0x00003ff0


	//   ....[255]....
        /*0414*/ 	.word	0x00004030


	//   ....[0]....
        /*0418*/ 	.word	0x00004070


	//----- nvinfo : EIATTR_VRC_CTA_INIT_COUNT
	.align		4
.L_1624:
        /*041c*/ 	.byte	0x02, 0x4a
	.zero		1
	.zero		1


	//----- nvinfo : EIATTR_EXIT_INSTR_OFFSETS
	.align		4
        /*0420*/ 	.byte	0x04, 0x1c
        /*0422*/ 	.short	(.L_1626 - .L_1625)


	//   ....[0]....
.L_1625:
        /*0424*/ 	.word	0x00000040


	//   ....[1]....
        /*0428*/ 	.word	0x000040a0


	//----- nvinfo : EIATTR_SW_WAR
	.align		4
.L_1626:
        /*042c*/ 	.byte	0x04, 0x36
        /*042e*/ 	.short	(.L_1628 - .L_1627)
.L_1627:
        /*0430*/ 	.word	0x00000008
.L_1628:


//--------------------- .nv.info._Z4testIL_Z13load_volatilePKjEL_Z17store_atomic_exchPjjELi256E14single_element10skip_lanesILj2EEEvv --------------------------
	.section	.nv.info._Z4testIL_Z13load_volatilePKjEL_Z17store_atomic_exchPjjELi256E14single_element10skip_lanesILj2EEEvv,"",@"SHT_CUDA_INFO"
	.sectionflags	@""
	.align	4


	//----- nvinfo : EIATTR_CUDA_API_VERSION
	.align		4
        /*0000*/ 	.byte	0x04, 0x37
        /*0002*/ 	.short	(.L_1630 - .L_1629)
.L_1629:
        /*0004*/ 	.word	0x00000082


	//----- nvinfo : EIATTR_SPARSE_MMA_MASK
	.align		4
.L_1630:
        /*0008*/ 	.byte	0x03, 0x50
        /*000a*/ 	.short	0x0000


	//----- nvinfo : EIATTR_MAXREG_COUNT
	.align		4
        /*000c*/ 	.byte	0x03, 0x1b
        /*000e*/ 	.short	0x00ff


	//----- nvinfo : EIATTR_MERCURY_ISA_VERSION
	.align		4
        /*0010*/ 	.byte	0x03, 0x5f
        /*0012*/ 	.short	0x0101


	//----- nvinfo : EIATTR_VRC_CTA_INIT_COUNT
	.align		4
        /*0014*/ 	.byte	0x02, 0x4a
	.zero		1
	.zero		1


	//----- nvinfo : EIATTR_EXIT_INSTR_OFFSETS
	.align		4
        /*0018*/ 	.byte	0x04, 0x1c
        /*001a*/ 	.short	(.L_1632 - .L_1631)


	//   ....[0]....
.L_1631:
        /*001c*/ 	.word	0x00000040


	//   ....[1]....
        /*0020*/ 	.word	0x00003070


	//----- nvinfo : EIATTR_SW_WAR
	.align		4
.L_1632:
        /*0024*/ 	.byte	0x04, 0x36
        /*0026*/ 	.short	(.L_1634 - .L_1633)
.L_1633:
        /*0028*/ 	.word	0x00000008
.L_1634:


//--------------------- .nv.info._Z4testIL_Z13load_volatilePKjEL_Z14store_volatilePjjELi256E14single_element10skip_lanesILj2EEEvv --------------------------
	.section	.nv.info._Z4testIL_Z13load_volatilePKjEL_Z14store_volatilePjjELi256E14single_element10skip_lanesILj2EEEvv,"",@"SHT_CUDA_INFO"
	.sectionflags	@""
	.align	4


	//----- nvinfo : EIATTR_CUDA_API_VERSION
	.align		4
        /*0000*/ 	.byte	0x04, 0x37
        /*0002*/ 	.short	(.L_1636 - .L_1635)
.L_1635:
        /*0004*/ 	.word	0x00000082


	//----- nvinfo : EIATTR_SPARSE_MMA_MASK
	.align		4
.L_1636:
        /*0008*/ 	.byte	0x03, 0x50
        /*000a*/ 	.short	0x0000


	//----- nvinfo : EIATTR_MAXREG_COUNT
	.align		4
        /*000c*/ 	.byte	0x03, 0x1b
        /*000e*/ 	.short	0x00ff


	//----- nvinfo : EIATTR_MERCURY_ISA_VERSION
	.align		4
        /*0010*/ 	.byte	0x03, 0x5f
        /*0012*/ 	.short	0x0101


	//----- nvinfo : EIATTR_VRC_CTA_INIT_COUNT
	.align		4
        /*0014*/ 	.byte	0x02, 0x4a
	.zero		1
	.zero		1


	//----- nvinfo : EIATTR_EXIT_INSTR_OFFSETS
	.align		4
        /*0018*/ 	.byte	0x04, 0x1c
        /*001a*/ 	.short	(.L_1638 - .L_1637)


	//   ....[0]....
.L_1637:
        /*001c*/ 	.word	0x00000040


	//   ....[1]....
        /*0020*/ 	.word	0x00003070


	//----- nvinfo : EIATTR_SW_WAR
	.align		4
.L_1638:
        /*0024*/ 	.byte	0x04, 0x36
        /*0026*/ 	.short	(.L_1640 - .L_1639)
.L_1639:
        /*0028*/ 	.word	0x00000008
.L_1640:


//--------------------- .nv.info._Z4testIL_Z12load_relaxedPKjEL_Z13store_relaxedPjjELi256E14single_element10skip_lanesILj1EEEvv --------------------------
	.section	.nv.info._Z4testIL_Z12load_relaxedPKjEL_Z13store_relaxedPjjELi256E14single_element10skip_lanesILj1EEEvv,"",@"SHT_CUDA_INFO"
	.sectionflags	@""
	.align	4


	//----- nvinfo : EIATTR_CUDA_API_VERSION
	.align		4
        /*0000*/ 	.byte	0x04, 0x37
        /*0002*/ 	.short	(.L_1642 - .L_1641)
.L_1641:
        /*0004*/ 	.word	0x00000082


	//----- nvinfo : EIATTR_SPARSE_MMA_MASK
	.align		4
.L_1642:
        /*0008*/ 	.byte	0x03, 0x50
        /*000a*/ 	.short	0x0000


	//----- nvinfo : EIATTR_MAXREG_COUNT
	.align		4
        /*000c*/ 	.byte	0x03, 0x1b
        /*000e*/ 	.short	0x00ff


	//----- nvinfo : EIATTR_MERCURY_ISA_VERSION
	.align		4
        /*0010*/ 	.byte	0x03, 0x5f
        /*0012*/ 	.short	0x0101


	//----- nvinfo : EIATTR_VRC_CTA_INIT_COUNT
	.align		4
        /*0014*/ 	.byte	0x02, 0x4a
	.zero		1
	.zero		1


	//----- nvinfo : EIATTR_EXIT_INSTR_OFFSETS
	.align		4
        /*0018*/ 	.byte	0x04, 0x1c
        /*001a*/ 	.short	(.L_1644 - .L_1643)


	//   ....[0]....
.L_1643:
        /*001c*/ 	.word	0x00003030


	//----- nvinfo : EIATTR_SW_WAR
	.align		4
.L_1644:
        /*0020*/ 	.byte	0x04, 0x36
        /*0022*/ 	.short	(.L_1646 - .L_1645)
.L_1645:
        /*0024*/ 	.word	0x00000008
.L_1646:


//--------------------- .nv.info._Z4testIL_Z15load_atomic_addPKjEL_Z17store_atomic_exchPjjELi256E14single_element10skip_lanesILj1EEEvv --------------------------
	.section	.nv.info._Z4testIL_Z15load_atomic_addPKjEL_Z17store_atomic_exchPjjELi256E14single_element10skip_lanesILj1EEEvv,"",@"SHT_CUDA_INFO"
	.sectionflags	@""
	.align	4


	//----- nvinfo : EIATTR_CUDA_API_VERSION
	.align		4
        /*0000*/ 	.byte	0x04, 0x37
        /*0002*/ 	.short	(.L_1648 - .L_1647)
.L_1647:
        /*0004*/ 	.word	0x00000082


	//----- nvinfo : EIATTR_SPARSE_MMA_MASK
	.align		4
.L_1648:
        /*0008*/ 	.byte	0x03, 0x50
        /*000a*/ 	.short	0x0000


	//----- nvinfo : EIATTR_MAXREG_COUNT
	.align		4
        /*000c*/ 	.byte	0x03, 0x1b
        /*000e*/ 	.short	0x00ff


	//----- nvinfo : EIATTR_MERCURY_ISA_VERSION
	.align		4
        /*0010*/ 	.byte	0x03, 0x5f
        /*0012*/ 	.short	0x0101


	//----- nvinfo : EIATTR_INT_WARP_WIDE_INSTR_OFFSETS
	.align		4
        /*0014*/ 	.byte	0x04, 0x31
        /*0016*/ 	.short	(.L_1650 - .L_1649)


	//   ....[0]....
.L_1649:
        /*0018*/ 	.word	0x00000020


	//   ....[1]....
        /*001c*/ 	.word	0x00000080


	//   ....[2]....
        /*0020*/ 	.word	0x000000c0


	//   ....[3]....
        /*0024*/ 	.word	0x00000100


	//   ....[4]....
        /*0028*/ 	.word	0x00000140


	//   ....[5]....
        /*002c*/ 	.word	0x00000180


	//   ....[6]....
        /*0030*/ 	.word	0x000001c0


	//   ....[7]....
        /*0034*/ 	.word	0x00000200


	//   ....[8]....
        /*0038*/ 	.word	0x00000240


	//   ....[9]....
        /*003c*/ 	.word	0x00000280


	//   ....[10]....
        /*0040*/ 	.word	0x000002c0


	//   ....[11]....
        /*0044*/ 	.word	0x00000300


	//   ....[12]....
        /*0048*/ 	.word	0x00000340


	//   ....[13]....
        /*004c*/ 	.word	0x00000380


	//   ....[14]....
        /*0050*/ 	.word	0x000003c0


	//   ....[15]....
        /*0054*/ 	.word	0x00000400


	//   ....[16]....
        /*0058*/ 	.word	0x00000440


	//   ....[17]....
        /*005c*/ 	.word	0x00000480


	//   ....[18]....
        /*0060*/ 	.word	0x000004c0


	//   ....[19]....
        /*0064*/ 	.word	0x00000500


	//   ....[20]....
        /*0068*/ 	.word	0x00000540


	//   ....[21]....
        /*006c*/ 	.word	0x00000580


	//   ....[22]....
        /*0070*/ 	.word	0x000005c0


	//   ....[23]....
        /*0074*/ 	.word	0x00000600


	//   ....[24]....
        /*0078*/ 	.word	0x00000640


	//   ....[25]....
        /*007c*/ 	.word	0x00000680


	//   ....[26]....
        /*0080*/ 	.word	0x000006c0


	//   ....[27]....
        /*0084*/ 	.word	0x00000700


	//   ....[28]....
        /*0088*/ 	.word	0x00000740


	//   ....[29]....
        /*008c*/ 	.word	0x00000780


	//   ....[30]....
        /*0090*/ 	.word	0x000007c0


	//   ....[31]....
        /*0094*/ 	.word	0x00000800


	//   ....[32]....
        /*0098*/ 	.word	0x00000840


	//   ....[33]....
        /*009c*/ 	.word	0x00000880


	//   ....[34]....
        /*00a0*/ 	.word	0x000008c0


	//   ....[35]....
        /*00a4*/ 	.word	0x00000900


	//   ....[36]....
        /*00a8*/ 	.word	0x00000940


	//   ....[37]....
        /*00ac*/ 	.word	0x00000980


	//   ....[38]....
        /*00b0*/ 	.word	0x000009c0


	//   ....[39]....
        /*00b4*/ 	.word	0x00000a00


	//   ....[40]....
        /*00b8*/ 	.word	0x00000a40


	//   ....[41]....
        /*00bc*/ 	.word	0x00000a80


	//   ....[42]....
        /*00c0*/ 	.word	0x00000ac0


	//   ....[43]....
        /*00c4*/ 	.word	0x00000b00


	//   ....[44]....
        /*00c8*/ 	.word	0x00000b40


	//   ....[45]....
        /*00cc*/ 	.word	0x00000b80


	//   ....[46]....
        /*00d0*/ 	.word	0x00000bc0


	//   ....[47]....
        /*00d4*/ 	.word	0x00000c00


	//   ....[48]....
        /*00d8*/ 	.word	0x00000c40


	//   ....[49]....
        /*00dc*/ 	.word	0x00000c80


	//   ....[50]....
        /*00e0*/ 	.word	0x00000cc0


	//   ....[51]....
        /*00e4*/ 	.word	0x00000d00


	//   ....[52]....
        /*00e8*/ 	.word	0x00000d40


	//   ....[53]....
        /*00ec*/ 	.word	0x00000d80


	//   ....[54]....
        /*00f0*/ 	.word	0x00000dc0


	//   ....[55]....
        /*00f4*/ 	.word	0x00000e00


	//   ....[56]....
        /*00f8*/ 	.word	0x00000e40


	//   ....[57]....
        /*00fc*/ 	.word	0x00000e80


	//   ....[58]....
        /*0100*/ 	.word	0x00000ec0


	//   ....[59]....
        /*0104*/ 	.word	0x00000f00


	//   ....[60]....
        /*0108*/ 	.word	0x00000f40


	//   ....[61]....
        /*010c*/ 	.word	0x00000f80


	//   ....[62]....
        /*0110*/ 	.word	0x00000fc0


	//   ....[63]....
        /*0114*/ 	.word	0x00001000


	//   ....[64]....
        /*0118*/ 	.word	0x00001040


	//   ....[65]....
        /*011c*/ 	.word	0x00001080


	//   ....[66]....
        /*0120*/ 	.word	0x000010c0


	//   ....[67]....
        /*0124*/ 	.word	0x00001100


	//   ....[68]....
        /*0128*/ 	.word	0x00001140


	//   ....[69]....
        /*012c*/ 	.word	0x00001180


	//   ....[70]....
        /*0130*/ 	.word	0x000011c0


	//   ....[71]....
        /*0134*/ 	.word	0x00001200


	//   ....[72]....
        /*0138*/ 	.word	0x00001240


	//   ....[73]....
        /*013c*/ 	.word	0x00001280


	//   ....[74]....
        /*0140*/ 	.word	0x000012c0


	//   ....[75]....
        /*0144*/ 	.word	0x00001300


	//   ....[76]....
        /*0148*/ 	.word	0x00001340


	//   ....[77]....
        /*014c*/ 	.word	0x00001380


	//   ....[78]....
        /*0150*/ 	.word	0x000013c0


	//   ....[79]....
        /*0154*/ 	.word	0x00001400


	//   ....[80]....
        /*0158*/ 	.word	0x00001440


	//   ....[81]....
        /*015c*/ 	.word	0x00001480


	//   ....[82]....
        /*0160*/ 	.word	0x000014c0


	//   ....[83]....
        /*0164*/ 	.word	0x00001500


	//   ....[84]....
        /*0168*/ 	.word	0x00001540


	//   ....[85]....
        /*016c*/ 	.word	0x00001580


	//   ....[86]....
        /*0170*/ 	.word	0x000015c0


	//   ....[87]....
        /*0174*/ 	.word	0x00001600


	//   ....[88]....
        /*0178*/ 	.word	0x00001640


	//   ....[89]....
        /*017c*/ 	.word	0x00001680


	//   ....[90]....
        /*0180*/ 	.word	0x000016c0


	//   ....[91]....
        /*0184*/ 	.word	0x00001700


	//   ....[92]....
        /*0188*/ 	.word	0x00001740


	//   ....[93]....
        /*018c*/ 	.word	0x00001780


	//   ....[94]....
        /*0190*/ 	.word	0x000017c0


	//   ....[95]....
        /*0194*/ 	.word	0x00001800


	//   ....[96]....
        /*0198*/ 	.word	0x00001840


	//   ....[97]....
        /*019c*/ 	.word	0x00001880


	//   ....[98]....
        /*01a0*/ 	.word	0x000018c0


	//   ....[99]....
        /*01a4*/ 	.word	0x00001900


	//   ....[100]....
        /*01a8*/ 	.word	0x00001940


	//   ....[101]....
        /*01ac*/ 	.word	0x00001980


	//   ....[102]....
        /*01b0*/ 	.word	0x000019c0


	//   ....[103]....
        /*01b4*/ 	.word	0x00001a00


	//   ....[104]....
        /*01b8*/ 	.word	0x00001a40


	//   ....[105]....
        /*01bc*/ 	.word	0x00001a80


	//   ....[106]....
        /*01c0*/ 	.word	0x00001ac0


	//   ....[107]....
        /*01c4*/ 	.word	0x00001b00


	//   ....[108]....
        /*01c8*/ 	.word	0x00001b40


	//   ....[109]....
        /*01cc*/ 	.word	0x00001b80


	//   ....[110]....
        /*01d0*/ 	.word	0x00001bc0


	//   ....[111]....
        /*01d4*/ 	.word	0x00001c00


	//   ....[112]....
        /*01d8*/ 	.word	0x00001c40


	//   ....[113]....
        /*01dc*/ 	.word	0x00001c80


	//   ....[114]....
        /*01e0*/ 	.word	0x00001cc0


	//   ....[115]....
        /*01e4*/ 	.word	0x00001d00


	//   ....[116]....
        /*01e8*/ 	.word	0x00001d40


	//   ....[117]....
        /*01ec*/ 	.word	0x00001d80


	//   ....[118]....
        /*01f0*/ 	.word	0x00001dc0


	//   ....[119]....
        /*01f4*/ 	.word	0x00001e00


	//   ....[120]....
        /*01f8*/ 	.word	0x00001e40


	//   ....[121]....
        /*01fc*/ 	.word	0x00001e80


	//   ....[122]....
        /*0200*/ 	.word	0x00001ec0


	//   ....[123]....
        /*0204*/ 	.word	0x00001f00


	//   ....[124]....
        /*0208*/ 	.word	0x00001f40


	//   ....[125]....
        /*020c*/ 	.word	0x00001f80


	//   ....[126]....
        /*0210*/ 	.word	0x00001fc0


	//   ....[127]....
        /*0214*/ 	.word	0x00002000


	//   ....[128]....
        /*0218*/ 	.word	0x00002040


	//   ....[129]....
        /*021c*/ 	.word	0x00002080


	//   ....[130]....
        /*0220*/ 	.word	0x000020c0


	//   ....[131]....
        /*0224*/ 	.word	0x00002100


	//   ....[132]....
        /*0228*/ 	.word	0x00002140


	//   ....[133]....
        /*022c*/ 	.word	0x00002180


	//   ....[134]....
        /*0230*/ 	.word	0x000021c0


	//   ....[135]....
        /*0234*/ 	.word	0x00002200


	//   ....[136]....
        /*0238*/ 	.word	0x00002240


	//   ....[137]....
        /*023c*/ 	.word	0x00002280


	//   ....[138]....
        /*0240*/ 	.word	0x000022c0


	//   ....[139]....
        /*0244*/ 	.word	0x00002300


	//   ....[140]....
        /*0248*/ 	.word	0x00002340


	//   ....[141]....
        /*024c*/ 	.word	0x00002380


	//   ....[142]....
        /*0250*/ 	.word	0x000023c0


	//   ....[143]....
        /*0254*/ 	.word	0x00002400


	//   ....[144]....
        /*0258*/ 	.word	0x00002440


	//   ....[145]....
        /*025c*/ 	.word	0x00002480


	//   ....[146]....
        /*0260*/ 	.word	0x000024c0


	//   ....[147]....
        /*0264*/ 	.word	0x00002500


	//   ....[148]....
        /*0268*/ 	.word	0x00002540


	//   ....[149]....
        /*026c*/ 	.word	0x00002580


	//   ....[150]....
        /*0270*/ 	.word	0x000025c0


	//   ....[151]....
        /*0274*/ 	.word	0x00002600


	//   ....[152]....
        /*0278*/ 	.word	0x00002640


	//   ....[153]....
        /*027c*/ 	.word	0x00002680


	//   ....[154]....
        /*0280*/ 	.word	0x000026c0


	//   ....[155]....
        /*0284*/ 	.word	0x00002700


	//   ....[156]....
        /*0288*/ 	.word	0x00002740


	//   ....[157]....
        /*028c*/ 	.word	0x00002780


	//   ....[158]....
        /*0290*/ 	.word	0x000027c0


	//   ....[159]....
        /*0294*/ 	.word	0x00002800


	//   ....[160]....
        /*0298*/ 	.word	0x00002840


	//   ....[161]....
        /*029c*/ 	.word	0x00002880


	//   ....[162]....
        /*02a0*/ 	.word	0x000028c0


	//   ....[163]....
        /*02a4*/ 	.word	0x00002900


	//   ....[164]....
        /*02a8*/ 	.word	0x00002940


	//   ....[165]....
        /*02ac*/ 	.word	0x00002980


	//   ....[166]....
        /*02b0*/ 	.word	0x000029c0


	//   ....[167]....
        /*02b4*/ 	.word	0x00002a00


	//   ....[168]....
        /*02b8*/ 	.word	0x00002a40


	//   ....[169]....
        /*02bc*/ 	.word	0x00002a80


	//   ....[170]....
        /*02c0*/ 	.word	0x00002ac0


	//   ....[171]....
        /*02c4*/ 	.word	0x00002b00


	//   ....[172]....
        /*02c8*/ 	.word	0x00002b40


	//   ....[173]....
        /*02cc*/ 	.word	0x00002b80


	//   ....[174]....
        /*02d0*/ 	.word	0x00002bc0


	//   ....[175]....
        /*02d4*/ 	.word	0x00002c00


	//   ....[176]....
        /*02d8*/ 	.word	0x00002c40


	//   ....[177]....
        /*02dc*/ 	.word	0x00002c80


	//   ....[178]....
        /*02e0*/ 	.word	0x00002cc0


	//   ....[179]....
        /*02e4*/ 	.word	0x00002d00


	//   ....[180]....
        /*02e8*/ 	.word	0x00002d40


	//   ....[181]....
        /*02ec*/ 	.word	0x00002d80


	//   ....[182]....
        /*02f0*/ 	.word	0x00002dc0


	//   ....[183]....
        /*02f4*/ 	.word	0x00002e00


	//   ....[184]....
        /*02f8*/ 	.word	0x00002e40


	//   ....[185]....
        /*02fc*/ 	.word	0x00002e80


	//   ....[186]....
        /*0300*/ 	.word	0x00002ec0


	//   ....[187]....
        /*0304*/ 	.word	0x00002f00


	//   ....[188]....
        /*0308*/ 	.word	0x00002f40


	//   ....[189]....
        /*030c*/ 	.word	0x00002f80


	//   ....[190]....
        /*0310*/ 	.word	0x00002fc0


	//   ....[191]....
        /*0314*/ 	.word	0x00003000


	//   ....[192]....
        /*0318*/ 	.word	0x00003040


	//   ....[193]....
        /*031c*/ 	.word	0x00003080


	//   ....[194]....
        /*0320*/ 	.word	0x000030c0


	//   ....[195]....
        /*0324*/ 	.word	0x00003100


	//   ....[196]....
        /*0328*/ 	.word	0x00003140


	//   ....[197]....
        /*032c*/ 	.word	0x00003180


	//   ....[198]....
        /*0330*/ 	.word	0x000031c0


	//   ....[199]....
        /*0334*/ 	.word	0x00003200


	//   ....[200]....
        /*0338*/ 	.word	0x00003240


	//   ....[201]....
        /*033c*/ 	.word	0x00003280


	//   ....[202]....
        /*0340*/ 	.word	0x000032c0


	//   ....[203]....
        /*0344*/ 	.word	0x00003300


	//   ....[204]....
        /*0348*/ 	.word	0x00003340


	//   ....[205]....
        /*034c*/ 	.word	0x00003380


	//   ....[206]....
        /*0350*/ 	.word	0x000033c0


	//   ....[207]....
        /*0354*/ 	.word	0x00003400


	//   ....[208]....
        /*0358*/ 	.word	0x00003440


	//   ....[209]....
        /*035c*/ 	.word	0x00003480


	//   ....[210]....
        /*0360*/ 	.word	0x000034c0


	//   ....[211]....
        /*0364*/ 	.word	0x00003500


	//   ....[212]....
        /*0368*/ 	.word	0x00003540


	//   ....[213]....
        /*036c*/ 	.word	0x00003580


	//   ....[214]....
        /*0370*/ 	.word	0x000035c0


	//   ....[215]....
        /*0374*/ 	.word	0x00003600


	//   ....[216]....
        /*0378*/ 	.word	0x00003640


	//   ....[217]....
        /*037c*/ 	.word	0x00003680


	//   ....[218]....
        /*0380*/ 	.word	0x000036c0


	//   ....[219]....
        /*0384*/ 	.word	0x00003700


	//   ....[220]....
        /*0388*/ 	.word	0x00003740


	//   ....[221]....
        /*038c*/ 	.word	0x00003780


	//   ....[222]....
        /*0390*/ 	.word	0x000037c0


	//   ....[223]....
        /*0394*/ 	.word	0x00003800


	//   ....[224]....
        /*0398*/ 	.word	0x00003840


	//   ....[225]....
        /*039c*/ 	.word	0x00003880


	//   ....[226]....
        /*03a0*/ 	.word	0x000038c0


	//   ....[227]....
        /*03a4*/ 	.word	0x00003900


	//   ....[228]....
        /*03a8*/ 	.word	0x00003940


	//   ....[229]....
        /*03ac*/ 	.word	0x00003980


	//   ....[230]....
        /*03b0*/ 	.word	0x000039c0


	//   ....[231]....
        /*03b4*/ 	.word	0x00003a00


	//   ....[232]....
        /*03b8*/ 	.word	0x00003a40


	//   ....[233]....
        /*03bc*/ 	.word	0x00003a80


	//   ....[234]....
        /*03c0*/ 	.word	0x00003ac0


	//   ....[235]....
        /*03c4*/ 	.word	0x00003b00


	//   ....[236]....
        /*03c8*/ 	.word	0x00003b40


	//   ....[237]....
        /*03cc*/ 	.word	0x00003b80


	//   ....[238]....
        /*03d0*/ 	.word	0x00003bc0


	//   ....[239]....
        /*03d4*/ 	.word	0x00003c00


	//   ....[240]....
        /*03d8*/ 	.word	0x00003c40


	//   ....[241]....
        /*03dc*/ 	.word	0x00003c80


	//   ....[242]....
        /*03e0*/ 	.word	0x00003cc0


	//   ....[243]....
        /*03e4*/ 	.word	0x00003d00


	//   ....[244]....
        /*03e8*/ 	.word	0x00003d40


	//   ....[245]....
        /*03ec*/ 	.word	0x00003d80


	//   ....[246]....
        /*03f0*/ 	.word	0x00003dc0


	//   ....[247]....
        /*03f4*/ 	.word	0x00003e00


	//   ....[248]....
        /*03f8*/ 	.word	0x00003e40


	//   ....[249]....
        /*03fc*/ 	.word	0x00003e80


	//   ....[250]....
        /*0400*/ 	.word	0x00003ec0


	//   ....[251]....
        /*0404*/ 	.word	0x00003f00


	//   ....[252]....
        /*0408*/ 	.word	0x00003f40


	//   ....[253]....
        /*040c*/ 	.word	0x00003f80


	//   ....[254]....
        /*0410*/ 	.word	0x00003fc0


	//   ....[255]....
        /*0414*/ 	.word	0x00004000


	//   ....[0]....
        /*0418*/ 	.word	0x00004040


	//----- nvinfo : EIATTR_VRC_CTA_INIT_COUNT
	.align		4
.L_1650:
        /*041c*/ 	.byte	0x02, 0x4a
	.zero		1
	.zero		1


	//----- nvinfo : EIATTR_EXIT_INSTR_OFFSETS
	.align		4
        /*0420*/ 	.byte	0x04, 0x1c
        /*0422*/ 	.short	(.L_1652 - .L_1651)


	//   ....[0]....
.L_1651:
        /*0424*/ 	.word	0x00004070


	//----- nvinfo : EIATTR_SW_WAR
	.align		4
.L_1652:
        /*0428*/ 	.byte	0x04, 0x36
        /*042a*/ 	.short	(.L_1654 - .L_1653)
.L_1653:
        /*042c*/ 	.word	0x00000008
.L_1654:


//--------------------- .nv.info._Z4testIL_Z15load_atomic_addPKjEL_Z14store_volatilePjjELi256E14single_element10skip_lanesILj1EEEvv --------------------------
	.section	.nv.info._Z4testIL_Z15load_atomic_addPKjEL_Z14store_volatilePjjELi256E14single_element10skip_lanesILj1EEEvv,"",@"SHT_CUDA_INFO"
	.sectionflags	@""
	.align	4


	//----- nvinfo : EIATTR_CUDA_API_VERSION
	.align		4
        /*0000*/ 	.byte	0x04, 0x37
        /*0002*/ 	.short	(.L_1656 - .L_1655)
.L_1655:
        /*0004*/ 	.word	0x00000082


	//----- nvinfo : EIATTR_SPARSE_MMA_MASK
	.align		4
.L_1656:
        /*0008*/ 	.byte	0x03, 0x50
        /*000a*/ 	.short	0x0000


	//----- nvinfo : EIATTR_MAXREG_COUNT
	.align		4
        /*000c*/ 	.byte	0x03, 0x1b
        /*000e*/ 	.short	0x00ff


	//----- nvinfo : EIATTR_MERCURY_ISA_VERSION
	.align		4
        /*0010*/ 	.byte	0x03, 0x5f
        /*0012*/ 	.short	0x0101


	//----- nvinfo : EIATTR_INT_WARP_WIDE_INSTR_OFFSETS
	.align		4
        /*0014*/ 	.byte	0x04, 0x31
        /*0016*/ 	.short	(.L_1658 - .L_1657)


	//   ....[0]....
.L_1657:
        /*0018*/ 	.word	0x00000020


	//   ....[1]....
        /*001c*/ 	.word	0x00000080


	//   ....[2]....
        /*0020*/ 	.word	0x000000c0


	//   ....[3]....
        /*0024*/ 	.word	0x00000100


	//   ....[4]....
        /*0028*/ 	.word	0x00000140


	//   ....[5]....
        /*002c*/ 	.word	0x00000180


	//   ....[6]....
        /*0030*/ 	.word	0x000001c0


	//   ....[7]....
        /*0034*/ 	.word	0x00000200


	//   ....[8]....
        /*0038*/ 	.word	0x00000240


	//   ....[9]....
        /*003c*/ 	.word	0x00000280


	//   ....[10]....
        /*0040*/ 	.word	0x000002c0


	//   ....[11]....
        /*0044*/ 	.word	0x00000300


	//   ....[12]....
        /*0048*/ 	.word	0x00000340


	//   ....[13]....
        /*004c*/ 	.word	0x00000380


	//   ....[14]....
        /*0050*/ 	.word	0x000003c0


	//   ....[15]....
        /*0054*/ 	.word	0x00000400


	//   ....[16]....
        /*0058*/ 	.word	0x00000440


	//   ....[17]....
        /*005c*/ 	.word	0x00000480


	//   ....[18]....
        /*0060*/ 	.word	0x000004c0


	//   ....[19]....
        /*0064*/ 	.word	0x00000500


	//   ....[20]....
        /*0068*/ 	.word	0x00000540


	//   ....[21]....
        /*006c*/ 	.word	0x00000580


	//   ....[22]....
        /*0070*/ 	.word	0x000005c0


	//   ....[23]....
        /*0074*/ 	.word	0x00000600


	//   ....[24]....
        /*0078*/ 	.word	0x00000640


	//   ....[25]....
        /*007c*/ 	.word	0x00000680


	//   ....[26]....
        /*0080*/ 	.word	0x000006c0


	//   ....[27]....
        /*0084*/ 	.word	0x00000700


	//   ....[28]....
        /*0088*/ 	.word	0x00000740


	//   ....[29]....
        /*008c*/ 	.word	0x00000780


	//   ....[30]....
        /*0090*/ 	.word	0x000007c0


	//   ....[31]....
        /*0094*/ 	.word	0x00000800


	//   ....[32]....
        /*0098*/ 	.word	0x00000840


	//   ....[33]....
        /*009c*/ 	.word	0x00000880


	//   ....[34]....
        /*00a0*/ 	.word	0x000008c0


	//   ....[35]....
        /*00a4*/ 	.word	0x00000900


	//   ....[36]....
        /*00a8*/ 	.word	0x00000940


	//   ....[37]....
        /*00ac*/ 	.word	0x00000980


	//   ....[38]....
        /*00b0*/ 	.word	0x000009c0


	//   ....[39]....
        /*00b4*/ 	.word	0x00000a00


	//   ....[40]....
        /*00b8*/ 	.word	0x00000a40


	//   ....[41]....
        /*00bc*/ 	.word	0x00000a80


	//   ....[42]....
        /*00c0*/ 	.word	0x00000ac0


	//   ....[43]....
        /*00c4*/ 	.word	0x00000b00


	//   ....[44]....
        /*00c8*/ 	.word	0x00000b40


	//   ....[45]....
        /*00cc*/ 	.word	0x00000b80


	//   ....[46]....
        /*00d0*/ 	.word	0x00000bc0


	//   ....[47]....
        /*00d4*/ 	.word	0x00000c00


	//   ....[48]....
        /*00d8*/ 	.word	0x00000c40


	//   ....[49]....
        /*00dc*/ 	.word	0x00000c80


	//   ....[50]....
        /*00e0*/ 	.word	0x00000cc0


	//   ....[51]....
        /*00e4*/ 	.word	0x00000d00


	//   ....[52]....
        /*00e8*/ 	.word	0x00000d40


	//   ....[53]....
        /*00ec*/ 	.word	0x00000d80


	//   ....[54]....
        /*00f0*/ 	.word	0x00000dc0


	//   ....[55]....
        /*00f4*/ 	.word	0x00000e00


	//   ....[56]....
        /*00f8*/ 	.word	0x00000e40


	//   ....[57]....
        /*00fc*/ 	.word	0x00000e80


	//   ....[58]....
        /*0100*/ 	.word	0x00000ec0


	//   ....[59]....
        /*0104*/ 	.word	0x00000f00


	//   ....[60]....
        /*0108*/ 	.word	0x00000f40


	//   ....[61]....
        /*010c*/ 	.word	0x00000f80


	//   ....[62]....
        /*0110*/ 	.word	0x00000fc0


	//   ....[63]....
        /*0114*/ 	.word	0x00001000


	//   ....[64]....
        /*0118*/ 	.word	0x00001040


	//   ....[65]....
        /*011c*/ 	.word	0x00001080


	//   ....[66]....
        /*0120*/ 	.word	0x000010c0


	//   ....[67]....
        /*0124*/ 	.word	0x00001100


	//   ....[68]....
        /*0128*/ 	.word	0x00001140


	//   ....[69]....
        /*012c*/ 	.word	0x00001180


	//   ....[70]....
        /*0130*/ 	.word	0x000011c0


	//   ....[71]....
        /*0134*/ 	.word	0x00001200


	//   ....[72]....
        /*0138*/ 	.word	0x00001240


	//   ....[73]....
        /*013c*/ 	.word	0x00001280


	//   ....[74]....
        /*0140*/ 	.word	0x000012c0


	//   ....[75]....
        /*0144*/ 	.word	0x00001300


	//   ....[76]....
        /*0148*/ 	.word	0x00001340


	//   ....[77]....
        /*014c*/ 	.word	0x00001380


	//   ....[78]....
        /*0150*/ 	.word	0x000013c0


	//   ....[79]....
        /*0154*/ 	.word	0x00001400


	//   ....[80]....
        /*0158*/ 	.word	0x00001440


	//   ....[81]....
        /*015c*/ 	.word	0x00001480


	//   ....[82]....
        /*0160*/ 	.word	0x000014c0


	//   ....[83]....
        /*0164*/ 	.word	0x00001500


	//   ....[84]....
        /*0168*/ 	.word	0x00001540


	//   ....[85]....
        /*016c*/ 	.word	0x00001580


	//   ....[86]....
        /*0170*/ 	.word	0x000015c0


	//   ....[87]....
        /*0174*/ 	.word	0x00001600


	//   ....[88]....
        /*0178*/ 	.word	0x00001640


	//   ....[89]....
        /*017c*/ 	.word	0x00001680


	//   ....[90]....
        /*0180*/ 	.word	0x000016c0


	//   ....[91]....
        /*0184*/ 	.word	0x00001700


	//   ....[92]....
        /*0188*/ 	.word	0x00001740


	//   ....[93]....
        /*018c*/ 	.word	0x00001780


	//   ....[94]....
        /*0190*/ 	.word	0x000017c0


	//   ....[95]....
        /*0194*/ 	.word	0x00001800


	//   ....[96]....
        /*0198*/ 	.word	0x00001840


	//   ....[97]....
        /*019c*/ 	.word	0x00001880


	//   ....[98]....
        /*01a0*/ 	.word	0x000018c0


	//   ....[99]....
        /*01a4*/ 	.word	0x00001900


	//   ....[100]....
        /*01a8*/ 	.word	0x00001940


	//   ....[101]....
        /*01ac*/ 	.word	0x00001980


	//   ....[102]....
        /*01b0*/ 	.word	0x000019c0


	//   ....[103]....
        /*01b4*/ 	.word	0x00001a00


	//   ....[104]....
        /*01b8*/ 	.word	0x00001a40


	//   ....[105]....
        /*01bc*/ 	.word	0x00001a80


	//   ....[106]....
        /*01c0*/ 	.word	0x00001ac0


	//   ....[107]....
        /*01c4*/ 	.word	0x00001b00


	//   ....[108]....
        /*01c8*/ 	.word	0x00001b40


	//   ....[109]....
        /*01cc*/ 	.word	0x00001b80


	//   ....[110]....
        /*01d0*/ 	.word	0x00001bc0


	//   ....[111]....
        /*01d4*/ 	.word	0x00001c00


	//   ....[112]....
        /*01d8*/ 	.word	0x00001c40


	//   ....[113]....
        /*01dc*/ 	.word	0x00001c80


	//   ....[114]....
        /*01e0*/ 	.word	0x00001cc0


	//   ....[115]....
        /*01e4*/ 	.word	0x00001d00


	//   ....[116]....
        /*01e8*/ 	.word	0x00001d40


	//   ....[117]....
        /*01ec*/ 	.word	0x00001d80


	//   ....[118]....
        /*01f0*/ 	.word	0x00001dc0


	//   ....[119]....
        /*01f4*/ 	.word	0x00001e00


	//   ....[120]....
        /*01f8*/ 	.word	0x00001e40


	//   ....[121]....
        /*01fc*/ 	.word	0x00001e80


	//   ....[122]....
        /*0200*/ 	.word	0x00001ec0


	//   ....[123]....
        /*0204*/ 	.word	0x00001f00


	//   ....[124]....
        /*0208*/ 	.word	0x00001f40


	//   ....[125]....
        /*020c*/ 	.word	0x00001f80


	//   ....[126]....
        /*0210*/ 	.word	0x00001fc0


	//   ....[127]....
        /*0214*/ 	.word	0x00002000


	//   ....[128]....
        /*0218*/ 	.word	0x00002040


	//   ....[129]....
        /*021c*/ 	.word	0x00002080


	//   ....[130]....
        /*0220*/ 	.word	0x000020c0


	//   ....[131]....
        /*0224*/ 	.word	0x00002100


	//   ....[132]....
        /*0228*/ 	.word	0x00002140


	//   ....[133]....
        /*022c*/ 	.word	0x00002180


	//   ....[134]....
        /*0230*/ 	.word	0x000021c0


	//   ....[135]....
        /*0234*/ 	.word	0x00002200


	//   ....[136]....
        /*0238*/ 	.word	0x00002240


	//   ....[137]....
        /*023c*/ 	.word	0x00002280


	//   ....[138]....
        /*0240*/ 	.word	0x000022c0


	//   ....[139]....
        /*0244*/ 	.word	0x00002300


	//   ....[140]....
        /*0248*/ 	.word	0x00002340


	//   ....[141]....
        /*024c*/ 	.word	0x00002380


	//   ....[142]....
        /*0250*/ 	.word	0x000023c0


	//   ....[143]....
        /*0254*/ 	.word	0x00002400


	//   ....[144]....
        /*0258*/ 	.word	0x00002440


	//   ....[145]....
        /*025c*/ 	.word	0x00002480


	//   ....[146]....
        /*0260*/ 	.word	0x000024c0


	//   ....[147]....
        /*0264*/ 	.word	0x00002500


	//   ....[148]....
        /*0268*/ 	.word	0x00002540


	//   ....[149]....
        /*026c*/ 	.word	0x00002580


	//   ....[150]....
        /*0270*/ 	.word	0x000025c0


	//   ....[151]....
        /*0274*/ 	.word	0x00002600


	//   ....[152]....
        /*0278*/ 	.word	0x00002640


	//   ....[153]....
        /*027c*/ 	.word	0x00002680


	//   ....[154]....
        /*0280*/ 	.word	0x000026c0


	//   ....[155]....
        /*0284*/ 	.word	0x00002700


	//   ....[156]....
        /*0288*/ 	.word	0x00002740


	//   ....[157]....
        /*028c*/ 	.word	0x00002780


	//   ....[158]....
        /*0290*/ 	.word	0x000027c0


	//   ....[159]....
        /*0294*/ 	.word	0x00002800


	//   ....[160]....
        /*0298*/ 	.word	0x00002840


	//   ....[161]....
        /*029c*/ 	.word	0x00002880


	//   ....[162]....
        /*02a0*/ 	.word	0x000028c0


	//   ....[163]....
        /*02a4*/ 	.word	0x00002900


	//   ....[164]....
        /*02a8*/ 	.word	0x00002940


	//   ....[165]....
        /*02ac*/ 	.word	0x00002980


	//   ....[166]....
        /*02b0*/ 	.word	0x000029c0


	//   ....[167]....
        /*02b4*/ 	.word	0x00002a00


	//   ....[168]....
        /*02b8*/ 	.word	0x00002a40


	//   ....[169]....
        /*02bc*/ 	.word	0x00002a80


	//   ....[170]....
        /*02c0*/ 	.word	0x00002ac0


	//   ....[171]....
        /*02c4*/ 	.word	0x00002b00


	//   ....[172]....
        /*02c8*/ 	.word	0x00002b40


	//   ....[173]....
        /*02cc*/ 	.word	0x00002b80


	//   ....[174]....
        /*02d0*/ 	.word	0x00002bc0


	//   ....[175]....
        /*02d4*/ 	.word	0x00002c00


	//   ....[176]....
        /*02d8*/ 	.word	0x00002c40


	//   ....[177]....
        /*02dc*/ 	.word	0x00002c80


	//   ....[178]....
        /*02e0*/ 	.word	0x00002cc0


	//   ....[179]....
        /*02e4*/ 	.word	0x00002d00


	//   ....[180]....
        /*02e8*/ 	.word	0x00002d40


	//   ....[181]....
        /*02ec*/ 	.word	0x00002d80


	//   ....[182]....
        /*02f0*/ 	.word	0x00002dc0


	//   ....[183]....
        /*02f4*/ 	.word	0x00002e00


	//   ....[184]....
        /*02f8*/ 	.word	0x00002e40


	//   ....[185]....
        /*02fc*/ 	.word	0x00002e80


	//   ....[186]....
        /*0300*/ 	.word	0x00002ec0


	//   ....[187]....
        /*0304*/ 	.word	0x00002f00


	//   ....[188]....
        /*0308*/ 	.word	0x00002f40


	//   ....[189]....
        /*030c*/ 	.word	0x00002f80


	//   ....[190]....
        /*0310*/ 	.word	0x00002fc0


	//   ....[191]....
        /*0314*/ 	.word	0x00003000


	//   ....[192]....
        /*0318*/ 	.word	0x00003040


	//   ....[193]....
        /*031c*/ 	.word	0x00003080


	//   ....[194]....
        /*0320*/ 	.word	0x000030c0


	//   ....[195]....
        /*0324*/ 	.word	0x00003100


	//   ....[196]....
        /*0328*/ 	.word	0x00003140


	//   ....[197]....
        /*032c*/ 	.word	0x00003180


	//   ....[198]....
        /*0330*/ 	.word	0x000031c0


	//   ....[199]....
        /*0334*/ 	.word	0x00003200


	//   ....[200]....
        /*0338*/ 	.word	0x00003240


	//   ....[201]....
        /*033c*/ 	.word	0x00003280


	//   ....[202]....
        /*0340*/ 	.word	0x000032c0


	//   ....[203]....
        /*0344*/ 	.word	0x00003300


	//   ....[204]....
        /*0348*/ 	.word	0x00003340


	//   ....[205]....
        /*034c*/ 	.word	0x00003380


	//   ....[206]....
        /*0350*/ 	.word	0x000033c0


	//   ....[207]....
        /*0354*/ 	.word	0x00003400


	//   ....[208]....
        /*0358*/ 	.word	0x00003440


	//   ....[209]....
        /*035c*/ 	.word	0x00003480


	//   ....[210]....
        /*0360*/ 	.word	0x000034c0


	//   ....[211]....
        /*0364*/ 	.word	0x00003500


	//   ....[212]....
        /*0368*/ 	.word	0x00003540


	//   ....[213]....
        /*036c*/ 	.word	0x00003580


	//   ....[214]....
        /*0370*/ 	.word	0x000035c0


	//   ....[215]....
        /*0374*/ 	.word	0x00003600


	//   ....[216]....
        /*0378*/ 	.word	0x00003640


	//   ....[217]....
        /*037c*/ 	.word	0x00003680


	//   ....[218]....
        /*0380*/ 	.word	0x000036c0


	//   ....[219]....
        /*0384*/ 	.word	0x00003700


	//   ....[220]....
        /*0388*/ 	.word	0x00003740


	//   ....[221]....
        /*038c*/ 	.word	0x00003780


	//   ....[222]....
        /*0390*/ 	.word	0x000037c0


	//   ....[223]....
        /*0394*/ 	.word	0x00003800


	//   ....[224]....
        /*0398*/ 	.word	0x00003840


	//   ....[225]....
        /*039c*/ 	.word	0x00003880


	//   ....[226]....
        /*03a0*/ 	.word	0x000038c0


	//   ....[227]....
        /*03a4*/ 	.word	0x00003900


	//   ....[228]....
        /*03a8*/ 	.word	0x00003940


	//   ....[229]....
        /*03ac*/ 	.word	0x00003980


	//   ....[230]....
        /*03b0*/ 	.word	0x000039c0


	//   ....[231]....
        /*03b4*/ 	.word	0x00003a00


	//   ....[232]....
        /*03b8*/ 	.word	0x00003a40


	//   ....[233]....
        /*03bc*/ 	.word	0x00003a80


	//   ....[234]....
        /*03c0*/ 	.word	0x00003ac0


	//   ....[235]....
        /*03c4*/ 	.word	0x00003b00


	//   ....[236]....
        /*03c8*/ 	.word	0x00003b40


	//   ....[237]....
        /*03cc*/ 	.word	0x00003b80


	//   ....[238]....
        /*03d0*/ 	.word	0x00003bc0


	//   ....[239]....
        /*03d4*/ 	.word	0x00003c00


	//   ....[240]....
        /*03d8*/ 	.word	0x00003c40


	//   ....[241]....
        /*03dc*/ 	.word	0x00003c80


	//   ....[242]....
        /*03e0*/ 	.word	0x00003cc0


	//   ....[243]....
        /*03e4*/ 	.word	0x00003d00


	//   ....[244]....
        /*03e8*/ 	.word	0x00003d40


	//   ....[245]....
        /*03ec*/ 	.word	0x00003d80


	//   ....[246]....
        /*03f0*/ 	.word	0x00003dc0


	//   ....[247]....
        /*03f4*/ 	.word	0x00003e00


	//   ....[248]....
        /*03f8*/ 	.word	0x00003e40


	//   ....[249]....
        /*03fc*/ 	.word	0x00003e80


	//   ....[250]....
        /*0400*/ 	.word	0x00003ec0


	//   ....[251]....
        /*0404*/ 	.word	0x00003f00


	//   ....[252]....
        /*0408*/ 	.word	0x00003f40


	//   ....[253]....
        /*040c*/ 	.word	0x00003f80


	//   ....[254]....
        /*0410*/ 	.word	0x00003fc0


	//   ....[255]....
        /*0414*/ 	.word	0x00004000


	//   ....[0]....
        /*0418*/ 	.word	0x00004040


	//----- nvinfo : EIATTR_VRC_CTA_INIT_COUNT
	.align		4
.L_1658:
        /*041c*/ 	.byte	0x02, 0x4a
	.zero		1
	.zero		1


	//----- nvinfo : EIATTR_EXIT_INSTR_OFFSETS
	.align		4
        /*0420*/ 	.byte	0x04, 0x1c
        /*0422*/ 	.short	(.L_1660 - .L_1659)


	//   ....[0]....
.L_1659:
        /*0424*/ 	.word	0x00004070


	//----- nvinfo : EIATTR_SW_WAR
	.align		4
.L_1660:
        /*0428*/ 	.byte	0x04, 0x36
        /*042a*/ 	.short	(.L_1662 - .L_1661)
.L_1661:
        /*042c*/ 	.word	0x00000008
.L_1662:


//--------------------- .nv.info._Z4testIL_Z13load_volatilePKjEL_Z17store_atomic_exchPjjELi256E14single_element10skip_lanesILj1EEEvv --------------------------
	.section	.nv.info._Z4testIL_Z13load_volatilePKjEL_Z17store_atomic_exchPjjELi256E14single_element10skip_lanesILj1EEEvv,"",@"SHT_CUDA_INFO"
	.sectionflags	@""
	.align	4


	//----- nvinfo : EIATTR_CUDA_API_VERSION
	.align		4
        /*0000*/ 	.byte	0x04, 0x37
        /*0002*/ 	.short	(.L_1664 - .L_1663)
.L_1663:
        /*0004*/ 	.word	0x00000082


	//----- nvinfo : EIATTR_SPARSE_MMA_MASK
	.align		4
.L_1664:
        /*0008*/ 	.byte	0x03, 0x50
        /*000a*/ 	.short	0x0000


	//----- nvinfo : EIATTR_MAXREG_COUNT
	.align		4
        /*000c*/ 	.byte	0x03, 0x1b
        /*000e*/ 	.short	0x00ff


	//----- nvinfo : EIATTR_MERCURY_ISA_VERSION
	.align		4
        /*0010*/ 	.byte	0x03, 0x5f
        /*0012*/ 	.short	0x0101


	//----- nvinfo : EIATTR_VRC_CTA_INIT_COUNT
	.align		4
        /*0014*/ 	.byte	0x02, 0x4a
	.zero		1
	.zero		1


	//----- nvinfo : EIATTR_EXIT_INSTR_OFFSETS
	.align		4
        /*0018*/ 	.byte	0x04, 0x1c
        /*001a*/ 	.short	(.L_1666 - .L_1665)


	//   ....[0]....
.L_1665:
        /*001c*/ 	.word	0x00003030


	//----- nvinfo : EIATTR_SW_WAR
	.align		4
.L_1666:
        /*0020*/ 	.byte	0x04, 0x36
        /*0022*/ 	.short	(.L_1668 - .L_1667)
.L_1667:
        /*0024*/ 	.word	0x00000008
.L_1668:


//--------------------- .nv.info._Z4testIL_Z13load_volatilePKjEL_Z14store_volatilePjjELi256E14single_element10skip_lanesILj1EEEvv --------------------------
	.section	.nv.info._Z4testIL_Z13load_volatilePKjEL_Z14store_volatilePjjELi256E14single_element10skip_lanesILj1EEEvv,"",@"SHT_CUDA_INFO"
	.sectionflags	@""
	.align	4


	//----- nvinfo : EIATTR_CUDA_API_VERSION
	.align		4
        /*0000*/ 	.byte	0x04, 0x37
        /*0002*/ 	.short	(.L_1670 - .L_1669)
.L_1669:
        /*0004*/ 	.word	0x00000082


	//----- nvinfo : EIATTR_SPARSE_MMA_MASK
	.align		4
.L_1670:
        /*0008*/ 	.byte	0x03, 0x50
        /*000a*/ 	.short	0x0000


	//----- nvinfo : EIATTR_MAXREG_COUNT
	.align		4
        /*000c*/ 	.byte	0x03, 0x1b
        /*000e*/ 	.short	0x00ff


	//----- nvinfo : EIATTR_MERCURY_ISA_VERSION
	.align		4
        /*0010*/ 	.byte	0x03, 0x5f
        /*0012*/ 	.short	0x0101


	//----- nvinfo : EIATTR_VRC_CTA_INIT_COUNT
	.align		4
        /*0014*/ 	.byte	0x02, 0x4a
	.zero		1
	.zero		1


	//----- nvinfo : EIATTR_EXIT_INSTR_OFFSETS
	.align		4
        /*0018*/ 	.byte	0x04, 0x1c
        /*001a*/ 	.short	(.L_1672 - .L_1671)


	//   ....[0]....
.L_1671:
        /*001c*/ 	.word	0x00003030


	//----- nvinfo : EIATTR_SW_WAR
	.align		4
.L_1672:
        /*0020*/ 	.byte	0x04, 0x36
        /*0022*/ 	.short	(.L_1674 - .L_1673)
.L_1673:
        /*0024*/ 	.word	0x00000008
.L_1674:


//--------------------- .nv.info._Z4testIL_Z12load_relaxedPKjEL_Z13store_relaxedPjjELi256E14single_element11lower_lanesILj32EEEvv --------------------------
	.section	.nv.info._Z4testIL_Z12load_relaxedPKjEL_Z13store_relaxedPjjELi256E14single_element11lower_lanesILj32EEEvv,"",@"SHT_CUDA_INFO"
	.sectionflags	@""
	.align	4


	//----- nvinfo : EIATTR_CUDA_API_VERSION
	.align		4
        /*0000*/ 	.byte	0x04, 0x37
        /*0002*/ 	.short	(.L_1676 - .L_1675)
.L_1675:
        /*0004*/ 	.word	0x00000082


	//----- nvinfo : EIATTR_SPARSE_MMA_MASK
	.align		4
.L_1676:
        /*0008*/ 	.byte	0x03, 0x50
        /*000a*/ 	.short	0x0000


	//----- nvinfo : EIATTR_MAXREG_COUNT
	.align		4
        /*000c*/ 	.byte	0x03, 0x1b
        /*000e*/ 	.short	0x00ff


	//----- nvinfo : EIATTR_MERCURY_ISA_VERSION
	.align		4
        /*0010*/ 	.byte	0x03, 0x5f
        /*0012*/ 	.short	0x0101


	//----- nvinfo : EIATTR_VRC_CTA_INIT_COUNT
	.align		4
        /*0014*/ 	.byte	0x02, 0x4a
	.zero		1
	.zero		1


	//----- nvinfo : EIATTR_EXIT_INSTR_OFFSETS
	.align		4
        /*0018*/ 	.byte	0x04, 0x1c
        /*001a*/ 	.short	(.L_1678 - .L_1677)


	//   ....[0]....
.L_1677:
        /*001c*/ 	.word	0x00000030


	//   ....[1]....
        /*0020*/ 	.word	0x00003060


	//----- nvinfo : EIATTR_SW_WAR
	.align		4
.L_1678:
        /*0024*/ 	.byte	0x04, 0x36
        /*0026*/ 	.short	(.L_1680 - .L_1679)
.L_1679:
        /*0028*/ 	.word	0x00000008
.L_1680:


//--------------------- .nv.info._Z4testIL_Z15load_atomic_addPKjEL_Z17store_atomic_exchPjjELi256E14single_element11lower_lanesILj32EEEvv --------------------------
	.section	.nv.info._Z4testIL_Z15load_atomic_addPKjEL_Z17store_atomic_exchPjjELi256E14single_element11lower_lanesILj32EEEvv,"",@"SHT_CUDA_INFO"
	.sectionflags	@""
	.align	4


	//----- nvinfo : EIATTR_CUDA_API_VERSION
	.align		4
        /*0000*/ 	.byte	0x04, 0x37
        /*0002*/ 	.short	(.L_1682 - .L_1681)
.L_1681:
        /*0004*/ 	.word	0x00000082


	//----- nvinfo : EIATTR_SPARSE_MMA_MASK
	.align		4
.L_1682:
        /*0008*/ 	.byte	0x03, 0x50
        /*000a*/ 	.short	0x0000


	//----- nvinfo : EIATTR_MAXREG_COUNT
	.align		4
        /*000c*/ 	.byte	0x03, 0x1b
        /*000e*/ 	.short	0x00ff


	//----- nvinfo : EIATTR_MERCURY_ISA_VERSION
	.align		4
        /*0010*/ 	.byte	0x03, 0x5f
        /*0012*/ 	.short	0x0101


	//----- nvinfo : EIATTR_INT_WARP_WIDE_INSTR_OFFSETS
	.align		4
        /*0014*/ 	.byte	0x04, 0x31
        /*0016*/ 	.short	(.L_1684 - .L_1683)


	//   ....[0]....
.L_1683:
        /*0018*/ 	.word	0x00000040


	//   ....[1]....
        /*001c*/ 	.word	0x000000a0


	//   ....[2]....
        /*0020*/ 	.word	0x000000e0


	//   ....[3]....
        /*0024*/ 	.word	0x00000120


	//   ....[4]....
        /*0028*/ 	.word	0x00000160


	//   ....[5]....
        /*002c*/ 	.word	0x000001a0


	//   ....[6]....
        /*0030*/ 	.word	0x000001e0


	//   ....[7]....
        /*0034*/ 	.word	0x00000220


	//   ....[8]....
        /*0038*/ 	.word	0x00000260


	//   ....[9]....
        /*003c*/ 	.word	0x000002a0


	//   ....[10]....
        /*0040*/ 	.word	0x000002e0


	//   ....[11]....
        /*0044*/ 	.word	0x00000320


	//   ....[12]....
        /*0048*/ 	.word	0x00000360


	//   ....[13]....
        /*004c*/ 	.word	0x000003a0


	//   ....[14]....
        /*0050*/ 	.word	0x000003e0


	//   ....[15]....
        /*0054*/ 	.word	0x00000420


	//   ....[16]....
        /*0058*/ 	.word	0x00000460


	//   ....[17]....
        /*005c*/ 	.word	0x000004a0


	//   ....[18]....
        /*0060*/ 	.word	0x000004e0


	//   ....[19]....
        /*0064*/ 	.word	0x00000520


	//   ....[20]....
        /*0068*/ 	.word	0x00000560


	//   ....[21]....
        /*006c*/ 	.word	0x000005a0


	//   ....[22]....
        /*0070*/ 	.word	0x000005e0


	//   ....[23]....
        /*0074*/ 	.word	0x00000620


	//   ....[24]....
        /*0078*/ 	.word	0x00000660


	//   ....[25]....
        /*007c*/ 	.word	0x000006a0


	//   ....[26]....
        /*0080*/ 	.word	0x000006e0


	//   ....[27]....
        /*0084*/ 	.word	0x00000720


	//   ....[28]....
        /*0088*/ 	.word	0x00000760


	//   ....[29]....
        /*008c*/ 	.word	0x000007a0


	//   ....[30]....
        /*0090*/ 	.word	0x000007e0


	//   ....[31]....
        /*0094*/ 	.word	0x00000820


	//   ....[32]....
        /*0098*/ 	.word	0x00000860


	//   ....[33]....
        /*009c*/ 	.word	0x000008a0


	//   ....[34]....
        /*00a0*/ 	.word	0x000008e0


	//   ....[35]....
        /*00a4*/ 	.word	0x00000920


	//   ....[36]....
        /*00a8*/ 	.word	0x00000960


	//   ....[37]....
        /*00ac*/ 	.word	0x000009a0


	//   ....[38]....
        /*00b0*/ 	.word	0x000009e0


	//   ....[39]....
        /*00b4*/ 	.word	0x00000a20


	//   ....[40]....
        /*00b8*/ 	.word	0x00000a60


	//   ....[41]....
        /*00bc*/ 	.word	0x00000aa0


	//   ....[42]....
        /*00c0*/ 	.word	0x00000ae0


	//   ....[43]....
        /*00c4*/ 	.word	0x00000b20


	//   ....[44]....
        /*00c8*/ 	.word	0x00000b60


	//   ....[45]....
        /*00cc*/ 	.word	0x00000ba0


	//   ....[46]....
        /*00d0*/ 	.word	0x00000be0


	//   ....[47]....
        /*00d4*/ 	.word	0x00000c20


	//   ....[48]....
        /*00d8*/ 	.word	0x00000c60


	//   ....[49]....
        /*00dc*/ 	.word	0x00000ca0


	//   ....[50]....
        /*00e0*/ 	.word	0x00000ce0


	//   ....[51]....
        /*00e4*/ 	.word	0x00000d20


	//   ....[52]....
        /*00e8*/ 	.word	0x00000d60


	//   ....[53]....
        /*00ec*/ 	.word	0x00000da0


	//   ....[54]....
        /*00f0*/ 	.word	0x00000de0


	//   ....[55]....
        /*00f4*/ 	.word	0x00000e20


	//   ....[56]....
        /*00f8*/ 	.word	0x00000e60


	//   ....[57]....
        /*00fc*/ 	.word	0x00000ea0


	//   ....[58]....
        /*0100*/ 	.word	0x00000ee0


	//   ....[59]....
        /*0104*/ 	.word	0x00000f20


	//   ....[60]....
        /*0108*/ 	.word	0x00000f60


	//   ....[61]....
        /*010c*/ 	.word	0x00000fa0


	//   ....[62]....
        /*0110*/ 	.word	0x00000fe0


	//   ....[63]....
        /*0114*/ 	.word	0x00001020


	//   ....[64]....
        /*0118*/ 	.word	0x00001060


	//   ....[65]....
        /*011c*/ 	.word	0x000010a0


	//   ....[66]....
        /*0120*/ 	.word	0x000010e0


	//   ....[67]....
        /*0124*/ 	.word	0x00001120


	//   ....[68]....
        /*0128*/ 	.word	0x00001160


	//   ....[69]....
        /*012c*/ 	.word	0x000011a0


	//   ....[70]....
        /*0130*/ 	.word	0x000011e0


	//   ....[71]....
        /*0134*/ 	.word	0x00001220


	//   ....[72]....
        /*0138*/ 	.word	0x00001260


	//   ....[73]....
        /*013c*/ 	.word	0x000012a0


	//   ....[74]....
        /*0140*/ 	.word	0x000012e0


	//   ....[75]....
        /*0144*/ 	.word	0x00001320


	//   ....[76]....
        /*0148*/ 	.word	0x00001360


	//   ....[77]....
        /*014c*/ 	.word	0x000013a0


	//   ....[78]....
        /*0150*/ 	.word	0x000013e0


	//   ....[79]....
        /*0154*/ 	.word	0x00001420


	//   ....[80]....
        /*0158*/ 	.word	0x00001460


	//   ....[81]....
        /*015c*/ 	.word	0x000014a0


	//   ....[82]....
        /*0160*/ 	.word	0x000014e0


	//   ....[83]....
        /*0164*/ 	.word	0x00001520


	//   ....[84]....
        /*0168*/ 	.word	0x00001560


	//   ....[85]....
        /*016c*/ 	.word	0x000015a0


	//   ....[86]....
        /*0170*/ 	.word	0x000015e0


	//   ....[87]....
        /*0174*/ 	.word	0x00001620


	//   ....[88]....
        /*0178*/ 	.word	0x00001660


	//   ....[89]....
        /*017c*/ 	.word	0x000016a0


	//   ....[90]....
        /*0180*/ 	.word	0x000016e0


	//   ....[91]....
        /*0184*/ 	.word	0x00001720


	//   ....[92]....
        /*0188*/ 	.word	0x00001760


	//   ....[93]....
        /*018c*/ 	.word	0x000017a0


	//   ....[94]....
        /*0190*/ 	.word	0x000017e0


	//   ....[95]....
        /*0194*/ 	.word	0x00001820


	//   ....[96]....
        /*0198*/ 	.word	0x00001860


	//   ....[97]....
        /*019c*/ 	.word	0x000018a0


	//   ....[98]....
        /*01a0*/ 	.word	0x000018e0


	//   ....[99]....
        /*01a4*/ 	.word	0x00001920


	//   ....[100]....
        /*01a8*/ 	.word	0x00001960


	//   ....[101]....
        /*01ac*/ 	.word	0x000019a0


	//   ....[102]....
        /*01b0*/ 	.word	0x000019e0


	//   ....[103]....
        /*01b4*/ 	.word	0x00001a20


	//   ....[104]....
        /*01b8*/ 	.word	0x00001a60


	//   ....[105]....
        /*01bc*/ 	.word	0x00001aa0


	//   ....[106]....
        /*01c0*/ 	.word	0x00001ae0


	//   ....[107]....
        /*01c4*/ 	.word	0x00001b20


	//   ....[108]....
        /*01c8*/ 	.word	0x00001b60


	//   ....[109]....
        /*01cc*/ 	.word	0x00001ba0


	//   ....[110]....
        /*01d0*/ 	.word	0x00001be0


	//   ....[111]....
        /*01d4*/ 	.word	0x00001c20


	//   ....[112]....
        /*01d8*/ 	.word	0x00001c60


	//   ....[113]....
        /*01dc*/ 	.word	0x00001ca0


	//   ....[114]....
        /*01e0*/ 	.word	0x00001ce0


	//   ....[115]....
        /*01e4*/ 	.word	0x00001d20


	//   ....[116]....
        /*01e8*/ 	.word	0x00001d60


	//   ....[117]....
        /*01ec*/ 	.word	0x00001da0


	//   ....[118]....
        /*01f0*/ 	.word	0x00001de0


	//   ....[119]....
        /*01f4*/ 	.word	0x00001e20


	//   ....[120]....
        /*01f8*/ 	.word	0x00001e60


	//   ....[121]....
        /*01fc*/ 	.word	0x00001ea0


	//   ....[122]....
        /*0200*/ 	.word	0x00001ee0


	//   ....[123]....
        /*0204*/ 	.word	0x00001f20


	//   ....[124]....
        /*0208*/ 	.word	0x00001f60


	//   ....[125]....
        /*020c*/ 	.word	0x00001fa0


	//   ....[126]....
        /*0210*/ 	.word	0x00001fe0


	//   ....[127]....
        /*0214*/ 	.word	0x00002020


	//   ....[128]....
        /*0218*/ 	.word	0x00002060


	//   ....[129]....
        /*021c*/ 	.word	0x000020a0


	//   ....[130]....
        /*0220*/ 	.word	0x000020e0


	//   ....[131]....
        /*0224*/ 	.word	0x00002120


	//   ....[132]....
        /*0228*/ 	.word	0x00002160


	//   ....[133]....
        /*022c*/ 	.word	0x000021a0


	//   ....[134]....
        /*0230*/ 	.word	0x000021e0


	//   ....[135]....
        /*0234*/ 	.word	0x00002220


	//   ....[136]....
        /*0238*/ 	.word	0x00002260


	//   ....[137]....
        /*023c*/ 	.word	0x000022a0


	//   ....[138]....
        /*0240*/ 	.word	0x000022e0


	//   ....[139]....
        /*0244*/ 	.word	0x00002320


	//   ....[140]....
        /*0248*/ 	.word	0x00002360


	//   ....[141]....
        /*024c*/ 	.word	0x000023a0


	//   ....[142]....
        /*0250*/ 	.word	0x000023e0


	//   ....[143]....
        /*0254*/ 	.word	0x00002420


	//   ....[144]....
        /*0258*/ 	.word	0x00002460


	//   ....[145]....
        /*025c*/ 	.word	0x000024a0


	//   ....[146]....
        /*0260*/ 	.word	0x000024e0


	//   ....[147]....
        /*0264*/ 	.word	0x00002520


	//   ....[148]....
        /*0268*/ 	.word	0x00002560


	//   ....[149]....
        /*026c*/ 	.word	0x000025a0


	//   ....[150]....
        /*0270*/ 	.word	0x000025e0


	//   ....[151]....
        /*0274*/ 	.word	0x00002620


	//   ....[152]....
        /*0278*/ 	.word	0x00002660


	//   ....[153]....
        /*027c*/ 	.word	0x000026a0


	//   ....[154]....
        /*0280*/ 	.word	0x000026e0


	//   ....[155]....
        /*0284*/ 	.word	0x00002720


	//   ....[156]....
        /*0288*/ 	.word	0x00002760


	//   ....[157]....
        /*028c*/ 	.word	0x000027a0


	//   ....[158]....
        /*0290*/ 	.word	0x000027e0


	//   ....[159]....
        /*0294*/ 	.word	0x00002820


	//   ....[160]....
        /*0298*/ 	.word	0x00002860


	//   ....[161]....
        /*029c*/ 	.word	0x000028a0


	//   ....[162]....
        /*02a0*/ 	.word	0x000028e0


	//   ....[163]....
        /*02a4*/ 	.word	0x00002920


	//   ....[164]....
        /*02a8*/ 	.word	0x00002960


	//   ....[165]....
        /*02ac*/ 	.word	0x000029a0


	//   ....[166]....
        /*02b0*/ 	.word	0x000029e0


	//   ....[167]....
        /*02b4*/ 	.word	0x00002a20


	//   ....[168]....
        /*02b8*/ 	.word	0x00002a60


	//   ....[169]....
        /*02bc*/ 	.word	0x00002aa0


	//   ....[170]....
        /*02c0*/ 	.word	0x00002ae0


	//   ....[171]....
        /*02c4*/ 	.word	0x00002b20


	//   ....[172]....
        /*02c8*/ 	.word	0x00002b60


	//   ....[173]....
        /*02cc*/ 	.word	0x00002ba0


	//   ....[174]....
        /*02d0*/ 	.word	0x00002be0


	//   ....[175]....
        /*02d4*/ 	.word	0x00002c20


	//   ....[176]....
        /*02d8*/ 	.word	0x00002c60


	//   ....[177]....
        /*02dc*/ 	.word	0x00002ca0


	//   ....[178]....
        /*02e0*/ 	.word	0x00002ce0


	//   ....[179]....
        /*02e4*/ 	.word	0x00002d20


	//   ....[180]....
        /*02e8*/ 	.word	0x00002d60


	//   ....[181]....
        /*02ec*/ 	.word	0x00002da0


	//   ....[182]....
        /*02f0*/ 	.word	0x00002de0


	//   ....[183]....
        /*02f4*/ 	.word	0x00002e20


	//   ....[184]....
        /*02f8*/ 	.word	0x00002e60


	//   ....[185]....
        /*02fc*/ 	.word	0x00002ea0


	//   ....[186]....
        /*0300*/ 	.word	0x00002ee0


	//   ....[187]....
        /*0304*/ 	.word	0x00002f20


	//   ....[188]....
        /*0308*/ 	.word	0x00002f60


	//   ....[189]....
        /*030c*/ 	.word	0x00002fa0


	//   ....[190]....
        /*0310*/ 	.word	0x00002fe0


	//   ....[191]....
        /*0314*/ 	.word	0x00003020


	//   ....[192]....
        /*0318*/ 	.word	0x00003060


	//   ....[193]....
        /*031c*/ 	.word	0x000030a0


	//   ....[194]....
        /*0320*/ 	.word	0x000030e0


	//   ....[195]....
        /*0324*/ 	.word	0x00003120


	//   ....[196]....
        /*0328*/ 	.word	0x00003160


	//   ....[197]....
        /*032c*/ 	.word	0x000031a0


	//   ....[198]....
        /*0330*/ 	.word	0x000031e0


	//   ....[199]....
        /*0334*/ 	.word	0x00003220


	//   ....[200]....
        /*0338*/ 	.word	0x00003260


	//   ....[201]....
        /*033c*/ 	.word	0x000032a0


	//   ....[202]....
        /*0340*/ 	.word	0x000032e0


	//   ....[203]....
        /*0344*/ 	.word	0x00003320


	//   ....[204]....
        /*0348*/ 	.word	0x00003360


	//   ....[205]....
        /*034c*/ 	.word	0x000033a0


	//   ....[206]....
        /*0350*/ 	.word	0x000033e0


	//   ....[207]....
        /*0354*/ 	.word	0x00003420


	//   ....[208]....
        /*0358*/ 	.word	0x00003460


	//   ....[209]....
        /*035c*/ 	.word	0x000034a0


	//   ....[210]....
        /*0360*/ 	.word	0x000034e0


	//   ....[211]....
        /*0364*/ 	.word	0x00003520


	//   ....[212]....
        /*0368*/ 	.word	0x00003560


	//   ....[213]....
        /*036c*/ 	.word	0x000035a0


	//   ....[214]....
        /*0370*/ 	.word	0x000035e0


	//   ....[215]....
        /*0374*/ 	.word	0x00003620


	//   ....[216]....
        /*0378*/ 	.word	0x00003660


	//   ....[217]....
        /*037c*/ 	.word	0x000036a0


	//   ....[218]....
        /*0380*/ 	.word	0x000036e0


	//   ....[219]....
        /*0384*/ 	.word	0x00003720


	//   ....[220]....
        /*0388*/ 	.word	0x00003760


	//   ....[221]....
        /*038c*/ 	.word	0x000037a0


	//   ....[222]....
        /*0390*/ 	.word	0x000037e0


	//   ....[223]....
        /*0394*/ 	.word	0x00003820


	//   ....[224]....
        /*0398*/ 	.word	0x00003860


	//   ....[225]....
        /*039c*/ 	.word	0x000038a0


	//   ....[226]....
        /*03a0*/ 	.word	0x000038e0


	//   ....[227]....
        /*03a4*/ 	.word	0x00003920


	//   ....[228]....
        /*03a8*/ 	.word	0x00003960


	//   ....[229]....
        /*03ac*/ 	.word	0x000039a0


	//   ....[230]....
        /*03b0*/ 	.word	0x000039e0


	//   ....[231]....
        /*03b4*/ 	.word	0x00003a20


	//   ....[232]....
        /*03b8*/ 	.word	0x00003a60


	//   ....[233]....
        /*03bc*/ 	.word	0x00003aa0


	//   ....[234]....
        /*03c0*/ 	.word	0x00003ae0


	//   ....[235]....
        /*03c4*/ 	.word	0x00003b20


	//   ....[236]....
        /*03c8*/ 	.word	0x00003b60


	//   ....[237]....
        /*03cc*/ 	.word	0x00003ba0


	//   ....[238]....
        /*03d0*/ 	.word	0x00003be0


	//   ....[239]....
        /*03d4*/ 	.word	0x00003c20


	//   ....[240]....
        /*03d8*/ 	.word	0x00003c60


	//   ....[241]....
        /*03dc*/ 	.word	0x00003ca0


	//   ....[242]....
        /*03e0*/ 	.word	0x00003ce0


	//   ....[243]....
        /*03e4*/ 	.word	0x00003d20


	//   ....[244]....
        /*03e8*/ 	.word	0x00003d60


	//   ....[245]....
        /*03ec*/ 	.word	0x00003da0


	//   ....[246]....
        /*03f0*/ 	.word	0x00003de0


	//   ....[247]....
        /*03f4*/ 	.word	0x00003e20


	//   ....[248]....
        /*03f8*/ 	.word	0x00003e60


	//   ....[249]....
        /*03fc*/ 	.word	0x00003ea0


	//   ....[250]....
        /*0400*/ 	.word	0x00003ee0


	//   ....[251]....
        /*0404*/ 	.word	0x00003f20


	//   ....[252]....
        /*0408*/ 	.word	0x00003f60


	//   ....[253]....
        /*040c*/ 	.word	0x00003fa0


	//   ....[254]....
        /*0410*/ 	.word	0x00003fe0


	//   ....[255]....
        /*0414*/ 	.word	0x00004020


	//   ....[0]....
        /*0418*/ 	.word	0x00004060


	//----- nvinfo : EIATTR_VRC_CTA_INIT_COUNT
	.align		4
.L_1684:
        /*041c*/ 	.byte	0x02, 0x4a
	.zero		1
	.zero		1


	//----- nvinfo : EIATTR_EXIT_INSTR_OFFSETS
	.align		4
        /*0420*/ 	.byte	0x04, 0x1c
        /*0422*/ 	.short	(.L_1686 - .L_1685)


	//   ....[0]....
.L_1685:
        /*0424*/ 	.word	0x00000030


	//   ....[1]....
        /*0428*/ 	.word	0x00004090


	//----- nvinfo : EIATTR_SW_WAR
	.align		4
.L_1686:
        /*042c*/ 	.byte	0x04, 0x36
        /*042e*/ 	.short	(.L_1688 - .L_1687)
.L_1687:
        /*0430*/ 	.word	0x00000008
.L_1688:


//--------------------- .nv.info._Z4testIL_Z15load_atomic_addPKjEL_Z14store_volatilePjjELi256E14single_element11lower_lanesILj32EEEvv --------------------------
	.section	.nv.info._Z4testIL_Z15load_atomic_addPKjEL_Z14store_volatilePjjELi256E14single_element11lower_lanesILj32EEEvv,"",@"SHT_CUDA_INFO"
	.sectionflags	@""
	.align	4


	//----- nvinfo : EIATTR_CUDA_API_VERSION
	.align		4
        /*0000*/ 	.byte	0x04, 0x37
        /*0002*/ 	.short	(.L_1690 - .L_1689)
.L_1689:
        /*0004*/ 	.word	0x00000082


	//----- nvinfo : EIATTR_SPARSE_MMA_MASK
	.align		4
.L_1690:
        /*0008*/ 	.byte	0x03, 0x50
        /*000a*/ 	.short	0x0000


	//----- nvinfo : EIATTR_MAXREG_COUNT
	.align		4
        /*000c*/ 	.byte	0x03, 0x1b
        /*000e*/ 	.short	0x00ff


	//----- nvinfo : EIATTR_MERCURY_ISA_VERSION
	.align		4
        /*0010*/ 	.byte	0x03, 0x5f
        /*0012*/ 	.short	0x0101


	//----- nvinfo : EIATTR_INT_WARP_WIDE_INSTR_OFFSETS
	.align		4
        /*0014*/ 	.byte	0x04, 0x31
        /*0016*/ 	.short	(.L_1692 - .L_1691)


	//   ....[0]....
.L_1691:
        /*0018*/ 	.word	0x00000040


	//   ....[1]....
        /*001c*/ 	.word	0x000000a0


	//   ....[2]....
        /*0020*/ 	.word	0x000000e0


	//   ....[3]....
        /*0024*/ 	.word	0x00000120


	//   ....[4]....
        /*0028*/ 	.word	0x00000160


	//   ....[5]....
        /*002c*/ 	.word	0x000001a0


	//   ....[6]....
        /*0030*/ 	.word	0x000001e0


	//   ....[7]....
        /*0034*/ 	.word	0x00000220


	//   ....[8]....
        /*0038*/ 	.word	0x00000260


	//   ....[9]....
        /*003c*/ 	.word	0x000002a0


	//   ....[10]....
        /*0040*/ 	.word	0x000002e0


	//   ....[11]....
        /*0044*/ 	.word	0x00000320


	//   ....[12]....
        /*0048*/ 	.word	0x00000360


	//   ....[13]....
        /*004c*/ 	.word	0x000003a0


	//   ....[14]....
        /*0050*/ 	.word	0x000003e0


	//   ....[15]....
        /*0054*/ 	.word	0x00000420


	//   ....[16]....
        /*0058*/ 	.word	0x00000460


	//   ....[17]....
        /*005c*/ 	.word	0x000004a0


	//   ....[18]....
        /*0060*/ 	.word	0x000004e0


	//   ....[19]....
        /*0064*/ 	.word	0x00000520


	//   ....[20]....
        /*0068*/ 	.word	0x00000560


	//   ....[21]....
        /*006c*/ 	.word	0x000005a0


	//   ....[22]....
        /*0070*/ 	.word	0x000005e0


	//   ....[23]....
        /*0074*/ 	.word	0x00000620


	//   ....[24]....
        /*0078*/ 	.word	0x00000660


	//   ....[25]....
        /*007c*/ 	.word	0x000006a0


	//   ....[26]....
        /*0080*/ 	.word	0x000006e0


	//   ....[27]....
        /*0084*/ 	.word	0x00000720


	//   ....[28]....
        /*0088*/ 	.word	0x00000760


	//   ....[29]....
        /*008c*/ 	.word	0x000007a0


	//   ....[30]....
        /*0090*/ 	.word	0x000007e0


	//   ....[31]....
        /*0094*/ 	.word	0x00000820


	//   ....[32]....
        /*0098*/ 	.word	0x00000860


	//   ....[33]....
        /*009c*/ 	.word	0x000008a0


	//   ....[34]....
        /*00a0*/ 	.word	0x000008e0


	//   ....[35]....
        /*00a4*/ 	.word	0x00000920


	//   ....[36]....
        /*00a8*/ 	.word	0x00000960


	//   ....[37]....
        /*00ac*/ 	.word	0x000009a0


	//   ....[38]....
        /*00b0*/ 	.word	0x000009e0


	//   ....[39]....
        /*00b4*/ 	.word	0x00000a20


	//   ....[40]....
        /*00b8*/ 	.word	0x00000a60


	//   ....[41]....
        /*00bc*/ 	.word	0x00000aa0


	//   ....[42]....
        /*00c0*/ 	.word	0x00000ae0


	//   ....[43]....
        /*00c4*/ 	.word	0x00000b20


	//   ....[44]....
        /*00c8*/ 	.word	0x00000b60


	//   ....[45]....
        /*00cc*/ 	.word	0x00000ba0


	//   ....[46]....
        /*00d0*/ 	.word	0x00000be0


	//   ....[47]....
        /*00d4*/ 	.word	0x00000c20


	//   ....[48]....
        /*00d8*/ 	.word	0x00000c60


	//   ....[49]....
        /*00dc*/ 	.word	0x00000ca0


	//   ....[50]....
        /*00e0*/ 	.word	0x00000ce0


	//   ....[51]....
        /*00e4*/ 	.word	0x00000d20


	//   ....[52]....
        /*00e8*/ 	.word	0x00000d60


	//   ....[53]....
        /*00ec*/ 	.word	0x00000da0


	//   ....[54]....
        /*00f0*/ 	.word	0x00000de0


	//   ....[55]....
        /*00f4*/ 	.word	0x00000e20


	//   ....[56]....
        /*00f8*/ 	.word	0x00000e60


	//   ....[57]....
        /*00fc*/ 	.word	0x00000ea0


	//   ....[58]....
        /*0100*/ 	.word	0x00000ee0


	//   ....[59]....
        /*0104*/ 	.word	0x00000f20


	//   ....[60]....
        /*0108*/ 	.word	0x00000f60


	//   ....[61]....
        /*010c*/ 	.word	0x00000fa0


	//   ....[62]....
        /*0110*/ 	.word	0x00000fe0


	//   ....[63]....
        /*0114*/ 	.word	0x00001020


	//   ....[64]....
        /*0118*/ 	.word	0x00001060


	//   ....[65]....
        /*011c*/ 	.word	0x000010a0


	//   ....[66]....
        /*0120*/ 	.word	0x000010e0


	//   ....[67]....
        /*0124*/ 	.word	0x00001120


	//   ....[68]....
        /*0128*/ 	.word	0x00001160


	//   ....[69]....
        /*012c*/ 	.word	0x000011a0


	//   ....[70]....
        /*0130*/ 	.word	0x000011e0


	//   ....[71]....
        /*0134*/ 	.word	0x00001220


	//   ....[72]....
        /*0138*/ 	.word	0x00001260


	//   ....[73]....
        /*013c*/ 	.word	0x000012a0


	//   ....[74]....
        /*0140*/ 	.word	0x000012e0


	//   ....[75]....
        /*0144*/ 	.word	0x00001320


	//   ....[76]....
        /*0148*/ 	.word	0x00001360


	//   ....[77]....
        /*014c*/ 	.word	0x000013a0


	//   ....[78]....
        /*0150*/ 	.word	0x000013e0


	//   ....[79]....
        /*0154*/ 	.word	0x00001420


	//   ....[80]....
        /*0158*/ 	.word	0x00001460


	//   ....[81]....
        /*015c*/ 	.word	0x000014a0


	//   ....[82]....
        /*0160*/ 	.word	0x000014e0


	//   ....[83]....
        /*0164*/ 	.word	0x00001520


	//   ....[84]....
        /*0168*/ 	.word	0x00001560


	//   ....[85]....
        /*016c*/ 	.word	0x000015a0


	//   ....[86]....
        /*0170*/ 	.word	0x000015e0


	//   ....[87]....
        /*0174*/ 	.word	0x00001620


	//   ....[88]....
        /*0178*/ 	.word	0x00001660


	//   ....[89]....
        /*017c*/ 	.word	0x000016a0


	//   ....[90]....
        /*0180*/ 	.word	0x000016e0


	//   ....[91]....
        /*0184*/ 	.word	0x00001720


	//   ....[92]....
        /*0188*/ 	.word	0x00001760


	//   ....[93]....
        /*018c*/ 	.word	0x000017a0


	//   ....[94]....
        /*0190*/ 	.word	0x000017e0


	//   ....[95]....
        /*0194*/ 	.word	0x00001820


	//   ....[96]....
        /*0198*/ 	.word	0x00001860


	//   ....[97]....
        /*019c*/ 	.word	0x000018a0


	//   ....[98]....
        /*01a0*/ 	.word	0x000018e0


	//   ....[99]....
        /*01a4*/ 	.word	0x00001920


	//   ....[100]....
        /*01a8*/ 	.word	0x00001960


	//   ....[101]....
        /*01ac*/ 	.word	0x000019a0


	//   ....[102]....
        /*01b0*/ 	.word	0x000019e0


	//   ....[103]....
        /*01b4*/ 	.word	0x00001a20


	//   ....[104]....
        /*01b8*/ 	.word	0x00001a60


	//   ....[105]....
        /*01bc*/ 	.word	0x00001aa0


	//   ....[106]....
        /*01c0*/ 	.word	0x00001ae0


	//   ....[107]....
        /*01c4*/ 	.word	0x00001b20


	//   ....[108]....
        /*01c8*/ 	.word	0x00001b60


	//   ....[109]....
        /*01cc*/ 	.word	0x00001ba0


	//   ....[110]....
        /*01d0*/ 	.word	0x00001be0


	//   ....[111]....
        /*01d4*/ 	.word	0x00001c20


	//   ....[112]....
        /*01d8*/ 	.word	0x00001c60


	//   ....[113]....
        /*01dc*/ 	.word	0x00001ca0


	//   ....[114]....
        /*01e0*/ 	.word	0x00001ce0


	//   ....[115]....
        /*01e4*/ 	.word	0x00001d20


	//   ....[116]....
        /*01e8*/ 	.word	0x00001d60


	//   ....[117]....
        /*01ec*/ 	.word	0x00001da0


	//   ....[118]....
        /*01f0*/ 	.word	0x00001de0


	//   ....[119]....
        /*01f4*/ 	.word	0x00001e20


	//   ....[120]....
        /*01f8*/ 	.word	0x00001e60


	//   ....[121]....
        /*01fc*/ 	.word	0x00001ea0


	//   ....[122]....
        /*0200*/ 	.word	0x00001ee0


	//   ....[123]....
        /*0204*/ 	.word	0x00001f20


	//   ....[124]....
        /*0208*/ 	.word	0x00001f60


	//   ....[125]....
        /*020c*/ 	.word	0x00001fa0


	//   ....[126]....
        /*0210*/ 	.word	0x00001fe0


	//   ....[127]....
        /*0214*/ 	.word	0x00002020


	//   ....[128]....
        /*0218*/ 	.word	0x00002060


	//   ....[129]....
        /*021c*/ 	.word	0x000020a0


	//   ....[130]....
        /*0220*/ 	.word	0x000020e0


	//   ....[131]....
        /*0224*/ 	.word	0x00002120


	//   ....[132]....
        /*0228*/ 	.word	0x00002160


	//   ....[133]....
        /*022c*/ 	.word	0x000021a0


	//   ....[134]....
        /*0230*/ 	.word	0x000021e0


	//   ....[135]....
        /*0234*/ 	.word	0x00002220


	//   ....[136]....
        /*0238*/ 	.word	0x00002260


	//   ....[137]....
        /*023c*/ 	.word	0x000022a0


	//   ....[138]....
        /*0240*/ 	.word	0x000022e0


	//   ....[139]....
        /*0244*/ 	.word	0x00002320


	//   ....[140]....
        /*0248*/ 	.word	0x00002360


	//   ....[141]....
        /*024c*/ 	.word	0x000023a0


	//   ....[142]....
        /*0250*/ 	.word	0x000023e0


	//   ....[143]....
        /*0254*/ 	.word	0x00002420


	//   ....[144]....
        /*0258*/ 	.word	0x00002460


	//   ....[145]....
        /*025c*/ 	.word	0x000024a0


	//   ....[146]....
        /*0260*/ 	.word	0x000024e0


	//   ....[147]....
        /*0264*/ 	.word	0x00002520


	//   ....[148]....
        /*0268*/ 	.word	0x00002560


	//   ....[149]....
        /*026c*/ 	.word	0x000025a0


	//   ....[150]....
        /*0270*/ 	.word	0x000025e0


	//   ....[151]....
        /*0274*/ 	.word	0x00002620


	//   ....[152]....
        /*0278*/ 	.word	0x00002660


	//   ....[153]....
        /*027c*/ 	.word	0x000026a0


	//   ....[154]....
        /*0280*/ 	.word	0x000026e0


	//   ....[155]....
        /*0284*/ 	.word	0x00002720


	//   ....[156]....
        /*0288*/ 	.word	0x00002760


	//   ....[157]....
        /*028c*/ 	.word	0x000027a0


	//   ....[158]....
        /*0290*/ 	.word	0x000027e0


	//   ....[159]....
        /*0294*/ 	.word	0x00002820


	//   ....[160]....
        /*0298*/ 	.word	0x00002860


	//   ....[161]....
        /*029c*/ 	.word	0x000028a0


	//   ....[162]....
        /*02a0*/ 	.word	0x000028e0


	//   ....[163]....
        /*02a4*/ 	.word	0x00002920


	//   ....[164]....
        /*02a8*/ 	.word	0x00002960


	//   ....[165]....
        /*02ac*/ 	.word	0x000029a0


	//   ....[166]....
        /*02b0*/ 	.word	0x000029e0


	//   ....[167]....
        /*02b4*/ 	.word	0x00002a20


	//   ....[168]....
        /*02b8*/ 	.word	0x00002a60


	//   ....[169]....
        /*02bc*/ 	.word	0x00002aa0


	//   ....[170]....
        /*02c0*/ 	.word	0x00002ae0


	//   ....[171]....
        /*02c4*/ 	.word	0x00002b20


	//   ....[172]....
        /*02c8*/ 	.word	0x00002b60


	//   ....[173]....
        /*02cc*/ 	.word	0x00002ba0


	//   ....[174]....
        /*02d0*/ 	.word	0x00002be0


	//   ....[175]....
        /*02d4*/ 	.word	0x00002c20


	//   ....[176]....
        /*02d8*/ 	.word	0x00002c60


	//   ....[177]....
        /*02dc*/ 	.word	0x00002ca0


	//   ....[178]....
        /*02e0*/ 	.word	0x00002ce0


	//   ....[179]....
        /*02e4*/ 	.word	0x00002d20


	//   ....[180]....
        /*02e8*/ 	.word	0x00002d60


	//   ....[181]....
        /*02ec*/ 	.word	0x00002da0


	//   ....[182]....
        /*02f0*/ 	.word	0x00002de0


	//   ....[183]....
        /*02f4*/ 	.word	0x00002e20


	//   ....[184]....
        /*02f8*/ 	.word	0x00002e60


	//   ....[185]....
        /*02fc*/ 	.word	0x00002ea0


	//   ....[186]....
        /*0300*/ 	.word	0x00002ee0


	//   ....[187]....
        /*0304*/ 	.word	0x00002f20


	//   ....[188]....
        /*0308*/ 	.word	0x00002f60


	//   ....[189]....
        /*030c*/ 	.word	0x00002fa0


	//   ....[190]....
        /*0310*/ 	.word	0x00002fe0


	//   ....[191]....
        /*0314*/ 	.word	0x00003020


	//   ....[192]....
        /*0318*/ 	.word	0x00003060


	//   ....[193]....
        /*031c*/ 	.word	0x000030a0


	//   ....[194]....
        /*0320*/ 	.word	0x000030e0


	//   ....[195]....
        /*0324*/ 	.word	0x00003120


	//   ....[196]....
        /*0328*/ 	.word	0x00003160


	//   ....[197]....
        /*032c*/ 	.word	0x000031a0


	//   ....[198]....
        /*0330*/ 	.word	0x000031e0


	//   ....[199]....
        /*0334*/ 	.word	0x00003220


	//   ....[200]....
        /*0338*/ 	.word	0x00003260


	//   ....[201]....
        /*033c*/ 	.word	0x000032a0


	//   ....[202]....
        /*0340*/ 	.word	0x000032e0


	//   ....[203]....
        /*0344*/ 	.word	0x00003320


	//   ....[204]....
        /*0348*/ 	.word	0x00003360


	//   ....[205]....
        /*034c*/ 	.word	0x000033a0


	//   ....[206]....
        /*0350*/ 	.word	0x000033e0


	//   ....[207]....
        /*0354*/ 	.word	0x00003420


	//   ....[208]....
        /*0358*/ 	.word	0x00003460


	//   ....[209]....
        /*035c*/ 	.word	0x000034a0


	//   ....[210]....
        /*0360*/ 	.word	0x000034e0


	//   ....[211]....
        /*0364*/ 	.word	0x00003520


	//   ....[212]....
        /*0368*/ 	.word	0x00003560


	//   ....[213]....
        /*036c*/ 	.word	0x000035a0


	//   ....[214]....
        /*0370*/ 	.word	0x000035e0


	//   ....[215]....
        /*0374*/ 	.word	0x00003620


	//   ....[216]....
        /*0378*/ 	.word	0x00003660


	//   ....[217]....
        /*037c*/ 	.word	0x000036a0


	//   ....[218]....
        /*0380*/ 	.word	0x000036e0


	//   ....[219]....
        /*0384*/ 	.word	0x00003720


	//   ....[220]....
        /*0388*/ 	.word	0x00003760


	//   ....[221]....
        /*038c*/ 	.word	0x000037a0


	//   ....[222]....
        /*0390*/ 	.word	0x000037e0


	//   ....[223]....
        /*0394*/ 	.word	0x00003820


	//   ....[224]....
        /*0398*/ 	.word	0x00003860


	//   ....[225]....
        /*039c*/ 	.word	0x000038a0


	//   ....[226]....
        /*03a0*/ 	.word	0x000038e0


	//   ....[227]....
        /*03a4*/ 	.word	0x00003920


	//   ....[228]....
        /*03a8*/ 	.word	0x00003960


	//   ....[229]....
        /*03ac*/ 	.word	0x000039a0


	//   ....[230]....
        /*03b0*/ 	.word	0x000039e0


	//   ....[231]....
        /*03b4*/ 	.word	0x00003a20


	//   ....[232]....
        /*03b8*/ 	.word	0x00003a60


	//   ....[233]....
        /*03bc*/ 	.word	0x00003aa0


	//   ....[234]....
        /*03c0*/ 	.word	0x00003ae0


	//   ....[235]....
        /*03c4*/ 	.word	0x00003b20


	//   ....[236]....
        /*03c8*/ 	.word	0x00003b60


	//   ....[237]....
        /*03cc*/ 	.word	0x00003ba0


	//   ....[238]....
        /*03d0*/ 	.word	0x00003be0


	//   ....[239]....
        /*03d4*/ 	.word	0x00003c20


	//   ....[240]....
        /*03d8*/ 	.word	0x00003c60


	//   ....[241]....
        /*03dc*/ 	.word	0x00003ca0


	//   ....[242]....
        /*03e0*/ 	.word	0x00003ce0


	//   ....[243]....
        /*03e4*/ 	.word	0x00003d20


	//   ....[244]....
        /*03e8*/ 	.word	0x00003d60


	//   ....[245]....
        /*03ec*/ 	.word	0x00003da0


	//   ....[246]....
        /*03f0*/ 	.word	0x00003de0


	//   ....[247]....
        /*03f4*/ 	.word	0x00003e20


	//   ....[248]....
        /*03f8*/ 	.word	0x00003e60


	//   ....[249]....
        /*03fc*/ 	.word	0x00003ea0


	//   ....[250]....
        /*0400*/ 	.word	0x00003ee0


	//   ....[251]....
        /*0404*/ 	.word	0x00003f20


	//   ....[252]....
        /*0408*/ 	.word	0x00003f60


	//   ....[253]....
        /*040c*/ 	.word	0x00003fa0


	//   ....[254]....
        /*0410*/ 	.word	0x00003fe0


	//   ....[255]....
        /*0414*/ 	.word	0x00004020


	//   ....[0]....
        /*0418*/ 	.word	0x00004060


	//----- nvinfo : EIATTR_VRC_CTA_INIT_COUNT
	.align		4
.L_1692:
        /*041c*/ 	.byte	0x02, 0x4a
	.zero		1
	.zero		1


	//----- nvinfo : EIATTR_EXIT_INSTR_OFFSETS
	.align		4
        /*0420*/ 	.byte	0x04, 0x1c
        /*0422*/ 	.short	(.L_1694 - .L_1693)


	//   ....[0]....
.L_1693:
        /*0424*/ 	.word	0x00000030


	//   ....[1]....
        /*0428*/ 	.word	0x00004090


	//----- nvinfo : EIATTR_SW_WAR
	.align		4
.L_1694:
        /*042c*/ 	.byte	0x04, 0x36
        /*042e*/ 	.short	(.L_1696 - .L_1695)
.L_1695:
        /*0430*/ 	.word	0x00000008
.L_1696:


//--------------------- .nv.info._Z4testIL_Z13load_volatilePKjEL_Z17store_atomic_exchPjjELi256E14single_element11lower_lanesILj32EEEvv --------------------------
	.section	.nv.info._Z4testIL_Z13load_volatilePKjEL_Z17store_atomic_exchPjjELi256E14single_element11lower_lanesILj32EEEvv,"",@"SHT_CUDA_INFO"
	.sectionflags	@""
	.align	4


	//----- nvinfo : EIATTR_CUDA_API_VERSION
	.align		4
        /*0000*/ 	.byte	0x04, 0x37
        /*0002*/ 	.short	(.L_1698 - .L_1697)
.L_1697:
        /*0004*/ 	.word	0x00000082


	//----- nvinfo : EIATTR_SPARSE_MMA_MASK
	.align		4
.L_1698:
        /*0008*/ 	.byte	0x03, 0x50
        /*000a*/ 	.short	0x0000


	//----- nvinfo : EIATTR_MAXREG_COUNT
	.align		4
        /*000c*/ 	.byte	0x03, 0x1b
        /*000e*/ 	.short	0x00ff


	//----- nvinfo : EIATTR_MERCURY_ISA_VERSION
	.align		4
        /*0010*/ 	.byte	0x03, 0x5f
        /*0012*/ 	.short	0x0101


	//----- nvinfo : EIATTR_VRC_CTA_INIT_COUNT
	.align		4
        /*0014*/ 	.byte	0x02, 0x4a
	.zero		1
	.zero		1


	//----- nvinfo : EIATTR_EXIT_INSTR_OFFSETS
	.align		4
        /*0018*/ 	.byte	0x04, 0x1c
        /*001a*/ 	.short	(.L_1700 - .L_1699)


	//   ....[0]....
.L_1699:
        /*001c*/ 	.word	0x00000030


	//   ....[1]....
        /*0020*/ 	.word	0x00003060


	//----- nvinfo : EIATTR_SW_WAR
	.align		4
.L_1700:
        /*0024*/ 	.byte	0x04, 0x36
        /*0026*/ 	.short	(.L_1702 - .L_1701)
.L_1701:
        /*0028*/ 	.word	0x00000008
.L_1702:


//--------------------- .nv.info._Z4testIL_Z13load_volatilePKjEL_Z14store_volatilePjjELi256E14single_element11lower_lanesILj32EEEvv --------------------------
	.section	.nv.info._Z4testIL_Z13load_volatilePKjEL_Z14store_volatilePjjELi256E14single_element11lower_lanesILj32EEEvv,"",@"SHT_CUDA_INFO"
	.sectionflags	@""
	.align	4


	//----- nvinfo : EIATTR_CUDA_API_VERSION
	.align		4
        /*0000*/ 	.byte	0x04, 0x37
        /*0002*/ 	.short	(.L_1704 - .L_1703)
.L_1703:
        /*0004*/ 	.word	0x00000082


	//----- nvinfo : EIATTR_SPARSE_MMA_MASK
	.align		4
.L_1704:
        /*0008*/ 	.byte	0x03, 0x50
        /*000a*/ 	.short	0x0000


	//----- nvinfo : EIATTR_MAXREG_COUNT
	.align		4
        /*000c*/ 	.byte	0x03, 0x1b
        /*000e*/ 	.short	0x00ff


	//----- nvinfo : EIATTR_MERCURY_ISA_VERSION
	.align		4
        /*0010*/ 	.byte	0x03, 0x5f
        /*0012*/ 	.short	0x0101


	//----- nvinfo : EIATTR_VRC_CTA_INIT_COUNT
	.align		4
        /*0014*/ 	.byte	0x02, 0x4a
	.zero		1
	.zero		1


	//----- nvinfo : EIATTR_EXIT_INSTR_OFFSETS
	.align		4
        /*0018*/ 	.byte	0x04, 0x1c
        /*001a*/ 	.short	(.L_1706 - .L_1705)


	//   ....[0]....
.L_1705:
        /*001c*/ 	.word	0x00000030


	//   ....[1]....
        /*0020*/ 	.word	0x00003060


	//----- nvinfo : EIATTR_SW_WAR
	.align		4
.L_1706:
        /*0024*/ 	.byte	0x04, 0x36
        /*0026*/ 	.short	(.L_1708 - .L_1707)
.L_1707:
        /*0028*/ 	.word	0x00000008
.L_1708:


//--------------------- .nv.info._Z4testIL_Z12load_relaxedPKjEL_Z13store_relaxedPjjELi256E14single_element11lower_lanesILj16EEEvv --------------------------
	.section	.nv.info._Z4testIL_Z12load_relaxedPKjEL_Z13store_relaxedPjjELi256E14single_element11lower_lanesILj16EEEvv,"",@"SHT_CUDA_INFO"
	.sectionflags	@""
	.align	4


	//----- nvinfo : EIATTR_CUDA_API_VERSION
	.align		4
        /*0000*/ 	.byte	0x04, 0x37
        /*0002*/ 	.short	(.L_1710 - .L_1709)
.L_1709:
        /*0004*/ 	.word	0x00000082


	//----- nvinfo : EIATTR_SPARSE_MMA_MASK
	.align		4
.L_1710:
        /*0008*/ 	.byte	0x03, 0x50
        /*000a*/ 	.short	0x0000


	//----- nvinfo : EIATTR_MAXREG_COUNT
	.align		4
        /*000c*/ 	.byte	0x03, 0x1b
        /*000e*/ 	.short	0x00ff


	//----- nvinfo : EIATTR_MERCURY_ISA_VERSION
	.align		4
        /*0010*/ 	.byte	0x03, 0x5f
        /*0012*/ 	.short	0x0101


	//----- nvinfo : EIATTR_VRC_CTA_INIT_COUNT
	.align		4
        /*0014*/ 	.byte	0x02, 0x4a
	.zero		1
	.zero		1


	//----- nvinfo : EIATTR_EXIT_INSTR_OFFSETS
	.align		4
        /*0018*/ 	.byte	0x04, 0x1c
        /*001a*/ 	.short	(.L_1712 - .L_1711)


	//   ....[0]....
.L_1711:
        /*001c*/ 	.word	0x00000030


	//   ....[1]....
        /*0020*/ 	.word	0x00003060


	//----- nvinfo : EIATTR_SW_WAR
	.align		4
.L_1712:
        /*0024*/ 	.byte	0x04, 0x36
        /*0026*/ 	.short	(.L_1714 - .L_1713)
.L_1713:
        /*0028*/ 	.word	0x00000008
.L_1714:


//--------------------- .nv.info._Z4testIL_Z15load_atomic_addPKjEL_Z17store_atomic_exchPjjELi256E14single_element11lower_lanesILj16EEEvv --------------------------
	.section	.nv.info._Z4testIL_Z15load_atomic_addPKjEL_Z17store_atomic_exchPjjELi256E14single_element11lower_lanesILj16EEEvv,"",@"SHT_CUDA_INFO"
	.sectionflags	@""
	.align	4


	//----- nvinfo : EIATTR_CUDA_API_VERSION
	.align		4
        /*0000*/ 	.byte	0x04, 0x37
        /*0002*/ 	.short	(.L_1716 - .L_1715)
.L_1715:
        /*0004*/ 	.word	0x00000082


	//----- nvinfo : EIATTR_SPARSE_MMA_MASK
	.align		4
.L_1716:
        /*0008*/ 	.byte	0x03, 0x50
        /*000a*/ 	.short	0x0000


	//----- nvinfo : EIATTR_MAXREG_COUNT
	.align		4
        /*000c*/ 	.byte	0x03, 0x1b
        /*000e*/ 	.short	0x00ff


	//----- nvinfo : EIATTR_MERCURY_ISA_VERSION
	.align		4
        /*0010*/ 	.byte	0x03, 0x5f
        /*0012*/ 	.short	0x0101


	//----- nvinfo : EIATTR_INT_WARP_WIDE_INSTR_OFFSETS
	.align		4
        /*0014*/ 	.byte	0x04, 0x31
        /*0016*/ 	.short	(.L_1718 - .L_1717)


	//   ....[0]....
.L_1717:
        /*0018*/ 	.word	0x00000040


	//   ....[1]....
        /*001c*/ 	.word	0x000000a0


	//   ....[2]....
        /*0020*/ 	.word	0x000000e0


	//   ....[3]....
        /*0024*/ 	.word	0x00000120


	//   ....[4]....
        /*0028*/ 	.word	0x00000160


	//   ....[5]....
        /*002c*/ 	.word	0x000001a0


	//   ....[6]....
        /*0030*/ 	.word	0x000001e0


	//   ....[7]....
        /*0034*/ 	.word	0x00000220


	//   ....[8]....
        /*0038*/ 	.word	0x00000260


	//   ....[9]....
        /*003c*/ 	.word	0x000002a0


	//   ....[10]....
        /*0040*/ 	.word	0x000002e0


	//   ....[11]....
        /*0044*/ 	.word	0x00000320


	//   ....[12]....
        /*0048*/ 	.word	0x00000360


	//   ....[13]....
        /*004c*/ 	.word	0x000003a0


	//   ....[14]....
        /*0050*/ 	.word	0x000003e0


	//   ....[15]....
        /*0054*/ 	.word	0x00000420


	//   ....[16]....
        /*0058*/ 	.word	0x00000460


	//   ....[17]....
        /*005c*/ 	.word	0x000004a0


	//   ....[18]....
        /*0060*/ 	.word	0x000004e0


	//   ....[19]....
        /*0064*/ 	.word	0x00000520


	//   ....[20]....
        /*0068*/ 	.word	0x00000560


	//   ....[21]....
        /*006c*/ 	.word	0x000005a0


	//   ....[22]....
        /*0070*/ 	.word	0x000005e0


	//   ....[23]....
        /*0074*/ 	.word	0x00000620


	//   ....[24]....
        /*0078*/ 	.word	0x00000660


	//   ....[25]....
        /*007c*/ 	.word	0x000006a0


	//   ....[26]....
        /*0080*/ 	.word	0x000006e0


	//   ....[27]....
        /*0084*/ 	.word	0x00000720


	//   ....[28]....
        /*0088*/ 	.word	0x00000760


	//   ....[29]....
        /*008c*/ 	.word	0x000007a0


	//   ....[30]....
        /*0090*/ 	.word	0x000007e0


	//   ....[31]....
        /*0094*/ 	.word	0x00000820


	//   ....[32]....
        /*0098*/ 	.word	0x00000860


	//   ....[33]....
        /*009c*/ 	.word	0x000008a0


	//   ....[34]....
        /*00a0*/ 	.word	0x000008e0


	//   ....[35]....
        /*00a4*/ 	.word	0x00000920


	//   ....[36]....
        /*00a8*/ 	.word	0x00000960


	//   ....[37]....
        /*00ac*/ 	.word	0x000009a0


	//   ....[38]....
        /*00b0*/ 	.word	0x000009e0


	//   ....[39]....
        /*00b4*/ 	.word	0x00000a20


	//   ....[40]....
        /*00b8*/ 	.word	0x00000a60


	//   ....[41]....
        /*00bc*/ 	.word	0x00000aa0


	//   ....[42]....
        /*00c0*/ 	.word	0x00000ae0


	//   ....[43]....
        /*00c4*/ 	.word	0x00000b20


	//   ....[44]....
        /*00c8*/ 	.word	0x00000b60


	//   ....[45]....
        /*00cc*/ 	.word	0x00000ba0


	//   ....[46]....
        /*00d0*/ 	.word	0x00000be0


	//   ....[47]....
        /*00d4*/ 	.word	0x00000c20


	//   ....[48]....
        /*00d8*/ 	.word	0x00000c60


	//   ....[49]....
        /*00dc*/ 	.word	0x00000ca0


	//   ....[50]....
        /*00e0*/ 	.word	0x00000ce0


	//   ....[51]....
        /*00e4*/ 	.word	0x00000d20


	//   ....[52]....
        /*00e8*/ 	.word	0x00000d60


	//   ....[53]....
        /*00ec*/ 	.word	0x00000da0


	//   ....[54]....
        /*00f0*/ 	.word	0x00000de0


	//   ....[55]....
        /*00f4*/ 	.word	0x00000e20


	//   ....[56]....
        /*00f8*/ 	.word	0x00000e60


	//   ....[57]....
        /*00fc*/ 	.word	0x00000ea0


	//   ....[58]....
        /*0100*/ 	.word	0x00000ee0


	//   ....[59]....
        /*0104*/ 	.word	0x00000f20


	//   ....[60]....
        /*0108*/ 	.word	0x00000f60


	//   ....[61]....
        /*010c*/ 	.word	0x00000fa0


	//   ....[62]....
        /*0110*/ 	.word	0x00000fe0


	//   ....[63]....
        /*0114*/ 	.word	0x00001020


	//   ....[64]....
        /*0118*/ 	.word	0x00001060


	//   ....[65]....
        /*011c*/ 	.word	0x000010a0


	//   ....[66]....
        /*0120*/ 	.word	0x000010e0


	//   ....[67]....
        /*0124*/ 	.word	0x00001120


	//   ....[68]....
        /*0128*/ 	.word	0x00001160


	//   ....[69]....
        /*012c*/ 	.word	0x000011a0


	//   ....[70]....
        /*0130*/ 	.word	0x000011e0


	//   ....[71]....
        /*0134*/ 	.word	0x00001220


	//   ....[72]....
        /*0138*/ 	.word	0x00001260


	//   ....[73]....
        /*013c*/ 	.word	0x000012a0


	//   ....[74]....
        /*0140*/ 	.word	0x000012e0


	//   ....[75]....
        /*0144*/ 	.word	0x00001320


	//   ....[76]....
        /*0148*/ 	.word	0x00001360


	//   ....[77]....
        /*014c*/ 	.word	0x000013a0


	//   ....[78]....
        /*0150*/ 	.word	0x000013e0


	//   ....[79]....
        /*0154*/ 	.word	0x00001420


	//   ....[80]....
        /*0158*/ 	.word	0x00001460


	//   ....[81]....
        /*015c*/ 	.word	0x000014a0


	//   ....[82]....
        /*0160*/ 	.word	0x000014e0


	//   ....[83]....
        /*0164*/ 	.word	0x00001520


	//   ....[84]....
        /*0168*/ 	.word	0x00001560


	//   ....[85]....
        /*016c*/ 	.word	0x000015a0


	//   ....[86]....
        /*0170*/ 	.word	0x000015e0


	//   ....[87]....
        /*0174*/ 	.word	0x00001620


	//   ....[88]....
        /*0178*/ 	.word	0x00001660


	//   ....[89]....
        /*017c*/ 	.word	0x000016a0


	//   ....[90]....
        /*0180*/ 	.word	0x000016e0


	//   ....[91]....
        /*0184*/ 	.word	0x00001720


	//   ....[92]....
        /*0188*/ 	.word	0x00001760


	//   ....[93]....
        /*018c*/ 	.word	0x000017a0


	//   ....[94]....
        /*0190*/ 	.word	0x000017e0


	//   ....[95]....
        /*0194*/ 	.word	0x00001820


	//   ....[96]....
        /*0198*/ 	.word	0x00001860


	//   ....[97]....
        /*019c*/ 	.word	0x000018a0


	//   ....[98]....
        /*01a0*/ 	.word	0x000018e0


	//   ....[99]....
        /*01a4*/ 	.word	0x00001920


	//   ....[100]....
        /*01a8*/ 	.word	0x00001960


	//   ....[101]....
        /*01ac*/ 	.word	0x000019a0


	//   ....[102]....
        /*01b0*/ 	.word	0x000019e0


	//   ....[103]....
        /*01b4*/ 	.word	0x00001a20


	//   ....[104]....
        /*01b8*/ 	.word	0x00001a60


	//   ....[105]....
        /*01bc*/ 	.word	0x00001aa0


	//   ....[106]....
        /*01c0*/ 	.word	0x00001ae0


	//   ....[107]....
        /*01c4*/ 	.word	0x00001b20


	//   ....[108]....
        /*01c8*/ 	.word	0x00001b60


	//   ....[109]....
        /*01cc*/ 	.word	0x00001ba0


	//   ....[110]....
        /*01d0*/ 	.word	0x00001be0


	//   ....[111]....
        /*01d4*/ 	.word	0x00001c20


	//   ....[112]....
        /*01d8*/ 	.word	0x00001c60


	//   ....[113]....
        /*01dc*/ 	.word	0x00001ca0


	//   ....[114]....
        /*01e0*/ 	.word	0x00001ce0


	//   ....[115]....
        /*01e4*/ 	.word	0x00001d20


	//   ....[116]....
        /*01e8*/ 	.word	0x00001d60


	//   ....[117]....
        /*01ec*/ 	.word	0x00001da0


	//   ....[118]....
        /*01f0*/ 	.word	0x00001de0


	//   ....[119]....
        /*01f4*/ 	.word	0x00001e20


	//   ....[120]....
        /*01f8*/ 	.word	0x00001e60


	//   ....[121]....
        /*01fc*/ 	.word	0x00001ea0


	//   ....[122]....
        /*0200*/ 	.word	0x00001ee0


	//   ....[123]....
        /*0204*/ 	.word	0x00001f20


	//   ....[124]....
        /*0208*/ 	.word	0x00001f60


	//   ....[125]....
        /*020c*/ 	.word	0x00001fa0


	//   ....[126]....
        /*0210*/ 	.word	0x00001fe0


	//   ....[127]....
        /*0214*/ 	.word	0x00002020


	//   ....[128]....
        /*0218*/ 	.word	0x00002060


	//   ....[129]....
        /*021c*/ 	.word	0x000020a0


	//   ....[130]....
        /*0220*/ 	.word	0x000020e0


	//   ....[131]....
        /*0224*/ 	.word	0x00002120


	//   ....[132]....
        /*0228*/ 	.word	0x00002160


	//   ....[133]....
        /*022c*/ 	.word	0x000021a0


	//   ....[134]....
        /*0230*/ 	.word	0x000021e0


	//   ....[135]....
        /*0234*/ 	.word	0x00002220


	//   ....[136]....
        /*0238*/ 	.word	0x00002260


	//   ....[137]....
        /*023c*/ 	.word	0x000022a0


	//   ....[138]....
        /*0240*/ 	.word	0x000022e0


	//   ....[139]....
        /*0244*/ 	.word	0x00002320


	//   ....[140]....
        /*0248*/ 	.word	0x00002360


	//   ....[141]....
        /*024c*/ 	.word	0x000023a0


	//   ....[142]....
        /*0250*/ 	.word	0x000023e0


	//   ....[143]....
        /*0254*/ 	.word	0x00002420


	//   ....[144]....
        /*0258*/ 	.word	0x00002460


	//   ....[145]....
        /*025c*/ 	.word	0x000024a0


	//   ....[146]....
        /*0260*/ 	.word	0x000024e0


	//   ....[147]....
        /*0264*/ 	.word	0x00002520


	//   ....[148]....
        /*0268*/ 	.word	0x00002560


	//   ....[149]....
        /*026c*/ 	.word	0x000025a0


	//   ....[150]....
        /*0270*/ 	.word	0x000025e0


	//   ....[151]....
        /*0274*/ 	.word	0x00002620


	//   ....[152]....
        /*0278*/ 	.word	0x00002660


	//   ....[153]....
        /*027c*/ 	.word	0x000026a0


	//   ....[154]....
        /*0280*/ 	.word	0x000026e0


	//   ....[155]....
        /*0284*/ 	.word	0x00002720


	//   ....[156]....
        /*0288*/ 	.word	0x00002760


	//   ....[157]....
        /*028c*/ 	.word	0x000027a0


	//   ....[158]....
        /*0290*/ 	.word	0x000027e0


	//   ....[159]....
        /*0294*/ 	.word	0x00002820


	//   ....[160]....
        /*0298*/ 	.word	0x00002860


	//   ....[161]....
        /*029c*/ 	.word	0x000028a0


	//   ....[162]....
        /*02a0*/ 	.word	0x000028e0


	//   ....[163]....
        /*02a4*/ 	.word	0x00002920


	//   ....[164]....
        /*02a8*/ 	.word	0x00002960


	//   ....[165]....
        /*02ac*/ 	.word	0x000029a0


	//   ....[166]....
        /*02b0*/ 	.word	0x000029e0


	//   ....[167]....
        /*02b4*/ 	.word	0x00002a20


	//   ....[168]....
        /*02b8*/ 	.word	0x00002a60


	//   ....[169]....
        /*02bc*/ 	.word	0x00002aa0


	//   ....[170]....
        /*02c0*/ 	.word	0x00002ae0


	//   ....[171]....
        /*02c4*/ 	.word	0x00002b20


	//   ....[172]....
        /*02c8*/ 	.word	0x00002b60


	//   ....[173]....
        /*02cc*/ 	.word	0x00002ba0


	//   ....[174]....
        /*02d0*/ 	.word	0x00002be0


	//   ....[175]....
        /*02d4*/ 	.word	0x00002c20


	//   ....[176]....
        /*02d8*/ 	.word	0x00002c60


	//   ....[177]....
        /*02dc*/ 	.word	0x00002ca0


	//   ....[178]....
        /*02e0*/ 	.word	0x00002ce0


	//   ....[179]....
        /*02e4*/ 	.word	0x00002d20


	//   ....[180]....
        /*02e8*/ 	.word	0x00002d60


	//   ....[181]....
        /*02ec*/ 	.word	0x00002da0


	//   ....[182]....
        /*02f0*/ 	.word	0x00002de0


	//   ....[183]....
        /*02f4*/ 	.word	0x00002e20


	//   ....[184]....
        /*02f8*/ 	.word	0x00002e60


	//   ....[185]....
        /*02fc*/ 	.word	0x00002ea0


	//   ....[186]....
        /*0300*/ 	.word	0x00002ee0


	//   ....[187]....
        /*0304*/ 	.word	0x00002f20


	//   ....[188]....
        /*0308*/ 	.word	0x00002f60


	//   ....[189]....
        /*030c*/ 	.word	0x00002fa0


	//   ....[190]....
        /*0310*/ 	.word	0x00002fe0


	//   ....[191]....
        /*0314*/ 	.word	0x00003020


	//   ....[192]....
        /*0318*/ 	.word	0x00003060


	//   ....[193]....
        /*031c*/ 	.word	0x000030a0


	//   ....[194]....
        /*0320*/ 	.word	0x000030e0


	//   ....[195]....
        /*0324*/ 	.word	0x00003120


	//   ....[196]....
        /*0328*/ 	.word	0x00003160


	//   ....[197]....
        /*032c*/ 	.word	0x000031a0


	//   ....[198]....
        /*0330*/ 	.word	0x000031e0


	//   ....[199]....
        /*0334*/ 	.word	0x00003220


	//   ....[200]....
        /*0338*/ 	.word	0x00003260


	//   ....[201]....
        /*033c*/ 	.word	0x000032a0


	//   ....[202]....
        /*0340*/ 	.word	0x000032e0


	//   ....[203]....
        /*0344*/ 	.word	0x00003320


	//   ....[204]....
        /*0348*/ 	.word	0x00003360


	//   ....[205]....
        /*034c*/ 	.word	0x000033a0


	//   ....[206]....
        /*0350*/ 	.word	0x000033e0


	//   ....[207]....
        /*0354*/ 	.word	0x00003420


	//   ....[208]....
        /*0358*/ 	.word	0x00003460


	//   ....[209]....
        /*035c*/ 	.word	0x000034a0


	//   ....[210]....
        /*0360*/ 	.word	0x000034e0


	//   ....[211]....
        /*0364*/ 	.word	0x00003520


	//   ....[212]....
        /*0368*/ 	.word	0x00003560


	//   ....[213]....
        /*036c*/ 	.word	0x000035a0


	//   ....[214]....
        /*0370*/ 	.word	0x000035e0


	//   ....[215]....
        /*0374*/ 	.word	0x00003620


	//   ....[216]....
        /*0378*/ 	.word	0x00003660


	//   ....[217]....
        /*037c*/ 	.word	0x000036a0


	//   ....[218]....
        /*0380*/ 	.word	0x000036e0


	//   ....[219]....
        /*0384*/ 	.word	0x00003720


	//   ....[220]....
        /*0388*/ 	.word	0x00003760


	//   ....[221]....
        /*038c*/ 	.word	0x000037a0


	//   ....[222]....
        /*0390*/ 	.word	0x000037e0


	//   ....[223]....
        /*0394*/ 	.word	0x00003820


	//   ....[224]....
        /*0398*/ 	.word	0x00003860


	//   ....[225]....
        /*039c*/ 	.word	0x000038a0


	//   ....[226]....
        /*03a0*/ 	.word	0x000038e0


	//   ....[227]....
        /*03a4*/ 	.word	0x00003920


	//   ....[228]....
        /*03a8*/ 	.word	0x00003960


	//   ....[229]....
        /*03ac*/ 	.word	0x000039a0


	//   ....[230]....
        /*03b0*/ 	.word	0x000039e0


	//   ....[231]....
        /*03b4*/ 	.word	0x00003a20


	//   ....[232]....
        /*03b8*/ 	.word	0x00003a60


	//   ....[233]....
        /*03bc*/ 	.word	0x00003aa0


	//   ....[234]....
        /*03c0*/ 	.word	0x00003ae0


	//   ....[235]....
        /*03c4*/ 	.word	0x00003b20


	//   ....[236]....
        /*03c8*/ 	.word	0x00003b60


	//   ....[237]....
        /*03cc*/ 	.word	0x00003ba0


	//   ....[238]....
        /*03d0*/ 	.word	0x00003be0


	//   ....[239]....
        /*03d4*/ 	.word	0x00003c20


	//   ....[240]....
        /*03d8*/ 	.word	0x00003c60


	//   ....[241]....
        /*03dc*/ 	.word	0x00003ca0


	//   ....[242]....
        /*03e0*/ 	.word	0x00003ce0


	//   ....[243]....
        /*03e4*/ 	.word	0x00003d20


	//   ....[244]....
        /*03e8*/ 	.word	0x00003d60


	//   ....[245]....
        /*03ec*/ 	.word	0x00003da0


	//   ....[246]....
        /*03f0*/ 	.word	0x00003de0


	//   ....[247]....
        /*03f4*/ 	.word	0x00003e20


	//   ....[248]....
        /*03f8*/ 	.word	0x00003e60


	//   ....[249]....
        /*03fc*/ 	.word	0x00003ea0


	//   ....[250]....
        /*0400*/ 	.word	0x00003ee0


	//   ....[251]....
        /*0404*/ 	.word	0x00003f20


	//   ....[252]....
        /*0408*/ 	.word	0x00003f60


	//   ....[253]....
        /*040c*/ 	.word	0x00003fa0


	//   ....[254]....
        /*0410*/ 	.word	0x00003fe0


	//   ....[255]....
        /*0414*/ 	.word	0x00004020


	//   ....[0]....
        /*0418*/ 	.word	0x00004060


	//----- nvinfo : EIATTR_VRC_CTA_INIT_COUNT
	.align		4
.L_1718:
        /*041c*/ 	.byte	0x02, 0x4a
	.zero		1
	.zero		1


	//----- nvinfo : EIATTR_EXIT_INSTR_OFFSETS
	.align		4
        /*0420*/ 	.byte	0x04, 0x1c
        /*0422*/ 	.short	(.L_1720 - .L_1719)


	//   ....[0]....
.L_1719:
        /*0424*/ 	.word	0x00000030


	//   ....[1]....
        /*0428*/ 	.word	0x00004090


	//----- nvinfo : EIATTR_SW_WAR
	.align		4
.L_1720:
        /*042c*/ 	.byte	0x04, 0x36
        /*042e*/ 	.short	(.L_1722 - .L_1721)
.L_1721:
        /*0430*/ 	.word	0x00000008
.L_1722:


//--------------------- .nv.info._Z4testIL_Z15load_atomic_addPKjEL_Z14store_volatilePjjELi256E14single_element11lower_lanesILj16EEEvv --------------------------
	.section	.nv.info._Z4testIL_Z15load_atomic_addPKjEL_Z14store_volatilePjjELi256E14single_element11lower_lanesILj16EEEvv,"",@"SHT_CUDA_INFO"
	.sectionflags	@""
	.align	4


	//----- nvinfo : EIATTR_CUDA_API_VERSION
	.align		4
        /*0000*/ 	.byte	0x04, 0x37
        /*0002*/ 	.short	(.L_1724 - .L_1723)
.L_1723:
        /*0004*/ 	.word	0x00000082


	//----- nvinfo : EIATTR_SPARSE_MMA_MASK
	.align		4
.L_1724:
        /*0008*/ 	.byte	0x03, 0x50
        /*000a*/ 	.short	0x0000


	//----- nvinfo : EIATTR_MAXREG_COUNT
	.align		4
        /*000c*/ 	.byte	0x03, 0x1b
        /*000e*/ 	.short	0x00ff


	//----- nvinfo : EIATTR_MERCURY_ISA_VERSION
	.align		4
        /*0010*/ 	.byte	0x03, 0x5f
        /*0012*/ 	.short	0x0101


	//----- nvinfo : EIATTR_INT_WARP_WIDE_INSTR_OFFSETS
	.align		4
        /*0014*/ 	.byte	0x04, 0x31
        /*0016*/ 	.short	(.L_1726 - .L_1725)


	//   ....[0]....
.L_1725:
        /*0018*/ 	.word	0x00000040


	//   ....[1]....
        /*001c*/ 	.word	0x000000a0


	//   ....[2]....
        /*0020*/ 	.word	0x000000e0


	//   ....[3]....
        /*0024*/ 	.word	0x00000120


	//   ....[4]....
        /*0028*/ 	.word	0x00000160


	//   ....[5]....
        /*002c*/ 	.word	0x000001a0


	//   ....[6]....
        /*0030*/ 	.word	0x000001e0


	//   ....[7]....
        /*0034*/ 	.word	0x00000220


	//   ....[8]....
        /*0038*/ 	.word	0x00000260


	//   ....[9]....
        /*003c*/ 	.word	0x000002a0


	//   ....[10]....
        /*0040*/ 	.word	0x000002e0


	//   ....[11]....
        /*0044*/ 	.word	0x00000320


	//   ....[12]....
        /*0048*/ 	.word	0x00000360


	//   ....[13]....
        /*004c*/ 	.word	0x000003a0


	//   ....[14]....
        /*0050*/ 	.word	0x000003e0


	//   ....[15]....
        /*0054*/ 	.word	0x00000420


	//   ....[16]....
        /*0058*/ 	.word	0x00000460


	//   ....[17]....
        /*005c*/ 	.word	0x000004a0


	//   ....[18]....
        /*0060*/ 	.word	0x000004e0


	//   ....[19]....
        /*0064*/ 	.word	0x00000520


	//   ....[20]....
        /*0068*/ 	.word	0x00000560


	//   ....[21]....
        /*006c*/ 	.word	0x000005a0


	//   ....[22]....
        /*0070*/ 	.word	0x000005e0


	//   ....[23]....
        /*0074*/ 	.word	0x00000620


	//   ....[24]....
        /*0078*/ 	.word	0x00000660


	//   ....[25]....
        /*007c*/ 	.word	0x000006a0


	//   ....[26]....
        /*0080*/ 	.word	0x000006e0


	//   ....[27]....
        /*0084*/ 	.word	0x00000720


	//   ....[28]....
        /*0088*/ 	.word	0x00000760


	//   ....[29]....
        /*008c*/ 	.word	0x000007a0


	//   ....[30]....
        /*0090*/ 	.word	0x000007e0


	//   ....[31]....
        /*0094*/ 	.word	0x00000820


	//   ....[32]....
        /*0098*/ 	.word	0x00000860


	//   ....[33]....
        /*009c*/ 	.word	0x000008a0


	//   ....[34]....
        /*00a0*/ 	.word	0x000008e0


	//   ....[35]....
        /*00a4*/ 	.word	0x00000920


	//   ....[36]....
        /*00a8*/ 	.word	0x00000960


	//   ....[37]....
        /*00ac*/ 	.word	0x000009a0


	//   ....[38]....
        /*00b0*/ 	.word	0x000009e0


	//   ....[39]....
        /*00b4*/ 	.word	0x00000a20


	//   ....[40]....
        /*00b8*/ 	.word	0x00000a60


	//   ....[41]....
        /*00bc*/ 	.word	0x00000aa0


	//   ....[42]....
        /*00c0*/ 	.word	0x00000ae0


	//   ....[43]....
        /*00c4*/ 	.word	0x00000b20


	//   ....[44]....
        /*00c8*/ 	.word	0x00000b60


	//   ....[45]....
        /*00cc*/ 	.word	0x00000ba0


	//   ....[46]....
        /*00d0*/ 	.word	0x00000be0


	//   ....[47]....
        /*00d4*/ 	.word	0x00000c20


	//   ....[48]....
        /*00d8*/ 	.word	0x00000c60


	//   ....[49]....
        /*00dc*/ 	.word	0x00000ca0


	//   ....[50]....
        /*00e0*/ 	.word	0x00000ce0


	//   ....[51]....
        /*00e4*/ 	.word	0x00000d20


	//   ....[52]....
        /*00e8*/ 	.word	0x00000d60


	//   ....[53]....
        /*00ec*/ 	.word	0x00000da0


	//   ....[54]....
        /*00f0*/ 	.word	0x00000de0


	//   ....[55]....
        /*00f4*/ 	.word	0x00000e20


	//   ....[56]....
        /*00f8*/ 	.word	0x00000e60


	//   ....[57]....
        /*00fc*/ 	.word	0x00000ea0


	//   ....[58]....
        /*0100*/ 	.word	0x00000ee0


	//   ....[59]....
        /*0104*/ 	.word	0x00000f20


	//   ....[60]....
        /*0108*/ 	.word	0x00000f60


	//   ....[61]....
        /*010c*/ 	.word	0x00000fa0


	//   ....[62]....
        /*0110*/ 	.word	0x00000fe0


	//   ....[63]....
        /*0114*/ 	.word	0x00001020


	//   ....[64]....
        /*0118*/ 	.word	0x00001060


	//   ....[65]....
        /*011c*/ 	.word	0x000010a0


	//   ....[66]....
        /*0120*/ 	.word	0x000010e0


	//   ....[67]....
        /*0124*/ 	.word	0x00001120


	//   ....[68]....
        /*0128*/ 	.word	0x00001160


	//   ....[69]....
        /*012c*/ 	.word	0x000011a0


	//   ....[70]....
        /*0130*/ 	.word	0x000011e0


	//   ....[71]....
        /*0134*/ 	.word	0x00001220


	//   ....[72]....
        /*0138*/ 	.word	0x00001260


	//   ....[73]....
        /*013c*/ 	.word	0x000012a0


	//   ....[74]....
        /*0140*/ 	.word	0x000012e0


	//   ....[75]....
        /*0144*/ 	.word	0x00001320


	//   ....[76]....
        /*0148*/ 	.word	0x00001360


	//   ....[77]....
        /*014c*/ 	.word	0x000013a0


	//   ....[78]....
        /*0150*/ 	.word	0x000013e0


	//   ....[79]....
        /*0154*/ 	.word	0x00001420


	//   ....[80]....
        /*0158*/ 	.word	0x00001460


	//   ....[81]....
        /*015c*/ 	.word	0x000014a0


	//   ....[82]....
        /*0160*/ 	.word	0x000014e0


	//   ....[83]....
        /*0164*/ 	.word	0x00001520


	//   ....[84]....
        /*0168*/ 	.word	0x00001560


	//   ....[85]....
        /*016c*/ 	.word	0x000015a0


	//   ....[86]....
        /*0170*/ 	.word	0x000015e0


	//   ....[87]....
        /*0174*/ 	.word	0x00001620


	//   ....[88]....
        /*0178*/ 	.word	0x00001660


	//   ....[89]....
        /*017c*/ 	.word	0x000016a0


	//   ....[90]....
        /*0180*/ 	.word	0x000016e0


	//   ....[91]....
        /*0184*/ 	.word	0x00001720


	//   ....[92]....
        /*0188*/ 	.word	0x00001760


	//   ....[93]....
        /*018c*/ 	.word	0x000017a0


	//   ....[94]....
        /*0190*/ 	.word	0x000017e0


	//   ....[95]....
        /*0194*/ 	.word	0x00001820


	//   ....[96]....
        /*0198*/ 	.word	0x00001860


	//   ....[97]....
        /*019c*/ 	.word	0x000018a0


	//   ....[98]....
        /*01a0*/ 	.word	0x000018e0


	//   ....[99]....
        /*01a4*/ 	.word	0x00001920


	//   ....[100]....
        /*01a8*/ 	.word	0x00001960


	//   ....[101]....
        /*01ac*/ 	.word	0x000019a0


	//   ....[102]....
        /*01b0*/ 	.word	0x000019e0


	//   ....[103]....
        /*01b4*/ 	.word	0x00001a20


	//   ....[104]....
        /*01b8*/ 	.word	0x00001a60


	//   ....[105]....
        /*01bc*/ 	.word	0x00001aa0


	//   ....[106]....
        /*01c0*/ 	.word	0x00001ae0


	//   ....[107]....
        /*01c4*/ 	.word	0x00001b20


	//   ....[108]....
        /*01c8*/ 	.word	0x00001b60


	//   ....[109]....
        /*01cc*/ 	.word	0x00001ba0


	//   ....[110]....
        /*01d0*/ 	.word	0x00001be0


	//   ....[111]....
        /*01d4*/ 	.word	0x00001c20


	//   ....[112]....
        /*01d8*/ 	.word	0x00001c60


	//   ....[113]....
        /*01dc*/ 	.word	0x00001ca0


	//   ....[114]....
        /*01e0*/ 	.word	0x00001ce0


	//   ....[115]....
        /*01e4*/ 	.word	0x00001d20


	//   ....[116]....
        /*01e8*/ 	.word	0x00001d60


	//   ....[117]....
        /*01ec*/ 	.word	0x00001da0


	//   ....[118]....
        /*01f0*/ 	.word	0x00001de0


	//   ....[119]....
        /*01f4*/ 	.word	0x00001e20


	//   ....[120]....
        /*01f8*/ 	.word	0x00001e60


	//   ....[121]....
        /*01fc*/ 	.word	0x00001ea0


	//   ....[122]....
        /*0200*/ 	.word	0x00001ee0


	//   ....[123]....
        /*0204*/ 	.word	0x00001f20


	//   ....[124]....
        /*0208*/ 	.word	0x00001f60


	//   ....[125]....
        /*020c*/ 	.word	0x00001fa0


	//   ....[126]....
        /*0210*/ 	.word	0x00001fe0


	//   ....[127]....
        /*0214*/ 	.word	0x00002020


	//   ....[128]....
        /*0218*/ 	.word	0x00002060


	//   ....[129]....
        /*021c*/ 	.word	0x000020a0


	//   ....[130]....
        /*0220*/ 	.word	0x000020e0


	//   ....[131]....
        /*0224*/ 	.word	0x00002120


	//   ....[132]....
        /*0228*/ 	.word	0x00002160


	//   ....[133]....
        /*022c*/ 	.word	0x000021a0


	//   ....[134]....
        /*0230*/ 	.word	0x000021e0


	//   ....[135]....
        /*0234*/ 	.word	0x00002220


	//   ....[136]....
        /*0238*/ 	.word	0x00002260


	//   ....[137]....
        /*023c*/ 	.word	0x000022a0


	//   ....[138]....
        /*0240*/ 	.word	0x000022e0


	//   ....[139]....
        /*0244*/ 	.word	0x00002320


	//   ....[140]....
        /*0248*/ 	.word	0x00002360


	//   ....[141]....
        /*024c*/ 	.word	0x000023a0


	//   ....[142]....
        /*0250*/ 	.word	0x000023e0


	//   ....[143]....
        /*0254*/ 	.word	0x00002420


	//   ....[144]....
        /*0258*/ 	.word	0x00002460


	//   ....[145]....
        /*025c*/ 	.word	0x000024a0


	//   ....[146]....
        /*0260*/ 	.word	0x000024e0


	//   ....[147]....
        /*0264*/ 	.word	0x00002520


	//   ....[148]....
        /*0268*/ 	.word	0x00002560


	//   ....[149]....
        /*026c*/ 	.word	0x000025a0


	//   ....[150]....
        /*0270*/ 	.word	0x000025e0


	//   ....[151]....
        /*0274*/ 	.word	0x00002620


	//   ....[152]....
        /*0278*/ 	.word	0x00002660


	//   ....[153]....
        /*027c*/ 	.word	0x000026a0


	//   ....[154]....
        /*0280*/ 	.word	0x000026e0


	//   ....[155]....
        /*0284*/ 	.word	0x00002720


	//   ....[156]....
        /*0288*/ 	.word	0x00002760


	//   ....[157]....
        /*028c*/ 	.word	0x000027a0


	//   ....[158]....
        /*0290*/ 	.word	0x000027e0


	//   ....[159]....
        /*0294*/ 	.word	0x00002820


	//   ....[160]....
        /*0298*/ 	.word	0x00002860


	//   ....[161]....
        /*029c*/ 	.word	0x000028a0


	//   ....[162]....
        /*02a0*/ 	.word	0x000028e0


	//   ....[163]....
        /*02a4*/ 	.word	0x00002920


	//   ....[164]....
        /*02a8*/ 	.word	0x00002960


	//   ....[165]....
        /*02ac*/ 	.word	0x000029a0


	//   ....[166]....
        /*02b0*/ 	.word	0x000029e0


	//   ....[167]....
        /*02b4*/ 	.word	0x00002a20


	//   ....[168]....
        /*02b8*/ 	.word	0x00002a60


	//   ....[169]....
        /*02bc*/ 	.word	0x00002aa0


	//   ....[170]....
        /*02c0*/ 	.word	0x00002ae0


	//   ....[171]....
        /*02c4*/ 	.word	0x00002b20


	//   ....[172]....
        /*02c8*/ 	.word	0x00002b60


	//   ....[173]....
        /*02cc*/ 	.word	0x00002ba0


	//   ....[174]....
        /*02d0*/ 	.word	0x00002be0


	//   ....[175]....
        /*02d4*/ 	.word	0x00002c20


	//   ....[176]....
        /*02d8*/ 	.word	0x00002c60


	//   ....[177]....
        /*02dc*/ 	.word	0x00002ca0


	//   ....[178]....
        /*02e0*/ 	.word	0x00002ce0


	//   ....[179]....
        /*02e4*/ 	.word	0x00002d20


	//   ....[180]....
        /*02e8*/ 	.word	0x00002d60


	//   ....[181]....
        /*02ec*/ 	.word	0x00002da0


	//   ....[182]....
        /*02f0*/ 	.word	0x00002de0


	//   ....[183]....
        /*02f4*/ 	.word	0x00002e20


	//   ....[184]....
        /*02f8*/ 	.word	0x00002e60


	//   ....[185]....
        /*02fc*/ 	.word	0x00002ea0


	//   ....[186]....
        /*0300*/ 	.word	0x00002ee0


	//   ....[187]....
        /*0304*/ 	.word	0x00002f20


	//   ....[188]....
        /*0308*/ 	.word	0x00002f60


	//   ....[189]....
        /*030c*/ 	.word	0x00002fa0


	//   ....[190]....
        /*0310*/ 	.word	0x00002fe0


	//   ....[191]....
        /*0314*/ 	.word	0x00003020


	//   ....[192]....
        /*0318*/ 	.word	0x00003060


	//   ....[193]....
        /*031c*/ 	.word	0x000030a0


	//   ....[194]....
        /*0320*/ 	.word	0x000030e0


	//   ....[195]....
        /*0324*/ 	.word	0x00003120


	//   ....[196]....
        /*0328*/ 	.word	0x00003160


	//   ....[197]....
        /*032c*/ 	.word	0x000031a0


	//   ....[198]....
        /*0330*/ 	.word	0x000031e0


	//   ....[199]....
        /*0334*/ 	.word	0x00003220


	//   ....[200]....
        /*0338*/ 	.word	0x00003260


	//   ....[201]....
        /*033c*/ 	.word	0x000032a0


	//   ....[202]....
        /*0340*/ 	.word	0x000032e0


	//   ....[203]....
        /*0344*/ 	.word	0x00003320


	//   ....[204]....
        /*0348*/ 	.word	0x00003360


	//   ....[205]....
        /*034c*/ 	.word	0x000033a0


	//   ....[206]....
        /*0350*/ 	.word	0x000033e0


	//   ....[207]....
        /*0354*/ 	.word	0x00003420


	//   ....[208]....
        /*0358*/ 	.word	0x00003460


	//   ....[209]....
        /*035c*/ 	.word	0x000034a0


	//   ....[210]....
        /*0360*/ 	.word	0x000034e0


	//   ....[211]....
        /*0364*/ 	.word	0x00003520


	//   ....[212]....
        /*0368*/ 	.word	0x00003560


	//   ....[213]....
        /*036c*/ 	.word	0x000035a0


	//   ....[214]....
        /*0370*/ 	.word	0x000035e0


	//   ....[215]....
        /*0374*/ 	.word	0x00003620


	//   ....[216]....
        /*0378*/ 	.word	0x00003660


	//   ....[217]....
        /*037c*/ 	.word	0x000036a0


	//   ....[218]....
        /*0380*/ 	.word	0x000036e0


	//   ....[219]....
        /*0384*/ 	.word	0x00003720


	//   ....[220]....
        /*0388*/ 	.word	0x00003760


	//   ....[221]....
        /*038c*/ 	.word	0x000037a0


	//   ....[222]....
        /*0390*/ 	.word	0x000037e0


	//   ....[223]....
        /*0394*/ 	.word	0x00003820


	//   ....[224]....
        /*0398*/ 	.word	0x00003860


	//   ....[225]....
        /*039c*/ 	.word	0x000038a0


	//   ....[226]....
        /*03a0*/ 	.word	0x000038e0


	//   ....[227]....
        /*03a4*/ 	.word	0x00003920


	//   ....[228]....
        /*03a8*/ 	.word	0x00003960


	//   ....[229]....
        /*03ac*/ 	.word	0x000039a0


	//   ....[230]....
        /*03b0*/ 	.word	0x000039e0


	//   ....[231]....
        /*03b4*/ 	.word	0x00003a20


	//   ....[232]....
        /*03b8*/ 	.word	0x00003a60


	//   ....[233]....
        /*03bc*/ 	.word	0x00003aa0


	//   ....[234]....
        /*03c0*/ 	.word	0x00003ae0


	//   ....[235]....
        /*03c4*/ 	.word	0x00003b20


	//   ....[236]....
        /*03c8*/ 	.word	0x00003b60


	//   ....[237]....
        /*03cc*/ 	.word	0x00003ba0


	//   ....[238]....
        /*03d0*/ 	.word	0x00003be0


	//   ....[239]....
        /*03d4*/ 	.word	0x00003c20


	//   ....[240]....
        /*03d8*/ 	.word	0x00003c60


	//   ....[241]....
        /*03dc*/ 	.word	0x00003ca0


	//   ....[242]....
        /*03e0*/ 	.word	0x00003ce0


	//   ....[243]....
        /*03e4*/ 	.word	0x00003d20


	//   ....[244]....
        /*03e8*/ 	.word	0x00003d60


	//   ....[245]....
        /*03ec*/ 	.word	0x00003da0


	//   ....[246]....
        /*03f0*/ 	.word	0x00003de0


	//   ....[247]....
        /*03f4*/ 	.word	0x00003e20


	//   ....[248]....
        /*03f8*/ 	.word	0x00003e60


	//   ....[249]....
        /*03fc*/ 	.word	0x00003ea0


	//   ....[250]....
        /*0400*/ 	.word	0x00003ee0


	//   ....[251]....
        /*0404*/ 	.word	0x00003f20


	//   ....[252]....
        /*0408*/ 	.word	0x00003f60


	//   ....[253]....
        /*040c*/ 	.word	0x00003fa0


	//   ....[254]....
        /*0410*/ 	.word	0x00003fe0


	//   ....[255]....
        /*0414*/ 	.word	0x00004020


	//   ....[0]....
        /*0418*/ 	.word	0x00004060


	//----- nvinfo : EIATTR_VRC_CTA_INIT_COUNT
	.align		4
.L_1726:
        /*041c*/ 	.byte	0x02, 0x4a
	.zero		1
	.zero		1


	//----- nvinfo : EIATTR_EXIT_INSTR_OFFSETS
	.align		4
        /*0420*/ 	.byte	0x04, 0x1c
        /*0422*/ 	.short	(.L_1728 - .L_1727)


	//   ....[0]....
.L_1727:
        /*0424*/ 	.word	0x00000030


	//   ....[1]....
        /*0428*/ 	.word	0x00004090


	//----- nvinfo : EIATTR_SW_WAR
	.align		4
.L_1728:
        /*042c*/ 	.byte	0x04, 0x36
        /*042e*/ 	.short	(.L_1730 - .L_1729)
.L_1729:
        /*0430*/ 	.word	0x00000008
.L_1730:


//--------------------- .nv.info._Z4testIL_Z13load_volatilePKjEL_Z17store_atomic_exchPjjELi256E14single_element11lower_lanesILj16EEEvv --------------------------
	.section	.nv.info._Z4testIL_Z13load_volatilePKjEL_Z17store_atomic_exchPjjELi256E14single_element11lower_lanesILj16EEEvv,"",@"SHT_CUDA_INFO"
	.sectionflags	@""
	.align	4


	//----- nvinfo : EIATTR_CUDA_API_VERSION
	.align		4
        /*0000*/ 	.byte	0x04, 0x37
        /*0002*/ 	.short	(.L_1732 - .L_1731)
.L_1731:
        /*0004*/ 	.word	0x00000082


	//----- nvinfo : EIATTR_SPARSE_MMA_MASK
	.align		4
.L_1732:
        /*0008*/ 	.byte	0x03, 0x50
        /*000a*/ 	.short	0x0000


	//----- nvinfo : EIATTR_MAXREG_COUNT
	.align		4
        /*000c*/ 	.byte	0x03, 0x1b
        /*000e*/ 	.short	0x00ff


	//----- nvinfo : EIATTR_MERCURY_ISA_VERSION
	.align		4
        /*0010*/ 	.byte	0x03, 0x5f
        /*0012*/ 	.short	0x0101


	//----- nvinfo : EIATTR_VRC_CTA_INIT_COUNT
	.align		4
        /*0014*/ 	.byte	0x02, 0x4a
	.zero		1
	.zero		1


	//----- nvinfo : EIATTR_EXIT_INSTR_OFFSETS
	.align		4
        /*0018*/ 	.byte	0x04, 0x1c
        /*001a*/ 	.short	(.L_1734 - .L_1733)


	//   ....[0]....
.L_1733:
        /*001c*/ 	.word	0x00000030


	//   ....[1]....
        /*0020*/ 	.word	0x00003060


	//----- nvinfo : EIATTR_SW_WAR
	.align		4
.L_1734:
        /*0024*/ 	.byte	0x04, 0x36
        /*0026*/ 	.short	(.L_1736 - .L_1735)
.L_1735:
        /*0028*/ 	.word	0x00000008
.L_1736:


//--------------------- .nv.info._Z4testIL_Z13load_volatilePKjEL_Z14store_volatilePjjELi256E14single_element11lower_lanesILj16EEEvv --------------------------
	.section	.nv.info._Z4testIL_Z13load_volatilePKjEL_Z14store_volatilePjjELi256E14single_element11lower_lanesILj16EEEvv,"",@"SHT_CUDA_INFO"
	.sectionflags	@""
	.align	4


	//----- nvinfo : EIATTR_CUDA_API_VERSION
	.align		4
        /*0000*/ 	.byte	0x04, 0x37
        /*0002*/ 	.short	(.L_1738 - .L_1737)
.L_1737:
        /*0004*/ 	.word	0x00000082


	//----- nvinfo : EIATTR_SPARSE_MMA_MASK
	.align		4
.L_1738:
        /*0008*/ 	.byte	0x03, 0x50
        /*000a*/ 	.short	0x0000


	//----- nvinfo : EIATTR_MAXREG_COUNT
	.align		4
        /*000c*/ 	.byte	0x03, 0x1b
        /*000e*/ 	.short	0x00ff


	//----- nvinfo : EIATTR_MERCURY_ISA_VERSION
	.align		4
        /*0010*/ 	.byte	0x03, 0x5f
        /*0012*/ 	.short	0x0101


	//----- nvinfo : EIATTR_VRC_CTA_INIT_COUNT
	.align		4
        /*0014*/ 	.byte	0x02, 0x4a
	.zero		1
	.zero		1


	//----- nvinfo : EIATTR_EXIT_INSTR_OFFSETS
	.align		4
        /*0018*/ 	.byte	0x04, 0x1c
        /*001a*/ 	.short	(.L_1740 - .L_1739)


	//   ....[0]....
.L_1739:
        /*001c*/ 	.word	0x00000030


	//   ....[1]....
        /*0020*/ 	.word	0x00003060


	//----- nvinfo : EIATTR_SW_WAR
	.align		4
.L_1740:
        /*0024*/ 	.byte	0x04, 0x36
        /*0026*/ 	.short	(.L_1742 - .L_1741)
.L_1741:
        /*0028*/ 	.word	0x00000008
.L_1742:


//--------------------- .nv.info._Z4testIL_Z12load_relaxedPKjEL_Z13store_relaxedPjjELi256E14single_element11lower_lanesILj8EEEvv --------------------------
	.section	.nv.info._Z4testIL_Z12load_relaxedPKjEL_Z13store_relaxedPjjELi256E14single_element11lower_lanesILj8EEEvv,"",@"SHT_CUDA_INFO"
	.sectionflags	@""
	.align	4


	//----- nvinfo : EIATTR_CUDA_API_VERSION
	.align		4
        /*0000*/ 	.byte	0x04, 0x37
        /*0002*/ 	.short	(.L_1744 - .L_1743)
.L_1743:
        /*0004*/ 	.word	0x00000082


	//----- nvinfo : EIATTR_SPARSE_MMA_MASK
	.align		4
.L_1744:
        /*0008*/ 	.byte	0x03, 0x50
        /*000a*/ 	.short	0x0000


	//----- nvinfo : EIATTR_MAXREG_COUNT
	.align		4
        /*000c*/ 	.byte	0x03, 0x1b
        /*000e*/ 	.short	0x00ff


	//----- nvinfo : EIATTR_MERCURY_ISA_VERSION
	.align		4
        /*0010*/ 	.byte	0x03, 0x5f
        /*0012*/ 	.short	0x0101


	//----- nvinfo : EIATTR_VRC_CTA_INIT_COUNT
	.align		4
        /*0014*/ 	.byte	0x02, 0x4a
	.zero		1
	.zero		1


	//----- nvinfo : EIATTR_EXIT_INSTR_OFFSETS
	.align		4
        /*0018*/ 	.byte	0x04, 0x1c
        /*001a*/ 	.short	(.L_1746 - .L_1745)


	//   ....[0]....
.L_1745:
        /*001c*/ 	.word	0x00000030


	//   ....[1]....
        /*0020*/ 	.word	0x00003060


	//----- nvinfo : EIATTR_SW_WAR
	.align		4
.L_1746:
        /*0024*/ 	.byte	0x04, 0x36
        /*0026*/ 	.short	(.L_1748 - .L_1747)
.L_1747:
        /*0028*/ 	.word	0x00000008
.L_1748:


//--------------------- .nv.info._Z4testIL_Z15load_atomic_addPKjEL_Z17store_atomic_exchPjjELi256E14single_element11lower_lanesILj8EEEvv --------------------------
	.section	.nv.info._Z4testIL_Z15load_atomic_addPKjEL_Z17store_atomic_exchPjjELi256E14single_element11lower_lanesILj8EEEvv,"",@"SHT_CUDA_INFO"
	.sectionflags	@""
	.align	4


	//----- nvinfo : EIATTR_CUDA_API_VERSION
	.align		4
        /*0000*/ 	.byte	0x04, 0x37
        /*0002*/ 	.short	(.L_1750 - .L_1749)
.L_1749:
        /*0004*/ 	.word	0x00000082


	//----- nvinfo : EIATTR_SPARSE_MMA_MASK
	.align		4
.L_1750:
        /*0008*/ 	.byte	0x03, 0x50
        /*000a*/ 	.short	0x0000


	//----- nvinfo : EIATTR_MAXREG_COUNT
	.align		4
        /*000c*/ 	.byte	0x03, 0x1b
        /*000e*/ 	.short	0x00ff


	//----- nvinfo : EIATTR_MERCURY_ISA_VERSION
	.align		4
        /*0010*/ 	.byte	0x03, 0x5f
        /*0012*/ 	.short	0x0101


	//----- nvinfo : EIATTR_INT_WARP_WIDE_INSTR_OFFSETS
	.align		4
        /*0014*/ 	.byte	0x04, 0x31
        /*0016*/ 	.short	(.L_1752 - .L_1751)


	//   ....[0]....
.L_1751:
        /*0018*/ 	.word	0x00000040


	//   ....[1]....
        /*001c*/ 	.word	0x000000a0


	//   ....[2]....
        /*0020*/ 	.word	0x000000e0


	//   ....[3]....
        /*0024*/ 	.word	0x00000120


	//   ....[4]....
        /*0028*/ 	.word	0x00000160


	//   ....[5]....
        /*002c*/ 	.word	0x000001a0


	//   ....[6]....
        /*0030*/ 	.word	0x000001e0


	//   ....[7]....
        /*0034*/ 	.word	0x00000220


	//   ....[8]....
        /*0038*/ 	.word	0x00000260


	//   ....[9]....
        /*003c*/ 	.word	0x000002a0


	//   ....[10]....
        /*0040*/ 	.word	0x000002e0


	//   ....[11]....
        /*0044*/ 	.word	0x00000320


	//   ....[12]....
        /*0048*/ 	.word	0x00000360


	//   ....[13]....
        /*004c*/ 	.word	0x000003a0


	//   ....[14]....
        /*0050*/ 	.word	0x000003e0


	//   ....[15]....
        /*0054*/ 	.word	0x00000420


	//   ....[16]....
        /*0058*/ 	.word	0x00000460


	//   ....[17]....
        /*005c*/ 	.word	0x000004a0


	//   ....[18]....
        /*0060*/ 	.word	0x000004e0


	//   ....[19]....
        /*0064*/ 	.word	0x00000520


	//   ....[20]....
        /*0068*/ 	.word	0x00000560


	//   ....[21]....
        /*006c*/ 	.word	0x000005a0


	//   ....[22]....
        /*0070*/ 	.word	0x000005e0


	//   ....[23]....
        /*0074*/ 	.word	0x00000620


	//   ....[24]....
        /*0078*/ 	.word	0x00000660


	//   ....[25]....
        /*007c*/ 	.word	0x000006a0


	//   ....[26]....
        /*0080*/ 	.word	0x000006e0


	//   ....[27]....
        /*0084*/ 	.word	0x00000720


	//   ....[28]....
        /*0088*/ 	.word	0x00000760


	//   ....[29]....
        /*008c*/ 	.word	0x000007a0


	//   ....[30]....
        /*0090*/ 	.word	0x000007e0


	//   ....[31]....
        /*0094*/ 	.word	0x00000820


	//   ....[32]....
        /*0098*/ 	.word	0x00000860


	//   ....[33]....
        /*009c*/ 	.word	0x000008a0


	//   ....[34]....
        /*00a0*/ 	.word	0x000008e0


	//   ....[35]....
        /*00a4*/ 	.word	0x00000920


	//   ....[36]....
        /*00a8*/ 	.word	0x00000960


	//   ....[37]....
        /*00ac*/ 	.word	0x000009a0


	//   ....[38]....
        /*00b0*/ 	.word	0x000009e0


	//   ....[39]....
        /*00b4*/ 	.word	0x00000a20


	//   ....[40]....
        /*00b8*/ 	.word	0x00000a60


	//   ....[41]....
        /*00bc*/ 	.word	0x00000aa0


	//   ....[42]....
        /*00c0*/ 	.word	0x00000ae0


	//   ....[43]....
        /*00c4*/ 	.word	0x00000b20


	//   ....[44]....
        /*00c8*/ 	.word	0x00000b60


	//   ....[45]....
        /*00cc*/ 	.word	0x00000ba0


	//   ....[46]....
        /*00d0*/ 	.word	0x00000be0


	//   ....[47]....
        /*00d4*/ 	.word	0x00000c20


	//   ....[48]....
        /*00d8*/ 	.word	0x00000c60


	//   ....[49]....
        /*00dc*/ 	.word	0x00000ca0


	//   ....[50]....
        /*00e0*/ 	.word	0x00000ce0


	//   ....[51]....
        /*00e4*/ 	.word	0x00000d20


	//   ....[52]....
        /*00e8*/ 	.word	0x00000d60


	//   ....[53]....
        /*00ec*/ 	.word	0x00000da0


	//   ....[54]....
        /*00f0*/ 	.word	0x00000de0


	//   ....[55]....
        /*00f4*/ 	.word	0x00000e20


	//   ....[56]....
        /*00f8*/ 	.word	0x00000e60


	//   ....[57]....
        /*00fc*/ 	.word	0x00000ea0


	//   ....[58]....
        /*0100*/ 	.word	0x00000ee0


	//   ....[59]....
        /*0104*/ 	.word	0x00000f20


	//   ....[60]....
        /*0108*/ 	.word	0x00000f60


	//   ....[61]....
        /*010c*/ 	.word	0x00000fa0


	//   ....[62]....
        /*0110*/ 	.word	0x00000fe0


	//   ....[63]....
        /*0114*/ 	.word	0x00001020


	//   ....[64]....
        /*0118*/ 	.word	0x00001060


	//   ....[65]....
        /*011c*/ 	.word	0x000010a0


	//   ....[66]....
        /*0120*/ 	.word	0x000010e0


	//   ....[67]....
        /*0124*/ 	.word	0x00001120


	//   ....[68]....
        /*0128*/ 	.word	0x00001160


	//   ....[69]....
        /*012c*/ 	.word	0x000011a0


	//   ....[70]....
        /*0130*/ 	.word	0x000011e0


	//   ....[71]....
        /*0134*/ 	.word	0x00001220


	//   ....[72]....
        /*0138*/ 	.word	0x00001260


	//   ....[73]....
        /*013c*/ 	.word	0x000012a0


	//   ....[74]....
        /*0140*/ 	.word	0x000012e0


	//   ....[75]....
        /*0144*/ 	.word	0x00001320


	//   ....[76]....
        /*0148*/ 	.word	0x00001360


	//   ....[77]....
        /*014c*/ 	.word	0x000013a0


	//   ....[78]....
        /*0150*/ 	.word	0x000013e0


	//   ....[79]....
        /*0154*/ 	.word	0x00001420


	//   ....[80]....
        /*0158*/ 	.word	0x00001460


	//   ....[81]....
        /*015c*/ 	.word	0x000014a0


	//   ....[82]....
        /*0160*/ 	.word	0x000014e0


	//   ....[83]....
        /*0164*/ 	.word	0x00001520


	//   ....[84]....
        /*0168*/ 	.word	0x00001560


	//   ....[85]....
        /*016c*/ 	.word	0x000015a0


	//   ....[86]....
        /*0170*/ 	.word	0x000015e0


	//   ....[87]....
        /*0174*/ 	.word	0x00001620


	//   ....[88]....
        /*0178*/ 	.word	0x00001660


	//   ....[89]....
        /*017c*/ 	.word	0x000016a0


	//   ....[90]....
        /*0180*/ 	.word	0x000016e0


	//   ....[91]....
        /*0184*/ 	.word	0x00001720


	//   ....[92]....
        /*0188*/ 	.word	0x00001760


	//   ....[93]....
        /*018c*/ 	.word	0x000017a0


	//   ....[94]....
        /*0190*/ 	.word	0x000017e0


	//   ....[95]....
        /*0194*/ 	.word	0x00001820


	//   ....[96]....
        /*0198*/ 	.word	0x00001860


	//   ....[97]....
        /*019c*/ 	.word	0x000018a0


	//   ....[98]....
        /*01a0*/ 	.word	0x000018e0


	//   ....[99]....
        /*01a4*/ 	.word	0x00001920


	//   ....[100]....
        /*01a8*/ 	.word	0x00001960


	//   ....[101]....
        /*01ac*/ 	.word	0x000019a0


	//   ....[102]....
        /*01b0*/ 	.word	0x000019e0


	//   ....[103]....
        /*01b4*/ 	.word	0x00001a20


	//   ....[104]....
        /*01b8*/ 	.word	0x00001a60


	//   ....[105]....
        /*01bc*/ 	.word	0x00001aa0


	//   ....[106]....
        /*01c0*/ 	.word	0x00001ae0


	//   ....[107]....
        /*01c4*/ 	.word	0x00001b20


	//   ....[108]....
        /*01c8*/ 	.word	0x00001b60


	//   ....[109]....
        /*01cc*/ 	.word	0x00001ba0


	//   ....[110]....
        /*01d0*/ 	.word	0x00001be0


	//   ....[111]....
        /*01d4*/ 	.word	0x00001c20


	//   ....[112]....
        /*01d8*/ 	.word	0x00001c60


	//   ....[113]....
        /*01dc*/ 	.word	0x00001ca0


	//   ....[114]....
        /*01e0*/ 	.word	0x00001ce0


	//   ....[115]....
        /*01e4*/ 	.word	0x00001d20


	//   ....[116]....
        /*01e8*/ 	.word	0x00001d60


	//   ....[117]....
        /*01ec*/ 	.word	0x00001da0


	//   ....[118]....
        /*01f0*/ 	.word	0x00001de0


	//   ....[119]....
        /*01f4*/ 	.word	0x00001e20


	//   ....[120]....
        /*01f8*/ 	.word	0x00001e60


	//   ....[121]....
        /*01fc*/ 	.word	0x00001ea0


	//   ....[122]....
        /*0200*/ 	.word	0x00001ee0


	//   ....[123]....
        /*0204*/ 	.word	0x00001f20


	//   ....[124]....
        /*0208*/ 	.word	0x00001f60


	//   ....[125]....
        /*020c*/ 	.word	0x00001fa0


	//   ....[126]....
        /*0210*/ 	.word	0x00001fe0


	//   ....[127]....
        /*0214*/ 	.word	0x00002020


	//   ....[128]....
        /*0218*/ 	.word	0x00002060


	//   ....[129]....
        /*021c*/ 	.word	0x000020a0


	//   ....[130]....
        /*0220*/ 	.word	0x000020e0


	//   ....[131]....
        /*0224*/ 	.word	0x00002120


	//   ....[132]....
        /*0228*/ 	.word	0x00002160


	//   ....[133]....
        /*022c*/ 	.word	0x000021a0


	//   ....[134]....
        /*0230*/ 	.word	0x000021e0


	//   ....[135]....
        /*0234*/ 	.word	0x00002220


	//   ....[136]....
        /*0238*/ 	.word	0x00002260


	//   ....[137]....
        /*023c*/ 	.word	0x000022a0


	//   ....[138]....
        /*0240*/ 	.word	0x000022e0


	//   ....[139]....
        /*0244*/ 	.word	0x00002320


	//   ....[140]....
        /*0248*/ 	.word	0x00002360


	//   ....[141]....
        /*024c*/ 	.word	0x000023a0


	//   ....[142]....
        /*0250*/ 	.word	0x000023e0


	//   ....[143]....
        /*0254*/ 	.word	0x00002420


	//   ....[144]....
        /*0258*/ 	.word	0x00002460


	//   ....[145]....
        /*025c*/ 	.word	0x000024a0


	//   ....[146]....
        /*0260*/ 	.word	0x000024e0


	//   ....[147]....
        /*0264*/ 	.word	0x00002520


	//   ....[148]....
        /*0268*/ 	.word	0x00002560


	//   ....[149]....
        /*026c*/ 	.word	0x000025a0


	//   ....[150]....
        /*0270*/ 	.word	0x000025e0


	//   ....[151]....
        /*0274*/ 	.word	0x00002620


	//   ....[152]....
        /*0278*/ 	.word	0x00002660


	//   ....[153]....
        /*027c*/ 	.word	0x000026a0


	//   ....[154]....
        /*0280*/ 	.word	0x000026e0


	//   ....[155]....
        /*0284*/ 	.word	0x00002720


	//   ....[156]....
        /*0288*/ 	.word	0x00002760


	//   ....[157]....
        /*028c*/ 	.word	0x000027a0


	//   ....[158]....
        /*0290*/ 	.word	0x000027e0


	//   ....[159]....
        /*0294*/ 	.word	0x00002820


	//   ....[160]....
        /*0298*/ 	.word	0x00002860


	//   ....[161]....
        /*029c*/ 	.word	0x000028a0


	//   ....[162]....
        /*02a0*/ 	.word	0x000028e0


	//   ....[163]....
        /*02a4*/ 	.word	0x00002920


	//   ....[164]....
        /*02a8*/ 	.word	0x00002960


	//   ....[165]....
        /*02ac*/ 	.word	0x000029a0


	//   ....[166]....
        /*02b0*/ 	.word	0x000029e0


	//   ....[167]....
        /*02b4*/ 	.word	0x00002a20


	//   ....[168]....
        /*02b8*/ 	.word	0x00002a60


	//   ....[169]....
        /*02bc*/ 	.word	0x00002aa0


	//   ....[170]....
        /*02c0*/ 	.word	0x00002ae0


	//   ....[171]....
        /*02c4*/ 	.word	0x00002b20


	//   ....[172]....
        /*02c8*/ 	.word	0x00002b60


	//   ....[173]....
        /*02cc*/ 	.word	0x00002ba0


	//   ....[174]....
        /*02d0*/ 	.word	0x00002be0


	//   ....[175]....
        /*02d4*/ 	.word	0x00002c20


	//   ....[176]....
        /*02d8*/ 	.word	0x00002c60


	//   ....[177]....
        /*02dc*/ 	.word	0x00002ca0


	//   ....[178]....
        /*02e0*/ 	.word	0x00002ce0


	//   ....[179]....
        /*02e4*/ 	.word	0x00002d20


	//   ....[180]....
        /*02e8*/ 	.word	0x00002d60


	//   ....[181]....
        /*02ec*/ 	.word	0x00002da0


	//   ....[182]....
        /*02f0*/ 	.word	0x00002de0


	//   ....[183]....
        /*02f4*/ 	.word	0x00002e20


	//   ....[184]....
        /*02f8*/ 	.word	0x00002e60


	//   ....[185]....
        /*02fc*/ 	.word	0x00002ea0


	//   ....[186]....
        /*0300*/ 	.word	0x00002ee0


	//   ....[187]....
        /*0304*/ 	.word	0x00002f20


	//   ....[188]....
        /*0308*/ 	.word	0x00002f60


	//   ....[189]....
        /*030c*/ 	.word	0x00002fa0


	//   ....[190]....
        /*0310*/ 	.word	0x00002fe0


	//   ....[191]....
        /*0314*/ 	.word	0x00003020


	//   ....[192]....
        /*0318*/ 	.word	0x00003060


	//   ....[193]....
        /*031c*/ 	.word	0x000030a0


	//   ....[194]....
        /*0320*/ 	.word	0x000030e0


	//   ....[195]....
        /*0324*/ 	.word	0x00003120


	//   ....[196]....
        /*0328*/ 	.word	0x00003160


	//   ....[197]....
        /*032c*/ 	.word	0x000031a0


	//   ....[198]....
        /*0330*/ 	.word	0x000031e0


	//   ....[199]....
        /*0334*/ 	.word	0x00003220


	//   ....[200]....
        /*0338*/ 	.word	0x00003260


	//   ....[201]....
        /*033c*/ 	.word	0x000032a0


	//   ....[202]....
        /*0340*/ 	.word	0x000032e0


	//   ....[203]....
        /*0344*/ 	.word	0x00003320


	//   ....[204]....
        /*0348*/ 	.word	0x00003360


	//   ....[205]....
        /*034c*/ 	.word	0x000033a0


	//   ....[206]....
        /*0350*/ 	.word	0x000033e0


	//   ....[207]....
        /*0354*/ 	.word	0x00003420


	//   ....[208]....
        /*0358*/ 	.word	0x00003460


	//   ....[209]....
        /*035c*/ 	.word	0x000034a0


	//   ....[210]....
        /*0360*/ 	.word	0x000034e0


	//   ....[211]....
        /*0364*/ 	.word	0x00003520


	//   ....[212]....
        /*0368*/ 	.word	0x00003560


	//   ....[213]....
        /*036c*/ 	.word	0x000035a0


	//   ....[214]....
        /*0370*/ 	.word	0x000035e0


	//   ....[215]....
        /*0374*/ 	.word	0x00003620


	//   ....[216]....
        /*0378*/ 	.word	0x00003660


	//   ....[217]....
        /*037c*/ 	.word	0x000036a0


	//   ....[218]....
        /*0380*/ 	.word	0x000036e0


	//   ....[219]....
        /*0384*/ 	.word	0x00003720


	//   ....[220]....
        /*0388*/ 	.word	0x00003760


	//   ....[221]....
        /*038c*/ 	.word	0x000037a0


	//   ....[222]....
        /*0390*/ 	.word	0x000037e0


	//   ....[223]....
        /*0394*/ 	.word	0x00003820


	//   ....[224]....
        /*0398*/ 	.word	0x00003860


	//   ....[225]....
        /*039c*/ 	.word	0x000038a0


	//   ....[226]....
        /*03a0*/ 	.word	0x000038e0


	//   ....[227]....
        /*03a4*/ 	.word	0x00003920


	//   ....[228]....
        /*03a8*/ 	.word	0x00003960


	//   ....[229]....
        /*03ac*/ 	.word	0x000039a0


	//   ....[230]....
        /*03b0*/ 	.word	0x000039e0


	//   ....[231]....
        /*03b4*/ 	.word	0x00003a20


	//   ....[232]....
        /*03b8*/ 	.word	0x00003a60


	//   ....[233]....
        /*03bc*/ 	.word	0x00003aa0


	//   ....[234]....
        /*03c0*/ 	.word	0x00003ae0


	//   ....[235]....
        /*03c4*/ 	.word	0x00003b20


	//   ....[236]....
        /*03c8*/ 	.word	0x00003b60


	//   ....[237]....
        /*03cc*/ 	.word	0x00003ba0


	//   ....[238]....
        /*03d0*/ 	.word	0x00003be0


	//   ....[239]....
        /*03d4*/ 	.word	0x00003c20


	//   ....[240]....
        /*03d8*/ 	.word	0x00003c60


	//   ....[241]....
        /*03dc*/ 	.word	0x00003ca0


	//   ....[242]....
        /*03e0*/ 	.word	0x00003ce0


	//   ....[243]....
        /*03e4*/ 	.word	0x00003d20


	//   ....[244]....
        /*03e8*/ 	.word	0x00003d60


	//   ....[245]....
        /*03ec*/ 	.word	0x00003da0


	//   ....[246]....
        /*03f0*/ 	.word	0x00003de0


	//   ....[247]....
        /*03f4*/ 	.word	0x00003e20


	//   ....[248]....
        /*03f8*/ 	.word	0x00003e60


	//   ....[249]....
        /*03fc*/ 	.word	0x00003ea0


	//   ....[250]....
        /*0400*/ 	.word	0x00003ee0


	//   ....[251]....
        /*0404*/ 	.word	0x00003f20


	//   ....[252]....
        /*0408*/ 	.word	0x00003f60


	//   ....[253]....
        /*040c*/ 	.word	0x00003fa0


	//   ....[254]....
        /*0410*/ 	.word	0x00003fe0


	//   ....[255]....
        /*0414*/ 	.word	0x00004020


	//   ....[0]....
        /*0418*/ 	.word	0x00004060


	//----- nvinfo : EIATTR_VRC_CTA_INIT_COUNT
	.align		4
.L_1752:
        /*041c*/ 	.byte	0x02, 0x4a
	.zero		1
	.zero		1


	//----- nvinfo : EIATTR_EXIT_INSTR_OFFSETS
	.align		4
        /*0420*/ 	.byte	0x04, 0x1c
        /*0422*/ 	.short	(.L_1754 - .L_1753)


	//   ....[0]....
.L_1753:
        /*0424*/ 	.word	0x00000030


	//   ....[1]....
        /*0428*/ 	.word	0x00004090


	//----- nvinfo : EIATTR_SW_WAR
	.align		4
.L_1754:
        /*042c*/ 	.byte	0x04, 0x36
        /*042e*/ 	.short	(.L_1756 - .L_1755)
.L_1755:
        /*0430*/ 	.word	0x00000008
.L_1756:


//--------------------- .nv.info._Z4testIL_Z15load_atomic_addPKjEL_Z14store_volatilePjjELi256E14single_element11lower_lanesILj8EEEvv --------------------------
	.section	.nv.info._Z4testIL_Z15load_atomic_addPKjEL_Z14store_volatilePjjELi256E14single_element11lower_lanesILj8EEEvv,"",@"SHT_CUDA_INFO"
	.sectionflags	@""
	.align	4


	//----- nvinfo : EIATTR_CUDA_API_VERSION
	.align		4
        /*0000*/ 	.byte	0x04, 0x37
        /*0002*/ 	.short	(.L_1758 - .L_1757)
.L_1757:
        /*0004*/ 	.word	0x00000082


	//----- nvinfo : EIATTR_SPARSE_MMA_MASK
	.align		4
.L_1758:
        /*0008*/ 	.byte	0x03, 0x50
        /*000a*/ 	.short	0x0000


	//----- nvinfo : EIATTR_MAXREG_COUNT
	.align		4
        /*000c*/ 	.byte	0x03, 0x1b
        /*000e*/ 	.short	0x00ff


	//----- nvinfo : EIATTR_MERCURY_ISA_VERSION
	.align		4
        /*0010*/ 	.byte	0x03, 0x5f
        /*0012*/ 	.short	0x0101


	//----- nvinfo : EIATTR_INT_WARP_WIDE_INSTR_OFFSETS
	.align		4
        /*0014*/ 	.byte	0x04, 0x31
        /*0016*/ 	.short	(.L_1760 - .L_1759)


	//   ....[0]....
.L_1759:
        /*0018*/ 	.word	0x00000040


	//   ....[1]....
        /*001c*/ 	.word	0x000000a0


	//   ....[2]....
        /*0020*/ 	.word	0x000000e0


	//   ....[3]....
        /*0024*/ 	.word	0x00000120


	//   ....[4]....
        /*0028*/ 	.word	0x00000160


	//   ....[5]....
        /*002c*/ 	.word	0x000001a0


	//   ....[6]....
        /*0030*/ 	.word	0x000001e0


	//   ....[7]....
        /*0034*/ 	.word	0x00000220


	//   ....[8]....
        /*0038*/ 	.word	0x00000260


	//   ....[9]....
        /*003c*/ 	.word	0x000002a0


	//   ....[10]....
        /*0040*/ 	.word	0x000002e0


	//   ....[11]....
        /*0044*/ 	.word	0x00000320


	//   ....[12]....
        /*0048*/ 	.word	0x00000360


	//   ....[13]....
        /*004c*/ 	.word	0x000003a0


	//   ....[14]....
        /*0050*/ 	.word	0x000003e0


	//   ....[15]....
        /*0054*/ 	.word	0x00000420


	//   ....[16]....
        /*0058*/ 	.word	0x00000460


	//   ....[17]....
        /*005c*/ 	.word	0x000004a0


	//   ....[18]....
        /*0060*/ 	.word	0x000004e0


	//   ....[19]....
        /*0064*/ 	.word	0x00000520


	//   ....[20]....
        /*0068*/ 	.word	0x00000560


	//   ....[21]....
        /*006c*/ 	.word	0x000005a0


	//   ....[22]....
        /*0070*/ 	.word	0x000005e0


	//   ....[23]....
        /*0074*/ 	.word	0x00000620


	//   ....[24]....
        /*0078*/ 	.word	0x00000660


	//   ....[25]....
        /*007c*/ 	.word	0x000006a0


	//   ....[26]....
        /*0080*/ 	.word	0x000006e0


	//   ....[27]....
        /*0084*/ 	.word	0x00000720


	//   ....[28]....
        /*0088*/ 	.word	0x00000760


	//   ....[29]....
        /*008c*/ 	.word	0x000007a0


	//   ....[30]....
        /*0090*/ 	.word	0x000007e0


	//   ....[31]....
        /*0094*/ 	.word	0x00000820


	//   ....[32]....
        /*0098*/ 	.word	0x00000860


	//   ....[33]....
        /*009c*/ 	.word	0x000008a0


	//   ....[34]....
        /*00a0*/ 	.word	0x000008e0


	//   ....[35]....
        /*00a4*/ 	.word	0x00000920


	//   ....[36]....
        /*00a8*/ 	.word	0x00000960


	//   ....[37]....
        /*00ac*/ 	.word	0x000009a0


	//   ....[38]....
        /*00b0*/ 	.word	0x000009e0


	//   ....[39]....
        /*00b4*/ 	.word	0x00000a20


	//   ....[40]....
        /*00b8*/ 	.word	0x00000a60


	//   ....[41]....
        /*00bc*/ 	.word	0x00000aa0


	//   ....[42]....
        /*00c0*/ 	.word	0x00000ae0


	//   ....[43]....
        /*00c4*/ 	.word	0x00000b20


	//   ....[44]....
        /*00c8*/ 	.word	0x00000b60


	//   ....[45]....
        /*00cc*/ 	.word	0x00000ba0


	//   ....[46]....
        /*00d0*/ 	.word	0x00000be0


	//   ....[47]....
        /*00d4*/ 	.word	0x00000c20


	//   ....[48]....
        /*00d8*/ 	.word	0x00000c60


	//   ....[49]....
        /*00dc*/ 	.word	0x00000ca0


	//   ....[50]....
        /*00e0*/ 	.word	0x00000ce0


	//   ....[51]....
        /*00e4*/ 	.word	0x00000d20


	//   ....[52]....
        /*00e8*/ 	.word	0x00000d60


	//   ....[53]....
        /*00ec*/ 	.word	0x00000da0


	//   ....[54]....
        /*00f0*/ 	.word	0x00000de0


	//   ....[55]....
        /*00f4*/ 	.word	0x00000e20


	//   ....[56]....
        /*00f8*/ 	.word	0x00000e60


	//   ....[57]....
        /*00fc*/ 	.word	0x00000ea0


	//   ....[58]....
        /*0100*/ 	.word	0x00000ee0


	//   ....[59]....
        /*0104*/ 	.word	0x00000f20


	//   ....[60]....
        /*0108*/ 	.word	0x00000f60


	//   ....[61]....
        /*010c*/ 	.word	0x00000fa0


	//   ....[62]....
        /*0110*/ 	.word	0x00000fe0


	//   ....[63]....
        /*0114*/ 	.word	0x00001020


	//   ....[64]....
        /*0118*/ 	.word	0x00001060


	//   ....[65]....
        /*011c*/ 	.word	0x000010a0


	//   ....[66]....
        /*0120*/ 	.word	0x000010e0


	//   ....[67]....
        /*0124*/ 	.word	0x00001120


	//   ....[68]....
        /*0128*/ 	.word	0x00001160


	//   ....[69]....
        /*012c*/ 	.word	0x000011a0


	//   ....[70]....
        /*0130*/ 	.word	0x000011e0


	//   ....[71]....
        /*0134*/ 	.word	0x00001220


	//   ....[72]....
        /*0138*/ 	.word	0x00001260


	//   ....[73]....
        /*013c*/ 	.word	0x000012a0


	//   ....[74]....
        /*0140*/ 	.word	0x000012e0


	//   ....[75]....
        /*0144*/ 	.word	0x00001320


	//   ....[76]....
        /*0148*/ 	.word	0x00001360


	//   ....[77]....
        /*014c*/ 	.word	0x000013a0


	//   ....[78]....
        /*0150*/ 	.word	0x000013e0


	//   ....[79]....
        /*0154*/ 	.word	0x00001420


	//   ....[80]....
        /*0158*/ 	.word	0x00001460


	//   ....[81]....
        /*015c*/ 	.word	0x000014a0


	//   ....[82]....
        /*0160*/ 	.word	0x000014e0


	//   ....[83]....
        /*0164*/ 	.word	0x00001520


	//   ....[84]....
        /*0168*/ 	.word	0x00001560


	//   ....[85]....
        /*016c*/ 	.word	0x000015a0


	//   ....[86]....
        /*0170*/ 	.word	0x000015e0


	//   ....[87]....
        /*0174*/ 	.word	0x00001620


	//   ....[88]....
        /*0178*/ 	.word	0x00001660


	//   ....[89]....
        /*017c*/ 	.word	0x000016a0


	//   ....[90]....
        /*0180*/ 	.word	0x000016e0


	//   ....[91]....
        /*0184*/ 	.word	0x00001720


	//   ....[92]....
        /*0188*/ 	.word	0x00001760


	//   ....[93]....
        /*018c*/ 	.word	0x000017a0


	//   ....[94]....
        /*0190*/ 	.word	0x000017e0


	//   ....[95]....
        /*0194*/ 	.word	0x00001820


	//   ....[96]....
        /*0198*/ 	.word	0x00001860


	//   ....[97]....
        /*019c*/ 	.word	0x000018a0


	//   ....[98]....
        /*01a0*/ 	.word	0x000018e0


	//   ....[99]....
        /*01a4*/ 	.word	0x00001920


	//   ....[100]....
        /*01a8*/ 	.word	0x00001960


	//   ....[101]....
        /*01ac*/ 	.word	0x000019a0


	//   ....[102]....
        /*01b0*/ 	.word	0x000019e0


	//   ....[103]....
        /*01b4*/ 	.word	0x00001a20


	//   ....[104]....
        /*01b8*/ 	.word	0x00001a60


	//   ....[105]....
        /*01bc*/ 	.word	0x00001aa0


	//   ....[106]....
        /*01c0*/ 	.word	0x00001ae0


	//   ....[107]....
        /*01c4*/ 	.word	0x00001b20


	//   ....[108]....
        /*01c8*/ 	.word	0x00001b60


	//   ....[109]....
        /*01cc*/ 	.word	0x00001ba0


	//   ....[110]....
        /*01d0*/ 	.word	0x00001be0


	//   ....[111]....
        /*01d4*/ 	.word	0x00001c20


	//   ....[112]....
        /*01d8*/ 	.word	0x00001c60


	//   ....[113]....
        /*01dc*/ 	.word	0x00001ca0


	//   ....[114]....
        /*01e0*/ 	.word	0x00001ce0


	//   ....[115]....
        /*01e4*/ 	.word	0x00001d20


	//   ....[116]....
        /*01e8*/ 	.word	0x00001d60


	//   ....[117]....
        /*01ec*/ 	.word	0x00001da0


	//   ....[118]....
        /*01f0*/ 	.word	0x00001de0


	//   ....[119]....
        /*01f4*/ 	.word	0x00001e20


	//   ....[120]....
        /*01f8*/ 	.word	0x00001e60


	//   ....[121]....
        /*01fc*/ 	.word	0x00001ea0


	//   ....[122]....
        /*0200*/ 	.word	0x00001ee0


	//   ....[123]....
        /*0204*/ 	.word	0x00001f20


	//   ....[124]....
        /*0208*/ 	.word	0x00001f60


	//   ....[125]....
        /*020c*/ 	.word	0x00001fa0


	//   ....[126]....
        /*0210*/ 	.word	0x00001fe0


	//   ....[127]....
        /*0214*/ 	.word	0x00002020


	//   ....[128]....
        /*0218*/ 	.word	0x00002060


	//   ....[129]....
        /*021c*/ 	.word	0x000020a0


	//   ....[130]....
        /*0220*/ 	.word	0x000020e0


	//   ....[131]....
        /*0224*/ 	.word	0x00002120


	//   ....[132]....
        /*0228*/ 	.word	0x00002160


	//   ....[133]....
        /*022c*/ 	.word	0x000021a0


	//   ....[134]....
        /*0230*/ 	.word	0x000021e0


	//   ....[135]....
        /*0234*/ 	.word	0x00002220


	//   ....[136]....
        /*0238*/ 	.word	0x00002260


	//   ....[137]....
        /*023c*/ 	.word	0x000022a0


	//   ....[138]....
        /*0240*/ 	.word	0x000022e0


	//   ....[139]....
        /*0244*/ 	.word	0x00002320


	//   ....[140]....
        /*0248*/ 	.word	0x00002360


	//   ....[141]....
        /*024c*/ 	.word	0x000023a0


	//   ....[142]....
        /*0250*/ 	.word	0x000023e0


	//   ....[143]....
        /*0254*/ 	.word	0x00002420


	//   ....[144]....
        /*0258*/ 	.word	0x00002460


	//   ....[145]....
        /*025c*/ 	.word	0x000024a0


	//   ....[146]....
        /*0260*/ 	.word	0x000024e0


	//   ....[147]....
        /*0264*/ 	.word	0x00002520


	//   ....[148]....
        /*0268*/ 	.word	0x00002560


	//   ....[149]....
        /*026c*/ 	.word	0x000025a0


	//   ....[150]....
        /*0270*/ 	.word	0x000025e0


	//   ....[151]....
        /*0274*/ 	.word	0x00002620


	//   ....[152]....
        /*0278*/ 	.word	0x00002660


	//   ....[153]....
        /*027c*/ 	.word	0x000026a0


	//   ....[154]....
        /*0280*/ 	.word	0x000026e0


	//   ....[155]....
        /*0284*/ 	.word	0x00002720


	//   ....[156]....
        /*0288*/ 	.word	0x00002760


	//   ....[157]....
        /*028c*/ 	.word	0x000027a0


	//   ....[158]....
        /*0290*/ 	.word	0x000027e0


	//   ....[159]....
        /*0294*/ 	.word	0x00002820


	//   ....[160]....
        /*0298*/ 	.word	0x00002860


	//   ....[161]....
        /*029c*/ 	.word	0x000028a0


	//   ....[162]....
        /*02a0*/ 	.word	0x000028e0


	//   ....[163]....
        /*02a4*/ 	.word	0x00002920


	//   ....[164]....
        /*02a8*/ 	.word	0x00002960


	//   ....[165]....
        /*02ac*/ 	.word	0x000029a0


	//   ....[166]....
        /*02b0*/ 	.word	0x000029e0


	//   ....[167]....
        /*02b4*/ 	.word	0x00002a20


	//   ....[168]....
        /*02b8*/ 	.word	0x00002a60


	//   ....[169]....
        /*02bc*/ 	.word	0x00002aa0


	//   ....[170]....
        /*02c0*/ 	.word	0x00002ae0


	//   ....[171]....
        /*02c4*/ 	.word	0x00002b20


	//   ....[172]....
        /*02c8*/ 	.word	0x00002b60


	//   ....[173]....
        /*02cc*/ 	.word	0x00002ba0


	//   ....[174]....
        /*02d0*/ 	.word	0x00002be0


	//   ....[175]....
        /*02d4*/ 	.word	0x00002c20


	//   ....[176]....
        /*02d8*/ 	.word	0x00002c60


	//   ....[177]....
        /*02dc*/ 	.word	0x00002ca0


	//   ....[178]....
        /*02e0*/ 	.word	0x00002ce0


	//   ....[179]....
        /*02e4*/ 	.word	0x00002d20


	//   ....[180]....
        /*02e8*/ 	.word	0x00002d60


	//   ....[181]....
        /*02ec*/ 	.word	0x00002da0


	//   ....[182]....
        /*02f0*/ 	.word	0x00002de0


	//   ....[183]....
        /*02f4*/ 	.word	0x00002e20


	//   ....[184]....
        /*02f8*/ 	.word	0x00002e60


	//   ....[185]....
        /*02fc*/ 	.word	0x00002ea0


	//   ....[186]....
        /*0300*/ 	.word	0x00002ee0


	//   ....[187]....
        /*0304*/ 	.word	0x00002f20


	//   ....[188]....
        /*0308*/ 	.word	0x00002f60


	//   ....[189]....
        /*030c*/ 	.word	0x00002fa0


	//   ....[190]....
        /*0310*/ 	.word	0x00002fe0


	//   ....[191]....
        /*0314*/ 	.word	0x00003020


	//   ....[192]....
        /*0318*/ 	.word	0x00003060


	//   ....[193]....
        /*031c*/ 	.word	0x000030a0


	//   ....[194]....
        /*0320*/ 	.word	0x000030e0


	//   ....[195]....
        /*0324*/ 	.word	0x00003120


	//   ....[196]....
        /*0328*/ 	.word	0x00003160


	//   ....[197]....
        /*032c*/ 	.word	0x000031a0


	//   ....[198]....
        /*0330*/ 	.word	0x000031e0


	//   ....[199]....
        /*0334*/ 	.word	0x00003220


	//   ....[200]....
        /*0338*/ 	.word	0x00003260


	//   ....[201]....
        /*033c*/ 	.word	0x000032a0


	//   ....[202]....
        /*0340*/ 	.word	0x000032e0


	//   ....[203]....
        /*0344*/ 	.word	0x00003320


	//   ....[204]....
        /*0348*/ 	.word	0x00003360


	//   ....[205]....
        /*034c*/ 	.word	0x000033a0


	//   ....[206]....
        /*0350*/ 	.word	0x000033e0


	//   ....[207]....
        /*0354*/ 	.word	0x00003420


	//   ....[208]....
        /*0358*/ 	.word	0x00003460


	//   ....[209]....
        /*035c*/ 	.word	0x000034a0


	//   ....[210]....
        /*0360*/ 	.word	0x000034e0


	//   ....[211]....
        /*0364*/ 	.word	0x00003520


	//   ....[212]....
        /*0368*/ 	.word	0x00003560


	//   ....[213]....
        /*036c*/ 	.word	0x000035a0


	//   ....[214]....
        /*0370*/ 	.word	0x000035e0


	//   ....[215]....
        /*0374*/ 	.word	0x00003620


	//   ....[216]....
        /*0378*/ 	.word	0x00003660


	//   ....[217]....
        /*037c*/ 	.word	0x000036a0


	//   ....[218]....
        /*0380*/ 	.word	0x000036e0


	//   ....[219]....
        /*0384*/ 	.word	0x00003720


	//   ....[220]....
        /*0388*/ 	.word	0x00003760


	//   ....[221]....
        /*038c*/ 	.word	0x000037a0


	//   ....[222]....
        /*0390*/ 	.word	0x000037e0


	//   ....[223]....
        /*0394*/ 	.word	0x00003820


	//   ....[224]....
        /*0398*/ 	.word	0x00003860


	//   ....[225]....
        /*039c*/ 	.word	0x000038a0


	//   ....[226]....
        /*03a0*/ 	.word	0x000038e0


	//   ....[227]....
        /*03a4*/ 	.word	0x00003920


	//   ....[228]....
        /*03a8*/ 	.word	0x00003960


	//   ....[229]....
        /*03ac*/ 	.word	0x000039a0


	//   ....[230]....
        /*03b0*/ 	.word	0x000039e0


	//   ....[231]....
        /*03b4*/ 	.word	0x00003a20


	//   ....[232]....
        /*03b8*/ 	.word	0x00003a60


	//   ....[233]....
        /*03bc*/ 	.word	0x00003aa0


	//   ....[234]....
        /*03c0*/ 	.word	0x00003ae0


	//   ....[235]....
        /*03c4*/ 	.word	0x00003b20


	//   ....[236]....
        /*03c8*/ 	.word	0x00003b60


	//   ....[237]....
        /*03cc*/ 	.word	0x00003ba0


	//   ....[238]....
        /*03d0*/ 	.word	0x00003be0


	//   ....[239]....
        /*03d4*/ 	.word	0x00003c20


	//   ....[240]....
        /*03d8*/ 	.word	0x00003c60


	//   ....[241]....
        /*03dc*/ 	.word	0x00003ca0


	//   ....[242]....
        /*03e0*/ 	.word	0x00003ce0


	//   ....[243]....
        /*03e4*/ 	.word	0x00003d20


	//   ....[244]....
        /*03e8*/ 	.word	0x00003d60


	//   ....[245]....
        /*03ec*/ 	.word	0x00003da0


	//   ....[246]....
        /*03f0*/ 	.word	0x00003de0


	//   ....[247]....
        /*03f4*/ 	.word	0x00003e20


	//   ....[248]....
        /*03f8*/ 	.word	0x00003e60


	//   ....[249]....
        /*03fc*/ 	.word	0x00003ea0


	//   ....[250]....
        /*0400*/ 	.word	0x00003ee0


	//   ....[251]....
        /*0404*/ 	.word	0x00003f20


	//   ....[252]....
        /*0408*/ 	.word	0x00003f60


	//   ....[253]....
        /*040c*/ 	.word	0x00003fa0


	//   ....[254]....
        /*0410*/ 	.word	0x00003fe0


	//   ....[255]....
        /*0414*/ 	.word	0x00004020


	//   ....[0]....
        /*0418*/ 	.word	0x00004060


	//----- nvinfo : EIATTR_VRC_CTA_INIT_COUNT
	.align		4
.L_1760:
        /*041c*/ 	.byte	0x02, 0x4a
	.zero		1
	.zero		1


	//----- nvinfo : EIATTR_EXIT_INSTR_OFFSETS
	.align		4
        /*0420*/ 	.byte	0x04, 0x1c
        /*0422*/ 	.short	(.L_1762 - .L_1761)


	//   ....[0]....
.L_1761:
        /*0424*/ 	.word	0x00000030


	//   ....[1]....
        /*0428*/ 	.word	0x00004090


	//----- nvinfo : EIATTR_SW_WAR
	.align		4
.L_1762:
        /*042c*/ 	.byte	0x04, 0x36
        /*042e*/ 	.short	(.L_1764 - .L_1763)
.L_1763:
        /*0430*/ 	.word	0x00000008
.L_1764:


//--------------------- .nv.info._Z4testIL_Z13load_volatilePKjEL_Z17store_atomic_exchPjjELi256E14single_element11lower_lanesILj8EEEvv --------------------------
	.section	.nv.info._Z4testIL_Z13load_volatilePKjEL_Z17store_atomic_exchPjjELi256E14single_element11lower_lanesILj8EEEvv,"",@"SHT_CUDA_INFO"
	.sectionflags	@""
	.align	4


	//----- nvinfo : EIATTR_CUDA_API_VERSION
	.align		4
        /*0000*/ 	.byte	0x04, 0x37
        /*0002*/ 	.short	(.L_1766 - .L_1765)
.L_1765:
        /*0004*/ 	.word	0x00000082


	//----- nvinfo : EIATTR_SPARSE_MMA_MASK
	.align		4
.L_1766:
        /*0008*/ 	.byte	0x03, 0x50
        /*000a*/ 	.short	0x0000


	//----- nvinfo : EIATTR_MAXREG_COUNT
	.align		4
        /*000c*/ 	.byte	0x03, 0x1b
        /*000e*/ 	.short	0x00ff


	//----- nvinfo : EIATTR_MERCURY_ISA_VERSION
	.align		4
        /*0010*/ 	.byte	0x03, 0x5f
        /*0012*/ 	.short	0x0101


	//----- nvinfo : EIATTR_VRC_CTA_INIT_COUNT
	.align		4
        /*0014*/ 	.byte	0x02, 0x4a
	.zero		1
	.zero		1


	//----- nvinfo : EIATTR_EXIT_INSTR_OFFSETS
	.align		4
        /*0018*/ 	.byte	0x04, 0x1c
        /*001a*/ 	.short	(.L_1768 - .L_1767)


	//   ....[0]....
.L_1767:
        /*001c*/ 	.word	0x00000030


	//   ....[1]....
        /*0020*/ 	.word	0x00003060


	//----- nvinfo : EIATTR_SW_WAR
	.align		4
.L_1768:
        /*0024*/ 	.byte	0x04, 0x36
        /*0026*/ 	.short	(.L_1770 - .L_1769)
.L_1769:
        /*0028*/ 	.word	0x00000008
.L_1770:


//--------------------- .nv.info._Z4testIL_Z13load_volatilePKjEL_Z14store_volatilePjjELi256E14single_element11lower_lanesILj8EEEvv --------------------------
	.section	.nv.info._Z4testIL_Z13load_volatilePKjEL_Z14store_volatilePjjELi256E14single_element11lower_lanesILj8EEEvv,"",@"SHT_CUDA_INFO"
	.sectionflags	@""
	.align	4


	//----- nvinfo : EIATTR_CUDA_API_VERSION
	.align		4
        /*0000*/ 	.byte	0x04, 0x37
        /*0002*/ 	.short	(.L_1772 - .L_1771)
.L_1771:
        /*0004*/ 	.word	0x00000082


	//----- nvinfo : EIATTR_SPARSE_MMA_MASK
	.align		4
.L_1772:
        /*0008*/ 	.byte	0x03, 0x50
        /*000a*/ 	.short	0x0000


	//----- nvinfo : EIATTR_MAXREG_COUNT
	.align		4
        /*000c*/ 	.byte	0x03, 0x1b
        /*000e*/ 	.short	0x00ff


	//----- nvinfo : EIATTR_MERCURY_ISA_VERSION
	.align		4
        /*0010*/ 	.byte	0x03, 0x5f
        /*0012*/ 	.short	0x0101


	//----- nvinfo : EIATTR_VRC_CTA_INIT_COUNT
	.align		4
        /*0014*/ 	.byte	0x02, 0x4a
	.zero		1
	.zero		1


	//----- nvinfo : EIATTR_EXIT_INSTR_OFFSETS
	.align		4
        /*0018*/ 	.byte	0x04, 0x1c
        /*001a*/ 	.short	(.L_1774 - .L_1773)


	//   ....[0]....
.L_1773:
        /*001c*/ 	.word	0x00000030


	//   ....[1]....
        /*0020*/ 	.word	0x00003060


	//----- nvinfo : EIATTR_SW_WAR
	.align		4
.L_1774:
        /*0024*/ 	.byte	0x04, 0x36
        /*0026*/ 	.short	(.L_1776 - .L_1775)
.L_1775:
        /*0028*/ 	.word	0x00000008
.L_1776:


//--------------------- .nv.info._Z4testIL_Z12load_relaxedPKjEL_Z13store_relaxedPjjELi256E14single_element11lower_lanesILj4EEEvv --------------------------
	.section	.nv.info._Z4testIL_Z12load_relaxedPKjEL_Z13store_relaxedPjjELi256E14single_element11lower_lanesILj4EEEvv,"",@"SHT_CUDA_INFO"
	.sectionflags	@""
	.align	4


	//----- nvinfo : EIATTR_CUDA_API_VERSION
	.align		4
        /*0000*/ 	.byte	0x04, 0x37
        /*0002*/ 	.short	(.L_1778 - .L_1777)
.L_1777:
        /*0004*/ 	.word	0x00000082


	//----- nvinfo : EIATTR_SPARSE_MMA_MASK
	.align		4
.L_1778:
        /*0008*/ 	.byte	0x03, 0x50
        /*000a*/ 	.short	0x0000


	//----- nvinfo : EIATTR_MAXREG_COUNT
	.align		4
        /*000c*/ 	.byte	0x03, 0x1b
        /*000e*/ 	.short	0x00ff


	//----- nvinfo : EIATTR_MERCURY_ISA_VERSION
	.align		4
        /*0010*/ 	.byte	0x03, 0x5f
        /*0012*/ 	.short	0x0101


	//----- nvinfo : EIATTR_VRC_CTA_INIT_COUNT
	.align		4
        /*0014*/ 	.byte	0x02, 0x4a
	.zero		1
	.zero		1


	//----- nvinfo : EIATTR_EXIT_INSTR_OFFSETS
	.align		4
        /*0018*/ 	.byte	0x04, 0x1c
        /*001a*/ 	.short	(.L_1780 - .L_1779)


	//   ....[0]....
.L_1779:
        /*001c*/ 	.word	0x00000030


	//   ....[1]....
        /*0020*/ 	.word	0x00003060


	//----- nvinfo : EIATTR_SW_WAR
	.align		4
.L_1780:
        /*0024*/ 	.byte	0x04, 0x36
        /*0026*/ 	.short	(.L_1782 - .L_1781)
.L_1781:
        /*0028*/ 	.word	0x00000008
.L_1782:


//--------------------- .nv.info._Z4testIL_Z15load_atomic_addPKjEL_Z17store_atomic_exchPjjELi256E14single_element11lower_lanesILj4EEEvv --------------------------
	.section	.nv.info._Z4testIL_Z15load_atomic_addPKjEL_Z17store_atomic_exchPjjELi256E14single_element11lower_lanesILj4EEEvv,"",@"SHT_CUDA_INFO"
	.sectionflags	@""
	.align	4


	//----- nvinfo : EIATTR_CUDA_API_VERSION
	.align		4
        /*0000*/ 	.byte	0x04, 0x37
        /*0002*/ 	.short	(.L_1784 - .L_1783)
.L_1783:
        /*0004*/ 	.word	0x00000082


	//----- nvinfo : EIATTR_SPARSE_MMA_MASK
	.align		4
.L_1784:
        /*0008*/ 	.byte	0x03, 0x50
        /*000a*/ 	.short	0x0000


	//----- nvinfo : EIATTR_MAXREG_COUNT
	.align		4
        /*000c*/ 	.byte	0x03, 0x1b
        /*000e*/ 	.short	0x00ff


	//----- nvinfo : EIATTR_MERCURY_ISA_VERSION
	.align		4
        /*0010*/ 	.byte	0x03, 0x5f
        /*0012*/ 	.short	0x0101


	//----- nvinfo : EIATTR_INT_WARP_WIDE_INSTR_OFFSETS
	.align		4
        /*0014*/ 	.byte	0x04, 0x31
        /*0016*/ 	.short	(.L_1786 - .L_1785)


	//   ....[0]....
.L_1785:
        /*0018*/ 	.word	0x00000040


	//   ....[1]....
        /*001c*/ 	.word	0x000000a0


	//   ....[2]....
        /*0020*/ 	.word	0x000000e0


	//   ....[3]....
        /*0024*/ 	.word	0x00000120


	//   ....[4]....
        /*0028*/ 	.word	0x00000160


	//   ....[5]....
        /*002c*/ 	.word	0x000001a0


	//   ....[6]....
        /*0030*/ 	.word	0x000001e0


	//   ....[7]....
        /*0034*/ 	.word	0x00000220


	//   ....[8]....
        /*0038*/ 	.word	0x00000260


	//   ....[9]....
        /*003c*/ 	.word	0x000002a0


	//   ....[10]....
        /*0040*/ 	.word	0x000002e0


	//   ....[11]....
        /*0044*/ 	.word	0x00000320


	//   ....[12]....
        /*0048*/ 	.word	0x00000360


	//   ....[13]....
        /*004c*/ 	.word	0x000003a0


	//   ....[14]....
        /*0050*/ 	.word	0x000003e0


	//   ....[15]....
        /*0054*/ 	.word	0x00000420


	//   ....[16]....
        /*0058*/ 	.word	0x00000460


	//   ....[17]....
        /*005c*/ 	.word	0x000004a0


	//   ....[18]....
        /*0060*/ 	.word	0x000004e0


	//   ....[19]....
        /*0064*/ 	.word	0x00000520


	//   ....[20]....
        /*0068*/ 	.word	0x00000560


	//   ....[21]....
        /*006c*/ 	.word	0x000005a0


	//   ....[22]....
        /*0070*/ 	.word	0x000005e0


	//   ....[23]....
        /*0074*/ 	.word	0x00000620


	//   ....[24]....
        /*0078*/ 	.word	0x00000660


	//   ....[25]....
        /*007c*/ 	.word	0x000006a0


	//   ....[26]....
        /*0080*/ 	.word	0x000006e0


	//   ....[27]....
        /*0084*/ 	.word	0x00000720


	//   ....[28]....
        /*0088*/ 	.word	0x00000760


	//   ....[29]....
        /*008c*/ 	.word	0x000007a0


	//   ....[30]....
        /*0090*/ 	.word	0x000007e0


	//   ....[31]....
        /*0094*/ 	.word	0x00000820


	//   ....[32]....
        /*0098*/ 	.word	0x00000860


	//   ....[33]....
        /*009c*/ 	.word	0x000008a0


	//   ....[34]....
        /*00a0*/ 	.word	0x000008e0


	//   ....[35]....
        /*00a4*/ 	.word	0x00000920


	//   ....[36]....
        /*00a8*/ 	.word	0x00000960


	//   ....[37]....
        /*00ac*/ 	.word	0x000009a0


	//   ....[38]....
        /*00b0*/ 	.word	0x000009e0


	//   ....[39]....
        /*00b4*/ 	.word	0x00000a20


	//   ....[40]....
        /*00b8*/ 	.word	0x00000a60


	//   ....[41]....
        /*00bc*/ 	.word	0x00000aa0


	//   ....[42]....
        /*00c0*/ 	.word	0x00000ae0


	//   ....[43]....
        /*00c4*/ 	.word	0x00000b20


	//   ....[44]....
        /*00c8*/ 	.word	0x00000b60


	//   ....[45]....
        /*00cc*/ 	.word	0x00000ba0


	//   ....[46]....
        /*00d0*/ 	.word	0x00000be0


	//   ....[47]....
        /*00d4*/ 	.word	0x00000c20


	//   ....[48]....
        /*00d8*/ 	.word	0x00000c60


	//   ....[49]....
        /*00dc*/ 	.word	0x00000ca0


	//   ....[50]....
        /*00e0*/ 	.word	0x00000ce0


	//   ....[51]....
        /*00e4*/ 	.word	0x00000d20


	//   ....[52]....
        /*00e8*/ 	.word	0x00000d60


	//   ....[53]....
        /*00ec*/ 	.word	0x00000da0


	//   ....[54]....
        /*00f0*/ 	.word	0x00000de0


	//   ....[55]....
        /*00f4*/ 	.word	0x00000e20


	//   ....[56]....
        /*00f8*/ 	.word	0x00000e60


	//   ....[57]....
        /*00fc*/ 	.word	0x00000ea0


	//   ....[58]....
        /*0100*/ 	.word	0x00000ee0


	//   ....[59]....
        /*0104*/ 	.word	0x00000f20


	//   ....[60]....
        /*0108*/ 	.word	0x00000f60


	//   ....[61]....
        /*010c*/ 	.word	0x00000fa0


	//   ....[62]....
        /*0110*/ 	.word	0x00000fe0


	//   ....[63]....
        /*0114*/ 	.word	0x00001020


	//   ....[64]....
        /*0118*/ 	.word	0x00001060


	//   ....[65]....
        /*011c*/ 	.word	0x000010a0


	//   ....[66]....
        /*0120*/ 	.word	0x000010e0


	//   ....[67]....
        /*0124*/ 	.word	0x00001120


	//   ....[68]....
        /*0128*/ 	.word	0x00001160


	//   ....[69]....
        /*012c*/ 	.word	0x000011a0


	//   ....[70]....
        /*0130*/ 	.word	0x000011e0


	//   ....[71]....
        /*0134*/ 	.word	0x00001220


	//   ....[72]....
        /*0138*/ 	.word	0x00001260


	//   ....[73]....
        /*013c*/ 	.word	0x000012a0


	//   ....[74]....
        /*0140*/ 	.word	0x000012e0


	//   ....[75]....
        /*0144*/ 	.word	0x00001320


	//   ....[76]....
        /*0148*/ 	.word	0x00001360


	//   ....[77]....
        /*014c*/ 	.word	0x000013a0


	//   ....[78]....
        /*0150*/ 	.word	0x000013e0


	//   ....[79]....
        /*0154*/ 	.word	0x00001420


	//   ....[80]....
        /*0158*/ 	.word	0x00001460


	//   ....[81]....
        /*015c*/ 	.word	0x000014a0


	//   ....[82]....
        /*0160*/ 	.word	0x000014e0


	//   ....[83]....
        /*0164*/ 	.word	0x00001520


	//   ....[84]....
        /*0168*/ 	.word	0x00001560


	//   ....[85]....
        /*016c*/ 	.word	0x000015a0


	//   ....[86]....
        /*0170*/ 	.word	0x000015e0


	//   ....[87]....
        /*0174*/ 	.word	0x00001620


	//   ....[88]....
        /*0178*/ 	.word	0x00001660


	//   ....[89]....
        /*017c*/ 	.word	0x000016a0


	//   ....[90]....
        /*0180*/ 	.word	0x000016e0


	//   ....[91]....
        /*0184*/ 	.word	0x00001720


	//   ....[92]....
        /*0188*/ 	.word	0x00001760


	//   ....[93]....
        /*018c*/ 	.word	0x000017a0


	//   ....[94]....
        /*0190*/ 	.word	0x000017e0


	//   ....[95]....
        /*0194*/ 	.word	0x00001820


	//   ....[96]....
        /*0198*/ 	.word	0x00001860


	//   ....[97]....
        /*019c*/ 	.word	0x000018a0


	//   ....[98]....
        /*01a0*/ 	.word	0x000018e0


	//   ....[99]....
        /*01a4*/ 	.word	0x00001920


	//   ....[100]....
        /*01a8*/ 	.word	0x00001960


	//   ....[101]....
        /*01ac*/ 	.word	0x000019a0


	//   ....[102]....
        /*01b0*/ 	.word	0x000019e0


	//   ....[103]....
        /*01b4*/ 	.word	0x00001a20


	//   ....[104]....
        /*01b8*/ 	.word	0x00001a60


	//   ....[105]....
        /*01bc*/ 	.word	0x00001aa0


	//   ....[106]....
        /*01c0*/ 	.word	0x00001ae0


	//   ....[107]....
        /*01c4*/ 	.word	0x00001b20


	//   ....[108]....
        /*01c8*/ 	.word	0x00001b60


	//   ....[109]....
        /*01cc*/ 	.word	0x00001ba0


	//   ....[110]....
        /*01d0*/ 	.word	0x00001be0


	//   ....[111]....
        /*01d4*/ 	.word	0x00001c20


	//   ....[112]....
        /*01d8*/ 	.word	0x00001c60


	//   ....[113]....
        /*01dc*/ 	.word	0x00001ca0


	//   ....[114]....
        /*01e0*/ 	.word	0x00001ce0


	//   ....[115]....
        /*01e4*/ 	.word	0x00001d20


	//   ....[116]....
        /*01e8*/ 	.word	0x00001d60


	//   ....[117]....
        /*01ec*/ 	.word	0x00001da0


	//   ....[118]....
        /*01f0*/ 	.word	0x00001de0


	//   ....[119]....
        /*01f4*/ 	.word	0x00001e20


	//   ....[120]....
        /*01f8*/ 	.word	0x00001e60


	//   ....[121]....
        /*01fc*/ 	.word	0x00001ea0


	//   ....[122]....
        /*0200*/ 	.word	0x00001ee0


	//   ....[123]....
        /*0204*/ 	.word	0x00001f20


	//   ....[124]....
        /*0208*/ 	.word	0x00001f60


	//   ....[125]....
        /*020c*/ 	.word	0x00001fa0


	//   ....[126]....
        /*0210*/ 	.word	0x00001fe0


	//   ....[127]....
        /*0214*/ 	.word	0x00002020


	//   ....[128]....
        /*0218*/ 	.word	0x00002060


	//   ....[129]....
        /*021c*/ 	.word	0x000020a0


	//   ....[130]....
        /*0220*/ 	.word	0x000020e0


	//   ....[131]....
        /*0224*/ 	.word	0x00002120


	//   ....[132]....
        /*0228*/ 	.word	0x00002160


	//   ....[133]....
        /*022c*/ 	.word	0x000021a0


	//   ....[134]....
        /*0230*/ 	.word	0x000021e0


	//   ....[135]....
        /*0234*/ 	.word	0x00002220


	//   ....[136]....
        /*0238*/ 	.word	0x00002260


	//   ....[137]....
        /*023c*/ 	.word	0x000022a0


	//   ....[138]....
        /*0240*/ 	.word	0x000022e0


	//   ....[139]....
        /*0244*/ 	.word	0x00002320


	//   ....[140]....
        /*0248*/ 	.word	0x00002360


	//   ....[141]....
        /*024c*/ 	.word	0x000023a0


	//   ....[142]....
        /*0250*/ 	.word	0x000023e0


	//   ....[143]....
        /*0254*/ 	.word	0x00002420


	//   ....[144]....
        /*0258*/ 	.word	0x00002460


	//   ....[145]....
        /*025c*/ 	.word	0x000024a0


	//   ....[146]....
        /*0260*/ 	.word	0x000024e0


	//   ....[147]....
        /*0264*/ 	.word	0x00002520


	//   ....[148]....
        /*0268*/ 	.word	0x00002560


	//   ....[149]....
        /*026c*/ 	.word	0x000025a0


	//   ....[150]....
        /*0270*/ 	.word	0x000025e0


	//   ....[151]....
        /*0274*/ 	.word	0x00002620


	//   ....[152]....
        /*0278*/ 	.word	0x00002660


	//   ....[153]....
        /*027c*/ 	.word	0x000026a0


	//   ....[154]....
        /*0280*/ 	.word	0x000026e0


	//   ....[155]....
        /*0284*/ 	.word	0x00002720


	//   ....[156]....
        /*0288*/ 	.word	0x00002760


	//   ....[157]....
        /*028c*/ 	.word	0x000027a0


	//   ....[158]....
        /*0290*/ 	.word	0x000027e0


	//   ....[159]....
        /*0294*/ 	.word	0x00002820


	//   ....[160]....
        /*0298*/ 	.word	0x00002860


	//   ....[161]....
        /*029c*/ 	.word	0x000028a0


	//   ....[162]....
        /*02a0*/ 	.word	0x000028e0


	//   ....[163]....
        /*02a4*/ 	.word	0x00002920


	//   ....[164]....
        /*02a8*/ 	.word	0x00002960


	//   ....[165]....
        /*02ac*/ 	.word	0x000029a0


	//   ....[166]....
        /*02b0*/ 	.word	0x000029e0


	//   ....[167]....
        /*02b4*/ 	.word	0x00002a20


	//   ....[168]....
        /*02b8*/ 	.word	0x00002a60


	//   ....[169]....
        /*02bc*/ 	.word	0x00002aa0


	//   ....[170]....
        /*02c0*/ 	.word	0x00002ae0


	//   ....[171]....
        /*02c4*/ 	.word	0x00002b20


	//   ....[172]....
        /*02c8*/ 	.word	0x00002b60


	//   ....[173]....
        /*02cc*/ 	.word	0x00002ba0


	//   ....[174]....
        /*02d0*/ 	.word	0x00002be0


	//   ....[175]....
        /*02d4*/ 	.word	0x00002c20


	//   ....[176]....
        /*02d8*/ 	.word	0x00002c60


	//   ....[177]....
        /*02dc*/ 	.word	0x00002ca0


	//   ....[178]....
        /*02e0*/ 	.word	0x00002ce0


	//   ....[179]....
        /*02e4*/ 	.word	0x00002d20


	//   ....[180]....
        /*02e8*/ 	.word	0x00002d60


	//   ....[181]....
        /*02ec*/ 	.word	0x00002da0


	//   ....[182]....
        /*02f0*/ 	.word	0x00002de0


	//   ....[183]....
        /*02f4*/ 	.word	0x00002e20


	//   ....[184]....
        /*02f8*/ 	.word	0x00002e60


	//   ....[185]....
        /*02fc*/ 	.word	0x00002ea0


	//   ....[186]....
        /*0300*/ 	.word	0x00002ee0


	//   ....[187]....
        /*0304*/ 	.word	0x00002f20


	//   ....[188]....
        /*0308*/ 	.word	0x00002f60


	//   ....[189]....
        /*030c*/ 	.word	0x00002fa0


	//   ....[190]....
        /*0310*/ 	.word	0x00002fe0


	//   ....[191]....
        /*0314*/ 	.word	0x00003020


	//   ....[192]....
        /*0318*/ 	.word	0x00003060


	//   ....[193]....
        /*031c*/ 	.word	0x000030a0


	//   ....[194]....
        /*0320*/ 	.word	0x000030e0


	//   ....[195]....
        /*0324*/ 	.word	0x00003120


	//   ....[196]....
        /*0328*/ 	.word	0x00003160


	//   ....[197]....
        /*032c*/ 	.word	0x000031a0


	//   ....[198]....
        /*0330*/ 	.word	0x000031e0


	//   ....[199]....
        /*0334*/ 	.word	0x00003220


	//   ....[200]....
        /*0338*/ 	.word	0x00003260


	//   ....[201]....
        /*033c*/ 	.word	0x000032a0


	//   ....[202]....
        /*0340*/ 	.word	0x000032e0


	//   ....[203]....
        /*0344*/ 	.word	0x00003320


	//   ....[204]....
        /*0348*/ 	.word	0x00003360


	//   ....[205]....
        /*034c*/ 	.word	0x000033a0


	//   ....[206]....
        /*0350*/ 	.word	0x000033e0


	//   ....[207]....
        /*0354*/ 	.word	0x00003420


	//   ....[208]....
        /*0358*/ 	.word	0x00003460


	//   ....[209]....
        /*035c*/ 	.word	0x000034a0


	//   ....[210]....
        /*0360*/ 	.word	0x000034e0


	//   ....[211]....
        /*0364*/ 	.word	0x00003520


	//   ....[212]....
        /*0368*/ 	.word	0x00003560


	//   ....[213]....
        /*036c*/ 	.word	0x000035a0


	//   ....[214]....
        /*0370*/ 	.word	0x000035e0


	//   ....[215]....
        /*0374*/ 	.word	0x00003620


	//   ....[216]....
        /*0378*/ 	.word	0x00003660


	//   ....[217]....
        /*037c*/ 	.word	0x000036a0


	//   ....[218]....
        /*0380*/ 	.word	0x000036e0


	//   ....[219]....
        /*0384*/ 	.word	0x00003720


	//   ....[220]....
        /*0388*/ 	.word	0x00003760


	//   ....[221]....
        /*038c*/ 	.word	0x000037a0


	//   ....[222]....
        /*0390*/ 	.word	0x000037e0


	//   ....[223]....
        /*0394*/ 	.word	0x00003820


	//   ....[224]....
        /*0398*/ 	.word	0x00003860


	//   ....[225]....
        /*039c*/ 	.word	0x000038a0


	//   ....[226]....
        /*03a0*/ 	.word	0x000038e0


	//   ....[227]....
        /*03a4*/ 	.word	0x00003920


	//   ....[228]....
        /*03a8*/ 	.word	0x00003960


	//   ....[229]....
        /*03ac*/ 	.word	0x000039a0


	//   ....[230]....
        /*03b0*/ 	.word	0x000039e0


	//   ....[231]....
        /*03b4*/ 	.word	0x00003a20


	//   ....[232]....
        /*03b8*/ 	.word	0x00003a60


	//   ....[233]....
        /*03bc*/ 	.word	0x00003aa0


	//   ....[234]....
        /*03c0*/ 	.word	0x00003ae0


	//   ....[235]....
        /*03c4*/ 	.word	0x00003b20


	//   ....[236]....
        /*03c8*/ 	.word	0x00003b60


	//   ....[237]....
        /*03cc*/ 	.word	0x00003ba0


	//   ....[238]....
        /*03d0*/ 	.word	0x00003be0


	//   ....[239]....
        /*03d4*/ 	.word	0x00003c20


	//   ....[240]....
        /*03d8*/ 	.word	0x00003c60


	//   ....[241]....
        /*03dc*/ 	.word	0x00003ca0


	//   ....[242]....
        /*03e0*/ 	.word	0x00003ce0


	//   ....[243]....
        /*03e4*/ 	.word	0x00003d20


	//   ....[244]....
        /*03e8*/ 	.word	0x00003d60


	//   ....[245]....
        /*03ec*/ 	.word	0x00003da0


	//   ....[246]....
        /*03f0*/ 	.word	0x00003de0


	//   ....[247]....
        /*03f4*/ 	.word	0x00003e20


	//   ....[248]....
        /*03f8*/ 	.word	0x00003e60


	//   ....[249]....
        /*03fc*/ 	.word	0x00003ea0


	//   ....[250]....
        /*0400*/ 	.word	0x00003ee0


	//   ....[251]....
        /*0404*/ 	.word	0x00003f20


	//   ....[252]....
        /*0408*/ 	.word	0x00003f60


	//   ....[253]....
        /*040c*/ 	.word	0x00003fa0


	//   ....[254]....
        /*0410*/ 	.word	0x00003fe0


	//   ....[255]....
        /*0414*/ 	.word	0x00004020


	//   ....[0]....
        /*0418*/ 	.word	0x00004060


	//----- nvinfo : EIATTR_VRC_CTA_INIT_COUNT
	.align		4
.L_1786:
        /*041c*/ 	.byte	0x02, 0x4a
	.zero		1
	.zero		1


	//----- nvinfo : EIATTR_EXIT_INSTR_OFFSETS
	.align		4
        /*0420*/ 	.byte	0x04, 0x1c
        /*0422*/ 	.short	(.L_1788 - .L_1787)


	//   ....[0]....
.L_1787:
        /*0424*/ 	.word	0x00000030


	//   ....[1]....
        /*0428*/ 	.word	0x00004090


	//----- nvinfo : EIATTR_SW_WAR
	.align		4
.L_1788:
        /*042c*/ 	.byte	0x04, 0x36
        /*042e*/ 	.short	(.L_1790 - .L_1789)
.L_1789:
        /*0430*/ 	.word	0x00000008
.L_1790:


//--------------------- .nv.info._Z4testIL_Z15load_atomic_addPKjEL_Z14store_volatilePjjELi256E14single_element11lower_lanesILj4EEEvv --------------------------
	.section	.nv.info._Z4testIL_Z15load_atomic_addPKjEL_Z14store_volatilePjjELi256E14single_element11lower_lanesILj4EEEvv,"",@"SHT_CUDA_INFO"
	.sectionflags	@""
	.align	4


	//----- nvinfo : EIATTR_CUDA_API_VERSION
	.align		4
        /*0000*/ 	.byte	0x04, 0x37
        /*0002*/ 	.short	(.L_1792 - .L_1791)
.L_1791:
        /*0004*/ 	.word	0x00000082


	//----- nvinfo : EIATTR_SPARSE_MMA_MASK
	.align		4
.L_1792:
        /*0008*/ 	.byte	0x03, 0x50
        /*000a*/ 	.short	0x0000


	//----- nvinfo : EIATTR_MAXREG_COUNT
	.align		4
        /*000c*/ 	.byte	0x03, 0x1b
        /*000e*/ 	.short	0x00ff


	//----- nvinfo : EIATTR_MERCURY_ISA_VERSION
	.align		4
        /*0010*/ 	.byte	0x03, 0x5f
        /*0012*/ 	.short	0x0101


	//----- nvinfo : EIATTR_INT_WARP_WIDE_INSTR_OFFSETS
	.align		4
        /*0014*/ 	.byte	0x04, 0x31
        /*0016*/ 	.short	(.L_1794 - .L_1793)


	//   ....[0]....
.L_1793:
        /*0018*/ 	.word	0x00000040


	//   ....[1]....
        /*001c*/ 	.word	0x000000a0


	//   ....[2]....
        /*0020*/ 	.word	0x000000e0


	//   ....[3]....
        /*0024*/ 	.word	0x00000120


	//   ....[4]....
        /*0028*/ 	.word	0x00000160


	//   ....[5]....
        /*002c*/ 	.word	0x000001a0


	//   ....[6]....
        /*0030*/ 	.word	0x000001e0


	//   ....[7]....
        /*0034*/ 	.word	0x00000220


	//   ....[8]....
        /*0038*/ 	.word	0x00000260


	//   ....[9]....
        /*003c*/ 	.word	0x000002a0


	//   ....[10]....
        /*0040*/ 	.word	0x000002e0


	//   ....[11]....
        /*0044*/ 	.word	0x00000320


	//   ....[12]....
        /*0048*/ 	.word	0x00000360


	//   ....[13]....
        /*004c*/ 	.word	0x000003a0


	//   ....[14]....
        /*0050*/ 	.word	0x000003e0


	//   ....[15]....
        /*0054*/ 	.word	0x00000420


	//   ....[16]....
        /*0058*/ 	.word	0x00000460


	//   ....[17]....
        /*005c*/ 	.word	0x000004a0


	//   ....[18]....
        /*0060*/ 	.word	0x000004e0


	//   ....[19]....
        /*0064*/ 	.word	0x00000520


	//   ....[20]....
        /*0068*/ 	.word	0x00000560


	//   ....[21]....
        /*006c*/ 	.word	0x000005a0


	//   ....[22]....
        /*0070*/ 	.word	0x000005e0


	//   ....[23]....
        /*0074*/ 	.word	0x00000620


	//   ....[24]....
        /*0078*/ 	.word	0x00000660


	//   ....[25]....
        /*007c*/ 	.word	0x000006a0


	//   ....[26]....
        /*0080*/ 	.word	0x000006e0


	//   ....[27]....
        /*0084*/ 	.word	0x00000720


	//   ....[28]....
        /*0088*/ 	.word	0x00000760


	//   ....[29]....
        /*008c*/ 	.word	0x000007a0


	//   ....[30]....
        /*0090*/ 	.word	0x000007e0


	//   ....[31]....
        /*0094*/ 	.word	0x00000820


	//   ....[32]....
        /*0098*/ 	.word	0x00000860


	//   ....[33]....
        /*009c*/ 	.word	0x000008a0


	//   ....[34]....
        /*00a0*/ 	.word	0x000008e0


	//   ....[35]....
        /*00a4*/ 	.word	0x00000920


	//   ....[36]....
        /*00a8*/ 	.word	0x00000960


	//   ....[37]....
        /*00ac*/ 	.word	0x000009a0


	//   ....[38]....
        /*00b0*/ 	.word	0x000009e0


	//   ....[39]....
        /*00b4*/ 	.word	0x00000a20


	//   ....[40]....
        /*00b8*/ 	.word	0x00000a60


	//   ....[41]....
        /*00bc*/ 	.word	0x00000aa0


	//   ....[42]....
        /*00c0*/ 	.word	0x00000ae0


	//   ....[43]....
        /*00c4*/ 	.word	0x00000b20


	//   ....[44]....
        /*00c8*/ 	.word	0x00000b60


	//   ....[45]....
        /*00cc*/ 	.word	0x00000ba0


	//   ....[46]....
        /*00d0*/ 	.word	0x00000be0


	//   ....[47]....
        /*00d4*/ 	.word	0x00000c20


	//   ....[48]....
        /*00d8*/ 	.word	0x00000c60


	//   ....[49]....
        /*00dc*/ 	.word	0x00000ca0


	//   ....[50]....
        /*00e0*/ 	.word	0x00000ce0


	//   ....[51]....
        /*00e4*/ 	.word	0x00000d20


	//   ....[52]....
        /*00e8*/ 	.word	0x00000d60


	//   ....[53]....
        /*00ec*/ 	.word	0x00000da0


	//   ....[54]....
        /*00f0*/ 	.word	0x00000de0


	//   ....[55]....
        /*00f4*/ 	.word	0x00000e20


	//   ....[56]....
        /*00f8*/ 	.word	0x00000e60


	//   ....[57]....
        /*00fc*/ 	.word	0x00000ea0


	//   ....[58]....
        /*0100*/ 	.word	0x00000ee0


	//   ....[59]....
        /*0104*/ 	.word	0x00000f20


	//   ....[60]....
        /*0108*/ 	.word	0x00000f60


	//   ....[61]....
        /*010c*/ 	.word	0x00000fa0


	//   ....[62]....
        /*0110*/ 	.word	0x00000fe0


	//   ....[63]....
        /*0114*/ 	.word	0x00001020


	//   ....[64]....
        /*0118*/ 	.word	0x00001060


	//   ....[65]....
        /*011c*/ 	.word	0x000010a0


	//   ....[66]....
        /*0120*/ 	.word	0x000010e0


	//   ....[67]....
        /*0124*/ 	.word	0x00001120


	//   ....[68]....
        /*0128*/ 	.word	0x00001160


	//   ....[69]....
        /*012c*/ 	.word	0x000011a0


	//   ....[70]....
        /*0130*/ 	.word	0x000011e0


	//   ....[71]....
        /*0134*/ 	.word	0x00001220


	//   ....[72]....
        /*0138*/ 	.word	0x00001260


	//   ....[73]....
        /*013c*/ 	.word	0x000012a0


	//   ....[74]....
        /*0140*/ 	.word	0x000012e0


	//   ....[75]....
        /*0144*/ 	.word	0x00001320


	//   ....[76]....
        /*0148*/ 	.word	0x00001360


	//   ....[77]....
        /*014c*/ 	.word	0x000013a0


	//   ....[78]....
        /*0150*/ 	.word	0x000013e0


	//   ....[79]....
        /*0154*/ 	.word	0x00001420


	//   ....[80]....
        /*0158*/ 	.word	0x00001460


	//   ....[81]....
        /*015c*/ 	.word	0x000014a0


	//   ....[82]....
        /*0160*/ 	.word	0x000014e0


	//   ....[83]....
        /*0164*/ 	.word	0x00001520


	//   ....[84]....
        /*0168*/ 	.word	0x00001560


	//   ....[85]....
        /*016c*/ 	.word	0x000015a0


	//   ....[86]....
        /*0170*/ 	.word	0x000015e0


	//   ....[87]....
        /*0174*/ 	.word	0x00001620


	//   ....[88]....
        /*0178*/ 	.word	0x00001660


	//   ....[89]....
        /*017c*/ 	.word	0x000016a0


	//   ....[90]....
        /*0180*/ 	.word	0x000016e0


	//   ....[91]....
        /*0184*/ 	.word	0x00001720


	//   ....[92]....
        /*0188*/ 	.word	0x00001760


	//   ....[93]....
        /*018c*/ 	.word	0x000017a0


	//   ....[94]....
        /*0190*/ 	.word	0x000017e0


	//   ....[95]....
        /*0194*/ 	.word	0x00001820


	//   ....[96]....
        /*0198*/ 	.word	0x00001860


	//   ....[97]....
        /*019c*/ 	.word	0x000018a0


	//   ....[98]....
        /*01a0*/ 	.word	0x000018e0


	//   ....[99]....
        /*01a4*/ 	.word	0x00001920


	//   ....[100]....
        /*01a8*/ 	.word	0x00001960


	//   ....[101]....
        /*01ac*/ 	.word	0x000019a0


	//   ....[102]....
        /*01b0*/ 	.word	0x000019e0


	//   ....[103]....
        /*01b4*/ 	.word	0x00001a20


	//   ....[104]....
        /*01b8*/ 	.word	0x00001a60


	//   ....[105]....
        /*01bc*/ 	.word	0x00001aa0


	//   ....[106]....
        /*01c0*/ 	.word	0x00001ae0


	//   ....[107]....
        /*01c4*/ 	.word	0x00001b20


	//   ....[108]....
        /*01c8*/ 	.word	0x00001b60


	//   ....[109]....
        /*01cc*/ 	.word	0x00001ba0


	//   ....[110]....
        /*01d0*/ 	.word	0x00001be0


	//   ....[111]....
        /*01d4*/ 	.word	0x00001c20


	//   ....[112]....
        /*01d8*/ 	.word	0x00001c60


	//   ....[113]....
        /*01dc*/ 	.word	0x00001ca0


	//   ....[114]....
        /*01e0*/ 	.word	0x00001ce0


	//   ....[115]....
        /*01e4*/ 	.word	0x00001d20


	//   ....[116]....
        /*01e8*/ 	.word	0x00001d60


	//   ....[117]....
        /*01ec*/ 	.word	0x00001da0


	//   ....[118]....
        /*01f0*/ 	.word	0x00001de0


	//   ....[119]....
        /*01f4*/ 	.word	0x00001e20


	//   ....[120]....
        /*01f8*/ 	.word	0x00001e60


	//   ....[121]....
        /*01fc*/ 	.word	0x00001ea0


	//   ....[122]....
        /*0200*/ 	.word	0x00001ee0


	//   ....[123]....
        /*0204*/ 	.word	0x00001f20


	//   ....[124]....
        /*0208*/ 	.word	0x00001f60


	//   ....[125]....
        /*020c*/ 	.word	0x00001fa0


	//   ....[126]....
        /*0210*/ 	.word	0x00001fe0


	//   ....[127]....
        /*0214*/ 	.word	0x00002020


	//   ....[128]....
        /*0218*/ 	.word	0x00002060


	//   ....[129]....
        /*021c*/ 	.word	0x000020a0


	//   ....[130]....
        /*0220*/ 	.word	0x000020e0


	//   ....[131]....
        /*0224*/ 	.word	0x00002120


	//   ....[132]....
        /*0228*/ 	.word	0x00002160


	//   ....[133]....
        /*022c*/ 	.word	0x000021a0


	//   ....[134]....
        /*0230*/ 	.word	0x000021e0


	//   ....[135]....
        /*0234*/ 	.word	0x00002220


	//   ....[136]....
        /*0238*/ 	.word	0x00002260


	//   ....[137]....
        /*023c*/ 	.word	0x000022a0


	//   ....[138]....
        /*0240*/ 	.word	0x000022e0


	//   ....[139]....
        /*0244*/ 	.word	0x00002320


	//   ....[140]....
        /*0248*/ 	.word	0x00002360


	//   ....[141]....
        /*024c*/ 	.word	0x000023a0


	//   ....[142]....
        /*0250*/ 	.word	0x000023e0


	//   ....[143]....
        /*0254*/ 	.word	0x00002420


	//   ....[144]....
        /*0258*/ 	.word	0x00002460


	//   ....[145]....
        /*025c*/ 	.word	0x000024a0


	//   ....[146]....
        /*0260*/ 	.word	0x000024e0


	//   ....[147]....
        /*0264*/ 	.word	0x00002520


	//   ....[148]....
        /*0268*/ 	.word	0x00002560


	//   ....[149]....
        /*026c*/ 	.word	0x000025a0


	//   ....[150]....
        /*0270*/ 	.word	0x000025e0


	//   ....[151]....
        /*0274*/ 	.word	0x00002620


	//   ....[152]....
        /*0278*/ 	.word	0x00002660


	//   ....[153]....
        /*027c*/ 	.word	0x000026a0


	//   ....[154]....
        /*0280*/ 	.word	0x000026e0


	//   ....[155]....
        /*0284*/ 	.word	0x00002720


	//   ....[156]....
        /*0288*/ 	.word	0x00002760


	//   ....[157]....
        /*028c*/ 	.word	0x000027a0


	//   ....[158]....
        /*0290*/ 	.word	0x000027e0


	//   ....[159]....
        /*0294*/ 	.word	0x00002820


	//   ....[160]....
        /*0298*/ 	.word	0x00002860


	//   ....[161]....
        /*029c*/ 	.word	0x000028a0


	//   ....[162]....
        /*02a0*/ 	.word	0x000028e0


	//   ....[163]....
        /*02a4*/ 	.word	0x00002920


	//   ....[164]....
        /*02a8*/ 	.word	0x00002960


	//   ....[165]....
        /*02ac*/ 	.word	0x000029a0


	//   ....[166]....
        /*02b0*/ 	.word	0x000029e0


	//   ....[167]....
        /*02b4*/ 	.word	0x00002a20


	//   ....[168]....
        /*02b8*/ 	.word	0x00002a60


	//   ....[169]....
        /*02bc*/ 	.word	0x00002aa0


	//   ....[170]....
        /*02c0*/ 	.word	0x00002ae0


	//   ....[171]....
        /*02c4*/ 	.word	0x00002b20


	//   ....[172]....
        /*02c8*/ 	.word	0x00002b60


	//   ....[173]....
        /*02cc*/ 	.word	0x00002ba0


	//   ....[174]....
        /*02d0*/ 	.word	0x00002be0


	//   ....[175]....
        /*02d4*/ 	.word	0x00002c20


	//   ....[176]....
        /*02d8*/ 	.word	0x00002c60


	//   ....[177]....
        /*02dc*/ 	.word	0x00002ca0


	//   ....[178]....
        /*02e0*/ 	.word	0x00002ce0


	//   ....[179]....
        /*02e4*/ 	.word	0x00002d20


	//   ....[180]....
        /*02e8*/ 	.word	0x00002d60


	//   ....[181]....
        /*02ec*/ 	.word	0x00002da0


	//   ....[182]....
        /*02f0*/ 	.word	0x00002de0


	//   ....[183]....
        /*02f4*/ 	.word	0x00002e20


	//   ....[184]....
        /*02f8*/ 	.word	0x00002e60


	//   ....[185]....
        /*02fc*/ 	.word	0x00002ea0


	//   ....[186]....
        /*0300*/ 	.word	0x00002ee0


	//   ....[187]....
        /*0304*/ 	.word	0x00002f20


	//   ....[188]....
        /*0308*/ 	.word	0x00002f60


	//   ....[189]....
        /*030c*/ 	.word	0x00002fa0


	//   ....[190]....
        /*0310*/ 	.word	0x00002fe0


	//   ....[191]....
        /*0314*/ 	.word	0x00003020


	//   ....[192]....
        /*0318*/ 	.word	0x00003060


	//   ....[193]....
        /*031c*/ 	.word	0x000030a0


	//   ....[194]....
        /*0320*/ 	.word	0x000030e0


	//   ....[195]....
        /*0324*/ 	.word	0x00003120


	//   ....[196]....
        /*0328*/ 	.word	0x00003160


	//   ....[197]....
        /*032c*/ 	.word	0x000031a0


	//   ....[198]....
        /*0330*/ 	.word	0x000031e0


	//   ....[199]....
        /*0334*/ 	.word	0x00003220


	//   ....[200]....
        /*0338*/ 	.word	0x00003260


	//   ....[201]....
        /*033c*/ 	.word	0x000032a0


	//   ....[202]....
        /*0340*/ 	.word	0x000032e0


	//   ....[203]....
        /*0344*/ 	.word	0x00003320


	//   ....[204]....
        /*0348*/ 	.word	0x00003360


	//   ....[205]....
        /*034c*/ 	.word	0x000033a0


	//   ....[206]....
        /*0350*/ 	.word	0x000033e0


	//   ....[207]....
        /*0354*/ 	.word	0x00003420


	//   ....[208]....
        /*0358*/ 	.word	0x00003460


	//   ....[209]....
        /*035c*/ 	.word	0x000034a0


	//   ....[210]....
        /*0360*/ 	.word	0x000034e0


	//   ....[211]....
        /*0364*/ 	.word	0x00003520


	//   ....[212]....
        /*0368*/ 	.word	0x00003560


	//   ....[213]....
        /*036c*/ 	.word	0x000035a0


	//   ....[214]....
        /*0370*/ 	.word	0x000035e0


	//   ....[215]....
        /*0374*/ 	.word	0x00003620


	//   ....[216]....
        /*0378*/ 	.word	0x00003660


	//   ....[217]....
        /*037c*/ 	.word	0x000036a0


	//   ....[218]....
        /*0380*/ 	.word	0x000036e0


	//   ....[219]....
        /*0384*/ 	.word	0x00003720


	//   ....[220]....
        /*0388*/ 	.word	0x00003760


	//   ....[221]....
        /*038c*/ 	.word	0x000037a0


	//   ....[222]....
        /*0390*/ 	.word	0x000037e0


	//   ....[223]....
        /*0394*/ 	.word	0x00003820


	//   ....[224]....
        /*0398*/ 	.word	0x00003860


	//   ....[225]....
        /*039c*/ 	.word	0x000038a0


	//   ....[226]....
        /*03a0*/ 	.word	0x000038e0


	//   ....[227]....
        /*03a4*/ 	.word	0x00003920


	//   ....[228]....
        /*03a8*/ 	.word	0x00003960


	//   ....[229]....
        /*03ac*/ 	.word	0x000039a0


	//   ....[230]....
        /*03b0*/ 	.word	0x000039e0


	//   ....[231]....
        /*03b4*/ 	.word	0x00003a20


	//   ....[232]....
        /*03b8*/ 	.word	0x00003a60


	//   ....[233]....
        /*03bc*/ 	.word	0x00003aa0


	//   ....[234]....
        /*03c0*/ 	.word	0x00003ae0


	//   ....[235]....
        /*03c4*/ 	.word	0x00003b20


	//   ....[236]....
        /*03c8*/ 	.word	0x00003b60


	//   ....[237]....
        /*03cc*/ 	.word	0x00003ba0


	//   ....[238]....
        /*03d0*/ 	.word	0x00003be0


	//   ....[239]....
        /*03d4*/ 	.word	0x00003c20


	//   ....[240]....
        /*03d8*/ 	.word	0x00003c60


	//   ....[241]....
        /*03dc*/ 	.word	0x00003ca0


	//   ....[242]....
        /*03e0*/ 	.word	0x00003ce0


	//   ....[243]....
        /*03e4*/ 	.word	0x00003d20


	//   ....[244]....
        /*03e8*/ 	.word	0x00003d60


	//   ....[245]....
        /*03ec*/ 	.word	0x00003da0


	//   ....[246]....
        /*03f0*/ 	.word	0x00003de0


	//   ....[247]....
        /*03f4*/ 	.word	0x00003e20


	//   ....[248]....
        /*03f8*/ 	.word	0x00003e60


	//   ....[249]....
        /*03fc*/ 	.word	0x00003ea0


	//   ....[250]....
        /*0400*/ 	.word	0x00003ee0


	//   ....[251]....
        /*0404*/ 	.word	0x00003f20


	//   ....[252]....
        /*0408*/ 	.word	0x00003f60


	//   ....[253]....
        /*040c*/ 	.word	0x00003fa0


	//   ....[254]....
        /*0410*/ 	.word	0x00003fe0


	//   ....[255]....
        /*0414*/ 	.word	0x00004020


	//   ....[0]....
        /*0418*/ 	.word	0x00004060


	//----- nvinfo : EIATTR_VRC_CTA_INIT_COUNT
	.align		4
.L_1794:
        /*041c*/ 	.byte	0x02, 0x4a
	.zero		1
	.zero		1


	//----- nvinfo : EIATTR_EXIT_INSTR_OFFSETS
	.align		4
        /*0420*/ 	.byte	0x04, 0x1c
        /*0422*/ 	.short	(.L_1796 - .L_1795)


	//   ....[0]....
.L_1795:
        /*0424*/ 	.word	0x00000030


	//   ....[1]....
        /*0428*/ 	.word	0x00004090


	//----- nvinfo : EIATTR_SW_WAR
	.align		4
.L_1796:
        /*042c*/ 	.byte	0x04, 0x36
        /*042e*/ 	.short	(.L_1798 - .L_1797)
.L_1797:
        /*0430*/ 	.word	0x00000008
.L_1798:


//--------------------- .nv.info._Z4testIL_Z13load_volatilePKjEL_Z17store_atomic_exchPjjELi256E14single_element11lower_lanesILj4EEEvv --------------------------
	.section	.nv.info._Z4testIL_Z13load_volatilePKjEL_Z17store_atomic_exchPjjELi256E14single_element11lower_lanesILj4EEEvv,"",@"SHT_CUDA_INFO"
	.sectionflags	@""
	.align	4


	//----- nvinfo : EIATTR_CUDA_API_VERSION
	.align		4
        /*0000*/ 	.byte	0x04, 0x37
        /*0002*/ 	.short	(.L_1800 - .L_1799)
.L_1799:
        /*0004*/ 	.word	0x00000082


	//----- nvinfo : EIATTR_SPARSE_MMA_MASK
	.align		4
.L_1800:
        /*0008*/ 	.byte	0x03, 0x50
        /*000a*/ 	.short	0x0000


	//----- nvinfo : EIATTR_MAXREG_COUNT
	.align		4
        /*000c*/ 	.byte	0x03, 0x1b
        /*000e*/ 	.short	0x00ff


	//----- nvinfo : EIATTR_MERCURY_ISA_VERSION
	.align		4
        /*0010*/ 	.byte	0x03, 0x5f
        /*0012*/ 	.short	0x0101


	//----- nvinfo : EIATTR_VRC_CTA_INIT_COUNT
	.align		4
        /*0014*/ 	.byte	0x02, 0x4a
	.zero		1
	.zero		1


	//----- nvinfo : EIATTR_EXIT_INSTR_OFFSETS
	.align		4
        /*0018*/ 	.byte	0x04, 0x1c
        /*001a*/ 	.short	(.L_1802 - .L_1801)


	//   ....[0]....
.L_1801:
        /*001c*/ 	.word	0x00000030


	//   ....[1]....
        /*0020*/ 	.word	0x00003060


	//----- nvinfo : EIATTR_SW_WAR
	.align		4
.L_1802:
        /*0024*/ 	.byte	0x04, 0x36
        /*0026*/ 	.short	(.L_1804 - .L_1803)
.L_1803:
        /*0028*/ 	.word	0x00000008
.L_1804:


//--------------------- .nv.info._Z4testIL_Z13load_volatilePKjEL_Z14store_volatilePjjELi256E14single_element11lower_lanesILj4EEEvv --------------------------
	.section	.nv.info._Z4testIL_Z13load_volatilePKjEL_Z14store_volatilePjjELi256E14single_element11lower_lanesILj4EEEvv,"",@"SHT_CUDA_INFO"
	.sectionflags	@""
	.align	4


	//----- nvinfo : EIATTR_CUDA_API_VERSION
	.align		4
        /*0000*/ 	.byte	0x04, 0x37
        /*0002*/ 	.short	(.L_1806 - .L_1805)
.L_1805:
        /*0004*/ 	.word	0x00000082


	//----- nvinfo : EIATTR_SPARSE_MMA_MASK
	.align		4
.L_1806:
        /*0008*/ 	.byte	0x03, 0x50
        /*000a*/ 	.short	0x0000


	//----- nvinfo : EIATTR_MAXREG_COUNT
	.align		4
        /*000c*/ 	.byte	0x03, 0x1b
        /*000e*/ 	.short	0x00ff


	//----- nvinfo : EIATTR_MERCURY_ISA_VERSION
	.align		4
        /*0010*/ 	.byte	0x03, 0x5f
        /*0012*/ 	.short	0x0101


	//----- nvinfo : EIATTR_VRC_CTA_INIT_COUNT
	.align		4
        /*0014*/ 	.byte	0x02, 0x4a
	.zero		1
	.zero		1


	//----- nvinfo : EIATTR_EXIT_INSTR_OFFSETS
	.align		4
        /*0018*/ 	.byte	0x04, 0x1c
        /*001a*/ 	.short	(.L_1808 - .L_1807)


	//   ....[0]....
.L_1807:
        /*001c*/ 	.word	0x00000030


	//   ....[1]....
        /*0020*/ 	.word	0x00003060


	//----- nvinfo : EIATTR_SW_WAR
	.align		4
.L_1808:
        /*0024*/ 	.byte	0x04, 0x36
        /*0026*/ 	.short	(.L_1810 - .L_1809)
.L_1809:
        /*0028*/ 	.word	0x00000008
.L_1810:


//--------------------- .nv.info._Z4testIL_Z12load_relaxedPKjEL_Z13store_relaxedPjjELi256E14single_element11lower_lanesILj2EEEvv --------------------------
	.section	.nv.info._Z4testIL_Z12load_relaxedPKjEL_Z13store_relaxedPjjELi256E14single_element11lower_lanesILj2EEEvv,"",@"SHT_CUDA_INFO"
	.sectionflags	@""
	.align	4


	//----- nvinfo : EIATTR_CUDA_API_VERSION
	.align		4
        /*0000*/ 	.byte	0x04, 0x37
        /*0002*/ 	.short	(.L_1812 - .L_1811)
.L_1811:
        /*0004*/ 	.word	0x00000082


	//----- nvinfo : EIATTR_SPARSE_MMA_MASK
	.align		4
.L_1812:
        /*0008*/ 	.byte	0x03, 0x50
        /*000a*/ 	.short	0x0000


	//----- nvinfo : EIATTR_MAXREG_COUNT
	.align		4
        /*000c*/ 	.byte	0x03, 0x1b
        /*000e*/ 	.short	0x00ff


	//----- nvinfo : EIATTR_MERCURY_ISA_VERSION
	.align		4
        /*0010*/ 	.byte	0x03, 0x5f
        /*0012*/ 	.short	0x0101


	//----- nvinfo : EIATTR_VRC_CTA_INIT_COUNT
	.align		4
        /*0014*/ 	.byte	0x02, 0x4a
	.zero		1
	.zero		1


	//----- nvinfo : EIATTR_EXIT_INSTR_OFFSETS
	.align		4
        /*0018*/ 	.byte	0x04, 0x1c
        /*001a*/ 	.short	(.L_1814 - .L_1813)


	//   ....[0]....
.L_1813:
        /*001c*/ 	.word	0x00000030


	//   ....[1]....
        /*0020*/ 	.word	0x00003060


	//----- nvinfo : EIATTR_SW_WAR
	.align		4
.L_1814:
        /*0024*/ 	.byte	0x04, 0x36
        /*0026*/ 	.short	(.L_1816 - .L_1815)
.L_1815:
        /*0028*/ 	.word	0x00000008
.L_1816:


//--------------------- .nv.info._Z4testIL_Z15load_atomic_addPKjEL_Z17store_atomic_exchPjjELi256E14single_element11lower_lanesILj2EEEvv --------------------------
	.section	.nv.info._Z4testIL_Z15load_atomic_addPKjEL_Z17store_atomic_exchPjjELi256E14single_element11lower_lanesILj2EEEvv,"",@"SHT_CUDA_INFO"
	.sectionflags	@""
	.align	4


	//----- nvinfo : EIATTR_CUDA_API_VERSION
	.align		4
        /*0000*/ 	.byte	0x04, 0x37
        /*0002*/ 	.short	(.L_1818 - .L_1817)
.L_1817:
        /*0004*/ 	.word	0x00000082


	//----- nvinfo : EIATTR_SPARSE_MMA_MASK
	.align		4
.L_1818:
        /*0008*/ 	.byte	0x03, 0x50
        /*000a*/ 	.short	0x0000


	//----- nvinfo : EIATTR_MAXREG_COUNT
	.align		4
        /*000c*/ 	.byte	0x03, 0x1b
        /*000e*/ 	.short	0x00ff


	//----- nvinfo : EIATTR_MERCURY_ISA_VERSION
	.align		4
        /*0010*/ 	.byte	0x03, 0x5f
        /*0012*/ 	.short	0x0101


	//----- nvinfo : EIATTR_INT_WARP_WIDE_INSTR_OFFSETS
	.align		4
        /*0014*/ 	.byte	0x04, 0x31
        /*0016*/ 	.short	(.L_1820 - .L_1819)


	//   ....[0]....
.L_1819:
        /*0018*/ 	.word	0x00000040


	//   ....[1]....
        /*001c*/ 	.word	0x000000a0


	//   ....[2]....
        /*0020*/ 	.word	0x000000e0


	//   ....[3]....
        /*0024*/ 	.word	0x00000120


	//   ....[4]....
        /*0028*/ 	.word	0x00000160


	//   ....[5]....
        /*002c*/ 	.word	0x000001a0


	//   ....[6]....
        /*0030*/ 	.word	0x000001e0


	//   ....[7]....
        /*0034*/ 	.word	0x00000220


	//   ....[8]....
        /*0038*/ 	.word	0x00000260


	//   ....[9]....
        /*003c*/ 	.word	0x000002a0


	//   ....[10]....
        /*0040*/ 	.word	0x000002e0


	//   ....[11]....
        /*0044*/ 	.word	0x00000320


	//   ....[12]....
        /*0048*/ 	.word	0x00000360


	//   ....[13]....
        /*004c*/ 	.word	0x000003a0


	//   ....[14]....
        /*0050*/ 	.word	0x000003e0


	//   ....[15]....
        /*0054*/ 	.word	0x00000420


	//   ....[16]....
        /*0058*/ 	.word	0x00000460


	//   ....[17]....
        /*005c*/ 	.word	0x000004a0


	//   ....[18]....
        /*0060*/ 	.word	0x000004e0


	//   ....[19]....
        /*0064*/ 	.word	0x00000520


	//   ....[20]....
        /*0068*/ 	.word	0x00000560


	//   ....[21]....
        /*006c*/ 	.word	0x000005a0


	//   ....[22]....
        /*0070*/ 	.word	0x000005e0


	//   ....[23]....
        /*0074*/ 	.word	0x00000620


	//   ....[24]....
        /*0078*/ 	.word	0x00000660


	//   ....[25]....
        /*007c*/ 	.word	0x000006a0


	//   ....[26]....
        /*0080*/ 	.word	0x000006e0


	//   ....[27]....
        /*0084*/ 	.word	0x00000720


	//   ....[28]....
        /*0088*/ 	.word	0x00000760


	//   ....[29]....
        /*008c*/ 	.word	0x000007a0


	//   ....[30]....
        /*0090*/ 	.word	0x000007e0


	//   ....[31]....
        /*0094*/ 	.word	0x00000820


	//   ....[32]....
        /*0098*/ 	.word	0x00000860


	//   ....[33]....
        /*009c*/ 	.word	0x000008a0


	//   ....[34]....
        /*00a0*/ 	.word	0x000008e0


	//   ....[35]....
        /*00a4*/ 	.word	0x00000920


	//   ....[36]....
        /*00a8*/ 	.word	0x00000960


	//   ....[37]....
        /*00ac*/ 	.word	0x000009a0


	//   ....[38]....
        /*00b0*/ 	.word	0x000009e0


	//   ....[39]....
        /*00b4*/ 	.word	0x00000a20


	//   ....[40]....
        /*00b8*/ 	.word	0x00000a60


	//   ....[41]....
        /*00bc*/ 	.word	0x00000aa0


	//   ....[42]....
        /*00c0*/ 	.word	0x00000ae0


	//   ....[43]....
        /*00c4*/ 	.word	0x00000b20


	//   ....[44]....
        /*00c8*/ 	.word	0x00000b60


	//   ....[45]....
        /*00cc*/ 	.word	0x00000ba0


	//   ....[46]....
        /*00d0*/ 	.word	0x00000be0


	//   ....[47]....
        /*00d4*/ 	.word	0x00000c20


	//   ....[48]....
        /*00d8*/ 	.word	0x00000c60


	//   ....[49]....
        /*00dc*/ 	.word	0x00000ca0


	//   ....[50]....
        /*00e0*/ 	.word	0x00000ce0


	//   ....[51]....
        /*00e4*/ 	.word	0x00000d20


	//   ....[52]....
        /*00e8*/ 	.word	0x00000d60


	//   ....[53]....
        /*00ec*/ 	.word	0x00000da0


	//   ....[54]....
        /*00f0*/ 	.word	0x00000de0


	//   ....[55]....
        /*00f4*/ 	.word	0x00000e20


	//   ....[56]....
        /*00f8*/ 	.word	0x00000e60


	//   ....[57]....
        /*00fc*/ 	.word	0x00000ea0


	//   ....[58]....
        /*0100*/ 	.word	0x00000ee0


	//   ....[59]....
        /*0104*/ 	.word	0x00000f20


	//   ....[60]....
        /*0108*/ 	.word	0x00000f60


	//   ....[61]....
        /*010c*/ 	.word	0x00000fa0


	//   ....[62]....
        /*0110*/ 	.word	0x00000fe0


	//   ....[63]....
        /*0114*/ 	.word	0x00001020


	//   ....[64]....
        /*0118*/ 	.word	0x00001060


	//   ....[65]....
        /*011c*/ 	.word	0x000010a0


	//   ....[66]....
        /*0120*/ 	.word	0x000010e0


	//   ....[67]....
        /*0124*/ 	.word	0x00001120


	//   ....[68]....
        /*0128*/ 	.word	0x00001160


	//   ....[69]....
        /*012c*/ 	.word	0x000011a0


	//   ....[70]....
        /*0130*/ 	.word	0x000011e0


	//   ....[71]....
        /*0134*/ 	.word	0x00001220


	//   ....[72]....
        /*0138*/ 	.word	0x00001260


	//   ....[73]....
        /*013c*/ 	.word	0x000012a0


	//   ....[74]....
        /*0140*/ 	.word	0x000012e0


	//   ....[75]....
        /*0144*/ 	.word	0x00001320


	//   ....[76]....
        /*0148*/ 	.word	0x00001360


	//   ....[77]....
        /*014c*/ 	.word	0x000013a0


	//   ....[78]....
        /*0150*/ 	.word	0x000013e0


	//   ....[79]....
        /*0154*/ 	.word	0x00001420


	//   ....[80]....
        /*0158*/ 	.word	0x00001460


	//   ....[81]....
        /*015c*/ 	.word	0x000014a0


	//   ....[82]....
        /*0160*/ 	.word	0x000014e0


	//   ....[83]....
        /*0164*/ 	.word	0x00001520


	//   ....[84]....
        /*0168*/ 	.word	0x00001560


	//   ....[85]....
        /*016c*/ 	.word	0x000015a0


	//   ....[86]....
        /*0170*/ 	.word	0x000015e0


	//   ....[87]....
        /*0174*/ 	.word	0x00001620


	//   ....[88]....
        /*0178*/ 	.word	0x00001660


	//   ....[89]....
        /*017c*/ 	.word	0x000016a0


	//   ....[90]....
        /*0180*/ 	.word	0x000016e0


	//   ....[91]....
        /*0184*/ 	.word	0x00001720


	//   ....[92]....
        /*0188*/ 	.word	0x00001760


	//   ....[93]....
        /*018c*/ 	.word	0x000017a0


	//   ....[94]....
        /*0190*/ 	.word	0x000017e0


	//   ....[95]....
        /*0194*/ 	.word	0x00001820


	//   ....[96]....
        /*0198*/ 	.word	0x00001860


	//   ....[97]....
        /*019c*/ 	.word	0x000018a0


	//   ....[98]....
        /*01a0*/ 	.word	0x000018e0


	//   ....[99]....
        /*01a4*/ 	.word	0x00001920


	//   ....[100]....
        /*01a8*/ 	.word	0x00001960


	//   ....[101]....
        /*01ac*/ 	.word	0x000019a0


	//   ....[102]....
        /*01b0*/ 	.word	0x000019e0


	//   ....[103]....
        /*01b4*/ 	.word	0x00001a20


	//   ....[104]....
        /*01b8*/ 	.word	0x00001a60


	//   ....[105]....
        /*01bc*/ 	.word	0x00001aa0


	//   ....[106]....
        /*01c0*/ 	.word	0x00001ae0


	//   ....[107]....
        /*01c4*/ 	.word	0x00001b20


	//   ....[108]....
        /*01c8*/ 	.word	0x00001b60


	//   ....[109]....
        /*01cc*/ 	.word	0x00001ba0


	//   ....[110]....
        /*01d0*/ 	.word	0x00001be0


	//   ....[111]....
        /*01d4*/ 	.word	0x00001c20


	//   ....[112]....
        /*01d8*/ 	.word	0x00001c60


	//   ....[113]....
        /*01dc*/ 	.word	0x00001ca0


	//   ....[114]....
        /*01e0*/ 	.word	0x00001ce0


	//   ....[115]....
        /*01e4*/ 	.word	0x00001d20


	//   ....[116]....
        /*01e8*/ 	.word	0x00001d60


	//   ....[117]....
        /*01ec*/ 	.word	0x00001da0


	//   ....[118]....
        /*01f0*/ 	.word	0x00001de0


	//   ....[119]....
        /*01f4*/ 	.word	0x00001e20


	//   ....[120]....
        /*01f8*/ 	.word	0x00001e60


	//   ....[121]....
        /*01fc*/ 	.word	0x00001ea0


	//   ....[122]....
        /*0200*/ 	.word	0x00001ee0


	//   ....[123]....
        /*0204*/ 	.word	0x00001f20


	//   ....[124]....
        /*0208*/ 	.word	0x00001f60


	//   ....[125]....
        /*020c*/ 	.word	0x00001fa0


	//   ....[126]....
        /*0210*/ 	.word	0x00001fe0


	//   ....[127]....
        /*0214*/ 	.word	0x00002020


	//   ....[128]....
        /*0218*/ 	.word	0x00002060


	//   ....[129]....
        /*021c*/ 	.word	0x000020a0


	//   ....[130]....
        /*0220*/ 	.word	0x000020e0


	//   ....[131]....
        /*0224*/ 	.word	0x00002120


	//   ....[132]....
        /*0228*/ 	.word	0x00002160


	//   ....[133]....
        /*022c*/ 	.word	0x000021a0


	//   ....[134]....
        /*0230*/ 	.word	0x000021e0


	//   ....[135]....
        /*0234*/ 	.word	0x00002220


	//   ....[136]....
        /*0238*/ 	.word	0x00002260


	//   ....[137]....
        /*023c*/ 	.word	0x000022a0


	//   ....[138]....
        /*0240*/ 	.word	0x000022e0


	//   ....[139]....
        /*0244*/ 	.word	0x00002320


	//   ....[140]....
        /*0248*/ 	.word	0x00002360


	//   ....[141]....
        /*024c*/ 	.word	0x000023a0


	//   ....[142]....
        /*0250*/ 	.word	0x000023e0


	//   ....[143]....
        /*0254*/ 	.word	0x00002420


	//   ....[144]....
        /*0258*/ 	.word	0x00002460


	//   ....[145]....
        /*025c*/ 	.word	0x000024a0


	//   ....[146]....
        /*0260*/ 	.word	0x000024e0


	//   ....[147]....
        /*0264*/ 	.word	0x00002520


	//   ....[148]....
        /*0268*/ 	.word	0x00002560


	//   ....[149]....
        /*026c*/ 	.word	0x000025a0


	//   ....[150]....
        /*0270*/ 	.word	0x000025e0


	//   ....[151]....
        /*0274*/ 	.word	0x00002620


	//   ....[152]....
        /*0278*/ 	.word	0x00002660


	//   ....[153]....
        /*027c*/ 	.word	0x000026a0


	//   ....[154]....
        /*0280*/ 	.word	0x000026e0


	//   ....[155]....
        /*0284*/ 	.word	0x00002720


	//   ....[156]....
        /*0288*/ 	.word	0x00002760


	//   ....[157]....
        /*028c*/ 	.word	0x000027a0


	//   ....[158]....
        /*0290*/ 	.word	0x000027e0


	//   ....[159]....
        /*0294*/ 	.word	0x00002820


	//   ....[160]....
        /*0298*/ 	.word	0x00002860


	//   ....[161]....
        /*029c*/ 	.word	0x000028a0


	//   ....[162]....
        /*02a0*/ 	.word	0x000028e0


	//   ....[163]....
        /*02a4*/ 	.word	0x00002920


	//   ....[164]....
        /*02a8*/ 	.word	0x00002960


	//   ....[165]....
        /*02ac*/ 	.word	0x000029a0


	//   ....[166]....
        /*02b0*/ 	.word	0x000029e0


	//   ....[167]....
        /*02b4*/ 	.word	0x00002a20


	//   ....[168]....
        /*02b8*/ 	.word	0x00002a60


	//   ....[169]....
        /*02bc*/ 	.word	0x00002aa0


	//   ....[170]....
        /*02c0*/ 	.word	0x00002ae0


	//   ....[171]....
        /*02c4*/ 	.word	0x00002b20


	//   ....[172]....
        /*02c8*/ 	.word	0x00002b60


	//   ....[173]....
        /*02cc*/ 	.word	0x00002ba0


	//   ....[174]....
        /*02d0*/ 	.word	0x00002be0


	//   ....[175]....
        /*02d4*/ 	.word	0x00002c20


	//   ....[176]....
        /*02d8*/ 	.word	0x00002c60


	//   ....[177]....
        /*02dc*/ 	.word	0x00002ca0


	//   ....[178]....
        /*02e0*/ 	.word	0x00002ce0


	//   ....[179]....
        /*02e4*/ 	.word	0x00002d20


	//   ....[180]....
        /*02e8*/ 	.word	0x00002d60


	//   ....[181]....
        /*02ec*/ 	.word	0x00002da0


	//   ....[182]....
        /*02f0*/ 	.word	0x00002de0


	//   ....[183]....
        /*02f4*/ 	.word	0x00002e20


	//   ....[184]....
        /*02f8*/ 	.word	0x00002e60


	//   ....[185]....
        /*02fc*/ 	.word	0x00002ea0


	//   ....[186]....
        /*0300*/ 	.word	0x00002ee0


	//   ....[187]....
        /*0304*/ 	.word	0x00002f20


	//   ....[188]....
        /*0308*/ 	.word	0x00002f60


	//   ....[189]....
        /*030c*/ 	.word	0x00002fa0


	//   ....[190]....
        /*0310*/ 	.word	0x00002fe0


	//   ....[191]....
        /*0314*/ 	.word	0x00003020


	//   ....[192]....
        /*0318*/ 	.word	0x00003060


	//   ....[193]....
        /*031c*/ 	.word	0x000030a0


	//   ....[194]....
        /*0320*/ 	.word	0x000030e0


	//   ....[195]....
        /*0324*/ 	.word	0x00003120


	//   ....[196]....
        /*0328*/ 	.word	0x00003160


	//   ....[197]....
        /*032c*/ 	.word	0x000031a0


	//   ....[198]....
        /*0330*/ 	.word	0x000031e0


	//   ....[199]....
        /*0334*/ 	.word	0x00003220


	//   ....[200]....
        /*0338*/ 	.word	0x00003260


	//   ....[201]....
        /*033c*/ 	.word	0x000032a0


	//   ....[202]....
        /*0340*/ 	.word	0x000032e0


	//   ....[203]....
        /*0344*/ 	.word	0x00003320


	//   ....[204]....
        /*0348*/ 	.word	0x00003360


	//   ....[205]....
        /*034c*/ 	.word	0x000033a0


	//   ....[206]....
        /*0350*/ 	.word	0x000033e0


	//   ....[207]....
        /*0354*/ 	.word	0x00003420


	//   ....[208]....
        /*0358*/ 	.word	0x00003460


	//   ....[209]....
        /*035c*/ 	.word	0x000034a0


	//   ....[210]....
        /*0360*/ 	.word	0x000034e0


	//   ....[211]....
        /*0364*/ 	.word	0x00003520


	//   ....[212]....
        /*0368*/ 	.word	0x00003560


	//   ....[213]....
        /*036c*/ 	.word	0x000035a0


	//   ....[214]....
        /*0370*/ 	.word	0x000035e0


	//   ....[215]....
        /*0374*/ 	.word	0x00003620


	//   ....[216]....
        /*0378*/ 	.word	0x00003660


	//   ....[217]....
        /*037c*/ 	.word	0x000036a0


	//   ....[218]....
        /*0380*/ 	.word	0x000036e0


	//   ....[219]....
        /*0384*/ 	.word	0x00003720


	//   ....[220]....
        /*0388*/ 	.word	0x00003760


	//   ....[221]....
        /*038c*/ 	.word	0x000037a0


	//   ....[222]....
        /*0390*/ 	.word	0x000037e0


	//   ....[223]....
        /*0394*/ 	.word	0x00003820


	//   ....[224]....
        /*0398*/ 	.word	0x00003860


	//   ....[225]....
        /*039c*/ 	.word	0x000038a0


	//   ....[226]....
        /*03a0*/ 	.word	0x000038e0


	//   ....[227]....
        /*03a4*/ 	.word	0x00003920


	//   ....[228]....
        /*03a8*/ 	.word	0x00003960


	//   ....[229]....
        /*03ac*/ 	.word	0x000039a0


	//   ....[230]....
        /*03b0*/ 	.word	0x000039e0


	//   ....[231]....
        /*03b4*/ 	.word	0x00003a20


	//   ....[232]....
        /*03b8*/ 	.word	0x00003a60


	//   ....[233]....
        /*03bc*/ 	.word	0x00003aa0


	//   ....[234]....
        /*03c0*/ 	.word	0x00003ae0


	//   ....[235]....
        /*03c4*/ 	.word	0x00003b20


	//   ....[236]....
        /*03c8*/ 	.word	0x00003b60


	//   ....[237]....
        /*03cc*/ 	.word	0x00003ba0


	//   ....[238]....
        /*03d0*/ 	.word	0x00003be0


	//   ....[239]....
        /*03d4*/ 	.word	0x00003c20


	//   ....[240]....
        /*03d8*/ 	.word	0x00003c60


	//   ....[241]....
        /*03dc*/ 	.word	0x00003ca0


	//   ....[242]....
        /*03e0*/ 	.word	0x00003ce0


	//   ....[243]....
        /*03e4*/ 	.word	0x00003d20


	//   ....[244]....
        /*03e8*/ 	.word	0x00003d60


	//   ....[245]....
        /*03ec*/ 	.word	0x00003da0


	//   ....[246]....
        /*03f0*/ 	.word	0x00003de0


	//   ....[247]....
        /*03f4*/ 	.word	0x00003e20


	//   ....[248]....
        /*03f8*/ 	.word	0x00003e60


	//   ....[249]....
        /*03fc*/ 	.word	0x00003ea0


	//   ....[250]....
        /*0400*/ 	.word	0x00003ee0


	//   ....[251]....
        /*0404*/ 	.word	0x00003f20


	//   ....[252]....
        /*0408*/ 	.word	0x00003f60


	//   ....[253]....
        /*040c*/ 	.word	0x00003fa0


	//   ....[254]....
        /*0410*/ 	.word	0x00003fe0


	//   ....[255]....
        /*0414*/ 	.word	0x00004020


	//   ....[0]....
        /*0418*/ 	.word	0x00004060


	//----- nvinfo : EIATTR_VRC_CTA_INIT_COUNT
	.align		4
.L_1820:
        /*041c*/ 	.byte	0x02, 0x4a
	.zero		1
	.zero		1


	//----- nvinfo : EIATTR_EXIT_INSTR_OFFSETS
	.align		4
        /*0420*/ 	.byte	0x04, 0x1c
        /*0422*/ 	.short	(.L_1822 - .L_1821)


	//   ....[0]....
.L_1821:
        /*0424*/ 	.word	0x00000030


	//   ....[1]....
        /*0428*/ 	.word	0x00004090


	//----- nvinfo : EIATTR_SW_WAR
	.align		4
.L_1822:
        /*042c*/ 	.byte	0x04, 0x36
        /*042e*/ 	.short	(.L_1824 - .L_1823)
.L_1823:
        /*0430*/ 	.word	0x00000008
.L_1824:


//--------------------- .nv.info._Z4testIL_Z15load_atomic_addPKjEL_Z14store_volatilePjjELi256E14single_element11lower_lanesILj2EEEvv --------------------------
	.section	.nv.info._Z4testIL_Z15load_atomic_addPKjEL_Z14store_volatilePjjELi256E14single_element11lower_lanesILj2EEEvv,"",@"SHT_CUDA_INFO"
	.sectionflags	@""
	.align	4


	//----- nvinfo : EIATTR_CUDA_API_VERSION
	.align		4
        /*0000*/ 	.byte	0x04, 0x37
        /*0002*/ 	.short	(.L_1826 - .L_1825)
.L_1825:
        /*0004*/ 	.word	0x00000082


	//----- nvinfo : EIATTR_SPARSE_MMA_MASK
	.align		4
.L_1826:
        /*0008*/ 	.byte	0x03, 0x50
        /*000a*/ 	.short	0x0000


	//----- nvinfo : EIATTR_MAXREG_COUNT
	.align		4
        /*000c*/ 	.byte	0x03, 0x1b
        /*000e*/ 	.short	0x00ff


	//----- nvinfo : EIATTR_MERCURY_ISA_VERSION
	.align		4
        /*0010*/ 	.byte	0x03, 0x5f
        /*0012*/ 	.short	0x0101


	//----- nvinfo : EIATTR_INT_WARP_WIDE_INSTR_OFFSETS
	.align		4
        /*0014*/ 	.byte	0x04, 0x31
        /*0016*/ 	.short	(.L_1828 - .L_1827)


	//   ....[0]....
.L_1827:
        /*0018*/ 	.word	0x00000040


	//   ....[1]....
        /*001c*/ 	.word	0x000000a0


	//   ....[2]....
        /*0020*/ 	.word	0x000000e0


	//   ....[3]....
        /*0024*/ 	.word	0x00000120


	//   ....[4]....
        /*0028*/ 	.word	0x00000160


	//   ....[5]....
        /*002c*/ 	.word	0x000001a0


	//   ....[6]....
        /*0030*/ 	.word	0x000001e0


	//   ....[7]....
        /*0034*/ 	.word	0x00000220


	//   ....[8]....
        /*0038*/ 	.word	0x00000260


	//   ....[9]....
        /*003c*/ 	.word	0x000002a0


	//   ....[10]....
        /*0040*/ 	.word	0x000002e0


	//   ....[11]....
        /*0044*/ 	.word	0x00000320


	//   ....[12]....
        /*0048*/ 	.word	0x00000360


	//   ....[13]....
        /*004c*/ 	.word	0x000003a0


	//   ....[14]....
        /*0050*/ 	.word	0x000003e0


	//   ....[15]....
        /*0054*/ 	.word	0x00000420


	//   ....[16]....
        /*0058*/ 	.word	0x00000460


	//   ....[17]....
        /*005c*/ 	.word	0x000004a0


	//   ....[18]....
        /*0060*/ 	.word	0x000004e0


	//   ....[19]....
        /*0064*/ 	.word	0x00000520


	//   ....[20]....
        /*0068*/ 	.word	0x00000560


	//   ....[21]....
        /*006c*/ 	.word	0x000005a0


	//   ....[22]....
        /*0070*/ 	.word	0x000005e0


	//   ....[23]....
        /*0074*/ 	.word	0x00000620


	//   ....[24]....
        /*0078*/ 	.word	0x00000660


	//   ....[25]....
        /*007c*/ 	.word	0x000006a0


	//   ....[26]....
        /*0080*/ 	.word	0x000006e0


	//   ....[27]....
        /*0084*/ 	.word	0x00000720


	//   ....[28]....
        /*0088*/ 	.word	0x00000760


	//   ....[29]....
        /*008c*/ 	.word	0x000007a0


	//   ....[30]....
        /*0090*/ 	.word	0x000007e0


	//   ....[31]....
        /*0094*/ 	.word	0x00000820


	//   ....[32]....
        /*0098*/ 	.word	0x00000860


	//   ....[33]....
        /*009c*/ 	.word	0x000008a0


	//   ....[34]....
        /*00a0*/ 	.word	0x000008e0


	//   ....[35]....
        /*00a4*/ 	.word	0x00000920


	//   ....[36]....
        /*00a8*/ 	.word	0x00000960


	//   ....[37]....
        /*00ac*/ 	.word	0x000009a0


	//   ....[38]....
        /*00b0*/ 	.word	0x000009e0


	//   ....[39]....
        /*00b4*/ 	.word	0x00000a20


	//   ....[40]....
        /*00b8*/ 	.word	0x00000a60


	//   ....[41]....
        /*00bc*/ 	.word	0x00000aa0


	//   ....[42]....
        /*00c0*/ 	.word	0x00000ae0


	//   ....[43]....
        /*00c4*/ 	.word	0x00000b20


	//   ....[44]....
        /*00c8*/ 	.word	0x00000b60


	//   ....[45]....
        /*00cc*/ 	.word	0x00000ba0


	//   ....[46]....
        /*00d0*/ 	.word	0x00000be0


	//   ....[47]....
        /*00d4*/ 	.word	0x00000c20


	//   ....[48]....
        /*00d8*/ 	.word	0x00000c60


	//   ....[49]....
        /*00dc*/ 	.word	0x00000ca0


	//   ....[50]....
        /*00e0*/ 	.word	0x00000ce0


	//   ....[51]....
        /*00e4*/ 	.word	0x00000d20


	//   ....[52]....
        /*00e8*/ 	.word	0x00000d60


	//   ....[53]....
        /*00ec*/ 	.word	0x00000da0


	//   ....[54]....
        /*00f0*/ 	.word	0x00000de0


	//   ....[55]....
        /*00f4*/ 	.word	0x00000e20


	//   ....[56]....
        /*00f8*/ 	.word	0x00000e60


	//   ....[57]....
        /*00fc*/ 	.word	0x00000ea0


	//   ....[58]....
        /*0100*/ 	.word	0x00000ee0


	//   ....[59]....
        /*0104*/ 	.word	0x00000f20


	//   ....[60]....
        /*0108*/ 	.word	0x00000f60


	//   ....[61]....
        /*010c*/ 	.word	0x00000fa0


	//   ....[62]....
        /*0110*/ 	.word	0x00000fe0


	//   ....[63]....
        /*0114*/ 	.word	0x00001020


	//   ....[64]....
        /*0118*/ 	.word	0x00001060


	//   ....[65]....
        /*011c*/ 	.word	0x000010a0


	//   ....[66]....
        /*0120*/ 	.word	0x000010e0


	//   ....[67]....
        /*0124*/ 	.word	0x00001120


	//   ....[68]....
        /*0128*/ 	.word	0x00001160


	//   ....[69]....
        /*012c*/ 	.word	0x000011a0


	//   ....[70]....
        /*0130*/ 	.word	0x000011e0


	//   ....[71]....
        /*0134*/ 	.word	0x00001220


	//   ....[72]....
        /*0138*/ 	.word	0x00001260


	//   ....[73]....
        /*013c*/ 	.word	0x000012a0


	//   ....[74]....
        /*0140*/ 	.word	0x000012e0


	//   ....[75]....
        /*0144*/ 	.word	0x00001320


	//   ....[76]....
        /*0148*/ 	.word	0x00001360


	//   ....[77]....
        /*014c*/ 	.word	0x000013a0


	//   ....[78]....
        /*0150*/ 	.word	0x000013e0


	//   ....[79]....
        /*0154*/ 	.word	0x00001420


	//   ....[80]....
        /*0158*/ 	.word	0x00001460


	//   ....[81]....
        /*015c*/ 	.word	0x000014a0


	//   ....[82]....
        /*0160*/ 	.word	0x000014e0


	//   ....[83]....
        /*0164*/ 	.word	0x00001520


	//   ....[84]....
        /*0168*/ 	.word	0x00001560


	//   ....[85]....
        /*016c*/ 	.word	0x000015a0


	//   ....[86]....
        /*0170*/ 	.word	0x000015e0


	//   ....[87]....
        /*0174*/ 	.word	0x00001620


	//   ....[88]....
        /*0178*/ 	.word	0x00001660


	//   ....[89]....
        /*017c*/ 	.word	0x000016a0


	//   ....[90]....
        /*0180*/ 	.word	0x000016e0


	//   ....[91]....
        /*0184*/ 	.word	0x00001720


	//   ....[92]....
        /*0188*/ 	.word	0x00001760


	//   ....[93]....
        /*018c*/ 	.word	0x000017a0


	//   ....[94]....
        /*0190*/ 	.word	0x000017e0


	//   ....[95]....
        /*0194*/ 	.word	0x00001820


	//   ....[96]....
        /*0198*/ 	.word	0x00001860


	//   ....[97]....
        /*019c*/ 	.word	0x000018a0


	//   ....[98]....
        /*01a0*/ 	.word	0x000018e0


	//   ....[99]....
        /*01a4*/ 	.word	0x00001920


	//   ....[100]....
        /*01a8*/ 	.word	0x00001960


	//   ....[101]....
        /*01ac*/ 	.word	0x000019a0


	//   ....[102]....
        /*01b0*/ 	.word	0x000019e0


	//   ....[103]....
        /*01b4*/ 	.word	0x00001a20


	//   ....[104]....
        /*01b8*/ 	.word	0x00001a60


	//   ....[105]....
        /*01bc*/ 	.word	0x00001aa0


	//   ....[106]....
        /*01c0*/ 	.word	0x00001ae0


	//   ....[107]....
        /*01c4*/ 	.word	0x00001b20


	//   ....[108]....
        /*01c8*/ 	.word	0x00001b60


	//   ....[109]....
        /*01cc*/ 	.word	0x00001ba0


	//   ....[110]....
        /*01d0*/ 	.word	0x00001be0


	//   ....[111]....
        /*01d4*/ 	.word	0x00001c20


	//   ....[112]....
        /*01d8*/ 	.word	0x00001c60


	//   ....[113]....
        /*01dc*/ 	.word	0x00001ca0


	//   ....[114]....
        /*01e0*/ 	.word	0x00001ce0


	//   ....[115]....
        /*01e4*/ 	.word	0x00001d20


	//   ....[116]....
        /*01e8*/ 	.word	0x00001d60


	//   ....[117]....
        /*01ec*/ 	.word	0x00001da0


	//   ....[118]....
        /*01f0*/ 	.word	0x00001de0


	//   ....[119]....
        /*01f4*/ 	.word	0x00001e20


	//   ....[120]....
        /*01f8*/ 	.word	0x00001e60


	//   ....[121]....
        /*01fc*/ 	.word	0x00001ea0


	//   ....[122]....
        /*0200*/ 	.word	0x00001ee0


	//   ....[123]....
        /*0204*/ 	.word	0x00001f20


	//   ....[124]....
        /*0208*/ 	.word	0x00001f60


	//   ....[125]....
        /*020c*/ 	.word	0x00001fa0


	//   ....[126]....
        /*0210*/ 	.word	0x00001fe0


	//   ....[127]....
        /*0214*/ 	.word	0x00002020


	//   ....[128]....
        /*0218*/ 	.word	0x00002060


	//   ....[129]....
        /*021c*/ 	.word	0x000020a0


	//   ....[130]....
        /*0220*/ 	.word	0x000020e0


	//   ....[131]....
        /*0224*/ 	.word	0x00002120


	//   ....[132]....
        /*0228*/ 	.word	0x00002160


	//   ....[133]....
        /*022c*/ 	.word	0x000021a0


	//   ....[134]....
        /*0230*/ 	.word	0x000021e0


	//   ....[135]....
        /*0234*/ 	.word	0x00002220


	//   ....[136]....
        /*0238*/ 	.word	0x00002260


	//   ....[137]....
        /*023c*/ 	.word	0x000022a0


	//   ....[138]....
        /*0240*/ 	.word	0x000022e0


	//   ....[139]....
        /*0244*/ 	.word	0x00002320


	//   ....[140]....
        /*0248*/ 	.word	0x00002360


	//   ....[141]....
        /*024c*/ 	.word	0x000023a0


	//   ....[142]....
        /*0250*/ 	.word	0x000023e0


	//   ....[143]....
        /*0254*/ 	.word	0x00002420


	//   ....[144]....
        /*0258*/ 	.word	0x00002460


	//   ....[145]....
        /*025c*/ 	.word	0x000024a0


	//   ....[146]....
        /*0260*/ 	.word	0x000024e0


	//   ....[147]....
        /*0264*/ 	.word	0x00002520


	//   ....[148]....
        /*0268*/ 	.word	0x00002560


	//   ....[149]....
        /*026c*/ 	.word	0x000025a0


	//   ....[150]....
        /*0270*/ 	.word	0x000025e0


	//   ....[151]....
        /*0274*/ 	.word	0x00002620


	//   ....[152]....
        /*0278*/ 	.word	0x00002660


	//   ....[153]....
        /*027c*/ 	.word	0x000026a0


	//   ....[154]....
        /*0280*/ 	.word	0x000026e0


	//   ....[155]....
        /*0284*/ 	.word	0x00002720


	//   ....[156]....
        /*0288*/ 	.word	0x00002760


	//   ....[157]....
        /*028c*/ 	.word	0x000027a0


	//   ....[158]....
        /*0290*/ 	.word	0x000027e0


	//   ....[159]....
        /*0294*/ 	.word	0x00002820


	//   ....[160]....
        /*0298*/ 	.word	0x00002860


	//   ....[161]....
        /*029c*/ 	.word	0x000028a0


	//   ....[162]....
        /*02a0*/ 	.word	0x000028e0


	//   ....[163]....
        /*02a4*/ 	.word	0x00002920


	//   ....[164]....
        /*02a8*/ 	.word	0x00002960


	//   ....[165]....
        /*02ac*/ 	.word	0x000029a0


	//   ....[166]....
        /*02b0*/ 	.word	0x000029e0


	//   ....[167]....
        /*02b4*/ 	.word	0x00002a20


	//   ....[168]....
        /*02b8*/ 	.word	0x00002a60


	//   ....[169]....
        /*02bc*/ 	.word	0x00002aa0


	//   ....[170]....
        /*02c0*/ 	.word	0x00002ae0


	//   ....[171]....
        /*02c4*/ 	.word	0x00002b20


	//   ....[172]....
        /*02c8*/ 	.word	0x00002b60


	//   ....[173]....
        /*02cc*/ 	.word	0x00002ba0


	//   ....[174]....
        /*02d0*/ 	.word	0x00002be0


	//   ....[175]....
        /*02d4*/ 	.word	0x00002c20


	//   ....[176]....
        /*02d8*/ 	.word	0x00002c60


	//   ....[177]....
        /*02dc*/ 	.word	0x00002ca0


	//   ....[178]....
        /*02e0*/ 	.word	0x00002ce0


	//   ....[179]....
        /*02e4*/ 	.word	0x00002d20


	//   ....[180]....
        /*02e8*/ 	.word	0x00002d60


	//   ....[181]....
        /*02ec*/ 	.word	0x00002da0


	//   ....[182]....
        /*02f0*/ 	.word	0x00002de0


	//   ....[183]....
        /*02f4*/ 	.word	0x00002e20


	//   ....[184]....
        /*02f8*/ 	.word	0x00002e60


	//   ....[185]....
        /*02fc*/ 	.word	0x00002ea0


	//   ....[186]....
        /*0300*/ 	.word	0x00002ee0


	//   ....[187]....
        /*0304*/ 	.word	0x00002f20


	//   ....[188]....
        /*0308*/ 	.word	0x00002f60


	//   ....[189]....
        /*030c*/ 	.word	0x00002fa0


	//   ....[190]....
        /*0310*/ 	.word	0x00002fe0


	//   ....[191]....
        /*0314*/ 	.word	0x00003020


	//   ....[192]....
        /*0318*/ 	.word	0x00003060


	//   ....[193]....
        /*031c*/ 	.word	0x000030a0


	//   ....[194]....
        /*0320*/ 	.word	0x000030e0


	//   ....[195]....
        /*0324*/ 	.word	0x00003120


	//   ....[196]....
        /*0328*/ 	.word	0x00003160


	//   ....[197]....
        /*032c*/ 	.word	0x000031a0


	//   ....[198]....
        /*0330*/ 	.word	0x000031e0


	//   ....[199]....
        /*0334*/ 	.word	0x00003220


	//   ....[200]....
        /*0338*/ 	.word	0x00003260


	//   ....[201]....
        /*033c*/ 	.word	0x000032a0


	//   ....[202]....
        /*0340*/ 	.word	0x000032e0


	//   ....[203]....
        /*0344*/ 	.word	0x00003320


	//   ....[204]....
        /*0348*/ 	.word	0x00003360


	//   ....[205]....
        /*034c*/ 	.word	0x000033a0


	//   ....[206]....
        /*0350*/ 	.word	0x000033e0


	//   ....[207]....
        /*0354*/ 	.word	0x00003420


	//   ....[208]....
        /*0358*/ 	.word	0x00003460


	//   ....[209]....
        /*035c*/ 	.word	0x000034a0


	//   ....[210]....
        /*0360*/ 	.word	0x000034e0


	//   ....[211]....
        /*0364*/ 	.word	0x00003520


	//   ....[212]....
        /*0368*/ 	.word	0x00003560


	//   ....[213]....
        /*036c*/ 	.word	0x000035a0


	//   ....[214]....
        /*0370*/ 	.word	0x000035e0


	//   ....[215]....
        /*0374*/ 	.word	0x00003620


	//   ....[216]....
        /*0378*/ 	.word	0x00003660


	//   ....[217]....
        /*037c*/ 	.word	0x000036a0


	//   ....[218]....
        /*0380*/ 	.word	0x000036e0


	//   ....[219]....
        /*0384*/ 	.word	0x00003720


	//   ....[220]....
        /*0388*/ 	.word	0x00003760


	//   ....[221]....
        /*038c*/ 	.word	0x000037a0


	//   ....[222]....
        /*0390*/ 	.word	0x000037e0


	//   ....[223]....
        /*0394*/ 	.word	0x00003820


	//   ....[224]....
        /*0398*/ 	.word	0x00003860


	//   ....[225]....
        /*039c*/ 	.word	0x000038a0


	//   ....[226]....
        /*03a0*/ 	.word	0x000038e0


	//   ....[227]....
        /*03a4*/ 	.word	0x00003920


	//   ....[228]....
        /*03a8*/ 	.word	0x00003960


	//   ....[229]....
        /*03ac*/ 	.word	0x000039a0


	//   ....[230]....
        /*03b0*/ 	.word	0x000039e0


	//   ....[231]....
        /*03b4*/ 	.word	0x00003a20


	//   ....[232]....
        /*03b8*/ 	.word	0x00003a60


	//   ....[233]....
        /*03bc*/ 	.word	0x00003aa0


	//   ....[234]....
        /*03c0*/ 	.word	0x00003ae0


	//   ....[235]....
        /*03c4*/ 	.word	0x00003b20


	//   ....[236]....
        /*03c8*/ 	.word	0x00003b60


	//   ....[237]....
        /*03cc*/ 	.word	0x00003ba0


	//   ....[238]....
        /*03d0*/ 	.word	0x00003be0


	//   ....[239]....
        /*03d4*/ 	.word	0x00003c20


	//   ....[240]....
        /*03d8*/ 	.word	0x00003c60


	//   ....[241]....
        /*03dc*/ 	.word	0x00003ca0


	//   ....[242]....
        /*03e0*/ 	.word	0x00003ce0


	//   ....[243]....
        /*03e4*/ 	.word	0x00003d20


	//   ....[244]....
        /*03e8*/ 	.word	0x00003d60


	//   ....[245]....
        /*03ec*/ 	.word	0x00003da0


	//   ....[246]....
        /*03f0*/ 	.word	0x00003de0


	//   ....[247]....
        /*03f4*/ 	.word	0x00003e20


	//   ....[248]....
        /*03f8*/ 	.word	0x00003e60


	//   ....[249]....
        /*03fc*/ 	.word	0x00003ea0


	//   ....[250]....
        /*0400*/ 	.word	0x00003ee0


	//   ....[251]....
        /*0404*/ 	.word	0x00003f20


	//   ....[252]....
        /*0408*/ 	.word	0x00003f60


	//   ....[253]....
        /*040c*/ 	.word	0x00003fa0


	//   ....[254]....
        /*0410*/ 	.word	0x00003fe0


	//   ....[255]....
        /*0414*/ 	.word	0x00004020


	//   ....[0]....
        /*0418*/ 	.word	0x00004060


	//----- nvinfo : EIATTR_VRC_CTA_INIT_COUNT
	.align		4
.L_1828:
        /*041c*/ 	.byte	0x02, 0x4a
	.zero		1
	.zero		1


	//----- nvinfo : EIATTR_EXIT_INSTR_OFFSETS
	.align		4
        /*0420*/ 	.byte	0x04, 0x1c
        /*0422*/ 	.short	(.L_1830 - .L_1829)


	//   ....[0]....
.L_1829:
        /*0424*/ 	.word	0x00000030


	//   ....[1]....
        /*0428*/ 	.word	0x00004090


	//----- nvinfo : EIATTR_SW_WAR
	.align		4
.L_1830:
        /*042c*/ 	.byte	0x04, 0x36
        /*042e*/ 	.short	(.L_1832 - .L_1831)
.L_1831:
        /*0430*/ 	.word	0x00000008
.L_1832:


//--------------------- .nv.info._Z4testIL_Z13load_volatilePKjEL_Z17store_atomic_exchPjjELi256E14single_element11lower_lanesILj2EEEvv --------------------------
	.section	.nv.info._Z4testIL_Z13load_volatilePKjEL_Z17store_atomic_exchPjjELi256E14single_element11lower_lanesILj2EEEvv,"",@"SHT_CUDA_INFO"
	.sectionflags	@""
	.align	4


	//----- nvinfo : EIATTR_CUDA_API_VERSION
	.align		4
        /*0000*/ 	.byte	0x04, 0x37
        /*0002*/ 	.short	(.L_1834 - .L_1833)
.L_1833:
        /*0004*/ 	.word	0x00000082


	//----- nvinfo : EIATTR_SPARSE_MMA_MASK
	.align		4
.L_1834:
        /*0008*/ 	.byte	0x03, 0x50
        /*000a*/ 	.short	0x0000


	//----- nvinfo : EIATTR_MAXREG_COUNT
	.align		4
        /*000c*/ 	.byte	0x03, 0x1b
        /*000e*/ 	.short	0x00ff


	//----- nvinfo : EIATTR_MERCURY_ISA_VERSION
	.align		4
        /*0010*/ 	.byte	0x03, 0x5f
        /*0012*/ 	.short	0x0101


	//----- nvinfo : EIATTR_VRC_CTA_INIT_COUNT
	.align		4
        /*0014*/ 	.byte	0x02, 0x4a
	.zero		1
	.zero		1


	//----- nvinfo : EIATTR_EXIT_INSTR_OFFSETS
	.align		4
        /*0018*/ 	.byte	0x04, 0x1c
        /*001a*/ 	.short	(.L_1836 - .L_1835)


	//   ....[0]....
.L_1835:
        /*001c*/ 	.word	0x00000030


	//   ....[1]....
        /*0020*/ 	.word	0x00003060


	//----- nvinfo : EIATTR_SW_WAR
	.align		4
.L_1836:
        /*0024*/ 	.byte	0x04, 0x36
        /*0026*/ 	.short	(.L_1838 - .L_1837)
.L_1837:
        /*0028*/ 	.word	0x00000008
.L_1838:


//--------------------- .nv.info._Z4testIL_Z13load_volatilePKjEL_Z14store_volatilePjjELi256E14single_element11lower_lanesILj2EEEvv --------------------------
	.section	.nv.info._Z4testIL_Z13load_volatilePKjEL_Z14store_volatilePjjELi256E14single_element11lower_lanesILj2EEEvv,"",@"SHT_CUDA_INFO"
	.sectionflags	@""
	.align	4


	//----- nvinfo : EIATTR_CUDA_API_VERSION
	.align		4
        /*0000*/ 	.byte	0x04, 0x37
        /*0002*/ 	.short	(.L_1840 - .L_1839)
.L_1839:
        /*0004*/ 	.word	0x00000082


	//----- nvinfo : EIATTR_SPARSE_MMA_MASK
	.align		4
.L_1840:
        /*0008*/ 	.byte	0x03, 0x50
        /*000a*/ 	.short	0x0000


	//----- nvinfo : EIATTR_MAXREG_COUNT
	.align		4
        /*000c*/ 	.byte	0x03, 0x1b
        /*000e*/ 	.short	0x00ff


	//----- nvinfo : EIATTR_MERCURY_ISA_VERSION
	.align		4
        /*0010*/ 	.byte	0x03, 0x5f
        /*0012*/ 	.short	0x0101


	//----- nvinfo : EIATTR_VRC_CTA_INIT_COUNT
	.align		4
        /*0014*/ 	.byte	0x02, 0x4a
	.zero		1
	.zero		1


	//----- nvinfo : EIATTR_EXIT_INSTR_OFFSETS
	.align		4
        /*0018*/ 	.byte	0x04, 0x1c
        /*001a*/ 	.short	(.L_1842 - .L_1841)


	//   ....[0]....
.L_1841:
        /*001c*/ 	.word	0x00000030


	//   ....[1]....
        /*0020*/ 	.word	0x00003060


	//----- nvinfo : EIATTR_SW_WAR
	.align		4
.L_1842:
        /*0024*/ 	.byte	0x04, 0x36
        /*0026*/ 	.short	(.L_1844 - .L_1843)
.L_1843:
        /*0028*/ 	.word	0x00000008
.L_1844:


//--------------------- .nv.info._Z4testIL_Z12load_relaxedPKjEL_Z13store_relaxedPjjELi256E14single_element11lower_lanesILj1EEEvv --------------------------
	.section	.nv.info._Z4testIL_Z12load_relaxedPKjEL_Z13store_relaxedPjjELi256E14single_element11lower_lanesILj1EEEvv,"",@"SHT_CUDA_INFO"
	.sectionflags	@""
	.align	4


	//----- nvinfo : EIATTR_CUDA_API_VERSION
	.align		4
        /*0000*/ 	.byte	0x04, 0x37
        /*0002*/ 	.short	(.L_1846 - .L_1845)
.L_1845:
        /*0004*/ 	.word	0x00000082


	//----- nvinfo : EIATTR_SPARSE_MMA_MASK
	.align		4
.L_1846:
        /*0008*/ 	.byte	0x03, 0x50
        /*000a*/ 	.short	0x0000


	//----- nvinfo : EIATTR_MAXREG_COUNT
	.align		4
        /*000c*/ 	.byte	0x03, 0x1b
        /*000e*/ 	.short	0x00ff


	//----- nvinfo : EIATTR_MERCURY_ISA_VERSION
	.align		4
        /*0010*/ 	.byte	0x03, 0x5f
        /*0012*/ 	.short	0x0101


	//----- nvinfo : EIATTR_VRC_CTA_INIT_COUNT
	.align		4
        /*0014*/ 	.byte	0x02, 0x4a
	.zero		1
	.zero		1


	//----- nvinfo : EIATTR_EXIT_INSTR_OFFSETS
	.align		4
        /*0018*/ 	.byte	0x04, 0x1c
        /*001a*/ 	.short	(.L_1848 - .L_1847)


	//   ....[0]....
.L_1847:
        /*001c*/ 	.word	0x00000030


	//   ....[1]....
        /*0020*/ 	.word	0x00003060


	//----- nvinfo : EIATTR_SW_WAR
	.align		4
.L_1848:
        /*0024*/ 	.byte	0x04, 0x36
        /*0026*/ 	.short	(.L_1850 - .L_1849)
.L_1849:
        /*0028*/ 	.word	0x00000008
.L_1850:


//--------------------- .nv.info._Z4testIL_Z15load_atomic_addPKjEL_Z17store_atomic_exchPjjELi256E14single_element11lower_lanesILj1EEEvv --------------------------
	.section	.nv.info._Z4testIL_Z15load_atomic_addPKjEL_Z17store_atomic_exchPjjELi256E14single_element11lower_lanesILj1EEEvv,"",@"SHT_CUDA_INFO"
	.sectionflags	@""
	.align	4


	//----- nvinfo : EIATTR_CUDA_API_VERSION
	.align		4
        /*0000*/ 	.byte	0x04, 0x37
        /*0002*/ 	.short	(.L_1852 - .L_1851)
.L_1851:
        /*0004*/ 	.word	0x00000082


	//----- nvinfo : EIATTR_SPARSE_MMA_MASK
	.align		4
.L_1852:
        /*0008*/ 	.byte	0x03, 0x50
        /*000a*/ 	.short	0x0000


	//----- nvinfo : EIATTR_MAXREG_COUNT
	.align		4
        /*000c*/ 	.byte	0x03, 0x1b
        /*000e*/ 	.short	0x00ff


	//----- nvinfo : EIATTR_MERCURY_ISA_VERSION
	.align		4
        /*0010*/ 	.byte	0x03, 0x5f
        /*0012*/ 	.short	0x0101


	//----- nvinfo : EIATTR_VRC_CTA_INIT_COUNT
	.align		4
        /*0014*/ 	.byte	0x02, 0x4a
	.zero		1
	.zero		1


	//----- nvinfo : EIATTR_EXIT_INSTR_OFFSETS
	.align		4
        /*0018*/ 	.byte	0x04, 0x1c
        /*001a*/ 	.short	(.L_1854 - .L_1853)


	//   ....[0]....
.L_1853:
        /*001c*/ 	.word	0x00000030


	//   ....[1]....
        /*0020*/ 	.word	0x00003060


	//----- nvinfo : EIATTR_SW_WAR
	.align		4
.L_1854:
        /*0024*/ 	.byte	0x04, 0x36
        /*0026*/ 	.short	(.L_1856 - .L_1855)
.L_1855:
        /*0028*/ 	.word	0x00000008
.L_1856:


//--------------------- .nv.info._Z4testIL_Z15load_atomic_addPKjEL_Z14store_volatilePjjELi256E14single_element11lower_lanesILj1EEEvv --------------------------
	.section	.nv.info._Z4testIL_Z15load_atomic_addPKjEL_Z14store_volatilePjjELi256E14single_element11lower_lanesILj1EEEvv,"",@"SHT_CUDA_INFO"
	.sectionflags	@""
	.align	4


	//----- nvinfo : EIATTR_CUDA_API_VERSION
	.align		4
        /*0000*/ 	.byte	0x04, 0x37
        /*0002*/ 	.short	(.L_1858 - .L_1857)
.L_1857:
        /*0004*/ 	.word	0x00000082


	//----- nvinfo : EIATTR_SPARSE_MMA_MASK
	.align		4
.L_1858:
        /*0008*/ 	.byte	0x03, 0x50
        /*000a*/ 	.short	0x0000


	//----- nvinfo : EIATTR_MAXREG_COUNT
	.align		4
        /*000c*/ 	.byte	0x03, 0x1b
        /*000e*/ 	.short	0x00ff


	//----- nvinfo : EIATTR_MERCURY_ISA_VERSION
	.align		4
        /*0010*/ 	.byte	0x03, 0x5f
        /*0012*/ 	.short	0x0101


	//----- nvinfo : EIATTR_VRC_CTA_INIT_COUNT
	.align		4
        /*0014*/ 	.byte	0x02, 0x4a
	.zero		1
	.zero		1


	//----- nvinfo : EIATTR_EXIT_INSTR_OFFSETS
	.align		4
        /*0018*/ 	.byte	0x04, 0x1c
        /*001a*/ 	.short	(.L_1860 - .L_1859)


	//   ....[0]....
.L_1859:
        /*001c*/ 	.word	0x00000030


	//   ....[1]....
        /*0020*/ 	.word	0x00003060


	//----- nvinfo : EIATTR_SW_WAR
	.align		4
.L_1860:
        /*0024*/ 	.byte	0x04, 0x36
        /*0026*/ 	.short	(.L_1862 - .L_1861)
.L_1861:
        /*0028*/ 	.word	0x00000008
.L_1862:


//--------------------- .nv.info._Z4testIL_Z13load_volatilePKjEL_Z17store_atomic_exchPjjELi256E14single_element11lower_lanesILj1EEEvv --------------------------
	.section	.nv.info._Z4testIL_Z13load_volatilePKjEL_Z17store_atomic_exchPjjELi256E14single_element11lower_lanesILj1EEEvv,"",@"SHT_CUDA_INFO"
	.sectionflags	@""
	.align	4


	//----- nvinfo : EIATTR_CUDA_API_VERSION
	.align		4
        /*0000*/ 	.byte	0x04, 0x37
        /*0002*/ 	.short	(.L_1864 - .L_1863)
.L_1863:
        /*0004*/ 	.word	0x00000082


	//----- nvinfo : EIATTR_SPARSE_MMA_MASK
	.align		4
.L_1864:
        /*0008*/ 	.byte	0x03, 0x50
        /*000a*/ 	.short	0x0000


	//----- nvinfo : EIATTR_MAXREG_COUNT
	.align		4
        /*000c*/ 	.byte	0x03, 0x1b
        /*000e*/ 	.short	0x00ff


	//----- nvinfo : EIATTR_MERCURY_ISA_VERSION
	.align		4
        /*0010*/ 	.byte	0x03, 0x5f
        /*0012*/ 	.short	0x0101


	//----- nvinfo : EIATTR_VRC_CTA_INIT_COUNT
	.align		4
        /*0014*/ 	.byte	0x02, 0x4a
	.zero		1
	.zero		1


	//----- nvinfo : EIATTR_EXIT_INSTR_OFFSETS
	.align		4
        /*0018*/ 	.byte	0x04, 0x1c
        /*001a*/ 	.short	(.L_1866 - .L_1865)


	//   ....[0]....
.L_1865:
        /*001c*/ 	.word	0x00000030


	//   ....[1]....
        /*0020*/ 	.word	0x00003060


	//----- nvinfo : EIATTR_SW_WAR
	.align		4
.L_1866:
        /*0024*/ 	.byte	0x04, 0x36
        /*0026*/ 	.short	(.L_1868 - .L_1867)
.L_1867:
        /*0028*/ 	.word	0x00000008
.L_1868:


//--------------------- .nv.info._Z4testIL_Z13load_volatilePKjEL_Z14store_volatilePjjELi256E14single_element11lower_lanesILj1EEEvv --------------------------
	.section	.nv.info._Z4testIL_Z13load_volatilePKjEL_Z14store_volatilePjjELi256E14single_element11lower_lanesILj1EEEvv,"",@"SHT_CUDA_INFO"
	.sectionflags	@""
	.align	4


	//----- nvinfo : EIATTR_CUDA_API_VERSION
	.align		4
        /*0000*/ 	.byte	0x04, 0x37
        /*0002*/ 	.short	(.L_1870 - .L_1869)
.L_1869:
        /*0004*/ 	.word	0x00000082


	//----- nvinfo : EIATTR_SPARSE_MMA_MASK
	.align		4
.L_1870:
        /*0008*/ 	.byte	0x03, 0x50
        /*000a*/ 	.short	0x0000


	//----- nvinfo : EIATTR_MAXREG_COUNT
	.align		4
        /*000c*/ 	.byte	0x03, 0x1b
        /*000e*/ 	.short	0x00ff


	//----- nvinfo : EIATTR_MERCURY_ISA_VERSION
	.align		4
        /*0010*/ 	.byte	0x03, 0x5f
        /*0012*/ 	.short	0x0101


	//----- nvinfo : EIATTR_VRC_CTA_INIT_COUNT
	.align		4
        /*0014*/ 	.byte	0x02, 0x4a
	.zero		1
	.zero		1


	//----- nvinfo : EIATTR_EXIT_INSTR_OFFSETS
	.align		4
        /*0018*/ 	.byte	0x04, 0x1c
        /*001a*/ 	.short	(.L_1872 - .L_1871)


	//   ....[0]....
.L_1871:
        /*001c*/ 	.word	0x00000030


	//   ....[1]....
        /*0020*/ 	.word	0x00003060


	//----- nvinfo : EIATTR_SW_WAR
	.align		4
.L_1872:
        /*0024*/ 	.byte	0x04, 0x36
        /*0026*/ 	.short	(.L_1874 - .L_1873)
.L_1873:
        /*0028*/ 	.word	0x00000008
.L_1874:


//--------------------- .nv.info._Z4testIL_Z12load_relaxedPKjEL_Z13store_relaxedPjjELi256E14single_element9all_lanesEvv --------------------------
	.section	.nv.info._Z4testIL_Z12load_relaxedPKjEL_Z13store_relaxedPjjELi256E14single_element9all_lanesEvv,"",@"SHT_CUDA_INFO"
	.sectionflags	@""
	.align	4


	//----- nvinfo : EIATTR_CUDA_API_VERSION
	.align		4
        /*0000*/ 	.byte	0x04, 0x37
        /*0002*/ 	.short	(.L_1876 - .L_1875)
.L_1875:
        /*0004*/ 	.word	0x00000082


	//----- nvinfo : EIATTR_SPARSE_MMA_MASK
	.align		4
.L_1876:
        /*0008*/ 	.byte	0x03, 0x50
        /*000a*/ 	.short	0x0000


	//----- nvinfo : EIATTR_MAXREG_COUNT
	.align		4
        /*000c*/ 	.byte	0x03, 0x1b
        /*000e*/ 	.short	0x00ff


	//----- nvinfo : EIATTR_MERCURY_ISA_VERSION
	.align		4
        /*0010*/ 	.byte	0x03, 0x5f
        /*0012*/ 	.short	0x0101


	//----- nvinfo : EIATTR_VRC_CTA_INIT_COUNT
	.align		4
        /*0014*/ 	.byte	0x02, 0x4a
	.zero		1
	.zero		1


	//----- nvinfo : EIATTR_EXIT_INSTR_OFFSETS
	.align		4
        /*0018*/ 	.byte	0x04, 0x1c
        /*001a*/ 	.short	(.L_1878 - .L_1877)


	//   ....[0]....
.L_1877:
        /*001c*/ 	.word	0x00003030


	//----- nvinfo : EIATTR_SW_WAR
	.align		4
.L_1878:
        /*0020*/ 	.byte	0x04, 0x36
        /*0022*/ 	.short	(.L_1880 - .L_1879)
.L_1879:
        /*0024*/ 	.word	0x00000008
.L_1880:


//--------------------- .nv.info._Z4testIL_Z15load_atomic_addPKjEL_Z17store_atomic_exchPjjELi256E14single_element9all_lanesEvv --------------------------
	.section	.nv.info._Z4testIL_Z15load_atomic_addPKjEL_Z17store_atomic_exchPjjELi256E14single_element9all_lanesEvv,"",@"SHT_CUDA_INFO"
	.sectionflags	@""
	.align	4


	//----- nvinfo : EIATTR_CUDA_API_VERSION
	.align		4
        /*0000*/ 	.byte	0x04, 0x37
        /*0002*/ 	.short	(.L_1882 - .L_1881)
.L_1881:
        /*0004*/ 	.word	0x00000082


	//----- nvinfo : EIATTR_SPARSE_MMA_MASK
	.align		4
.L_1882:
        /*0008*/ 	.byte	0x03, 0x50
        /*000a*/ 	.short	0x0000


	//----- nvinfo : EIATTR_MAXREG_COUNT
	.align		4
        /*000c*/ 	.byte	0x03, 0x1b
        /*000e*/ 	.short	0x00ff


	//----- nvinfo : EIATTR_MERCURY_ISA_VERSION
	.align		4
        /*0010*/ 	.byte	0x03, 0x5f
        /*0012*/ 	.short	0x0101


	//----- nvinfo : EIATTR_INT_WARP_WIDE_INSTR_OFFSETS
	.align		4
        /*0014*/ 	.byte	0x04, 0x31
        /*0016*/ 	.short	(.L_1884 - .L_1883)


	//   ....[0]....
.L_1883:
        /*0018*/ 	.word	0x00000020


	//   ....[1]....
        /*001c*/ 	.word	0x00000080


	//   ....[2]....
        /*0020*/ 	.word	0x000000c0


	//   ....[3]....
        /*0024*/ 	.word	0x00000100


	//   ....[4]....
        /*0028*/ 	.word	0x00000140


	//   ....[5]....
        /*002c*/ 	.word	0x00000180


	//   ....[6]....
        /*0030*/ 	.word	0x000001c0


	//   ....[7]....
        /*0034*/ 	.word	0x00000200


	//   ....[8]....
        /*0038*/ 	.word	0x00000240


	//   ....[9]....
        /*003c*/ 	.word	0x00000280


	//   ....[10]....
        /*0040*/ 	.word	0x000002c0


	//   ....[11]....
        /*0044*/ 	.word	0x00000300


	//   ....[12]....
        /*0048*/ 	.word	0x00000340


	//   ....[13]....
        /*004c*/ 	.word	0x00000380


	//   ....[14]....
        /*0050*/ 	.word	0x000003c0


	//   ....[15]....
        /*0054*/ 	.word	0x00000400


	//   ....[16]....
        /*0058*/ 	.word	0x00000440


	//   ....[17]....
        /*005c*/ 	.word	0x00000480


	//   ....[18]....
        /*0060*/ 	.word	0x000004c0


	//   ....[19]....
        /*0064*/ 	.word	0x00000500


	//   ....[20]....
        /*0068*/ 	.word	0x00000540


	//   ....[21]....
        /*006c*/ 	.word	0x00000580


	//   ....[22]....
        /*0070*/ 	.word	0x000005c0


	//   ....[23]....
        /*0074*/ 	.word	0x00000600


	//   ....[24]....
        /*0078*/ 	.word	0x00000640


	//   ....[25]....
        /*007c*/ 	.word	0x00000680


	//   ....[26]....
        /*0080*/ 	.word	0x000006c0


	//   ....[27]....
        /*0084*/ 	.word	0x00000700


	//   ....[28]....
        /*0088*/ 	.word	0x00000740


	//   ....[29]....
        /*008c*/ 	.word	0x00000780


	//   ....[30]....
        /*0090*/ 	.word	0x000007c0


	//   ....[31]....
        /*0094*/ 	.word	0x00000800


	//   ....[32]....
        /*0098*/ 	.word	0x00000840


	//   ....[33]....
        /*009c*/ 	.word	0x00000880


	//   ....[34]....
        /*00a0*/ 	.word	0x000008c0


	//   ....[35]....
        /*00a4*/ 	.word	0x00000900


	//   ....[36]....
        /*00a8*/ 	.word	0x00000940


	//   ....[37]....
        /*00ac*/ 	.word	0x00000980


	//   ....[38]....
        /*00b0*/ 	.word	0x000009c0


	//   ....[39]....
        /*00b4*/ 	.word	0x00000a00


	//   ....[40]....
        /*00b8*/ 	.word	0x00000a40


	//   ....[41]....
        /*00bc*/ 	.word	0x00000a80


	//   ....[42]....
        /*00c0*/ 	.word	0x00000ac0


	//   ....[43]....
        /*00c4*/ 	.word	0x00000b00


	//   ....[44]....
        /*00c8*/ 	.word	0x00000b40


	//   ....[45]....
        /*00cc*/ 	.word	0x00000b80


	//   ....[46]....
        /*00d0*/ 	.word	0x00000bc0


	//   ....[47]....
        /*00d4*/ 	.word	0x00000c00


	//   ....[48]....
        /*00d8*/ 	.word	0x00000c40


	//   ....[49]....
        /*00dc*/ 	.word	0x00000c80


	//   ....[50]....
        /*00e0*/ 	.word	0x00000cc0


	//   ....[51]....
        /*00e4*/ 	.word	0x00000d00


	//   ....[52]....
        /*00e8*/ 	.word	0x00000d40


	//   ....[53]....
        /*00ec*/ 	.word	0x00000d80


	//   ....[54]....
        /*00f0*/ 	.word	0x00000dc0


	//   ....[55]....
        /*00f4*/ 	.word	0x00000e00


	//   ....[56]....
        /*00f8*/ 	.word	0x00000e40


	//   ....[57]....
        /*00fc*/ 	.word	0x00000e80


	//   ....[58]....
        /*0100*/ 	.word	0x00000ec0


	//   ....[59]....
        /*0104*/ 	.word	0x00000f00


	//   ....[60]....
        /*0108*/ 	.word	0x00000f40


	//   ....[61]....
        /*010c*/ 	.word	0x00000f80


	//   ....[62]....
        /*0110*/ 	.word	0x00000fc0


	//   ....[63]....
        /*0114*/ 	.word	0x00001000


	//   ....[64]....
        /*0118*/ 	.word	0x00001040


	//   ....[65]....
        /*011c*/ 	.word	0x00001080


	//   ....[66]....
        /*0120*/ 	.word	0x000010c0


	//   ....[67]....
        /*0124*/ 	.word	0x00001100


	//   ....[68]....
        /*0128*/ 	.word	0x00001140


	//   ....[69]....
        /*012c*/ 	.word	0x00001180


	//   ....[70]....
        /*0130*/ 	.word	0x000011c0


	//   ....[71]....
        /*0134*/ 	.word	0x00001200


	//   ....[72]....
        /*0138*/ 	.word	0x00001240


	//   ....[73]....
        /*013c*/ 	.word	0x00001280


	//   ....[74]....
        /*0140*/ 	.word	0x000012c0


	//   ....[75]....
        /*0144*/ 	.word	0x00001300


	//   ....[76]....
        /*0148*/ 	.word	0x00001340


	//   ....[77]....
        /*014c*/ 	.word	0x00001380


	//   ....[78]....
        /*0150*/ 	.word	0x000013c0


	//   ....[79]....
        /*0154*/ 	.word	0x00001400


	//   ....[80]....
        /*0158*/ 	.word	0x00001440


	//   ....[81]....
        /*015c*/ 	.word	0x00001480


	//   ....[82]....
        /*0160*/ 	.word	0x000014c0


	//   ....[83]....
        /*0164*/ 	.word	0x00001500


	//   ....[84]....
        /*0168*/ 	.word	0x00001540


	//   ....[85]....
        /*016c*/ 	.word	0x00001580


	//   ....[86]....
        /*0170*/ 	.word	0x000015c0


	//   ....[87]....
        /*0174*/ 	.word	0x00001600


	//   ....[88]....
        /*0178*/ 	.word	0x00001640


	//   ....[89]....
        /*017c*/ 	.word	0x00001680


	//   ....[90]....
        /*0180*/ 	.word	0x000016c0


	//   ....[91]....
        /*0184*/ 	.word	0x00001700


	//   ....[92]....
        /*0188*/ 	.word	0x00001740


	//   ....[93]....
        /*018c*/ 	.word	0x00001780


	//   ....[94]....
        /*0190*/ 	.word	0x000017c0


	//   ....[95]....
        /*0194*/ 	.word	0x00001800


	//   ....[96]....
        /*0198*/ 	.word	0x00001840


	//   ....[97]....
        /*019c*/ 	.word	0x00001880


	//   ....[98]....
        /*01a0*/ 	.word	0x000018c0


	//   ....[99]....
        /*01a4*/ 	.word	0x00001900


	//   ....[100]....
        /*01a8*/ 	.word	0x00001940


	//   ....[101]....
        /*01ac*/ 	.word	0x00001980


	//   ....[102]....
        /*01b0*/ 	.word	0x000019c0


	//   ....[103]....
        /*01b4*/ 	.word	0x00001a00


	//   ....[104]....
        /*01b8*/ 	.word	0x00001a40


	//   ....[105]....
        /*01bc*/ 	.word	0x00001a80


	//   ....[106]....
        /*01c0*/ 	.word	0x00001ac0


	//   ....[107]....
        /*01c4*/ 	.word	0x00001b00


	//   ....[108]....
        /*01c8*/ 	.word	0x00001b40


	//   ....[109]....
        /*01cc*/ 	.word	0x00001b80


	//   ....[110]....
        /*01d0*/ 	.word	0x00001bc0


	//   ....[111]....
        /*01d4*/ 	.word	0x00001c00


	//   ....[112]....
        /*01d8*/ 	.word	0x00001c40


	//   ....[113]....
        /*01dc*/ 	.word	0x00001c80


	//   ....[114]....
        /*01e0*/ 	.word	0x00001cc0


	//   ....[115]....
        /*01e4*/ 	.word	0x00001d00


	//   ....[116]....
        /*01e8*/ 	.word	0x00001d40


	//   ....[117]....
        /*01ec*/ 	.word	0x00001d80


	//   ....[118]....
        /*01f0*/ 	.word	0x00001dc0


	//   ....[119]....
        /*01f4*/ 	.word	0x00001e00


	//   ....[120]....
        /*01f8*/ 	.word	0x00001e40


	//   ....[121]....
        /*01fc*/ 	.word	0x00001e80


	//   ....[122]....
        /*0200*/ 	.word	0x00001ec0


	//   ....[123]....
        /*0204*/ 	.word	0x00001f00


	//   ....[124]....
        /*0208*/ 	.word	0x00001f40


	//   ....[125]....
        /*020c*/ 	.word	0x00001f80


	//   ....[126]....
        /*0210*/ 	.word	0x00001fc0


	//   ....[127]....
        /*0214*/ 	.word	0x00002000


	//   ....[128]....
        /*0218*/ 	.word	0x00002040


	//   ....[129]....
        /*021c*/ 	.word	0x00002080


	//   ....[130]....
        /*0220*/ 	.word	0x000020c0


	//   ....[131]....
        /*0224*/ 	.word	0x00002100


	//   ....[132]....
        /*0228*/ 	.word	0x00002140


	//   ....[133]....
        /*022c*/ 	.word	0x00002180


	//   ....[134]....
        /*0230*/ 	.word	0x000021c0


	//   ....[135]....
        /*0234*/ 	.word	0x00002200


	//   ....[136]....
        /*0238*/ 	.word	0x00002240


	//   ....[137]....
        /*023c*/ 	.word	0x00002280


	//   ....[138]....
        /*0240*/ 	.word	0x000022c0


	//   ....[139]....
        /*0244*/ 	.word	0x00002300


	//   ....[140]....
        /*0248*/ 	.word	0x00002340


	//   ....[141]....
        /*024c*/ 	.word	0x00002380


	//   ....[142]....
        /*0250*/ 	.word	0x000023c0


	//   ....[143]....
        /*0254*/ 	.word	0x00002400


	//   ....[144]....
        /*0258*/ 	.word	0x00002440


	//   ....[145]....
        /*025c*/ 	.word	0x00002480


	//   ....[146]....
        /*0260*/ 	.word	0x000024c0


	//   ....[147]....
        /*0264*/ 	.word	0x00002500


	//   ....[148]....
        /*0268*/ 	.word	0x00002540


	//   ....[149]....
        /*026c*/ 	.word	0x00002580


	//   ....[150]....
        /*0270*/ 	.word	0x000025c0


	//   ....[151]....
        /*0274*/ 	.word	0x00002600


	//   ....[152]....
        /*0278*/ 	.word	0x00002640


	//   ....[153]....
        /*027c*/ 	.word	0x00002680


	//   ....[154]....
        /*0280*/ 	.word	0x000026c0


	//   ....[155]....
        /*0284*/ 	.word	0x00002700


	//   ....[156]....
        /*0288*/ 	.word	0x00002740


	//   ....[157]....
        /*028c*/ 	.word	0x00002780


	//   ....[158]....
        /*0290*/ 	.word	0x000027c0


	//   ....[159]....
        /*0294*/ 	.word	0x00002800


	//   ....[160]....
        /*0298*/ 	.word	0x00002840


	//   ....[161]....
        /*029c*/ 	.word	0x00002880


	//   ....[162]....
        /*02a0*/ 	.word	0x000028c0


	//   ....[163]....
        /*02a4*/ 	.word	0x00002900


	//   ....[164]....
        /*02a8*/ 	.word	0x00002940


	//   ....[165]....
        /*02ac*/ 	.word	0x00002980


	//   ....[166]....
        /*02b0*/ 	.word	0x000029c0


	//   ....[167]....
        /*02b4*/ 	.word	0x00002a00


	//   ....[168]....
        /*02b8*/ 	.word	0x00002a40


	//   ....[169]....
        /*02bc*/ 	.word	0x00002a80


	//   ....[170]....
        /*02c0*/ 	.word	0x00002ac0


	//   ....[171]....
        /*02c4*/ 	.word	0x00002b00


	//   ....[172]....
        /*02c8*/ 	.word	0x00002b40


	//   ....[173]....
        /*02cc*/ 	.word	0x00002b80


	//   ....[174]....
        /*02d0*/ 	.word	0x00002bc0


	//   ....[175]....
        /*02d4*/ 	.word	0x00002c00


	//   ....[176]....
        /*02d8*/ 	.word	0x00002c40


	//   ....[177]....
        /*02dc*/ 	.word	0x00002c80


	//   ....[178]....
        /*02e0*/ 	.word	0x00002cc0


	//   ....[179]....
        /*02e4*/ 	.word	0x00002d00


	//   ....[180]....
        /*02e8*/ 	.word	0x00002d40


	//   ....[181]....
        /*02ec*/ 	.word	0x00002d80


	//   ....[182]....
        /*02f0*/ 	.word	0x00002dc0


	//   ....[183]....
        /*02f4*/ 	.word	0x00002e00


	//   ....[184]....
        /*02f8*/ 	.word	0x00002e40


	//   ....[185]....
        /*02fc*/ 	.word	0x00002e80


	//   ....[186]....
        /*0300*/ 	.word	0x00002ec0


	//   ....[187]....
        /*0304*/ 	.word	0x00002f00


	//   ....[188]....
        /*0308*/ 	.word	0x00002f40


	//   ....[189]....
        /*030c*/ 	.word	0x00002f80


	//   ....[190]....
        /*0310*/ 	.word	0x00002fc0


	//   ....[191]....
        /*0314*/ 	.word	0x00003000


	//   ....[192]....
        /*0318*/ 	.word	0x00003040


	//   ....[193]....
        /*031c*/ 	.word	0x00003080


	//   ....[194]....
        /*0320*/ 	.word	0x000030c0


	//   ....[195]....
        /*0324*/ 	.word	0x00003100


	//   ....[196]....
        /*0328*/ 	.word	0x00003140


	//   ....[197]....
        /*032c*/ 	.word	0x00003180


	//   ....[198]....
        /*0330*/ 	.word	0x000031c0


	//   ....[199]....
        /*0334*/ 	.word	0x00003200


	//   ....[200]....
        /*0338*/ 	.word	0x00003240


	//   ....[201]....
        /*033c*/ 	.word	0x00003280


	//   ....[202]....
        /*0340*/ 	.word	0x000032c0


	//   ....[203]....
        /*0344*/ 	.word	0x00003300


	//   ....[204]....
        /*0348*/ 	.word	0x00003340


	//   ....[205]....
        /*034c*/ 	.word	0x00003380


	//   ....[206]....
        /*0350*/ 	.word	0x000033c0


	//   ....[207]....
        /*0354*/ 	.word	0x00003400


	//   ....[208]....
        /*0358*/ 	.word	0x00003440


	//   ....[209]....
        /*035c*/ 	.word	0x00003480


	//   ....[210]....
        /*0360*/ 	.word	0x000034c0


	//   ....[211]....
        /*0364*/ 	.word	0x00003500


	//   ....[212]....
        /*0368*/ 	.word	0x00003540


	//   ....[213]....
        /*036c*/ 	.word	0x00003580


	//   ....[214]....
        /*0370*/ 	.word	0x000035c0


	//   ....[215]....
        /*0374*/ 	.word	0x00003600


	//   ....[216]....
        /*0378*/ 	.word	0x00003640


	//   ....[217]....
        /*037c*/ 	.word	0x00003680


	//   ....[218]....
        /*0380*/ 	.word	0x000036c0


	//   ....[219]....
        /*0384*/ 	.word	0x00003700


	//   ....[220]....
        /*0388*/ 	.word	0x00003740


	//   ....[221]....
        /*038c*/ 	.word	0x00003780


	//   ....[222]....
        /*0390*/ 	.word	0x000037c0


	//   ....[223]....
        /*0394*/ 	.word	0x00003800


	//   ....[224]....
        /*0398*/ 	.word	0x00003840


	//   ....[225]....
        /*039c*/ 	.word	0x00003880


	//   ....[226]....
        /*03a0*/ 	.word	0x000038c0


	//   ....[227]....
        /*03a4*/ 	.word	0x00003900


	//   ....[228]....
        /*03a8*/ 	.word	0x00003940


	//   ....[229]....
        /*03ac*/ 	.word	0x00003980


	//   ....[230]....
        /*03b0*/ 	.word	0x000039c0


	//   ....[231]....
        /*03b4*/ 	.word	0x00003a00


	//   ....[232]....
        /*03b8*/ 	.word	0x00003a40


	//   ....[233]....
        /*03bc*/ 	.word	0x00003a80


	//   ....[234]....
        /*03c0*/ 	.word	0x00003ac0


	//   ....[235]....
        /*03c4*/ 	.word	0x00003b00


	//   ....[236]....
        /*03c8*/ 	.word	0x00003b40


	//   ....[237]....
        /*03cc*/ 	.word	0x00003b80


	//   ....[238]....
        /*03d0*/ 	.word	0x00003bc0


	//   ....[239]....
        /*03d4*/ 	.word	0x00003c00


	//   ....[240]....
        /*03d8*/ 	.word	0x00003c40


	//   ....[241]....
        /*03dc*/ 	.word	0x00003c80


	//   ....[242]....
        /*03e0*/ 	.word	0x00003cc0


	//   ....[243]....
        /*03e4*/ 	.word	0x00003d00


	//   ....[244]....
        /*03e8*/ 	.word	0x00003d40


	//   ....[245]....
        /*03ec*/ 	.word	0x00003d80


	//   ....[246]....
        /*03f0*/ 	.word	0x00003dc0


	//   ....[247]....
        /*03f4*/ 	.word	0x00003e00


	//   ....[248]....
        /*03f8*/ 	.word	0x00003e40


	//   ....[249]....
        /*03fc*/ 	.word	0x00003e80


	//   ....[250]....
        /*0400*/ 	.word	0x00003ec0


	//   ....[251]....
        /*0404*/ 	.word	0x00003f00


	//   ....[252]....
        /*0408*/ 	.word	0x00003f40


	//   ....[253]....
        /*040c*/ 	.word	0x00003f80


	//   ....[254]....
        /*0410*/ 	.word	0x00003fc0


	//   ....[255]....
        /*0414*/ 	.word	0x00004000


	//   ....[0]....
        /*0418*/ 	.word	0x00004040


	//----- nvinfo : EIATTR_VRC_CTA_INIT_COUNT
	.align		4
.L_1884:
        /*041c*/ 	.byte	0x02, 0x4a
	.zero		1
	.zero		1


	//----- nvinfo : EIATTR_EXIT_INSTR_OFFSETS
	.align		4
        /*0420*/ 	.byte	0x04, 0x1c
        /*0422*/ 	.short	(.L_1886 - .L_1885)


	//   ....[0]....
.L_1885:
        /*0424*/ 	.word	0x00004070


	//----- nvinfo : EIATTR_SW_WAR
	.align		4
.L_1886:
        /*0428*/ 	.byte	0x04, 0x36
        /*042a*/ 	.short	(.L_1888 - .L_1887)
.L_1887:
        /*042c*/ 	.word	0x00000008
.L_1888:


//--------------------- .nv.info._Z4testIL_Z15load_atomic_addPKjEL_Z14store_volatilePjjELi256E14single_element9all_lanesEvv --------------------------
	.section	.nv.info._Z4testIL_Z15load_atomic_addPKjEL_Z14store_volatilePjjELi256E14single_element9all_lanesEvv,"",@"SHT_CUDA_INFO"
	.sectionflags	@""
	.align	4


	//----- nvinfo : EIATTR_CUDA_API_VERSION
	.align		4
        /*0000*/ 	.byte	0x04, 0x37
        /*0002*/ 	.short	(.L_1890 - .L_1889)
.L_1889:
        /*0004*/ 	.word	0x00000082


	//----- nvinfo : EIATTR_SPARSE_MMA_MASK
	.align		4
.L_1890:
        /*0008*/ 	.byte	0x03, 0x50
        /*000a*/ 	.short	0x0000


	//----- nvinfo : EIATTR_MAXREG_COUNT
	.align		4
        /*000c*/ 	.byte	0x03, 0x1b
        /*000e*/ 	.short	0x00ff


	//----- nvinfo : EIATTR_MERCURY_ISA_VERSION
	.align		4
        /*0010*/ 	.byte	0x03, 0x5f
        /*0012*/ 	.short	0x0101


	//----- nvinfo : EIATTR_INT_WARP_WIDE_INSTR_OFFSETS
	.align		4
        /*0014*/ 	.byte	0x04, 0x31
        /*0016*/ 	.short	(.L_1892 - .L_1891)


	//   ....[0]....
.L_1891:
        /*0018*/ 	.word	0x00000020


	//   ....[1]....
        /*001c*/ 	.word	0x00000080


	//   ....[2]....
        /*0020*/ 	.word	0x000000c0


	//   ....[3]....
        /*0024*/ 	.word	0x00000100


	//   ....[4]....
        /*0028*/ 	.word	0x00000140


	//   ....[5]....
        /*002c*/ 	.word	0x00000180


	//   ....[6]....
        /*0030*/ 	.word	0x000001c0


	//   ....[7]....
        /*0034*/ 	.word	0x00000200


	//   ....[8]....
        /*0038*/ 	.word	0x00000240


	//   ....[9]....
        /*003c*/ 	.word	0x00000280


	//   ....[10]....
        /*0040*/ 	.word	0x000002c0


	//   ....[11]....
        /*0044*/ 	.word	0x00000300


	//   ....[12]....
        /*0048*/ 	.word	0x00000340


	//   ....[13]....
        /*004c*/ 	.word	0x00000380


	//   ....[14]....
        /*0050*/ 	.word	0x000003c0


	//   ....[15]....
        /*0054*/ 	.word	0x00000400


	//   ....[16]....
        /*0058*/ 	.word	0x00000440


	//   ....[17]....
        /*005c*/ 	.word	0x00000480


	//   ....[18]....
        /*0060*/ 	.word	0x000004c0


	//   ....[19]....
        /*0064*/ 	.word	0x00000500


	//   ....[20]....
        /*0068*/ 	.word	0x00000540


	//   ....[21]....
        /*006c*/ 	.word	0x00000580


	//   ....[22]....
        /*0070*/ 	.word	0x000005c0


	//   ....[23]....
        /*0074*/ 	.word	0x00000600


	//   ....[24]....
        /*0078*/ 	.word	0x00000640


	//   ....[25]....
        /*007c*/ 	.word	0x00000680


	//   ....[26]....
        /*0080*/ 	.word	0x000006c0


	//   ....[27]....
        /*0084*/ 	.word	0x00000700


	//   ....[28]....
        /*0088*/ 	.word	0x00000740


	//   ....[29]....
        /*008c*/ 	.word	0x00000780


	//   ....[30]....
        /*0090*/ 	.word	0x000007c0


	//   ....[31]....
        /*0094*/ 	.word	0x00000800


	//   ....[32]....
        /*0098*/ 	.word	0x00000840


	//   ....[33]....
        /*009c*/ 	.word	0x00000880


	//   ....[34]....
        /*00a0*/ 	.word	0x000008c0


	//   ....[35]....
        /*00a4*/ 	.word	0x00000900


	//   ....[36]....
        /*00a8*/ 	.word	0x00000940


	//   ....[37]....
        /*00ac*/ 	.word	0x00000980


	//   ....[38]....
        /*00b0*/ 	.word	0x000009c0


	//   ....[39]....
        /*00b4*/ 	.word	0x00000a00


	//   ....[40]....
        /*00b8*/ 	.word	0x00000a40


	//   ....[41]....
        /*00bc*/ 	.word	0x00000a80


	//   ....[42]....
        /*00c0*/ 	.word	0x00000ac0


	//   ....[43]....
        /*00c4*/ 	.word	0x00000b00


	//   ....[44]....
        /*00c8*/ 	.word	0x00000b40


	//   ....[45]....
        /*00cc*/ 	.word	0x00000b80


	//   ....[46]....
        /*00d0*/ 	.word	0x00000bc0


	//   ....[47]....
        /*00d4*/ 	.word	0x00000c00


	//   ....[48]....
        /*00d8*/ 	.word	0x00000c40


	//   ....[49]....
        /*00dc*/ 	.word	0x00000c80


	//   ....[50]....
        /*00e0*/ 	.word	0x00000cc0


	//   ....[51]....
        /*00e4*/ 	.word	0x00000d00


	//   ....[52]....
        /*00e8*/ 	.word	0x00000d40


	//   ....[53]....
        /*00ec*/ 	.word	0x00000d80


	//   ....[54]....
        /*00f0*/ 	.word	0x00000dc0


	//   ....[55]....
        /*00f4*/ 	.word	0x00000e00


	//   ....[56]....
        /*00f8*/ 	.word	0x00000e40


	//   ....[57]....
        /*00fc*/ 	.word	0x00000e80


	//   ....[58]....
        /*0100*/ 	.word	0x00000ec0


	//   ....[59]....
        /*0104*/ 	.word	0x00000f00


	//   ....[60]....
        /*0108*/ 	.word	0x00000f40


	//   ....[61]....
        /*010c*/ 	.word	0x00000f80


	//   ....[62]....
        /*0110*/ 	.word	0x00000fc0


	//   ....[63]....
        /*0114*/ 	.word	0x00001000


	//   ....[64]....
        /*0118*/ 	.word	0x00001040


	//   ....[65]....
        /*011c*/ 	.word	0x00001080


	//   ....[66]....
        /*0120*/ 	.word	0x000010c0


	//   ....[67]....
        /*0124*/ 	.word	0x00001100


	//   ....[68]....
        /*0128*/ 	.word	0x00001140


	//   ....[69]....
        /*012c*/ 	.word	0x00001180


	//   ....[70]....
        /*0130*/ 	.word	0x000011c0


	//   ....[71]....
        /*0134*/ 	.word	0x00001200


	//   ....[72]....
        /*0138*/ 	.word	0x00001240


	//   ....[73]....
        /*013c*/ 	.word	0x00001280


	//   ....[74]....
        /*0140*/ 	.word	0x000012c0


	//   ....[75]....
        /*0144*/ 	.word	0x00001300


	//   ....[76]....
        /*0148*/ 	.word	0x00001340


	//   ....[77]....
        /*014c*/ 	.word	0x00001380


	//   ....[78]....
        /*0150*/ 	.word	0x000013c0


	//   ....[79]....
        /*0154*/ 	.word	0x00001400


	//   ....[80]....
        /*0158*/ 	.word	0x00001440


	//   ....[81]....
        /*015c*/ 	.word	0x00001480


	//   ....[82]....
        /*0160*/ 	.word	0x000014c0


	//   ....[83]....
        /*0164*/ 	.word	0x00001500


	//   ....[84]....
        /*0168*/ 	.word	0x00001540


	//   ....[85]....
        /*016c*/ 	.word	0x00001580


	//   ....[86]....
        /*0170*/ 	.word	0x000015c0


	//   ....[87]....
        /*0174*/ 	.word	0x00001600


	//   ....[88]....
        /*0178*/ 	.word	0x00001640


	//   ....[89]....
        /*017c*/ 	.word	0x00001680


	//   ....[90]....
        /*0180*/ 	.word	0x000016c0


	//   ....[91]....
        /*0184*/ 	.word	0x00001700


	//   ....[92]....
        /*0188*/ 	.word	0x00001740


	//   ....[93]....
        /*018c*/ 	.word	0x00001780


	//   ....[94]....
        /*0190*/ 	.word	0x000017c0


	//   ....[95]....
        /*0194*/ 	.word	0x00001800


	//   ....[96]....
        /*0198*/ 	.word	0x00001840


	//   ....[97]....
        /*019c*/ 	.word	0x00001880


	//   ....[98]....
        /*01a0*/ 	.word	0x000018c0


	//   ....[99]....
        /*01a4*/ 	.word	0x00001900


	//   ....[100]....
        /*01a8*/ 	.word	0x00001940


	//   ....[101]....
        /*01ac*/ 	.word	0x00001980


	//   ....[102]....
        /*01b0*/ 	.word	0x000019c0


	//   ....[103]....
        /*01b4*/ 	.word	0x00001a00


	//   ....[104]....
        /*01b8*/ 	.word	0x00001a40


	//   ....[105]....
        /*01bc*/ 	.word	0x00001a80


	//   ....[106]....
        /*01c0*/ 	.word	0x00001ac0


	//   ....[107]....
        /*01c4*/ 	.word	0x00001b00


	//   ....[108]....
        /*01c8*/ 	.word	0x00001b40


	//   ....[109]....
        /*01cc*/ 	.word	0x00001b80


	//   ....[110]....
        /*01d0*/ 	.word	0x00001bc0


	//   ....[111]....
        /*01d4*/ 	.word	0x00001c00


	//   ....[112]....
        /*01d8*/ 	.word	0x00001c40


	//   ....[113]....
        /*01dc*/ 	.word	0x00001c80


	//   ....[114]....
        /*01e0*/ 	.word	0x00001cc0


	//   ....[115]....
        /*01e4*/ 	.word	0x00001d00


	//   ....[116]....
        /*01e8*/ 	.word	0x00001d40


	//   ....[117]....
        /*01ec*/ 	.word	0x00001d80


	//   ....[118]....
        /*01f0*/ 	.word	0x00001dc0


	//   ....[119]....
        /*01f4*/ 	.word	0x00001e00


	//   ....[120]....
        /*01f8*/ 	.word	0x00001e40


	//   ....[121]....
        /*01fc*/ 	.word	0x00001e80


	//   ....[122]....
        /*0200*/ 	.word	0x00001ec0


	//   ....[123]....
        /*0204*/ 	.word	0x00001f00


	//   ....[124]....
        /*0208*/ 	.word	0x00001f40


	//   ....[125]....
        /*020c*/ 	.word	0x00001f80


	//   ....[126]....
        /*0210*/ 	.word	0x00001fc0


	//   ....[127]....
        /*0214*/ 	.word	0x00002000


	//   ....[128]....
        /*0218*/ 	.word	0x00002040


	//   ....[129]....
        /*021c*/ 	.word	0x00002080


	//   ....[130]....
        /*0220*/ 	.word	0x000020c0


	//   ....[131]....
        /*0224*/ 	.word	0x00002100


	//   ....[132]....
        /*0228*/ 	.word	0x00002140


	//   ....[133]....
        /*022c*/ 	.word	0x00002180


	//   ....[134]....
        /*0230*/ 	.word	0x000021c0


	//   ....[135]....
        /*0234*/ 	.word	0x00002200


	//   ....[136]....
        /*0238*/ 	.word	0x00002240


	//   ....[137]....
        /*023c*/ 	.word	0x00002280


	//   ....[138]....
        /*0240*/ 	.word	0x000022c0


	//   ....[139]....
        /*0244*/ 	.word	0x00002300


	//   ....[140]....
        /*0248*/ 	.word	0x00002340


	//   ....[141]....
        /*024c*/ 	.word	0x00002380


	//   ....[142]....
        /*0250*/ 	.word	0x000023c0


	//   ....[143]....
        /*0254*/ 	.word	0x00002400


	//   ....[144]....
        /*0258*/ 	.word	0x00002440


	//   ....[145]....
        /*025c*/ 	.word	0x00002480


	//   ....[146]....
        /*0260*/ 	.word	0x000024c0


	//   ....[147]....
        /*0264*/ 	.word	0x00002500


	//   ....[148]....
        /*0268*/ 	.word	0x00002540


	//   ....[149]....
        /*026c*/ 	.word	0x00002580


	//   ....[150]....
        /*0270*/ 	.word	0x000025c0


	//   ....[151]....
        /*0274*/ 	.word	0x00002600


	//   ....[152]....
        /*0278*/ 	.word	0x00002640


	//   ....[153]....
        /*027c*/ 	.word	0x00002680


	//   ....[154]....
        /*0280*/ 	.word	0x000026c0


	//   ....[155]....
        /*0284*/ 	.word	0x00002700


	//   ....[156]....
        /*0288*/ 	.word	0x00002740


	//   ....[157]....
        /*028c*/ 	.word	0x00002780


	//   ....[158]....
        /*0290*/ 	.word	0x000027c0


	//   ....[159]....
        /*0294*/ 	.word	0x00002800


	//   ....[160]....
        /*0298*/ 	.word	0x00002840


	//   ....[161]....
        /*029c*/ 	.word	0x00002880


	//   ....[162]....
        /*02a0*/ 	.word	0x000028c0


	//   ....[163]....
        /*02a4*/ 	.word	0x00002900


	//   ....[164]....
        /*02a8*/ 	.word	0x00002940


	//   ....[165]....
        /*02ac*/ 	.word	0x00002980


	//   ....[166]....
        /*02b0*/ 	.word	0x000029c0


	//   ....[167]....
        /*02b4*/ 	.word	0x00002a00


	//   ....[168]....
        /*02b8*/ 	.word	0x00002a40


	//   ....[169]....
        /*02bc*/ 	.word	0x00002a80


	//   ....[170]....
        /*02c0*/ 	.word	0x00002ac0


	//   ....[171]....
        /*02c4*/ 	.word	0x00002b00


	//   ....[172]....
        /*02c8*/ 	.word	0x00002b40


	//   ....[173]....
        /*02cc*/ 	.word	0x00002b80


	//   ....[174]....
        /*02d0*/ 	.word	0x00002bc0


	//   ....[175]....
        /*02d4*/ 	.word	0x00002c00


	//   ....[176]....
        /*02d8*/ 	.word	0x00002c40


	//   ....[177]....
        /*02dc*/ 	.word	0x00002c80


	//   ....[178]....
        /*02e0*/ 	.word	0x00002cc0


	//   ....[179]....
        /*02e4*/ 	.word	0x00002d00


	//   ....[180]....
        /*02e8*/ 	.word	0x00002d40


	//   ....[181]....
        /*02ec*/ 	.word	0x00002d80


	//   ....[182]....
        /*02f0*/ 	.word	0x00002dc0


	//   ....[183]....
        /*02f4*/ 	.word	0x00002e00


	//   ....[184]....
        /*02f8*/ 	.word	0x00002e40


	//   ....[185]....
        /*02fc*/ 	.word	0x00002e80


	//   ....[186]....
        /*0300*/ 	.word	0x00002ec0


	//   ....[187]....
        /*0304*/ 	.word	0x00002f00


	//   ....[188]....
        /*0308*/ 	.word	0x00002f40


	//   ....[189]....
        /*030c*/ 	.word	0x00002f80


	//   ....[190]....
        /*0310*/ 	.word	0x00002fc0


	//   ....[191]....
        /*0314*/ 	.word	0x00003000


	//   ....[192]....
        /*0318*/ 	.word	0x00003040


	//   ....[193]....
        /*031c*/ 	.word	0x00003080


	//   ....[194]....
        /*0320*/ 	.word	0x000030c0


	//   ....[195]....
        /*0324*/ 	.word	0x00003100


	//   ....[196]....
        /*0328*/ 	.word	0x00003140


	//   ....[197]....
        /*032c*/ 	.word	0x00003180


	//   ....[198]....
        /*0330*/ 	.word	0x000031c0


	//   ....[199]....
        /*0334*/ 	.word	0x00003200


	//   ....[200]....
        /*0338*/ 	.word	0x00003240


	//   ....[201]....
        /*033c*/ 	.word	0x00003280


	//   ....[202]....
        /*0340*/ 	.word	0x000032c0


	//   ....[203]....
        /*0344*/ 	.word	0x00003300


	//   ....[204]....
        /*0348*/ 	.word	0x00003340


	//   ....[205]....
        /*034c*/ 	.word	0x00003380


	//   ....[206]....
        /*0350*/ 	.word	0x000033c0


	//   ....[207]....
        /*0354*/ 	.word	0x00003400


	//   ....[208]....
        /*0358*/ 	.word	0x00003440


	//   ....[209]....
        /*035c*/ 	.word	0x00003480


	//   ....[210]....
        /*0360*/ 	.word	0x000034c0


	//   ....[211]....
        /*0364*/ 	.word	0x00003500


	//   ....[212]....
        /*0368*/ 	.word	0x00003540


	//   ....[213]....
        /*036c*/ 	.word	0x00003580


	//   ....[214]....
        /*0370*/ 	.word	0x000035c0


	//   ....[215]....
        /*0374*/ 	.word	0x00003600


	//   ....[216]....
        /*0378*/ 	.word	0x00003640


	//   ....[217]....
        /*037c*/ 	.word	0x00003680


	//   ....[218]....
        /*0380*/ 	.word	0x000036c0


	//   ....[219]....
        /*0384*/ 	.word	0x00003700


	//   ....[220]....
        /*0388*/ 	.word	0x00003740


	//   ....[221]....
        /*038c*/ 	.word	0x00003780


	//   ....[222]....
        /*0390*/ 	.word	0x000037c0


	//   ....[223]....
        /*0394*/ 	.word	0x00003800


	//   ....[224]....
        /*0398*/ 	.word	0x00003840


	//   ....[225]....
        /*039c*/ 	.word	0x00003880


	//   ....[226]....
        /*03a0*/ 	.word	0x000038c0


	//   ....[227]....
        /*03a4*/ 	.word	0x00003900


	//   ....[228]....
        /*03a8*/ 	.word	0x00003940


	//   ....[229]....
        /*03ac*/ 	.word	0x00003980


	//   ....[230]....
        /*03b0*/ 	.word	0x000039c0


	//   ....[231]....
        /*03b4*/ 	.word	0x00003a00


	//   ....[232]....
        /*03b8*/ 	.word	0x00003a40


	//   ....[233]....
        /*03bc*/ 	.word	0x00003a80


	//   ....[234]....
        /*03c0*/ 	.word	0x00003ac0


	//   ....[235]....
        /*03c4*/ 	.word	0x00003b00


	//   ....[236]....
        /*03c8*/ 	.word	0x00003b40


	//   ....[237]....
        /*03cc*/ 	.word	0x00003b80


	//   ....[238]....
        /*03d0*/ 	.word	0x00003bc0


	//   ....[239]....
        /*03d4*/ 	.word	0x00003c00


	//   ....[240]....
        /*03d8*/ 	.word	0x00003c40


	//   ....[241]....
        /*03dc*/ 	.word	0x00003c80


	//   ....[242]....
        /*03e0*/ 	.word	0x00003cc0


	//   ....[243]....
        /*03e4*/ 	.word	0x00003d00


	//   ....[244]....
        /*03e8*/ 	.word	0x00003d40


	//   ....[245]....
        /*03ec*/ 	.word	0x00003d80


	//   ....[246]....
        /*03f0*/ 	.word	0x00003dc0


	//   ....[247]....
        /*03f4*/ 	.word	0x00003e00


	//   ....[248]....
        /*03f8*/ 	.word	0x00003e40


	//   ....[249]....
        /*03fc*/ 	.word	0x00003e80


	//   ....[250]....
        /*0400*/ 	.word	0x00003ec0


	//   ....[251]....
        /*0404*/ 	.word	0x00003f00


	//   ....[252]....
        /*0408*/ 	.word	0x00003f40


	//   ....[253]....
        /*040c*/ 	.word	0x00003f80


	//   ....[254]....
        /*0410*/ 	.word	0x00003fc0


	//   ....[255]....
        /*0414*/ 	.word	0x00004000


	//   ....[0]....
        /*0418*/ 	.word	0x00004040


	//----- nvinfo : EIATTR_VRC_CTA_INIT_COUNT
	.align		4
.L_1892:
        /*041c*/ 	.byte	0x02, 0x4a
	.zero		1
	.zero		1


	//----- nvinfo : EIATTR_EXIT_INSTR_OFFSETS
	.align		4
        /*0420*/ 	.byte	0x04, 0x1c
        /*0422*/ 	.short	(.L_1894 - .L_1893)


	//   ....[0]....
.L_1893:
        /*0424*/ 	.word	0x00004070


	//----- nvinfo : EIATTR_SW_WAR
	.align		4
.L_1894:
        /*0428*/ 	.byte	0x04, 0x36
        /*042a*/ 	.short	(.L_1896 - .L_1895)
.L_1895:
        /*042c*/ 	.word	0x00000008
.L_1896:


//--------------------- .nv.info._Z4testIL_Z13load_volatilePKjEL_Z17store_atomic_exchPjjELi256E14single_element9all_lanesEvv --------------------------
	.section	.nv.info._Z4testIL_Z13load_volatilePKjEL_Z17store_atomic_exchPjjELi256E14single_element9all_lanesEvv,"",@"SHT_CUDA_INFO"
	.sectionflags	@""
	.align	4


	//----- nvinfo : EIATTR_CUDA_API_VERSION
	.align		4
        /*0000*/ 	.byte	0x04, 0x37
        /*0002*/ 	.short	(.L_1898 - .L_1897)
.L_1897:
        /*0004*/ 	.word	0x00000082


	//----- nvinfo : EIATTR_SPARSE_MMA_MASK
	.align		4
.L_1898:
        /*0008*/ 	.byte	0x03, 0x50
        /*000a*/ 	.short	0x0000


	//----- nvinfo : EIATTR_MAXREG_COUNT
	.align		4
        /*000c*/ 	.byte	0x03, 0x1b
        /*000e*/ 	.short	0x00ff


	//----- nvinfo : EIATTR_MERCURY_ISA_VERSION
	.align		4
        /*0010*/ 	.byte	0x03, 0x5f
        /*0012*/ 	.short	0x0101


	//----- nvinfo : EIATTR_VRC_CTA_INIT_COUNT
	.align		4
        /*0014*/ 	.byte	0x02, 0x4a
	.zero		1
	.zero		1


	//----- nvinfo : EIATTR_EXIT_INSTR_OFFSETS
	.align		4
        /*0018*/ 	.byte	0x04, 0x1c
        /*001a*/ 	.short	(.L_1900 - .L_1899)


	//   ....[0]....
.L_1899:
        /*001c*/ 	.word	0x00003030


	//----- nvinfo : EIATTR_SW_WAR
	.align		4
.L_1900:
        /*0020*/ 	.byte	0x04, 0x36
        /*0022*/ 	.short	(.L_1902 - .L_1901)
.L_1901:
        /*0024*/ 	.word	0x00000008
.L_1902:


//--------------------- .nv.info._Z4testIL_Z13load_volatilePKjEL_Z14store_volatilePjjELi256E14single_element9all_lanesEvv --------------------------
	.section	.nv.info._Z4testIL_Z13load_volatilePKjEL_Z14store_volatilePjjELi256E14single_element9all_lanesEvv,"",@"SHT_CUDA_INFO"
	.sectionflags	@""
	.align	4


	//----- nvinfo : EIATTR_CUDA_API_VERSION
	.align		4
        /*0000*/ 	.byte	0x04, 0x37
        /*0002*/ 	.short	(.L_1904 - .L_1903)
.L_1903:
        /*0004*/ 	.word	0x00000082


	//----- nvinfo : EIATTR_SPARSE_MMA_MASK
	.align		4
.L_1904:
        /*0008*/ 	.byte	0x03, 0x50
        /*000a*/ 	.short	0x0000


	//----- nvinfo : EIATTR_MAXREG_COUNT
	.align		4
        /*000c*/ 	.byte	0x03, 0x1b
        /*000e*/ 	.short	0x00ff


	//----- nvinfo : EIATTR_MERCURY_ISA_VERSION
	.align		4
        /*0010*/ 	.byte	0x03, 0x5f
        /*0012*/ 	.short	0x0101


	//----- nvinfo : EIATTR_VRC_CTA_INIT_COUNT
	.align		4
        /*0014*/ 	.byte	0x02, 0x4a
	.zero		1
	.zero		1


	//----- nvinfo : EIATTR_EXIT_INSTR_OFFSETS
	.align		4
        /*0018*/ 	.byte	0x04, 0x1c
        /*001a*/ 	.short	(.L_1906 - .L_1905)


	//   ....[0]....
.L_1905:
        /*001c*/ 	.word	0x00003030


	//----- nvinfo : EIATTR_SW_WAR
	.align		4
.L_1906:
        /*0020*/ 	.byte	0x04, 0x36
        /*0022*/ 	.short	(.L_1908 - .L_1907)
.L_1907:
        /*0024*/ 	.word	0x00000008
.L_1908:


//--------------------- .nv.callgraph             --------------------------
	.section	.nv.callgraph,"",@"SHT_CUDA_CALLGRAPH"
	.align	4
	.sectionentsize	8
	.align		4
        /*0000*/ 	.word	0x00000000
	.align		4
        /*0004*/ 	.word	0xffffffff
	.align		4
        /*0008*/ 	.word	0x00000000
	.align		4
        /*000c*/ 	.word	0xfffffffe
	.align		4
        /*0010*/ 	.word	0x00000000
	.align		4
        /*0014*/ 	.word	0xfffffffd
	.align		4
        /*0018*/ 	.word	0x00000000
	.align		4
        /*001c*/ 	.word	0xfffffffc


//--------------------- .nv.constant4             --------------------------
	.section	.nv.constant4,"a",@progbits
	.align	8
	.align		8
.nv.constant4:
        /*0000*/ 	.dword	buffer


//--------------------- .text._Z4testIL_Z12load_relaxedPKjEL_Z13store_relaxedPjjELi256E14strided_accessILj1024ELj32EE9all_lanesEvv --------------------------
	.section	.text._Z4testIL_Z12load_relaxedPKjEL_Z13store_relaxedPjjELi256E14strided_accessILj1024ELj32EE9all_lanesEvv,"ax",@progbits
	.align	128
        .global         _Z4testIL_Z12load_relaxedPKjEL_Z13store_relaxedPjjELi256E14strided_accessILj1024ELj32EE9all_lanesEvv
        .type           _Z4testIL_Z12load_relaxedPKjEL_Z13store_relaxedPjjELi256E14strided_accessILj1024ELj32EE9all_lanesEvv,@function
        .size           _Z4testIL_Z12load_relaxedPKjEL_Z13store_relaxedPjjELi256E14strided_accessILj1024ELj32EE9all_lanesEvv,(.L_x_155 - _Z4testIL_Z12load_relaxedPKjEL_Z13store_relaxedPjjELi256E14strided_accessILj1024ELj32EE9all_lanesEvv)
        .other          _Z4testIL_Z12load_relaxedPKjEL_Z13store_relaxedPjjELi256E14strided_accessILj1024ELj32EE9all_lanesEvv,@"STO_CUDA_ENTRY STV_DEFAULT"
_Z4testIL_Z12load_relaxedPKjEL_Z13store_relaxedPjjELi256E14strided_accessILj1024ELj32EE9all_lanesEvv:
.text._Z4testIL_Z12load_relaxedPKjEL_Z13store_relaxedPjjELi256E14strided_accessILj1024ELj32EE9all_lanesEvv:
[----:B------:R-:W-:Y:S01]  /*0000*/  LDC R1, c[0x0][0x37c] ;  /* 0x0000df00ff017b82 */ /* 0x000fe20000000800 */
[----:B------:R-:W0:Y:S07]  /*0010*/  S2R R3, SR_TID.X ;  /* 0x0000000000037919 */ /* 0x000e2e0000002100 */
[----:B------:R-:W0:Y:S01]  /*0020*/  S2UR UR4, SR_CTAID.X ;  /* 0x00000000000479c3 */ /* 0x000e220000002500 */
[----:B------:R-:W1:Y:S07]  /*0030*/  LDCU.64 UR6, c[0x4][URZ] ;  /* 0x01000000ff0677ac */ /* 0x000e6e0008000a00 */
[----:B------:R-:W0:Y:S02]  /*0040*/  LDC R0, c[0x0][0x360] ;  /* 0x0000d800ff007b82 */ /* 0x000e240000000800 */
[----:B0-----:R-:W-:Y:S01]  /*0050*/  IMAD R0, R0, UR4, R3 ;  /* 0x0000000400007c24 */ /* 0x001fe2000f8e0203 */
[----:B------:R-:W0:Y:S03]  /*0060*/  LDCU.64 UR4, c[0x0][0x358] ;  /* 0x00006b00ff0477ac */ /* 0x000e260008000a00 */
[----:B------:R-:W-:-:S05]  /*0070*/  IMAD.SHL.U32 R0, R0, 0x80, RZ ;  /* 0x0000008000007824 */ /* 0x000fca00078e00ff */
[----:B------:R-:W-:-:S04]  /*0080*/  LOP3.LUT R0, R0, 0xf80, RZ, 0xc0, !PT ;  /* 0x00000f8000007812 */ /* 0x000fc800078ec0ff */
[----:B-1----:R-:W-:-:S05]  /*0090*/  IADD3 R2, P0, PT, R0, UR6, RZ ;  /* 0x0000000600027c10 */ /* 0x002fca000ff1e0ff */
[----:B------:R-:W-:-:S05]  /*00a0*/  IMAD.X R3, RZ, RZ, UR7, P0 ;  /* 0x00000007ff037e24 */ /* 0x000fca00080e06ff */
[----:B0-----:R-:W2:Y:S02]  /*00b0*/  LD.E.STRONG.GPU R0, desc[UR4][R2.64] ;  /* 0x0000000402007980 */ /* 0x001ea4000c10f900 */
[----:B--2---:R-:W-:-:S05]  /*00c0*/  IADD3 R5, PT, PT, R0, 0x1, RZ ;  /* 0x0000000100057810 */ /* 0x004fca0007ffe0ff */
[----:B------:R0:W-:Y:S04]  /*00d0*/  ST.E.STRONG.GPU desc[UR4][R2.64], R5 ;  /* 0x0000000502007985 */ /* 0x0001e8000c10f904 */
[----:B------:R-:W2:Y:S02]  /*00e0*/  LD.E.STRONG.GPU R0, desc[UR4][R2.64] ;  /* 0x0000000402007980 */ /* 0x000ea4000c10f900 */
[----:B--2---:R-:W-:-:S05]  /*00f0*/  VIADD R7, R0, 0x1 ;  /* 0x0000000100077836 */ /* 0x004fca0000000000 */
[----:B------:R1:W-:Y:S04]  /*0100*/  ST.E.STRONG.GPU desc[UR4][R2.64], R7 ;  /* 0x0000000702007985 */ /* 0x0003e8000c10f904 */
[----:B------:R-:W2:Y:S02]  /*0110*/  LD.E.STRONG.GPU R0, desc[UR4][R2.64] ;  /* 0x0000000402007980 */ /* 0x000ea4000c10f900 */
[----:B--2---:R-:W-:-:S05]  /*0120*/  IADD3 R9, PT, PT, R0, 0x1, RZ ;  /* 0x0000000100097810 */ /* 0x004fca0007ffe0ff */
[----:B------:R2:W-:Y:S04]  /*0130*/  ST.E.STRONG.GPU desc[UR4][R2.64], R9 ;  /* 0x0000000902007985 */ /* 0x0005e8000c10f904 */
[----:B------:R-:W3:Y:S02]  /*0140*/  LD.E.STRONG.GPU R0, desc[UR4][R2.64] ;  /* 0x0000000402007980 */ /* 0x000ee4000c10f900 */
[----:B---3--:R-:W-:-:S05]  /*0150*/  VIADD R11, R0, 0x1 ;  /* 0x00000001000b7836 */ /* 0x008fca0000000000 */
[----:B------:R3:W-:Y:S04]  /*0160*/  ST.E.STRONG.GPU desc[UR4][R2.64], R11 ;  /* 0x0000000b02007985 */ /* 0x0007e8000c10f904 */
[----:B------:R-:W0:Y:S02]  /*0170*/  LD.E.STRONG.GPU R0, desc[UR4][R2.64] ;  /* 0x0000000402007980 */ /* 0x000e24000c10f900 */
[----:B0-----:R-:W-:-:S05]  /*0180*/  IADD3 R5, PT, PT, R0, 0x1, RZ ;  /* 0x0000000100057810 */ /* 0x001fca0007ffe0ff */
[----:B------:R0:W-:Y:S04]  /*0190*/  ST.E.STRONG.GPU desc[UR4][R2.64], R5 ;  /* 0x0000000502007985 */ /* 0x0001e8000c10f904 */
[----:B------:R-:W1:Y:S02]  /*01a0*/  LD.E.STRONG.GPU R0, desc[UR4][R2.64] ;  /* 0x0000000402007980 */ /* 0x000e64000c10f900 */
[----:B-1----:R-:W-:-:S05]  /*01b0*/  VIADD R7, R0, 0x1 ;  /* 0x0000000100077836 */ /* 0x002fca0000000000 */
        /* <DEDUP_REMOVED lines=741> */
[----:B------:R-:W-:Y:S04]  /*3010*/  ST.E.STRONG.GPU desc[UR4][R2.64], R5 ;  /* 0x0000000502007985 */ /* 0x000fe8000c10f904 */
[----:B------:R-:W1:Y:S02]  /*3020*/  LD.E.STRONG.GPU R0, desc[UR4][R2.64] ;  /* 0x0000000402007980 */ /* 0x000e64000c10f900 */
[----:B-1----:R-:W-:-:S05]  /*3030*/  VIADD R7, R0, 0x1 ;  /* 0x0000000100077836 */ /* 0x002fca0000000000 */
[----:B------:R-:W-:Y:S04]  /*3040*/  ST.E.STRONG.GPU desc[UR4][R2.64], R7 ;  /* 0x0000000702007985 */ /* 0x000fe8000c10f904 */
[----:B------:R-:W2:Y:S02]  /*3050*/  LD.E.STRONG.GPU R0, desc[UR4][R2.64] ;  /* 0x0000000402007980 */ /* 0x000ea4000c10f900 */
[----:B--2---:R-:W-:-:S05]  /*3060*/  IADD3 R9, PT, PT, R0, 0x1, RZ ;  /* 0x0000000100097810 */ /* 0x004fca0007ffe0ff */
[----:B------:R-:W-:Y:S04]  /*3070*/  ST.E.STRONG.GPU desc[UR4][R2.64], R9 ;  /* 0x0000000902007985 */ /* 0x000fe8000c10f904 */
[----:B------:R-:W3:Y:S02]  /*3080*/  LD.E.STRONG.GPU R0, desc[UR4][R2.64] ;  /* 0x0000000402007980 */ /* 0x000ee4000c10f900 */
[----:B---3--:R-:W-:-:S05]  /*3090*/  IADD3 R11, PT, PT, R0, 0x1, RZ ;  /* 0x00000001000b7810 */ /* 0x008fca0007ffe0ff */
[----:B------:R-:W-:Y:S01]  /*30a0*/  ST.E.STRONG.GPU desc[UR4][R2.64], R11 ;  /* 0x0000000b02007985 */ /* 0x000fe2000c10f904 */
[----:B------:R-:W-:Y:S05]  /*30b0*/  EXIT ;  /* 0x000000000000794d */ /* 0x000fea0003800000 */
.L_x_0:
[----:B------:R-:W-:-:S00]  /*30c0*/  BRA `(.L_x_0) ;  /* 0xfffffffc00fc7947 */ /* 0x000fc0000383ffff */
[----:B------:R-:W-:-:S00]  /*30d0*/  NOP ;  /* 0x0000000000007918 */ /* 0x000fc00000000000 */
        /* <DEDUP_REMOVED lines=10> */
.L_x_155:


//--------------------- .text._Z4testIL_Z15load_atomic_addPKjEL_Z17store_atomic_exchPjjELi256E14strided_accessILj1024ELj32EE9all_lanesEvv --------------------------
	.section	.text._Z4testIL_Z15load_atomic_addPKjEL_Z17store_atomic_exchPjjELi256E14strided_accessILj1024ELj32EE9all_lanesEvv,"ax",@progbits
	.align	128
        .global         _Z4testIL_Z15load_atomic_addPKjEL_Z17store_atomic_exchPjjELi256E14strided_accessILj1024ELj32EE9all_lanesEvv
        .type           _Z4testIL_Z15load_atomic_addPKjEL_Z17store_atomic_exchPjjELi256E14strided_accessILj1024ELj32EE9all_lanesEvv,@function
        .size           _Z4testIL_Z15load_atomic_addPKjEL_Z17store_atomic_exchPjjELi256E14strided_accessILj1024ELj32EE9all_lanesEvv,(.L_x_156 - _Z4testIL_Z15load_atomic_addPKjEL_Z17store_atomic_exchPjjELi256E14strided_accessILj1024ELj32EE9all_lanesEvv)
        .other          _Z4testIL_Z15load_atomic_addPKjEL_Z17store_atomic_exchPjjELi256E14strided_accessILj1024ELj32EE9all_lanesEvv,@"STO_CUDA_ENTRY STV_DEFAULT"
_Z4testIL_Z15load_atomic_addPKjEL_Z17store_atomic_exchPjjELi256E14strided_accessILj1024ELj32EE9all_lanesEvv:
.text._Z4testIL_Z15load_atomic_addPKjEL_Z17store_atomic_exchPjjELi256E14strided_accessILj1024ELj32EE9all_lanesEvv:
        /* <DEDUP_REMOVED lines=11> */
[----:B0-----:R-:W2:Y:S02]  /*00b0*/  ATOMG.E.ADD.STRONG.GPU PT, R0, desc[UR4][R2.64], RZ ;  /* 0x800000ff020079a8 */ /* 0x001ea400081ef104 */
[----:B--2---:R-:W-:-:S05]  /*00c0*/  IADD3 R5, PT, PT, R0, 0x1, RZ ;  /* 0x0000000100057810 */ /* 0x004fca0007ffe0ff */
[----:B------:R0:W-:Y:S04]  /*00d0*/  ATOMG.E.EXCH.STRONG.GPU PT, RZ, desc[UR4][R2.64], R5 ;  /* 0x8000000502ff79a8 */ /* 0x0001e8000c1ef104 */
[----:B------:R-:W2:Y:S02]  /*00e0*/  ATOMG.E.ADD.STRONG.GPU PT, R0, desc[UR4][R2.64], RZ ;  /* 0x800000ff020079a8 */ /* 0x000ea400081ef104 */
[----:B--2---:R-:W-:-:S05]  /*00f0*/  VIADD R7, R0, 0x1 ;  /* 0x0000000100077836 */ /* 0x004fca0000000000 */
[----:B------:R1:W-:Y:S04]  /*0100*/  ATOMG.E.EXCH.STRONG.GPU PT, RZ, desc[UR4][R2.64], R7 ;  /* 0x8000000702ff79a8 */ /* 0x0003e8000c1ef104 */
[----:B------:R-:W2:Y:S02]  /*0110*/  ATOMG.E.ADD.STRONG.GPU PT, R0, desc[UR4][R2.64], RZ ;  /* 0x800000ff020079a8 */ /* 0x000ea400081ef104 */
[----:B--2---:R-:W-:-:S05]  /*0120*/  IADD3 R9, PT, PT, R0, 0x1, RZ ;  /* 0x0000000100097810 */ /* 0x004fca0007ffe0ff */
[----:B------:R2:W-:Y:S04]  /*0130*/  ATOMG.E.EXCH.STRONG.GPU PT, RZ, desc[UR4][R2.64], R9 ;  /* 0x8000000902ff79a8 */ /* 0x0005e8000c1ef104 */
[----:B------:R-:W3:Y:S02]  /*0140*/  ATOMG.E.ADD.STRONG.GPU PT, R0, desc[UR4][R2.64], RZ ;  /* 0x800000ff020079a8 */ /* 0x000ee400081ef104 */
[----:B---3--:R-:W-:-:S05]  /*0150*/  VIADD R11, R0, 0x1 ;  /* 0x00000001000b7836 */ /* 0x008fca0000000000 */
[----:B------:R3:W-:Y:S04]  /*0160*/  ATOMG.E.EXCH.STRONG.GPU PT, RZ, desc[UR4][R2.64], R11 ;  /* 0x8000000b02ff79a8 */ /* 0x0007e8000c1ef104 */
[----:B------:R-:W0:Y:S02]  /*0170*/  ATOMG.E.ADD.STRONG.GPU PT, R0, desc[UR4][R2.64], RZ ;  /* 0x800000ff020079a8 */ /* 0x000e2400081ef104 */
[----:B0-----:R-:W-:-:S05]  /*0180*/  IADD3 R5, PT, PT, R0, 0x1, RZ ;  /* 0x0000000100057810 */ /* 0x001fca0007ffe0ff */
[----:B------:R0:W-:Y:S04]  /*0190*/  ATOMG.E.EXCH.STRONG.GPU PT, RZ, desc[UR4][R2.64], R5 ;  /* 0x8000000502ff79a8 */ /* 0x0001e8000c1ef104 */
[----:B------:R-:W1:Y:S02]  /*01a0*/  ATOMG.E.ADD.STRONG.GPU PT, R0, desc[UR4][R2.64], RZ ;  /* 0x800000ff020079a8 */ /* 0x000e6400081ef104 */
[----:B-1----:R-:W-:-:S05]  /*01b0*/  VIADD R7, R0, 0x1 ;  /* 0x0000000100077836 */ /* 0x002fca0000000000 */
        /* <DEDUP_REMOVED lines=741> */
[----:B------:R-:W-:Y:S04]  /*3010*/  ATOMG.E.EXCH.STRONG.GPU PT, RZ, desc[UR4][R2.64], R5 ;  /* 0x8000000502ff79a8 */ /* 0x000fe8000c1ef104 */
[----:B------:R-:W1:Y:S02]  /*3020*/  ATOMG.E.ADD.STRONG.GPU PT, R0, desc[UR4][R2.64], RZ ;  /* 0x800000ff020079a8 */ /* 0x000e6400081ef104 */
[----:B-1----:R-:W-:-:S05]  /*3030*/  VIADD R7, R0, 0x1 ;  /* 0x0000000100077836 */ /* 0x002fca0000000000 */
[----:B------:R-:W-:Y:S04]  /*3040*/  ATOMG.E.EXCH.STRONG.GPU PT, RZ, desc[UR4][R2.64], R7 ;  /* 0x8000000702ff79a8 */ /* 0x000fe8000c1ef104 */
[----:B------:R-:W2:Y:S02]  /*3050*/  ATOMG.E.ADD.STRONG.GPU PT, R0, desc[UR4][R2.64], RZ ;  /* 0x800000ff020079a8 */ /* 0x000ea400081ef104 */
[----:B--2---:R-:W-:-:S05]  /*3060*/  IADD3 R9, PT, PT, R0, 0x1, RZ ;  /* 0x0000000100097810 */ /* 0x004fca0007ffe0ff */
[----:B------:R-:W-:Y:S04]  /*3070*/  ATOMG.E.EXCH.STRONG.GPU PT, RZ, desc[UR4][R2.64], R9 ;  /* 0x8000000902ff79a8 */ /* 0x000fe8000c1ef104 */
[----:B------:R-:W3:Y:S02]  /*3080*/  ATOMG.E.ADD.STRONG.GPU PT, R0, desc[UR4][R2.64], RZ ;  /* 0x800000ff020079a8 */ /* 0x000ee400081ef104 */
[----:B---3--:R-:W-:-:S05]  /*3090*/  IADD3 R11, PT, PT, R0, 0x1, RZ ;  /* 0x00000001000b7810 */ /* 0x008fca0007ffe0ff */
[----:B------:R-:W-:Y:S01]  /*30a0*/  ATOMG.E.EXCH.STRONG.GPU PT, RZ, desc[UR4][R2.64], R11 ;  /* 0x8000000b02ff79a8 */ /* 0x000fe2000c1ef104 */
[----:B------:R-:W-:Y:S05]  /*30b0*/  EXIT ;  /* 0x000000000000794d */ /* 0x000fea0003800000 */
.L_x_1:
        /* <DEDUP_REMOVED lines=12> */
.L_x_156:


//--------------------- .text._Z4testIL_Z15load_atomic_addPKjEL_Z14store_volatilePjjELi256E14strided_accessILj1024ELj32EE9all_lanesEvv --------------------------
	.section	.text._Z4testIL_Z15load_atomic_addPKjEL_Z14store_volatilePjjELi256E14strided_accessILj1024ELj32EE9all_lanesEvv,"ax",@progbits
	.align	128
        .global         _Z4testIL_Z15load_atomic_addPKjEL_Z14store_volatilePjjELi256E14strided_accessILj1024ELj32EE9all_lanesEvv
        .type           _Z4testIL_Z15load_atomic_addPKjEL_Z14store_volatilePjjELi256E14strided_accessILj1024ELj32EE9all_lanesEvv,@function
        .size           _Z4testIL_Z15load_atomic_addPKjEL_Z14store_volatilePjjELi256E14strided_accessILj1024ELj32EE9all_lanesEvv,(.L_x_157 - _Z4testIL_Z15load_atomic_addPKjEL_Z14store_volatilePjjELi256E14strided_accessILj1024ELj32EE9all_lanesEvv)
        .other          _Z4testIL_Z15load_atomic_addPKjEL_Z14store_volatilePjjELi256E14strided_accessILj1024ELj32EE9all_lanesEvv,@"STO_CUDA_ENTRY STV_DEFAULT"
_Z4testIL_Z15load_atomic_addPKjEL_Z14store_volatilePjjELi256E14strided_accessILj1024ELj32EE9all_lanesEvv:
.text._Z4testIL_Z15load_atomic_addPKjEL_Z14store_volatilePjjELi256E14strided_accessILj1024ELj32EE9all_lanesEvv:
        /* <DEDUP_REMOVED lines=13> */
[----:B------:R0:W-:Y:S04]  /*00d0*/  STG.E.STRONG.SYS desc[UR4][R2.64], R5 ;  /* 0x0000000502007986 */ /* 0x0001e8000c115904 */
[----:B------:R-:W2:Y:S02]  /*00e0*/  ATOMG.E.ADD.STRONG.GPU PT, R0, desc[UR4][R2.64], RZ ;  /* 0x800000ff020079a8 */ /* 0x000ea400081ef104 */
[----:B--2---:R-:W-:-:S05]  /*00f0*/  VIADD R7, R0, 0x1 ;  /* 0x0000000100077836 */ /* 0x004fca0000000000 */
[----:B------:R1:W-:Y:S04]  /*0100*/  STG.E.STRONG.SYS desc[UR4][R2.64], R7 ;  /* 0x0000000702007986 */ /* 0x0003e8000c115904 */
[----:B------:R-:W2:Y:S02]  /*0110*/  ATOMG.E.ADD.STRONG.GPU PT, R0, desc[UR4][R2.64], RZ ;  /* 0x800000ff020079a8 */ /* 0x000ea400081ef104 */
[----:B--2---:R-:W-:-:S05]  /*0120*/  IADD3 R9, PT, PT, R0, 0x1, RZ ;  /* 0x0000000100097810 */ /* 0x004fca0007ffe0ff */
[----:B------:R2:W-:Y:S04]  /*0130*/  STG.E.STRONG.SYS desc[UR4][R2.64], R9 ;  /* 0x0000000902007986 */ /* 0x0005e8000c115904 */
[----:B------:R-:W3:Y:S02]  /*0140*/  ATOMG.E.ADD.STRONG.GPU PT, R0, desc[UR4][R2.64], RZ ;  /* 0x800000ff020079a8 */ /* 0x000ee400081ef104 */
[----:B---3--:R-:W-:-:S05]  /*0150*/  VIADD R11, R0, 0x1 ;  /* 0x00000001000b7836 */ /* 0x008fca0000000000 */
[----:B------:R3:W-:Y:S04]  /*0160*/  STG.E.STRONG.SYS desc[UR4][R2.64], R11 ;  /* 0x0000000b02007986 */ /* 0x0007e8000c115904 */
[----:B------:R-:W0:Y:S02]  /*0170*/  ATOMG.E.ADD.STRONG.GPU PT, R0, desc[UR4][R2.64], RZ ;  /* 0x800000ff020079a8 */ /* 0x000e2400081ef104 */
[----:B0-----:R-:W-:-:S05]  /*0180*/  IADD3 R5, PT, PT, R0, 0x1, RZ ;  /* 0x0000000100057810 */ /* 0x001fca0007ffe0ff */
[----:B------:R0:W-:Y:S04]  /*0190*/  STG.E.STRONG.SYS desc[UR4][R2.64], R5 ;  /* 0x0000000502007986 */ /* 0x0001e8000c115904 */
[----:B------:R-:W1:Y:S02]  /*01a0*/  ATOMG.E.ADD.STRONG.GPU PT, R0, desc[UR4][R2.64], RZ ;  /* 0x800000ff020079a8 */ /* 0x000e6400081ef104 */
[----:B-1----:R-:W-:-:S05]  /*01b0*/  VIADD R7, R0, 0x1 ;  /* 0x0000000100077836 */ /* 0x002fca0000000000 */
        /* <DEDUP_REMOVED lines=741> */
[----:B------:R-:W-:Y:S04]  /*3010*/  STG.E.STRONG.SYS desc[UR4][R2.64], R5 ;  /* 0x0000000502007986 */ /* 0x000fe8000c115904 */
[----:B------:R-:W1:Y:S02]  /*3020*/  ATOMG.E.ADD.STRONG.GPU PT, R0, desc[UR4][R2.64], RZ ;  /* 0x800000ff020079a8 */ /* 0x000e6400081ef104 */
[----:B-1----:R-:W-:-:S05]  /*3030*/  VIADD R7, R0, 0x1 ;  /* 0x0000000100077836 */ /* 0x002fca0000000000 */
[----:B------:R-:W-:Y:S04]  /*3040*/  STG.E.STRONG.SYS desc[UR4][R2.64], R7 ;  /* 0x0000000702007986 */ /* 0x000fe8000c115904 */
[----:B------:R-:W2:Y:S02]  /*3050*/  ATOMG.E.ADD.STRONG.GPU PT, R0, desc[UR4][R2.64], RZ ;  /* 0x800000ff020079a8 */ /* 0x000ea400081ef104 */
[----:B--2---:R-:W-:-:S05]  /*3060*/  IADD3 R9, PT, PT, R0, 0x1, RZ ;  /* 0x0000000100097810 */ /* 0x004fca0007ffe0ff */
[----:B------:R-:W-:Y:S04]  /*3070*/  STG.E.STRONG.SYS desc[UR4][R2.64], R9 ;  /* 0x0000000902007986 */ /* 0x000fe8000c115904 */
[----:B------:R-:W3:Y:S02]  /*3080*/  ATOMG.E.ADD.STRONG.GPU PT, R0, desc[UR4][R2.64], RZ ;  /* 0x800000ff020079a8 */ /* 0x000ee400081ef104 */
[----:B---3--:R-:W-:-:S05]  /*3090*/  IADD3 R11, PT, PT, R0, 0x1, RZ ;  /* 0x00000001000b7810 */ /* 0x008fca0007ffe0ff */
[----:B------:R-:W-:Y:S01]  /*30a0*/  STG.E.STRONG.SYS desc[UR4][R2.64], R11 ;  /* 0x0000000b02007986 */ /* 0x000fe2000c115904 */
[----:B------:R-:W-:Y:S05]  /*30b0*/  EXIT ;  /* 0x000000000000794d */ /* 0x000fea0003800000 */
.L_x_2:
        /* <DEDUP_REMOVED lines=12> */
.L_x_157:


//--------------------- .text._Z4testIL_Z13load_volatilePKjEL_Z17store_atomic_exchPjjELi256E14strided_accessILj1024ELj32EE9all_lanesEvv --------------------------
	.section	.text._Z4testIL_Z13load_volatilePKjEL_Z17store_atomic_exchPjjELi256E14strided_accessILj1024ELj32EE9all_lanesEvv,"ax",@progbits
	.align	128
        .global         _Z4testIL_Z13load_volatilePKjEL_Z17store_atomic_exchPjjELi256E14strided_accessILj1024ELj32EE9all_lanesEvv
        .type           _Z4testIL_Z13load_volatilePKjEL_Z17store_atomic_exchPjjELi256E14strided_accessILj1024ELj32EE9all_lanesEvv,@function
        .size           _Z4testIL_Z13load_volatilePKjEL_Z17store_atomic_exchPjjELi256E14strided_accessILj1024ELj32EE9all_lanesEvv,(.L_x_158 - _Z4testIL_Z13load_volatilePKjEL_Z17store_atomic_exchPjjELi256E14strided_accessILj1024ELj32EE9all_lanesEvv)
        .other          _Z4testIL_Z13load_volatilePKjEL_Z17store_atomic_exchPjjELi256E14strided_accessILj1024ELj32EE9all_lanesEvv,@"STO_CUDA_ENTRY STV_DEFAULT"
_Z4testIL_Z13load_volatilePKjEL_Z17store_atomic_exchPjjELi256E14strided_accessILj1024ELj32EE9all_lanesEvv:
.text._Z4testIL_Z13load_volatilePKjEL_Z17store_atomic_exchPjjELi256E14strided_accessILj1024ELj32EE9all_lanesEvv:
        /* <DEDUP_REMOVED lines=11> */
[----:B0-----:R-:W2:Y:S02]  /*00b0*/  LDG.E.STRONG.SYS R0, desc[UR4][R2.64] ;  /* 0x0000000402007981 */ /* 0x001ea4000c1f5900 */
[----:B--2---:R-:W-:-:S05]  /*00c0*/  IADD3 R5, PT, PT, R0, 0x1, RZ ;  /* 0x0000000100057810 */ /* 0x004fca0007ffe0ff */
[----:B------:R0:W-:Y:S04]  /*00d0*/  ATOMG.E.EXCH.STRONG.GPU PT, RZ, desc[UR4][R2.64], R5 ;  /* 0x8000000502ff79a8 */ /* 0x0001e8000c1ef104 */
[----:B------:R-:W2:Y:S02]  /*00e0*/  LDG.E.STRONG.SYS R0, desc[UR4][R2.64] ;  /* 0x0000000402007981 */ /* 0x000ea4000c1f5900 */
[----:B--2---:R-:W-:-:S05]  /*00f0*/  VIADD R7, R0, 0x1 ;  /* 0x0000000100077836 */ /* 0x004fca0000000000 */
[----:B------:R1:W-:Y:S04]  /*0100*/  ATOMG.E.EXCH.STRONG.GPU PT, RZ, desc[UR4][R2.64], R7 ;  /* 0x8000000702ff79a8 */ /* 0x0003e8000c1ef104 */
[----:B------:R-:W2:Y:S02]  /*0110*/  LDG.E.STRONG.SYS R0, desc[UR4][R2.64] ;  /* 0x0000000402007981 */ /* 0x000ea4000c1f5900 */
[----:B--2---:R-:W-:-:S05]  /*0120*/  IADD3 R9, PT, PT, R0, 0x1, RZ ;  /* 0x0000000100097810 */ /* 0x004fca0007ffe0ff */
[----:B------:R2:W-:Y:S04]  /*0130*/  ATOMG.E.EXCH.STRONG.GPU PT, RZ, desc[UR4][R2.64], R9 ;  /* 0x8000000902ff79a8 */ /* 0x0005e8000c1ef104 */
[----:B------:R-:W3:Y:S02]  /*0140*/  LDG.E.STRONG.SYS R0, desc[UR4][R2.64] ;  /* 0x0000000402007981 */ /* 0x000ee4000c1f5900 */
[----:B---3--:R-:W-:-:S05]  /*0150*/  VIADD R11, R0, 0x1 ;  /* 0x00000001000b7836 */ /* 0x008fca0000000000 */
[----:B------:R3:W-:Y:S04]  /*0160*/  ATOMG.E.EXCH.STRONG.GPU PT, RZ, desc[UR4][R2.64], R11 ;  /* 0x8000000b02ff79a8 */ /* 0x0007e8000c1ef104 */
[----:B------:R-:W0:Y:S02]  /*0170*/  LDG.E.STRONG.SYS R0, desc[UR4][R2.64] ;  /* 0x0000000402007981 */ /* 0x000e24000c1f5900 */
[----:B0-----:R-:W-:-:S05]  /*0180*/  IADD3 R5, PT, PT, R0, 0x1, RZ ;  /* 0x0000000100057810 */ /* 0x001fca0007ffe0ff */
[----:B------:R0:W-:Y:S04]  /*0190*/  ATOMG.E.EXCH.STRONG.GPU PT, RZ, desc[UR4][R2.64], R5 ;  /* 0x8000000502ff79a8 */ /* 0x0001e8000c1ef104 */
[----:B------:R-:W1:Y:S02]  /*01a0*/  LDG.E.STRONG.SYS R0, desc[UR4][R2.64] ;  /* 0x0000000402007981 */ /* 0x000e64000c1f5900 */
[----:B-1----:R-:W-:-:S05]  /*01b0*/  VIADD R7, R0, 0x1 ;  /* 0x0000000100077836 */ /* 0x002fca0000000000 */
        /* <DEDUP_REMOVED lines=741> */
[----:B------:R-:W-:Y:S04]  /*3010*/  ATOMG.E.EXCH.STRONG.GPU PT, RZ, desc[UR4][R2.64], R5 ;  /* 0x8000000502ff79a8 */ /* 0x000fe8000c1ef104 */
[----:B------:R-:W1:Y:S02]  /*3020*/  LDG.E.STRONG.SYS R0, desc[UR4][R2.64] ;  /* 0x0000000402007981 */ /* 0x000e64000c1f5900 */
[----:B-1----:R-:W-:-:S05]  /*3030*/  VIADD R7, R0, 0x1 ;  /* 0x0000000100077836 */ /* 0x002fca0000000000 */
[----:B------:R-:W-:Y:S04]  /*3040*/  ATOMG.E.EXCH.STRONG.GPU PT, RZ, desc[UR4][R2.64], R7 ;  /* 0x8000000702ff79a8 */ /* 0x000fe8000c1ef104 */
[----:B------:R-:W2:Y:S02]  /*3050*/  LDG.E.STRONG.SYS R0, desc[UR4][R2.64] ;  /* 0x0000000402007981 */ /* 0x000ea4000c1f5900 */
[----:B--2---:R-:W-:-:S05]  /*3060*/  IADD3 R9, PT, PT, R0, 0x1, RZ ;  /* 0x0000000100097810 */ /* 0x004fca0007ffe0ff */
[----:B------:R-:W-:Y:S04]  /*3070*/  ATOMG.E.EXCH.STRONG.GPU PT, RZ, desc[UR4][R2.64], R9 ;  /* 0x8000000902ff79a8 */ /* 0x000fe8000c1ef104 */
[----:B------:R-:W3:Y:S02]  /*3080*/  LDG.E.STRONG.SYS R0, desc[UR4][R2.64] ;  /* 0x0000000402007981 */ /* 0x000ee4000c1f5900 */
[----:B---3--:R-:W-:-:S05]  /*3090*/  IADD3 R11, PT, PT, R0, 0x1, RZ ;  /* 0x00000001000b7810 */ /* 0x008fca0007ffe0ff */
[----:B------:R-:W-:Y:S01]  /*30a0*/  ATOMG.E.EXCH.STRONG.GPU PT, RZ, desc[UR4][R2.64], R11 ;  /* 0x8000000b02ff79a8 */ /* 0x000fe2000c1ef104 */
[----:B------:R-:W-:Y:S05]  /*30b0*/  EXIT ;  /* 0x000000000000794d */ /* 0x000fea0003800000 */
.L_x_3:
        /* <DEDUP_REMOVED lines=12> */
.L_x_158:


//--------------------- .text._Z4testIL_Z13load_volatilePKjEL_Z14store_volatilePjjELi256E14strided_accessILj1024ELj32EE9all_lanesEvv --------------------------
	.section	.text._Z4testIL_Z13load_volatilePKjEL_Z14store_volatilePjjELi256E14strided_accessILj1024ELj32EE9all_lanesEvv,"ax",@progbits
	.align	128
        .global         _Z4testIL_Z13load_volatilePKjEL_Z14store_volatilePjjELi256E14strided_accessILj1024ELj32EE9all_lanesEvv
        .type           _Z4testIL_Z13load_volatilePKjEL_Z14store_volatilePjjELi256E14strided_accessILj1024ELj32EE9all_lanesEvv,@function
        .size           _Z4testIL_Z13load_volatilePKjEL_Z14store_volatilePjjELi256E14strided_accessILj1024ELj32EE9all_lanesEvv,(.L_x_159 - _Z4testIL_Z13load_volatilePKjEL_Z14store_volatilePjjELi256E14strided_accessILj1024ELj32EE9all_lanesEvv)
        .other          _Z4testIL_Z13load_volatilePKjEL_Z14store_volatilePjjELi256E14strided_accessILj1024ELj32EE9all_lanesEvv,@"STO_CUDA_ENTRY STV_DEFAULT"
_Z4testIL_Z13load_volatilePKjEL_Z14store_volatilePjjELi256E14strided_accessILj1024ELj32EE9all_lanesEvv:
.text._Z4testIL_Z13load_volatilePKjEL_Z14store_volatilePjjELi256E14strided_accessILj1024ELj32EE9all_lanesEvv:
        /* <DEDUP_REMOVED lines=13> */
[----:B------:R0:W-:Y:S04]  /*00d0*/  STG.E.STRONG.SYS desc[UR4][R2.64], R5 ;  /* 0x0000000502007986 */ /* 0x0001e8000c115904 */
[----:B------:R-:W2:Y:S02]  /*00e0*/  LDG.E.STRONG.SYS R0, desc[UR4][R2.64] ;  /* 0x0000000402007981 */ /* 0x000ea4000c1f5900 */
[----:B--2---:R-:W-:-:S05]  /*00f0*/  VIADD R7, R0, 0x1 ;  /* 0x0000000100077836 */ /* 0x004fca0000000000 */
[----:B------:R1:W-:Y:S04]  /*0100*/  STG.E.STRONG.SYS desc[UR4][R2.64], R7 ;  /* 0x0000000702007986 */ /* 0x0003e8000c115904 */
[----:B------:R-:W2:Y:S02]  /*0110*/  LDG.E.STRONG.SYS R0, desc[UR4][R2.64] ;  /* 0x0000000402007981 */ /* 0x000ea4000c1f5900 */
[----:B--2---:R-:W-:-:S05]  /*0120*/  IADD3 R9, PT, PT, R0, 0x1, RZ ;  /* 0x0000000100097810 */ /* 0x004fca0007ffe0ff */
[----:B------:R2:W-:Y:S04]  /*0130*/  STG.E.STRONG.SYS desc[UR4][R2.64], R9 ;  /* 0x0000000902007986 */ /* 0x0005e8000c115904 */
[----:B------:R-:W3:Y:S02]  /*0140*/  LDG.E.STRONG.SYS R0, desc[UR4][R2.64] ;  /* 0x0000000402007981 */ /* 0x000ee4000c1f5900 */
[----:B---3--:R-:W-:-:S05]  /*0150*/  VIADD R11, R0, 0x1 ;  /* 0x00000001000b7836 */ /* 0x008fca0000000000 */
[----:B------:R3:W-:Y:S04]  /*0160*/  STG.E.STRONG.SYS desc[UR4][R2.64], R11 ;  /* 0x0000000b02007986 */ /* 0x0007e8000c115904 */
[----:B------:R-:W0:Y:S02]  /*0170*/  LDG.E.STRONG.SYS R0, desc[UR4][R2.64] ;  /* 0x0000000402007981 */ /* 0x000e24000c1f5900 */
[----:B0-----:R-:W-:-:S05]  /*0180*/  IADD3 R5, PT, PT, R0, 0x1, RZ ;  /* 0x0000000100057810 */ /* 0x001fca0007ffe0ff */
[----:B------:R0:W-:Y:S04]  /*0190*/  STG.E.STRONG.SYS desc[UR4][R2.64], R5 ;  /* 0x0000000502007986 */ /* 0x0001e8000c115904 */
[----:B------:R-:W1:Y:S02]  /*01a0*/  LDG.E.STRONG.SYS R0, desc[UR4][R2.64] ;  /* 0x0000000402007981 */ /* 0x000e64000c1f5900 */
[----:B-1----:R-:W-:-:S05]  /*01b0*/  VIADD R7, R0, 0x1 ;  /* 0x0000000100077836 */ /* 0x002fca0000000000 */
        /* <DEDUP_REMOVED lines=741> */
[----:B------:R-:W-:Y:S04]  /*3010*/  STG.E.STRONG.SYS desc[UR4][R2.64], R5 ;  /* 0x0000000502007986 */ /* 0x000fe8000c115904 */
[----:B------:R-:W1:Y:S02]  /*3020*/  LDG.E.STRONG.SYS R0, desc[UR4][R2.64] ;  /* 0x0000000402007981 */ /* 0x000e64000c1f5900 */
[----:B-1----:R-:W-:-:S05]  /*3030*/  VIADD R7, R0, 0x1 ;  /* 0x0000000100077836 */ /* 0x002fca0000000000 */
[----:B------:R-:W-:Y:S04]  /*3040*/  STG.E.STRONG.SYS desc[UR4][R2.64], R7 ;  /* 0x0000000702007986 */ /* 0x000fe8000c115904 */
[----:B------:R-:W2:Y:S02]  /*3050*/  LDG.E.STRONG.SYS R0, desc[UR4][R2.64] ;  /* 0x0000000402007981 */ /* 0x000ea4000c1f5900 */
[----:B--2---:R-:W-:-:S05]  /*3060*/  IADD3 R9, PT, PT, R0, 0x1, RZ ;  /* 0x0000000100097810 */ /* 0x004fca0007ffe0ff */
[----:B------:R-:W-:Y:S04]  /*3070*/  STG.E.STRONG.SYS desc[UR4][R2.64], R9 ;  /* 0x0000000902007986 */ /* 0x000fe8000c115904 */
[----:B------:R-:W3:Y:S02]  /*3080*/  LDG.E.STRONG.SYS R0, desc[UR4][R2.64] ;  /* 0x0000000402007981 */ /* 0x000ee4000c1f5900 */
[----:B---3--:R-:W-:-:S05]  /*3090*/  IADD3 R11, PT, PT, R0, 0x1, RZ ;  /* 0x00000001000b7810 */ /* 0x008fca0007ffe0ff */
[----:B------:R-:W-:Y:S01]  /*30a0*/  STG.E.STRONG.SYS desc[UR4][R2.64], R11 ;  /* 0x0000000b02007986 */ /* 0x000fe2000c115904 */
[----:B------:R-:W-:Y:S05]  /*30b0*/  EXIT ;  /* 0x000000000000794d */ /* 0x000fea0003800000 */
.L_x_4:
        /* <DEDUP_REMOVED lines=12> */
.L_x_159:


//--------------------- .text._Z4testIL_Z12load_relaxedPKjEL_Z13store_relaxedPjjELi256E14strided_accessILj1024ELj16EE9all_lanesEvv --------------------------
	.section	.text._Z4testIL_Z12load_relaxedPKjEL_Z13store_relaxedPjjELi256E14strided_accessILj1024ELj16EE9all_lanesEvv,"ax",@progbits
	.align	128
        .global         _Z4testIL_Z12load_relaxedPKjEL_Z13store_relaxedPjjELi256E14strided_accessILj1024ELj16EE9all_lanesEvv
        .type           _Z4testIL_Z12load_relaxedPKjEL_Z13store_relaxedPjjELi256E14strided_accessILj1024ELj16EE9all_lanesEvv,@function
        .size           _Z4testIL_Z12load_relaxedPKjEL_Z13store_relaxedPjjELi256E14strided_accessILj1024ELj16EE9all_lanesEvv,(.L_x_160 - _Z4testIL_Z12load_relaxedPKjEL_Z13store_relaxedPjjELi256E14strided_accessILj1024ELj16EE9all_lanesEvv)
        .other          _Z4testIL_Z12load_relaxedPKjEL_Z13store_relaxedPjjELi256E14strided_accessILj1024ELj16EE9all_lanesEvv,@"STO_CUDA_ENTRY STV_DEFAULT"
_Z4testIL_Z12load_relaxedPKjEL_Z13store_relaxedPjjELi256E14strided_accessILj1024ELj16EE9all_lanesEvv:
.text._Z4testIL_Z12load_relaxedPKjEL_Z13store_relaxedPjjELi256E14strided_accessILj1024ELj16EE9all_lanesEvv:
        /* <DEDUP_REMOVED lines=780> */
.L_x_5:
        /* <DEDUP_REMOVED lines=12> */
.L_x_160:


//--------------------- .text._Z4testIL_Z15load_atomic_addPKjEL_Z17store_atomic_exchPjjELi256E14strided_accessILj1024ELj16EE9all_lanesEvv --------------------------
	.section	.text._Z4testIL_Z15load_atomic_addPKjEL_Z17store_atomic_exchPjjELi256E14strided_accessILj1024ELj16EE9all_lanesEvv,"ax",@progbits
	.align	128
        .global         _Z4testIL_Z15load_atomic_addPKjEL_Z17store_atomic_exchPjjELi256E14strided_accessILj1024ELj16EE9all_lanesEvv
        .type           _Z4testIL_Z15load_atomic_addPKjEL_Z17store_atomic_exchPjjELi256E14strided_accessILj1024ELj16EE9all_lanesEvv,@function
        .size           _Z4testIL_Z15load_atomic_addPKjEL_Z17store_atomic_exchPjjELi256E14strided_accessILj1024ELj16EE9all_lanesEvv,(.L_x_161 - _Z4testIL_Z15load_atomic_addPKjEL_Z17store_atomic_exchPjjELi256E14strided_accessILj1024ELj16EE9all_lanesEvv)
        .other          _Z4testIL_Z15load_atomic_addPKjEL_Z17store_atomic_exchPjjELi256E14strided_accessILj1024ELj16EE9all_lanesEvv,@"STO_CUDA_ENTRY STV_DEFAULT"
_Z4testIL_Z15load_atomic_addPKjEL_Z17store_atomic_exchPjjELi256E14strided_accessILj1024ELj16EE9all_lanesEvv:
.text._Z4testIL_Z15load_atomic_addPKjEL_Z17store_atomic_exchPjjELi256E14strided_accessILj1024ELj16EE9all_lanesEvv:
        /* <DEDUP_REMOVED lines=780> */
.L_x_6:
        /* <DEDUP_REMOVED lines=12> */
.L_x_161:


//--------------------- .text._Z4testIL_Z15load_atomic_addPKjEL_Z14store_volatilePjjELi256E14strided_accessILj1024ELj16EE9all_lanesEvv --------------------------
	.section	.text._Z4testIL_Z15load_atomic_addPKjEL_Z14store_volatilePjjELi256E14strided_accessILj1024ELj16EE9all_lanesEvv,"ax",@progbits
	.align	128
        .global         _Z4testIL_Z15load_atomic_addPKjEL_Z14store_volatilePjjELi256E14strided_accessILj1024ELj16EE9all_lanesEvv
        .type           _Z4testIL_Z15load_atomic_addPKjEL_Z14store_volatilePjjELi256E14strided_accessILj1024ELj16EE9all_lanesEvv,@function
        .size           _Z4testIL_Z15load_atomic_addPKjEL_Z14store_volatilePjjELi256E14strided_accessILj1024ELj16EE9all_lanesEvv,(.L_x_162 - _Z4testIL_Z15load_atomic_addPKjEL_Z14store_volatilePjjELi256E14strided_accessILj1024ELj16EE9all_lanesEvv)
        .other          _Z4testIL_Z15load_atomic_addPKjEL_Z14store_volatilePjjELi256E14strided_accessILj1024ELj16EE9all_lanesEvv,@"STO_CUDA_ENTRY STV_DEFAULT"
_Z4testIL_Z15load_atomic_addPKjEL_Z14store_volatilePjjELi256E14strided_accessILj1024ELj16EE9all_lanesEvv:
.text._Z4testIL_Z15load_atomic_addPKjEL_Z14store_volatilePjjELi256E14strided_accessILj1024ELj16EE9all_lanesEvv:
        /* <DEDUP_REMOVED lines=780> */
.L_x_7:
        /* <DEDUP_REMOVED lines=12> */
.L_x_162:


//--------------------- .text._Z4testIL_Z13load_volatilePKjEL_Z17store_atomic_exchPjjELi256E14strided_accessILj1024ELj16EE9all_lanesEvv --------------------------
	.section	.text._Z4testIL_Z13load_volatilePKjEL_Z17store_atomic_exchPjjELi256E14strided_accessILj1024ELj16EE9all_lanesEvv,"ax",@progbits
	.align	128
        .global         _Z4testIL_Z13load_volatilePKjEL_Z17store_atomic_exchPjjELi256E14strided_accessILj1024ELj16EE9all_lanesEvv
        .type           _Z4testIL_Z13load_volatilePKjEL_Z17store_atomic_exchPjjELi256E14strided_accessILj1024ELj16EE9all_lanesEvv,@function
        .size           _Z4testIL_Z13load_volatilePKjEL_Z17store_atomic_exchPjjELi256E14strided_accessILj1024ELj16EE9all_lanesEvv,(.L_x_163 - _Z4testIL_Z13load_volatilePKjEL_Z17store_atomic_exchPjjELi256E14strided_accessILj1024ELj16EE9all_lanesEvv)
        .other          _Z4testIL_Z13load_volatilePKjEL_Z17store_atomic_exchPjjELi256E14strided_accessILj1024ELj16EE9all_lanesEvv,@"STO_CUDA_ENTRY STV_DEFAULT"
_Z4testIL_Z13load_volatilePKjEL_Z17store_atomic_exchPjjELi256E14strided_accessILj1024ELj16EE9all_lanesEvv:
.text._Z4testIL_Z13load_volatilePKjEL_Z17store_atomic_exchPjjELi256E14strided_accessILj1024ELj16EE9all_lanesEvv:
        /* <DEDUP_REMOVED lines=780> */
.L_x_8:
        /* <DEDUP_REMOVED lines=12> */
.L_x_163:


//--------------------- .text._Z4testIL_Z13load_volatilePKjEL_Z14store_volatilePjjELi256E14strided_accessILj1024ELj16EE9all_lanesEvv --------------------------
	.section	.text._Z4testIL_Z13load_volatilePKjEL_Z14store_volatilePjjELi256E14strided_accessILj1024ELj16EE9all_lanesEvv,"ax",@progbits
	.align	128
        .global         _Z4testIL_Z13load_volatilePKjEL_Z14store_volatilePjjELi256E14strided_accessILj1024ELj16EE9all_lanesEvv
        .type           _Z4testIL_Z13load_volatilePKjEL_Z14store_volatilePjjELi256E14strided_accessILj1024ELj16EE9all_lanesEvv,@function
        .size           _Z4testIL_Z13load_volatilePKjEL_Z14store_volatilePjjELi256E14strided_accessILj1024ELj16EE9all_lanesEvv,(.L_x_164 - _Z4testIL_Z13load_volatilePKjEL_Z14store_volatilePjjELi256E14strided_accessILj1024ELj16EE9all_lanesEvv)
        .other          _Z4testIL_Z13load_volatilePKjEL_Z14store_volatilePjjELi256E14strided_accessILj1024ELj16EE9all_lanesEvv,@"STO_CUDA_ENTRY STV_DEFAULT"
_Z4testIL_Z13load_volatilePKjEL_Z14store_volatilePjjELi256E14strided_accessILj1024ELj16EE9all_lanesEvv:
.text._Z4testIL_Z13load_volatilePKjEL_Z14store_volatilePjjELi256E14strided_accessILj1024ELj16EE9all_lanesEvv:
        /* <DEDUP_REMOVED lines=780> */
.L_x_9:
        /* <DEDUP_REMOVED lines=12> */
.L_x_164:


//--------------------- .text._Z4testIL_Z12load_relaxedPKjEL_Z13store_relaxedPjjELi256E14strided_accessILj1024ELj8EE9all_lanesEvv --------------------------
	.section	.text._Z4testIL_Z12load_relaxedPKjEL_Z13store_relaxedPjjELi256E14strided_accessILj1024ELj8EE9all_lanesEvv,"ax",@progbits
	.align	128
        .global         _Z4testIL_Z12load_relaxedPKjEL_Z13store_relaxedPjjELi256E14strided_accessILj1024ELj8EE9all_lanesEvv
        .type           _Z4testIL_Z12load_relaxedPKjEL_Z13store_relaxedPjjELi256E14strided_accessILj1024ELj8EE9all_lanesEvv,@function
        .size           _Z4testIL_Z12load_relaxedPKjEL_Z13store_relaxedPjjELi256E14strided_accessILj1024ELj8EE9all_lanesEvv,(.L_x_165 - _Z4testIL_Z12load_relaxedPKjEL_Z13store_relaxedPjjELi256E14strided_accessILj1024ELj8EE9all_lanesEvv)
        .other          _Z4testIL_Z12load_relaxedPKjEL_Z13store_relaxedPjjELi256E14strided_accessILj1024ELj8EE9all_lanesEvv,@"STO_CUDA_ENTRY STV_DEFAULT"
_Z4testIL_Z12load_relaxedPKjEL_Z13store_relaxedPjjELi256E14strided_accessILj1024ELj8EE9all_lanesEvv:
.text._Z4testIL_Z12load_relaxedPKjEL_Z13store_relaxedPjjELi256E14strided_accessILj1024ELj8EE9all_lanesEvv:
        /* <DEDUP_REMOVED lines=780> */
.L_x_10:
        /* <DEDUP_REMOVED lines=12> */
.L_x_165:


//--------------------- .text._Z4testIL_Z15load_atomic_addPKjEL_Z17store_atomic_exchPjjELi256E14strided_accessILj1024ELj8EE9all_lanesEvv --------------------------
	.section	.text._Z4testIL_Z15load_atomic_addPKjEL_Z17store_atomic_exchPjjELi256E14strided_accessILj1024ELj8EE9all_lanesEvv,"ax",@progbits
	.align	128
        .global         _Z4testIL_Z15load_atomic_addPKjEL_Z17store_atomic_exchPjjELi256E14strided_accessILj1024ELj8EE9all_lanesEvv
        .type           _Z4testIL_Z15load_atomic_addPKjEL_Z17store_atomic_exchPjjELi256E14strided_accessILj1024ELj8EE9all_lanesEvv,@function
        .size           _Z4testIL_Z15load_atomic_addPKjEL_Z17store_atomic_exchPjjELi256E14strided_accessILj1024ELj8EE9all_lanesEvv,(.L_x_166 - _Z4testIL_Z15load_atomic_addPKjEL_Z17store_atomic_exchPjjELi256E14strided_accessILj1024ELj8EE9all_lanesEvv)
        .other          _Z4testIL_Z15load_atomic_addPKjEL_Z17store_atomic_exchPjjELi256E14strided_accessILj1024ELj8EE9all_lanesEvv,@"STO_CUDA_ENTRY STV_DEFAULT"
_Z4testIL_Z15load_atomic_addPKjEL_Z17store_atomic_exchPjjELi256E14strided_accessILj1024ELj8EE9all_lanesEvv:
.text._Z4testIL_Z15load_atomic_addPKjEL_Z17store_atomic_exchPjjELi256E14strided_accessILj1024ELj8EE9all_lanesEvv:
        /* <DEDUP_REMOVED lines=780> */
.L_x_11:
        /* <DEDUP_REMOVED lines=12> */
.L_x_166:


//--------------------- .text._Z4testIL_Z15load_atomic_addPKjEL_Z14store_volatilePjjELi256E14strided_accessILj1024ELj8EE9all_lanesEvv --------------------------
	.section	.text._Z4testIL_Z15load_atomic_addPKjEL_Z14store_volatilePjjELi256E14strided_accessILj1024ELj8EE9all_lanesEvv,"ax",@progbits
	.align	128
        .global         _Z4testIL_Z15load_atomic_addPKjEL_Z14store_volatilePjjELi256E14strided_accessILj1024ELj8EE9all_lanesEvv
        .type           _Z4testIL_Z15load_atomic_addPKjEL_Z14store_volatilePjjELi256E14strided_accessILj1024ELj8EE9all_lanesEvv,@function
        .size           _Z4testIL_Z15load_atomic_addPKjEL_Z14store_volatilePjjELi256E14strided_accessILj1024ELj8EE9all_lanesEvv,(.L_x_167 - _Z4testIL_Z15load_atomic_addPKjEL_Z14store_volatilePjjELi256E14strided_accessILj1024ELj8EE9all_lanesEvv)
        .other          _Z4testIL_Z15load_atomic_addPKjEL_Z14store_volatilePjjELi256E14strided_accessILj1024ELj8EE9all_lanesEvv,@"STO_CUDA_ENTRY STV_DEFAULT"
_Z4testIL_Z15load_atomic_addPKjEL_Z14store_volatilePjjELi256E14strided_accessILj1024ELj8EE9all_lanesEvv:
.text._Z4testIL_Z15load_atomic_addPKjEL_Z14store_volatilePjjELi256E14strided_accessILj1024ELj8EE9all_lanesEvv:
        /* <DEDUP_REMOVED lines=780> */
.L_x_12:
        /* <DEDUP_REMOVED lines=12> */
.L_x_167:


//--------------------- .text._Z4testIL_Z13load_volatilePKjEL_Z17store_atomic_exchPjjELi256E14strided_accessILj1024ELj8EE9all_lanesEvv --------------------------
	.section	.text._Z4testIL_Z13load_volatilePKjEL_Z17store_atomic_exchPjjELi256E14strided_accessILj1024ELj8EE9all_lanesEvv,"ax",@progbits
	.align	128
        .global         _Z4testIL_Z13load_volatilePKjEL_Z17store_atomic_exchPjjELi256E14strided_accessILj1024ELj8EE9all_lanesEvv
        .type           _Z4testIL_Z13load_volatilePKjEL_Z17store_atomic_exchPjjELi256E14strided_accessILj1024ELj8EE9all_lanesEvv,@function
        .size           _Z4testIL_Z13load_volatilePKjEL_Z17store_atomic_exchPjjELi256E14strided_accessILj1024ELj8EE9all_lanesEvv,(.L_x_168 - _Z4testIL_Z13load_volatilePKjEL_Z17store_atomic_exchPjjELi256E14strided_accessILj1024ELj8EE9all_lanesEvv)
        .other          _Z4testIL_Z13load_volatilePKjEL_Z17store_atomic_exchPjjELi256E14strided_accessILj1024ELj8EE9all_lanesEvv,@"STO_CUDA_ENTRY STV_DEFAULT"
_Z4testIL_Z13load_volatilePKjEL_Z17store_atomic_exchPjjELi256E14strided_accessILj1024ELj8EE9all_lanesEvv:
.text._Z4testIL_Z13load_volatilePKjEL_Z17store_atomic_exchPjjELi256E14strided_accessILj1024ELj8EE9all_lanesEvv:
        /* <DEDUP_REMOVED lines=780> */
.L_x_13:
        /* <DEDUP_REMOVED lines=12> */
.L_x_168:


//--------------------- .text._Z4testIL_Z13load_volatilePKjEL_Z14store_volatilePjjELi256E14strided_accessILj1024ELj8EE9all_lanesEvv --------------------------
	.section	.text._Z4testIL_Z13load_volatilePKjEL_Z14store_volatilePjjELi256E14strided_accessILj1024ELj8EE9all_lanesEvv,"ax",@progbits
	.align	128
        .global         _Z4testIL_Z13load_volatilePKjEL_Z14store_volatilePjjELi256E14strided_accessILj1024ELj8EE9all_lanesEvv
        .type           _Z4testIL_Z13load_volatilePKjEL_Z14store_volatilePjjELi256E14strided_accessILj1024ELj8EE9all_lanesEvv,@function
        .size           _Z4testIL_Z13load_volatilePKjEL_Z14store_volatilePjjELi256E14strided_accessILj1024ELj8EE9all_lanesEvv,(.L_x_169 - _Z4testIL_Z13load_volatilePKjEL_Z14store_volatilePjjELi256E14strided_accessILj1024ELj8EE9all_lanesEvv)
        .other          _Z4testIL_Z13load_volatilePKjEL_Z14store_volatilePjjELi256E14strided_accessILj1024ELj8EE9all_lanesEvv,@"STO_CUDA_ENTRY STV_DEFAULT"
_Z4testIL_Z13load_volatilePKjEL_Z14store_volatilePjjELi256E14strided_accessILj1024ELj8EE9all_lanesEvv:
.text._Z4testIL_Z13load_volatilePKjEL_Z14store_volatilePjjELi256E14strided_accessILj1024ELj8EE9all_lanesEvv:
        /* <DEDUP_REMOVED lines=780> */
.L_x_14:
        /* <DEDUP_REMOVED lines=12> */
.L_x_169:


//--------------------- .text._Z4testIL_Z12load_relaxedPKjEL_Z13store_relaxedPjjELi256E14strided_accessILj1024ELj4EE9all_lanesEvv --------------------------
	.section	.text._Z4testIL_Z12load_relaxedPKjEL_Z13store_relaxedPjjELi256E14strided_accessILj1024ELj4EE9all_lanesEvv,"ax",@progbits
	.align	128
        .global         _Z4testIL_Z12load_relaxedPKjEL_Z13store_relaxedPjjELi256E14strided_accessILj1024ELj4EE9all_lanesEvv
        .type           _Z4testIL_Z12load_relaxedPKjEL_Z13store_relaxedPjjELi256E14strided_accessILj1024ELj4EE9all_lanesEvv,@function
        .size           _Z4testIL_Z12load_relaxedPKjEL_Z13store_relaxedPjjELi256E14strided_accessILj1024ELj4EE9all_lanesEvv,(.L_x_170 - _Z4testIL_Z12load_relaxedPKjEL_Z13store_relaxedPjjELi256E14strided_accessILj1024ELj4EE9all_lanesEvv)
        .other          _Z4testIL_Z12load_relaxedPKjEL_Z13store_relaxedPjjELi256E14strided_accessILj1024ELj4EE9all_lanesEvv,@"STO_CUDA_ENTRY STV_DEFAULT"
_Z4testIL_Z12load_relaxedPKjEL_Z13store_relaxedPjjELi256E14strided_accessILj1024ELj4EE9all_lanesEvv:
.text._Z4testIL_Z12load_relaxedPKjEL_Z13store_relaxedPjjELi256E14strided_accessILj1024ELj4EE9all_lanesEvv:
        /* <DEDUP_REMOVED lines=780> */
.L_x_15:
        /* <DEDUP_REMOVED lines=12> */
.L_x_170:


//--------------------- .text._Z4testIL_Z15load_atomic_addPKjEL_Z17store_atomic_exchPjjELi256E14strided_accessILj1024ELj4EE9all_lanesEvv --------------------------
	.section	.text._Z4testIL_Z15load_atomic_addPKjEL_Z17store_atomic_exchPjjELi256E14strided_accessILj1024ELj4EE9all_lanesEvv,"ax",@progbits
	.align	128
        .global         _Z4testIL_Z15load_atomic_addPKjEL_Z17store_atomic_exchPjjELi256E14strided_accessILj1024ELj4EE9all_lanesEvv
        .type           _Z4testIL_Z15load_atomic_addPKjEL_Z17store_atomic_exchPjjELi256E14strided_accessILj1024ELj4EE9all_lanesEvv,@function
        .size           _Z4testIL_Z15load_atomic_addPKjEL_Z17store_atomic_exchPjjELi256E14strided_accessILj1024ELj4EE9all_lanesEvv,(.L_x_171 - _Z4testIL_Z15load_atomic_addPKjEL_Z17store_atomic_exchPjjELi256E14strided_accessILj1024ELj4EE9all_lanesEvv)
        .other          _Z4testIL_Z15load_atomic_addPKjEL_Z17store_atomic_exchPjjELi256E14strided_accessILj1024ELj4EE9all_lanesEvv,@"STO_CUDA_ENTRY STV_DEFAULT"
_Z4testIL_Z15load_atomic_addPKjEL_Z17store_atomic_exchPjjELi256E14strided_accessILj1024ELj4EE9all_lanesEvv:
.text._Z4testIL_Z15load_atomic_addPKjEL_Z17store_atomic_exchPjjELi256E14strided_accessILj1024ELj4EE9all_lanesEvv:
        /* <DEDUP_REMOVED lines=780> */
.L_x_16:
        /* <DEDUP_REMOVED lines=12> */
.L_x_171:


//--------------------- .text._Z4testIL_Z15load_atomic_addPKjEL_Z14store_volatilePjjELi256E14strided_accessILj1024ELj4EE9all_lanesEvv --------------------------
	.section	.text._Z4testIL_Z15load_atomic_addPKjEL_Z14store_volatilePjjELi256E14strided_accessILj1024ELj4EE9all_lanesEvv,"ax",@progbits
	.align	128
        .global         _Z4testIL_Z15load_atomic_addPKjEL_Z14store_volatilePjjELi256E14strided_accessILj1024ELj4EE9all_lanesEvv
        .type           _Z4testIL_Z15load_atomic_addPKjEL_Z14store_volatilePjjELi256E14strided_accessILj1024ELj4EE9all_lanesEvv,@function
        .size           _Z4testIL_Z15load_atomic_addPKjEL_Z14store_volatilePjjELi256E14strided_accessILj1024ELj4EE9all_lanesEvv,(.L_x_172 - _Z4testIL_Z15load_atomic_addPKjEL_Z14store_volatilePjjELi256E14strided_accessILj1024ELj4EE9all_lanesEvv)
        .other          _Z4testIL_Z15load_atomic_addPKjEL_Z14store_volatilePjjELi256E14strided_accessILj1024ELj4EE9all_lanesEvv,@"STO_CUDA_ENTRY STV_DEFAULT"
_Z4testIL_Z15load_atomic_addPKjEL_Z14store_volatilePjjELi256E14strided_accessILj1024ELj4EE9all_lanesEvv:
.text._Z4testIL_Z15load_atomic_addPKjEL_Z14store_volatilePjjELi256E14strided_accessILj1024ELj4EE9all_lanesEvv:
        /* <DEDUP_REMOVED lines=780> */
.L_x_17:
        /* <DEDUP_REMOVED lines=12> */
.L_x_172:


//--------------------- .text._Z4testIL_Z13load_volatilePKjEL_Z17store_atomic_exchPjjELi256E14strided_accessILj1024ELj4EE9all_lanesEvv --------------------------
	.section	.text._Z4testIL_Z13load_volatilePKjEL_Z17store_atomic_exchPjjELi256E14strided_accessILj1024ELj4EE9all_lanesEvv,"ax",@progbits
	.align	128
        .global         _Z4testIL_Z13load_volatilePKjEL_Z17store_atomic_exchPjjELi256E14strided_accessILj1024ELj4EE9all_lanesEvv
        .type           _Z4testIL_Z13load_volatilePKjEL_Z17store_atomic_exchPjjELi256E14strided_accessILj1024ELj4EE9all_lanesEvv,@function
        .size           _Z4testIL_Z13load_volatilePKjEL_Z17store_atomic_exchPjjELi256E14strided_accessILj1024ELj4EE9all_lanesEvv,(.L_x_173 - _Z4testIL_Z13load_volatilePKjEL_Z17store_atomic_exchPjjELi256E14strided_accessILj1024ELj4EE9all_lanesEvv)
        .other          _Z4testIL_Z13load_volatilePKjEL_Z17store_atomic_exchPjjELi256E14strided_accessILj1024ELj4EE9all_lanesEvv,@"STO_CUDA_ENTRY STV_DEFAULT"
_Z4testIL_Z13load_volatilePKjEL_Z17store_atomic_exchPjjELi256E14strided_accessILj1024ELj4EE9all_lanesEvv:
.text._Z4testIL_Z13load_volatilePKjEL_Z17store_atomic_exchPjjELi256E14strided_accessILj1024ELj4EE9all_lanesEvv:
        /* <DEDUP_REMOVED lines=780> */
.L_x_18:
        /* <DEDUP_REMOVED lines=12> */
.L_x_173:


//--------------------- .text._Z4testIL_Z13load_volatilePKjEL_Z14store_volatilePjjELi256E14strided_accessILj1024ELj4EE9all_lanesEvv --------------------------
	.section	.text._Z4testIL_Z13load_volatilePKjEL_Z14store_volatilePjjELi256E14strided_accessILj1024ELj4EE9all_lanesEvv,"ax",@progbits
	.align	128
        .global         _Z4testIL_Z13load_volatilePKjEL_Z14store_volatilePjjELi256E14strided_accessILj1024ELj4EE9all_lanesEvv
        .type           _Z4testIL_Z13load_volatilePKjEL_Z14store_volatilePjjELi256E14strided_accessILj1024ELj4EE9all_lanesEvv,@function
        .size           _Z4testIL_Z13load_volatilePKjEL_Z14store_volatilePjjELi256E14strided_accessILj1024ELj4EE9all_lanesEvv,(.L_x_174 - _Z4testIL_Z13load_volatilePKjEL_Z14store_volatilePjjELi256E14strided_accessILj1024ELj4EE9all_lanesEvv)
        .other          _Z4testIL_Z13load_volatilePKjEL_Z14store_volatilePjjELi256E14strided_accessILj1024ELj4EE9all_lanesEvv,@"STO_CUDA_ENTRY STV_DEFAULT"
_Z4testIL_Z13load_volatilePKjEL_Z14store_volatilePjjELi256E14strided_accessILj1024ELj4EE9all_lanesEvv:
.text._Z4testIL_Z13load_volatilePKjEL_Z14store_volatilePjjELi256E14strided_accessILj1024ELj4EE9all_lanesEvv:
        /* <DEDUP_REMOVED lines=780> */
.L_x_19:
        /* <DEDUP_REMOVED lines=12> */
.L_x_174:


//--------------------- .text._Z4testIL_Z12load_relaxedPKjEL_Z13store_relaxedPjjELi256E14strided_accessILj1024ELj2EE9all_lanesEvv --------------------------
	.section	.text._Z4testIL_Z12load_relaxedPKjEL_Z13store_relaxedPjjELi256E14strided_accessILj1024ELj2EE9all_lanesEvv,"ax",@progbits
	.align	128
        .global         _Z4testIL_Z12load_relaxedPKjEL_Z13store_relaxedPjjELi256E14strided_accessILj1024ELj2EE9all_lanesEvv
        .type           _Z4testIL_Z12load_relaxedPKjEL_Z13store_relaxedPjjELi256E14strided_accessILj1024ELj2EE9all_lanesEvv,@function
        .size           _Z4testIL_Z12load_relaxedPKjEL_Z13store_relaxedPjjELi256E14strided_accessILj1024ELj2EE9all_lanesEvv,(.L_x_175 - _Z4testIL_Z12load_relaxedPKjEL_Z13store_relaxedPjjELi256E14strided_accessILj1024ELj2EE9all_lanesEvv)
        .other          _Z4testIL_Z12load_relaxedPKjEL_Z13store_relaxedPjjELi256E14strided_accessILj1024ELj2EE9all_lanesEvv,@"STO_CUDA_ENTRY STV_DEFAULT"
_Z4testIL_Z12load_relaxedPKjEL_Z13store_relaxedPjjELi256E14strided_accessILj1024ELj2EE9all_lanesEvv:
.text._Z4testIL_Z12load_relaxedPKjEL_Z13store_relaxedPjjELi256E14strided_accessILj1024ELj2EE9all_lanesEvv:
        /* <DEDUP_REMOVED lines=780> */
.L_x_20:
        /* <DEDUP_REMOVED lines=12> */
.L_x_175:


//--------------------- .text._Z4testIL_Z15load_atomic_addPKjEL_Z17store_atomic_exchPjjELi256E14strided_accessILj1024ELj2EE9all_lanesEvv --------------------------
	.section	.text._Z4testIL_Z15load_atomic_addPKjEL_Z17store_atomic_exchPjjELi256E14strided_accessILj1024ELj2EE9all_lanesEvv,"ax",@progbits
	.align	128
        .global         _Z4testIL_Z15load_atomic_addPKjEL_Z17store_atomic_exchPjjELi256E14strided_accessILj1024ELj2EE9all_lanesEvv
        .type           _Z4testIL_Z15load_atomic_addPKjEL_Z17store_atomic_exchPjjELi256E14strided_accessILj1024ELj2EE9all_lanesEvv,@function
        .size           _Z4testIL_Z15load_atomic_addPKjEL_Z17store_atomic_exchPjjELi256E14strided_accessILj1024ELj2EE9all_lanesEvv,(.L_x_176 - _Z4testIL_Z15load_atomic_addPKjEL_Z17store_atomic_exchPjjELi256E14strided_accessILj1024ELj2EE9all_lanesEvv)
        .other          _Z4testIL_Z15load_atomic_addPKjEL_Z17store_atomic_exchPjjELi256E14strided_accessILj1024ELj2EE9all_lanesEvv,@"STO_CUDA_ENTRY STV_DEFAULT"
_Z4testIL_Z15load_atomic_addPKjEL_Z17store_atomic_exchPjjELi256E14strided_accessILj1024ELj2EE9all_lanesEvv:
.text._Z4testIL_Z15load_atomic_addPKjEL_Z17store_atomic_exchPjjELi256E14strided_accessILj1024ELj2EE9all_lanesEvv:
        /* <DEDUP_REMOVED lines=780> */
.L_x_21:
        /* <DEDUP_REMOVED lines=12> */
.L_x_176:


//--------------------- .text._Z4testIL_Z15load_atomic_addPKjEL_Z14store_volatilePjjELi256E14strided_accessILj1024ELj2EE9all_lanesEvv --------------------------
	.section	.text._Z4testIL_Z15load_atomic_addPKjEL_Z14store_volatilePjjELi256E14strided_accessILj1024ELj2EE9all_lanesEvv,"ax",@progbits
	.align	128
        .global         _Z4testIL_Z15load_atomic_addPKjEL_Z14store_volatilePjjELi256E14strided_accessILj1024ELj2EE9all_lanesEvv
        .type           _Z4testIL_Z15load_atomic_addPKjEL_Z14store_volatilePjjELi256E14strided_accessILj1024ELj2EE9all_lanesEvv,@function
        .size           _Z4testIL_Z15load_atomic_addPKjEL_Z14store_volatilePjjELi256E14strided_accessILj1024ELj2EE9all_lanesEvv,(.L_x_177 - _Z4testIL_Z15load_atomic_addPKjEL_Z14store_volatilePjjELi256E14strided_accessILj1024ELj2EE9all_lanesEvv)
        .other          _Z4testIL_Z15load_atomic_addPKjEL_Z14store_volatilePjjELi256E14strided_accessILj1024ELj2EE9all_lanesEvv,@"STO_CUDA_ENTRY STV_DEFAULT"
_Z4testIL_Z15load_atomic_addPKjEL_Z14store_volatilePjjELi256E14strided_accessILj1024ELj2EE9all_lanesEvv:
.text._Z4testIL_Z15load_atomic_addPKjEL_Z14store_volatilePjjELi256E14strided_accessILj1024ELj2EE9all_lanesEvv:
        /* <DEDUP_REMOVED lines=780> */
.L_x_22:
        /* <DEDUP_REMOVED lines=12> */
.L_x_177:


//--------------------- .text._Z4testIL_Z13load_volatilePKjEL_Z17store_atomic_exchPjjELi256E14strided_accessILj1024ELj2EE9all_lanesEvv --------------------------
	.section	.text._Z4testIL_Z13load_volatilePKjEL_Z17store_atomic_exchPjjELi256E14strided_accessILj1024ELj2EE9all_lanesEvv,"ax",@progbits
	.align	128
        .global         _Z4testIL_Z13load_volatilePKjEL_Z17store_atomic_exchPjjELi256E14strided_accessILj1024ELj2EE9all_lanesEvv
        .type           _Z4testIL_Z13load_volatilePKjEL_Z17store_atomic_exchPjjELi256E14strided_accessILj1024ELj2EE9all_lanesEvv,@function
        .size           _Z4testIL_Z13load_volatilePKjEL_Z17store_atomic_exchPjjELi256E14strided_accessILj1024ELj2EE9all_lanesEvv,(.L_x_178 - _Z4testIL_Z13load_volatilePKjEL_Z17store_atomic_exchPjjELi256E14strided_accessILj1024ELj2EE9all_lanesEvv)
        .other          _Z4testIL_Z13load_volatilePKjEL_Z17store_atomic_exchPjjELi256E14strided_accessILj1024ELj2EE9all_lanesEvv,@"STO_CUDA_ENTRY STV_DEFAULT"
_Z4testIL_Z13load_volatilePKjEL_Z17store_atomic_exchPjjELi256E14strided_accessILj1024ELj2EE9all_lanesEvv:
.text._Z4testIL_Z13load_volatilePKjEL_Z17store_atomic_exchPjjELi256E14strided_accessILj1024ELj2EE9all_lanesEvv:
        /* <DEDUP_REMOVED lines=780> */
.L_x_23:
        /* <DEDUP_REMOVED lines=12> */
.L_x_178:


//--------------------- .text._Z4testIL_Z13load_volatilePKjEL_Z14store_volatilePjjELi256E14strided_accessILj1024ELj2EE9all_lanesEvv --------------------------
	.section	.text._Z4testIL_Z13load_volatilePKjEL_Z14store_volatilePjjELi256E14strided_accessILj1024ELj2EE9all_lanesEvv,"ax",@progbits
	.align	128
        .global         _Z4testIL_Z13load_volatilePKjEL_Z14store_volatilePjjELi256E14strided_accessILj1024ELj2EE9all_lanesEvv
        .type           _Z4testIL_Z13load_volatilePKjEL_Z14store_volatilePjjELi256E14strided_accessILj1024ELj2EE9all_lanesEvv,@function
        .size           _Z4testIL_Z13load_volatilePKjEL_Z14store_volatilePjjELi256E14strided_accessILj1024ELj2EE9all_lanesEvv,(.L_x_179 - _Z4testIL_Z13load_volatilePKjEL_Z14store_volatilePjjELi256E14strided_accessILj1024ELj2EE9all_lanesEvv)
        .other          _Z4testIL_Z13load_volatilePKjEL_Z14store_volatilePjjELi256E14strided_accessILj1024ELj2EE9all_lanesEvv,@"STO_CUDA_ENTRY STV_DEFAULT"
_Z4testIL_Z13load_volatilePKjEL_Z14store_volatilePjjELi256E14strided_accessILj1024ELj2EE9all_lanesEvv:
.text._Z4testIL_Z13load_volatilePKjEL_Z14store_volatilePjjELi256E14strided_accessILj1024ELj2EE9all_lanesEvv:
        /* <DEDUP_REMOVED lines=780> */
.L_x_24:
        /* <DEDUP_REMOVED lines=12> */
.L_x_179:


//--------------------- .text._Z4testIL_Z12load_relaxedPKjEL_Z13store_relaxedPjjELi256E14strided_accessILj1024ELj1EE9all_lanesEvv --------------------------
	.section	.text._Z4testIL_Z12load_relaxedPKjEL_Z13store_relaxedPjjELi256E14strided_accessILj1024ELj1EE9all_lanesEvv,"ax",@progbits
	.align	128
        .global         _Z4testIL_Z12load_relaxedPKjEL_Z13store_relaxedPjjELi256E14strided_accessILj1024ELj1EE9all_lanesEvv
        .type           _Z4testIL_Z12load_relaxedPKjEL_Z13store_relaxedPjjELi256E14strided_accessILj1024ELj1EE9all_lanesEvv,@function
        .size           _Z4testIL_Z12load_relaxedPKjEL_Z13store_relaxedPjjELi256E14strided_accessILj1024ELj1EE9all_lanesEvv,(.L_x_180 - _Z4testIL_Z12load_relaxedPKjEL_Z13store_relaxedPjjELi256E14strided_accessILj1024ELj1EE9all_lanesEvv)
        .other          _Z4testIL_Z12load_relaxedPKjEL_Z13store_relaxedPjjELi256E14strided_accessILj1024ELj1EE9all_lanesEvv,@"STO_CUDA_ENTRY STV_DEFAULT"
_Z4testIL_Z12load_relaxedPKjEL_Z13store_relaxedPjjELi256E14strided_accessILj1024ELj1EE9all_lanesEvv:
.text._Z4testIL_Z12load_relaxedPKjEL_Z13store_relaxedPjjELi256E14strided_accessILj1024ELj1EE9all_lanesEvv:
        /* <DEDUP_REMOVED lines=780> */
.L_x_25:
        /* <DEDUP_REMOVED lines=12> */
.L_x_180:


//--------------------- .text._Z4testIL_Z15load_atomic_addPKjEL_Z17store_atomic_exchPjjELi256E14strided_accessILj1024ELj1EE9all_lanesEvv --------------------------
	.section	.text._Z4testIL_Z15load_atomic_addPKjEL_Z17store_atomic_exchPjjELi256E14strided_accessILj1024ELj1EE9all_lanesEvv,"ax",@progbits
	.align	128
        .global         _Z4testIL_Z15load_atomic_addPKjEL_Z17store_atomic_exchPjjELi256E14strided_accessILj1024ELj1EE9all_lanesEvv
        .type           _Z4testIL_Z15load_atomic_addPKjEL_Z17store_atomic_exchPjjELi256E14strided_accessILj1024ELj1EE9all_lanesEvv,@function
        .size           _Z4testIL_Z15load_atomic_addPKjEL_Z17store_atomic_exchPjjELi256E14strided_accessILj1024ELj1EE9all_lanesEvv,(.L_x_181 - _Z4testIL_Z15load_atomic_addPKjEL_Z17store_atomic_exchPjjELi256E14strided_accessILj1024ELj1EE9all_lanesEvv)
        .other          _Z4testIL_Z15load_atomic_addPKjEL_Z17store_atomic_exchPjjELi256E14strided_accessILj1024ELj1EE9all_lanesEvv,@"STO_CUDA_ENTRY STV_DEFAULT"
_Z4testIL_Z15load_atomic_addPKjEL_Z17store_atomic_exchPjjELi256E14strided_accessILj1024ELj1EE9all_lanesEvv:
.text._Z4testIL_Z15load_atomic_addPKjEL_Z17store_atomic_exchPjjELi256E14strided_accessILj1024ELj1EE9all_lanesEvv:
        /* <DEDUP_REMOVED lines=780> */
.L_x_26:
        /* <DEDUP_REMOVED lines=12> */
.L_x_181:


//--------------------- .text._Z4testIL_Z15load_atomic_addPKjEL_Z14store_volatilePjjELi256E14strided_accessILj1024ELj1EE9all_lanesEvv --------------------------
	.section	.text._Z4testIL_Z15load_atomic_addPKjEL_Z14store_volatilePjjELi256E14strided_accessILj1024ELj1EE9all_lanesEvv,"ax",@progbits
	.align	128
        .global         _Z4testIL_Z15load_atomic_addPKjEL_Z14store_volatilePjjELi256E14strided_accessILj1024ELj1EE9all_lanesEvv
        .type           _Z4testIL_Z15load_atomic_addPKjEL_Z14store_volatilePjjELi256E14strided_accessILj1024ELj1EE9all_lanesEvv,@function
        .size           _Z4testIL_Z15load_atomic_addPKjEL_Z14store_volatilePjjELi256E14strided_accessILj1024ELj1EE9all_lanesEvv,(.L_x_182 - _Z4testIL_Z15load_atomic_addPKjEL_Z14store_volatilePjjELi256E14strided_accessILj1024ELj1EE9all_lanesEvv)
        .other          _Z4testIL_Z15load_atomic_addPKjEL_Z14store_volatilePjjELi256E14strided_accessILj1024ELj1EE9all_lanesEvv,@"STO_CUDA_ENTRY STV_DEFAULT"
_Z4testIL_Z15load_atomic_addPKjEL_Z14store_volatilePjjELi256E14strided_accessILj1024ELj1EE9all_lanesEvv:
.text._Z4testIL_Z15load_atomic_addPKjEL_Z14store_volatilePjjELi256E14strided_accessILj1024ELj1EE9all_lanesEvv:
        /* <DEDUP_REMOVED lines=780> */
.L_x_27:
        /* <DEDUP_REMOVED lines=12> */
.L_x_182:


//--------------------- .text._Z4testIL_Z13load_volatilePKjEL_Z17store_atomic_exchPjjELi256E14strided_accessILj1024ELj1EE9all_lanesEvv --------------------------
	.section	.text._Z4testIL_Z13load_volatilePKjEL_Z17store_atomic_exchPjjELi256E14strided_accessILj1024ELj1EE9all_lanesEvv,"ax",@progbits
	.align	128
        .global         _Z4testIL_Z13load_volatilePKjEL_Z17store_atomic_exchPjjELi256E14strided_accessILj1024ELj1EE9all_lanesEvv
        .type           _Z4testIL_Z13load_volatilePKjEL_Z17store_atomic_exchPjjELi256E14strided_accessILj1024ELj1EE9all_lanesEvv,@function
        .size           _Z4testIL_Z13load_volatilePKjEL_Z17store_atomic_exchPjjELi256E14strided_accessILj1024ELj1EE9all_lanesEvv,(.L_x_183 - _Z4testIL_Z13load_volatilePKjEL_Z17store_atomic_exchPjjELi256E14strided_accessILj1024ELj1EE9all_lanesEvv)
        .other          _Z4testIL_Z13load_volatilePKjEL_Z17store_atomic_exchPjjELi256E14strided_accessILj1024ELj1EE9all_lanesEvv,@"STO_CUDA_ENTRY STV_DEFAULT"
_Z4testIL_Z13load_volatilePKjEL_Z17store_atomic_exchPjjELi256E14strided_accessILj1024ELj1EE9all_lanesEvv:
.text._Z4testIL_Z13load_volatilePKjEL_Z17store_atomic_exchPjjELi256E14strided_accessILj1024ELj1EE9all_lanesEvv:
        /* <DEDUP_REMOVED lines=780> */
.L_x_28:
        /* <DEDUP_REMOVED lines=12> */
.L_x_183:


//--------------------- .text._Z4testIL_Z13load_volatilePKjEL_Z14store_volatilePjjELi256E14strided_accessILj1024ELj1EE9all_lanesEvv --------------------------
	.section	.text._Z4testIL_Z13load_volatilePKjEL_Z14store_volatilePjjELi256E14strided_accessILj1024ELj1EE9all_lanesEvv,"ax",@progbits
	.align	128
        .global         _Z4testIL_Z13load_volatilePKjEL_Z14store_volatilePjjELi256E14strided_accessILj1024ELj1EE9all_lanesEvv
        .type           _Z4testIL_Z13load_volatilePKjEL_Z14store_volatilePjjELi256E14strided_accessILj1024ELj1EE9all_lanesEvv,@function
        .size           _Z4testIL_Z13load_volatilePKjEL_Z14store_volatilePjjELi256E14strided_accessILj1024ELj1EE9all_lanesEvv,(.L_x_184 - _Z4testIL_Z13load_volatilePKjEL_Z14store_volatilePjjELi256E14strided_accessILj1024ELj1EE9all_lanesEvv)
        .other          _Z4testIL_Z13load_volatilePKjEL_Z14store_volatilePjjELi256E14strided_accessILj1024ELj1EE9all_lanesEvv,@"STO_CUDA_ENTRY STV_DEFAULT"
_Z4testIL_Z13load_volatilePKjEL_Z14store_volatilePjjELi256E14strided_accessILj1024ELj1EE9all_lanesEvv:
.text._Z4testIL_Z13load_volatilePKjEL_Z14store_volatilePjjELi256E14strided_accessILj1024ELj1EE9all_lanesEvv:
        /* <DEDUP_REMOVED lines=780> */
.L_x_29:
        /* <DEDUP_REMOVED lines=12> */
.L_x_184:


//--------------------- .text._Z4testIL_Z12load_relaxedPKjEL_Z13store_relaxedPjjELi256E14strided_accessILj1024ELj32EE10skip_lanesILj32EEEvv --------------------------
	.section	.text._Z4testIL_Z12load_relaxedPKjEL_Z13store_relaxedPjjELi256E14strided_accessILj1024ELj32EE10skip_lanesILj32EEEvv,"ax",@progbits
	.align	128
        .global         _Z4testIL_Z12load_relaxedPKjEL_Z13store_relaxedPjjELi256E14strided_accessILj1024ELj32EE10skip_lanesILj32EEEvv
        .type           _Z4testIL_Z12load_relaxedPKjEL_Z13store_relaxedPjjELi256E14strided_accessILj1024ELj32EE10skip_lanesILj32EEEvv,@function
        .size           _Z4testIL_Z12load_relaxedPKjEL_Z13store_relaxedPjjELi256E14strided_accessILj1024ELj32EE10skip_lanesILj32EEEvv,(.L_x_185 - _Z4testIL_Z12load_relaxedPKjEL_Z13store_relaxedPjjELi256E14strided_accessILj1024ELj32EE10skip_lanesILj32EEEvv)
        .other          _Z4testIL_Z12load_relaxedPKjEL_Z13store_relaxedPjjELi256E14strided_accessILj1024ELj32EE10skip_lanesILj32EEEvv,@"STO_CUDA_ENTRY STV_DEFAULT"
_Z4testIL_Z12load_relaxedPKjEL_Z13store_relaxedPjjELi256E14strided_accessILj1024ELj32EE10skip_lanesILj32EEEvv:
.text._Z4testIL_Z12load_relaxedPKjEL_Z13store_relaxedPjjELi256E14strided_accessILj1024ELj32EE10skip_lanesILj32EEEvv:
[----:B------:R-:W-:Y:S01]  /*0000*/  LDC R1, c[0x0][0x37c] ;  /* 0x0000df00ff017b82 */ /* 0x000fe20000000800 */
[----:B------:R-:W0:Y:S02]  /*0010*/  S2R R0, SR_LANEID ;  /* 0x0000000000007919 */ /* 0x000e240000000000 */
[----:B0-----:R-:W-:-:S13]  /*0020*/  LOP3.LUT P0, RZ, R0, 0x1f, RZ, 0xc0, !PT ;  /* 0x0000001f00ff7812 */ /* 0x001fda000780c0ff */
[----:B------:R-:W-:Y:S05]  /*0030*/  @P0 EXIT ;  /* 0x000000000000094d */ /* 0x000fea0003800000 */
[----:B------:R-:W0:Y:S01]  /*0040*/  S2R R3, SR_TID.X ;  /* 0x0000000000037919 */ /* 0x000e220000002100 */
        /* <DEDUP_REMOVED lines=775> */
[----:B---3--:R-:W-:-:S05]  /*30c0*/  VIADD R11, R0, 0x1 ;  /* 0x00000001000b7836 */ /* 0x008fca0000000000 */
[----:B------:R-:W-:Y:S01]  /*30d0*/  ST.E.STRONG.GPU desc[UR4][R2.64], R11 ;  /* 0x0000000b02007985 */ /* 0x000fe2000c10f904 */
[----:B------:R-:W-:Y:S05]  /*30e0*/  EXIT ;  /* 0x000000000000794d */ /* 0x000fea0003800000 */
.L_x_30:
        /* <DEDUP_REMOVED lines=9> */
.L_x_185:


//--------------------- .text._Z4testIL_Z15load_atomic_addPKjEL_Z17store_atomic_exchPjjELi256E14strided_accessILj1024ELj32EE10skip_lanesILj32EEEvv --------------------------
	.section	.text._Z4testIL_Z15load_atomic_addPKjEL_Z17store_atomic_exchPjjELi256E14strided_accessILj1024ELj32EE10skip_lanesILj32EEEvv,"ax",@progbits
	.align	128
        .global         _Z4testIL_Z15load_atomic_addPKjEL_Z17store_atomic_exchPjjELi256E14strided_accessILj1024ELj32EE10skip_lanesILj32EEEvv
        .type           _Z4testIL_Z15load_atomic_addPKjEL_Z17store_atomic_exchPjjELi256E14strided_accessILj1024ELj32EE10skip_lanesILj32EEEvv,@function
        .size           _Z4testIL_Z15load_atomic_addPKjEL_Z17store_atomic_exchPjjELi256E14strided_accessILj1024ELj32EE10skip_lanesILj32EEEvv,(.L_x_186 - _Z4testIL_Z15load_atomic_addPKjEL_Z17store_atomic_exchPjjELi256E14strided_accessILj1024ELj32EE10skip_lanesILj32EEEvv)
        .other          _Z4testIL_Z15load_atomic_addPKjEL_Z17store_atomic_exchPjjELi256E14strided_accessILj1024ELj32EE10skip_lanesILj32EEEvv,@"STO_CUDA_ENTRY STV_DEFAULT"
_Z4testIL_Z15load_atomic_addPKjEL_Z17store_atomic_exchPjjELi256E14strided_accessILj1024ELj32EE10skip_lanesILj32EEEvv:
.text._Z4testIL_Z15load_atomic_addPKjEL_Z17store_atomic_exchPjjELi256E14strided_accessILj1024ELj32EE10skip_lanesILj32EEEvv:
        /* <DEDUP_REMOVED lines=780> */
[----:B---3--:R-:W-:-:S05]  /*30c0*/  VIADD R11, R0, 0x1 ;  /* 0x00000001000b7836 */ /* 0x008fca0000000000 */
[----:B------:R-:W-:Y:S01]  /*30d0*/  ATOMG.E.EXCH.STRONG.GPU PT, RZ, desc[UR4][R2.64], R11 ;  /* 0x8000000b02ff79a8 */ /* 0x000fe2000c1ef104 */
[----:B------:R-:W-:Y:S05]  /*30e0*/  EXIT ;  /* 0x000000000000794d */ /* 0x000fea0003800000 */
.L_x_31:
        /* <DEDUP_REMOVED lines=9> */
.L_x_186:


//--------------------- .text._Z4testIL_Z15load_atomic_addPKjEL_Z14store_volatilePjjELi256E14strided_accessILj1024ELj32EE10skip_lanesILj32EEEvv --------------------------
	.section	.text._Z4testIL_Z15load_atomic_addPKjEL_Z14store_volatilePjjELi256E14strided_accessILj1024ELj32EE10skip_lanesILj32EEEvv,"ax",@progbits
	.align	128
        .global         _Z4testIL_Z15load_atomic_addPKjEL_Z14store_volatilePjjELi256E14strided_accessILj1024ELj32EE10skip_lanesILj32EEEvv
        .type           _Z4testIL_Z15load_atomic_addPKjEL_Z14store_volatilePjjELi256E14strided_accessILj1024ELj32EE10skip_lanesILj32EEEvv,@function
        .size           _Z4testIL_Z15load_atomic_addPKjEL_Z14store_volatilePjjELi256E14strided_accessILj1024ELj32EE10skip_lanesILj32EEEvv,(.L_x_187 - _Z4testIL_Z15load_atomic_addPKjEL_Z14store_volatilePjjELi256E14strided_accessILj1024ELj32EE10skip_lanesILj32EEEvv)
        .other          _Z4testIL_Z15load_atomic_addPKjEL_Z14store_volatilePjjELi256E14strided_accessILj1024ELj32EE10skip_lanesILj32EEEvv,@"STO_CUDA_ENTRY STV_DEFAULT"
_Z4testIL_Z15load_atomic_addPKjEL_Z14store_volatilePjjELi256E14strided_accessILj1024ELj32EE10skip_lanesILj32EEEvv:
.text._Z4testIL_Z15load_atomic_addPKjEL_Z14store_volatilePjjELi256E14strided_accessILj1024ELj32EE10skip_lanesILj32EEEvv:
        /* <DEDUP_REMOVED lines=780> */
[----:B---3--:R-:W-:-:S05]  /*30c0*/  VIADD R11, R0, 0x1 ;  /* 0x00000001000b7836 */ /* 0x008fca0000000000 */
[----:B------:R-:W-:Y:S01]  /*30d0*/  STG.E.STRONG.SYS desc[UR4][R2.64], R11 ;  /* 0x0000000b02007986 */ /* 0x000fe2000c115904 */
[----:B------:R-:W-:Y:S05]  /*30e0*/  EXIT ;  /* 0x000000000000794d */ /* 0x000fea0003800000 */
.L_x_32:
        /* <DEDUP_REMOVED lines=9> */
.L_x_187:


//--------------------- .text._Z4testIL_Z13load_volatilePKjEL_Z17store_atomic_exchPjjELi256E14strided_accessILj1024ELj32EE10skip_lanesILj32EEEvv --------------------------
	.section	.text._Z4testIL_Z13load_volatilePKjEL_Z17store_atomic_exchPjjELi256E14strided_accessILj1024ELj32EE10skip_lanesILj32EEEvv,"ax",@progbits
	.align	128
        .global         _Z4testIL_Z13load_volatilePKjEL_Z17store_atomic_exchPjjELi256E14strided_accessILj1024ELj32EE10skip_lanesILj32EEEvv
        .type           _Z4testIL_Z13load_volatilePKjEL_Z17store_atomic_exchPjjELi256E14strided_accessILj1024ELj32EE10skip_lanesILj32EEEvv,@function
        .size           _Z4testIL_Z13load_volatilePKjEL_Z17store_atomic_exchPjjELi256E14strided_accessILj1024ELj32EE10skip_lanesILj32EEEvv,(.L_x_188 - _Z4testIL_Z13load_volatilePKjEL_Z17store_atomic_exchPjjELi256E14strided_accessILj1024ELj32EE10skip_lanesILj32EEEvv)
        .other          _Z4testIL_Z13load_volatilePKjEL_Z17store_atomic_exchPjjELi256E14strided_accessILj1024ELj32EE10skip_lanesILj32EEEvv,@"STO_CUDA_ENTRY STV_DEFAULT"
_Z4testIL_Z13load_volatilePKjEL_Z17store_atomic_exchPjjELi256E14strided_accessILj1024ELj32EE10skip_lanesILj32EEEvv:
.text._Z4testIL_Z13load_volatilePKjEL_Z17store_atomic_exchPjjELi256E14strided_accessILj1024ELj32EE10skip_lanesILj32EEEvv:
        /* <DEDUP_REMOVED lines=780> */
[----:B---3--:R-:W-:-:S05]  /*30c0*/  VIADD R11, R0, 0x1 ;  /* 0x00000001000b7836 */ /* 0x008fca0000000000 */
[----:B------:R-:W-:Y:S01]  /*30d0*/  ATOMG.E.EXCH.STRONG.GPU PT, RZ, desc[UR4][R2.64], R11 ;  /* 0x8000000b02ff79a8 */ /* 0x000fe2000c1ef104 */
[----:B------:R-:W-:Y:S05]  /*30e0*/  EXIT ;  /* 0x000000000000794d */ /* 0x000fea0003800000 */
.L_x_33:
        /* <DEDUP_REMOVED lines=9> */
.L_x_188:


//--------------------- .text._Z4testIL_Z13load_volatilePKjEL_Z14store_volatilePjjELi256E14strided_accessILj1024ELj32EE10skip_lanesILj32EEEvv --------------------------
	.section	.text._Z4testIL_Z13load_volatilePKjEL_Z14store_volatilePjjELi256E14strided_accessILj1024ELj32EE10skip_lanesILj32EEEvv,"ax",@progbits
	.align	128
        .global         _Z4testIL_Z13load_volatilePKjEL_Z14store_volatilePjjELi256E14strided_accessILj1024ELj32EE10skip_lanesILj32EEEvv
        .type           _Z4testIL_Z13load_volatilePKjEL_Z14store_volatilePjjELi256E14strided_accessILj1024ELj32EE10skip_lanesILj32EEEvv,@function
        .size           _Z4testIL_Z13load_volatilePKjEL_Z14store_volatilePjjELi256E14strided_accessILj1024ELj32EE10skip_lanesILj32EEEvv,(.L_x_189 - _Z4testIL_Z13load_volatilePKjEL_Z14store_volatilePjjELi256E14strided_accessILj1024ELj32EE10skip_lanesILj32EEEvv)
        .other          _Z4testIL_Z13load_volatilePKjEL_Z14store_volatilePjjELi256E14strided_accessILj1024ELj32EE10skip_lanesILj32EEEvv,@"STO_CUDA_ENTRY STV_DEFAULT"
_Z4testIL_Z13load_volatilePKjEL_Z14store_volatilePjjELi256E14strided_accessILj1024ELj32EE10skip_lanesILj32EEEvv:
.text._Z4testIL_Z13load_volatilePKjEL_Z14store_volatilePjjELi256E14strided_accessILj1024ELj32EE10skip_lanesILj32EEEvv:
        /* <DEDUP_REMOVED lines=780> */
[----:B---3--:R-:W-:-:S05]  /*30c0*/  VIADD R11, R0, 0x1 ;  /* 0x00000001000b7836 */ /* 0x008fca0000000000 */
[----:B------:R-:W-:Y:S01]  /*30d0*/  STG.E.STRONG.SYS desc[UR4][R2.64], R11 ;  /* 0x0000000b02007986 */ /* 0x000fe2000c115904 */
[----:B------:R-:W-:Y:S05]  /*30e0*/  EXIT ;  /* 0x000000000000794d */ /* 0x000fea0003800000 */
.L_x_34:
        /* <DEDUP_REMOVED lines=9> */
.L_x_189:


//--------------------- .text._Z4testIL_Z12load_relaxedPKjEL_Z13store_relaxedPjjELi256E14strided_accessILj1024ELj16EE10skip_lanesILj16EEEvv --------------------------
	.section	.text._Z4testIL_Z12load_relaxedPKjEL_Z13store_relaxedPjjELi256E14strided_accessILj1024ELj16EE10skip_lanesILj16EEEvv,"ax",@progbits
	.align	128
        .global         _Z4testIL_Z12load_relaxedPKjEL_Z13store_relaxedPjjELi256E14strided_accessILj1024ELj16EE10skip_lanesILj16EEEvv
        .type           _Z4testIL_Z12load_relaxedPKjEL_Z13store_relaxedPjjELi256E14strided_accessILj1024ELj16EE10skip_lanesILj16EEEvv,@function
        .size           _Z4testIL_Z12load_relaxedPKjEL_Z13store_relaxedPjjELi256E14strided_accessILj1024ELj16EE10skip_lanesILj16EEEvv,(.L_x_190 - _Z4testIL_Z12load_relaxedPKjEL_Z13store_relaxedPjjELi256E14strided_accessILj1024ELj16EE10skip_lanesILj16EEEvv)
        .other          _Z4testIL_Z12load_relaxedPKjEL_Z13store_relaxedPjjELi256E14strided_accessILj1024ELj16EE10skip_lanesILj16EEEvv,@"STO_CUDA_ENTRY STV_DEFAULT"
_Z4testIL_Z12load_relaxedPKjEL_Z13store_relaxedPjjELi256E14strided_accessILj1024ELj16EE10skip_lanesILj16EEEvv:
.text._Z4testIL_Z12load_relaxedPKjEL_Z13store_relaxedPjjELi256E14strided_accessILj1024ELj16EE10skip_lanesILj16EEEvv:
        /* <DEDUP_REMOVED lines=783> */
.L_x_35:
        /* <DEDUP_REMOVED lines=9> */
.L_x_190:


//--------------------- .text._Z4testIL_Z15load_atomic_addPKjEL_Z17store_atomic_exchPjjELi256E14strided_accessILj1024ELj16EE10skip_lanesILj16EEEvv --------------------------
	.section	.text._Z4testIL_Z15load_atomic_addPKjEL_Z17store_atomic_exchPjjELi256E14strided_accessILj1024ELj16EE10skip_lanesILj16EEEvv,"ax",@progbits
	.align	128
        .global         _Z4testIL_Z15load_atomic_addPKjEL_Z17store_atomic_exchPjjELi256E14strided_accessILj1024ELj16EE10skip_lanesILj16EEEvv
        .type           _Z4testIL_Z15load_atomic_addPKjEL_Z17store_atomic_exchPjjELi256E14strided_accessILj1024ELj16EE10skip_lanesILj16EEEvv,@function
        .size           _Z4testIL_Z15load_atomic_addPKjEL_Z17store_atomic_exchPjjELi256E14strided_accessILj1024ELj16EE10skip_lanesILj16EEEvv,(.L_x_191 - _Z4testIL_Z15load_atomic_addPKjEL_Z17store_atomic_exchPjjELi256E14strided_accessILj1024ELj16EE10skip_lanesILj16EEEvv)
        .other          _Z4testIL_Z15load_atomic_addPKjEL_Z17store_atomic_exchPjjELi256E14strided_accessILj1024ELj16EE10skip_lanesILj16EEEvv,@"STO_CUDA_ENTRY STV_DEFAULT"
_Z4testIL_Z15load_atomic_addPKjEL_Z17store_atomic_exchPjjELi256E14strided_accessILj1024ELj16EE10skip_lanesILj16EEEvv:
.text._Z4testIL_Z15load_atomic_addPKjEL_Z17store_atomic_exchPjjELi256E14strided_accessILj1024ELj16EE10skip_lanesILj16EEEvv:
        /* <DEDUP_REMOVED lines=783> */
.L_x_36:
        /* <DEDUP_REMOVED lines=9> */
.L_x_191:


//--------------------- .text._Z4testIL_Z15load_atomic_addPKjEL_Z14store_volatilePjjELi256E14strided_accessILj1024ELj16EE10skip_lanesILj16EEEvv --------------------------
	.section	.text._Z4testIL_Z15load_atomic_addPKjEL_Z14store_volatilePjjELi256E14strided_accessILj1024ELj16EE10skip_lanesILj16EEEvv,"ax",@progbits
	.align	128
        .global         _Z4testIL_Z15load_atomic_addPKjEL_Z14store_volatilePjjELi256E14strided_accessILj1024ELj16EE10skip_lanesILj16EEEvv
        .type           _Z4testIL_Z15load_atomic_addPKjEL_Z14store_volatilePjjELi256E14strided_accessILj1024ELj16EE10skip_lanesILj16EEEvv,@function
        .size           _Z4testIL_Z15load_atomic_addPKjEL_Z14store_volatilePjjELi256E14strided_accessILj1024ELj16EE10skip_lanesILj16EEEvv,(.L_x_192 - _Z4testIL_Z15load_atomic_addPKjEL_Z14store_volatilePjjELi256E14strided_accessILj1024ELj16EE10skip_lanesILj16EEEvv)
        .other          _Z4testIL_Z15load_atomic_addPKjEL_Z14store_volatilePjjELi256E14strided_accessILj1024ELj16EE10skip_lanesILj16EEEvv,@"STO_CUDA_ENTRY STV_DEFAULT"
_Z4testIL_Z15load_atomic_addPKjEL_Z14store_volatilePjjELi256E14strided_accessILj1024ELj16EE10skip_lanesILj16EEEvv:
.text._Z4testIL_Z15load_atomic_addPKjEL_Z14store_volatilePjjELi256E14strided_accessILj1024ELj16EE10skip_lanesILj16EEEvv:
        /* <DEDUP_REMOVED lines=783> */
.L_x_37:
        /* <DEDUP_REMOVED lines=9> */
.L_x_192:


//--------------------- .text._Z4testIL_Z13load_volatilePKjEL_Z17store_atomic_exchPjjELi256E14strided_accessILj1024ELj16EE10skip_lanesILj16EEEvv --------------------------
	.section	.text._Z4testIL_Z13load_volatilePKjEL_Z17store_atomic_exchPjjELi256E14strided_accessILj1024ELj16EE10skip_lanesILj16EEEvv,"ax",@progbits
	.align	128
        .global         _Z4testIL_Z13load_volatilePKjEL_Z17store_atomic_exchPjjELi256E14strided_accessILj1024ELj16EE10skip_lanesILj16EEEvv
        .type           _Z4testIL_Z13load_volatilePKjEL_Z17store_atomic_exchPjjELi256E14strided_accessILj1024ELj16EE10skip_lanesILj16EEEvv,@function
        .size           _Z4testIL_Z13load_volatilePKjEL_Z17store_atomic_exchPjjELi256E14strided_accessILj1024ELj16EE10skip_lanesILj16EEEvv,(.L_x_193 - _Z4testIL_Z13load_volatilePKjEL_Z17store_atomic_exchPjjELi256E14strided_accessILj1024ELj16EE10skip_lanesILj16EEEvv)
        .other          _Z4testIL_Z13load_volatilePKjEL_Z17store_atomic_exchPjjELi256E14strided_accessILj1024ELj16EE10skip_lanesILj16EEEvv,@"STO_CUDA_ENTRY STV_DEFAULT"
_Z4testIL_Z13load_volatilePKjEL_Z17store_atomic_exchPjjELi256E14strided_accessILj1024ELj16EE10skip_lanesILj16EEEvv:
.text._Z4testIL_Z13load_volatilePKjEL_Z17store_atomic_exchPjjELi256E14strided_accessILj1024ELj16EE10skip_lanesILj16EEEvv:
        /* <DEDUP_REMOVED lines=783> */
.L_x_38:
        /* <DEDUP_REMOVED lines=9> */
.L_x_193:


//--------------------- .text._Z4testIL_Z13load_volatilePKjEL_Z14store_volatilePjjELi256E14strided_accessILj1024ELj16EE10skip_lanesILj16EEEvv --------------------------
	.section	.text._Z4testIL_Z13load_volatilePKjEL_Z14store_volatilePjjELi256E14strided_accessILj1024ELj16EE10skip_lanesILj16EEEvv,"ax",@progbits
	.align	128
        .global         _Z4testIL_Z13load_volatilePKjEL_Z14store_volatilePjjELi256E14strided_accessILj1024ELj16EE10skip_lanesILj16EEEvv
        .type           _Z4testIL_Z13load_volatilePKjEL_Z14store_volatilePjjELi256E14strided_accessILj1024ELj16EE10skip_lanesILj16EEEvv,@function
        .size           _Z4testIL_Z13load_volatilePKjEL_Z14store_volatilePjjELi256E14strided_accessILj1024ELj16EE10skip_lanesILj16EEEvv,(.L_x_194 - _Z4testIL_Z13load_volatilePKjEL_Z14store_volatilePjjELi256E14strided_accessILj1024ELj16EE10skip_lanesILj16EEEvv)
        .other          _Z4testIL_Z13load_volatilePKjEL_Z14store_volatilePjjELi256E14strided_accessILj1024ELj16EE10skip_lanesILj16EEEvv,@"STO_CUDA_ENTRY STV_DEFAULT"
_Z4testIL_Z13load_volatilePKjEL_Z14store_volatilePjjELi256E14strided_accessILj1024ELj16EE10skip_lanesILj16EEEvv:
.text._Z4testIL_Z13load_volatilePKjEL_Z14store_volatilePjjELi256E14strided_accessILj1024ELj16EE10skip_lanesILj16EEEvv:
        /* <DEDUP_REMOVED lines=783> */
.L_x_39:
        /* <DEDUP_REMOVED lines=9> */
.L_x_194:


//--------------------- .text._Z4testIL_Z12load_relaxedPKjEL_Z13store_relaxedPjjELi256E14strided_accessILj1024ELj8EE10skip_lanesILj8EEEvv --------------------------
	.section	.text._Z4testIL_Z12load_relaxedPKjEL_Z13store_relaxedPjjELi256E14strided_accessILj1024ELj8EE10skip_lanesILj8EEEvv,"ax",@progbits
	.align	128
        .global         _Z4testIL_Z12load_relaxedPKjEL_Z13store_relaxedPjjELi256E14strided_accessILj1024ELj8EE10skip_lanesILj8EEEvv
        .type           _Z4testIL_Z12load_relaxedPKjEL_Z13store_relaxedPjjELi256E14strided_accessILj1024ELj8EE10skip_lanesILj8EEEvv,@function
        .size           _Z4testIL_Z12load_relaxedPKjEL_Z13store_relaxedPjjELi256E14strided_accessILj1024ELj8EE10skip_lanesILj8EEEvv,(.L_x_195 - _Z4testIL_Z12load_relaxedPKjEL_Z13store_relaxedPjjELi256E14strided_accessILj1024ELj8EE10skip_lanesILj8EEEvv)
        .other          _Z4testIL_Z12load_relaxedPKjEL_Z13store_relaxedPjjELi256E14strided_accessILj1024ELj8EE10skip_lanesILj8EEEvv,@"STO_CUDA_ENTRY STV_DEFAULT"
_Z4testIL_Z12load_relaxedPKjEL_Z13store_relaxedPjjELi256E14strided_accessILj1024ELj8EE10skip_lanesILj8EEEvv:
.text._Z4testIL_Z12load_relaxedPKjEL_Z13store_relaxedPjjELi256E14strided_accessILj1024ELj8EE10skip_lanesILj8EEEvv:
        /* <DEDUP_REMOVED lines=783> */
.L_x_40:
        /* <DEDUP_REMOVED lines=9> */
.L_x_195:


//--------------------- .text._Z4testIL_Z15load_atomic_addPKjEL_Z17store_atomic_exchPjjELi256E14strided_accessILj1024ELj8EE10skip_lanesILj8EEEvv --------------------------
	.section	.text._Z4testIL_Z15load_atomic_addPKjEL_Z17store_atomic_exchPjjELi256E14strided_accessILj1024ELj8EE10skip_lanesILj8EEEvv,"ax",@progbits
	.align	128
        .global         _Z4testIL_Z15load_atomic_addPKjEL_Z17store_atomic_exchPjjELi256E14strided_accessILj1024ELj8EE10skip_lanesILj8EEEvv
        .type           _Z4testIL_Z15load_atomic_addPKjEL_Z17store_atomic_exchPjjELi256E14strided_accessILj1024ELj8EE10skip_lanesILj8EEEvv,@function
        .size           _Z4testIL_Z15load_atomic_addPKjEL_Z17store_atomic_exchPjjELi256E14strided_accessILj1024ELj8EE10skip_lanesILj8EEEvv,(.L_x_196 - _Z4testIL_Z15load_atomic_addPKjEL_Z17store_atomic_exchPjjELi256E14strided_accessILj1024ELj8EE10skip_lanesILj8EEEvv)
        .other          _Z4testIL_Z15load_atomic_addPKjEL_Z17store_atomic_exchPjjELi256E14strided_accessILj1024ELj8EE10skip_lanesILj8EEEvv,@"STO_CUDA_ENTRY STV_DEFAULT"
_Z4testIL_Z15load_atomic_addPKjEL_Z17store_atomic_exchPjjELi256E14strided_accessILj1024ELj8EE10skip_lanesILj8EEEvv:
.text._Z4testIL_Z15load_atomic_addPKjEL_Z17store_atomic_exchPjjELi256E14strided_accessILj1024ELj8EE10skip_lanesILj8EEEvv:
        /* <DEDUP_REMOVED lines=783> */
.L_x_41:
        /* <DEDUP_REMOVED lines=9> */
.L_x_196:


//--------------------- .text._Z4testIL_Z15load_atomic_addPKjEL_Z14store_volatilePjjELi256E14strided_accessILj1024ELj8EE10skip_lanesILj8EEEvv --------------------------
	.section	.text._Z4testIL_Z15load_atomic_addPKjEL_Z14store_volatilePjjELi256E14strided_accessILj1024ELj8EE10skip_lanesILj8EEEvv,"ax",@progbits
	.align	128
        .global         _Z4testIL_Z15load_atomic_addPKjEL_Z14store_volatilePjjELi256E14strided_accessILj1024ELj8EE10skip_lanesILj8EEEvv
        .type           _Z4testIL_Z15load_atomic_addPKjEL_Z14store_volatilePjjELi256E14strided_accessILj1024ELj8EE10skip_lanesILj8EEEvv,@function
        .size           _Z4testIL_Z15load_atomic_addPKjEL_Z14store_volatilePjjELi256E14strided_accessILj1024ELj8EE10skip_lanesILj8EEEvv,(.L_x_197 - _Z4testIL_Z15load_atomic_addPKjEL_Z14store_volatilePjjELi256E14strided_accessILj1024ELj8EE10skip_lanesILj8EEEvv)
        .other          _Z4testIL_Z15load_atomic_addPKjEL_Z14store_volatilePjjELi256E14strided_accessILj1024ELj8EE10skip_lanesILj8EEEvv,@"STO_CUDA_ENTRY STV_DEFAULT"
_Z4testIL_Z15load_atomic_addPKjEL_Z14store_volatilePjjELi256E14strided_accessILj1024ELj8EE10skip_lanesILj8EEEvv:
.text._Z4testIL_Z15load_atomic_addPKjEL_Z14store_volatilePjjELi256E14strided_accessILj1024ELj8EE10skip_lanesILj8EEEvv:
        /* <DEDUP_REMOVED lines=783> */
.L_x_42:
        /* <DEDUP_REMOVED lines=9> */
.L_x_197:


//--------------------- .text._Z4testIL_Z13load_volatilePKjEL_Z17store_atomic_exchPjjELi256E14strided_accessILj1024ELj8EE10skip_lanesILj8EEEvv --------------------------
	.section	.text._Z4testIL_Z13load_volatilePKjEL_Z17store_atomic_exchPjjELi256E14strided_accessILj1024ELj8EE10skip_lanesILj8EEEvv,"ax",@progbits
	.align	128
        .global         _Z4testIL_Z13load_volatilePKjEL_Z17store_atomic_exchPjjELi256E14strided_accessILj1024ELj8EE10skip_lanesILj8EEEvv
        .type           _Z4testIL_Z13load_volatilePKjEL_Z17store_atomic_exchPjjELi256E14strided_accessILj1024ELj8EE10skip_lanesILj8EEEvv,@function
        .size           _Z4testIL_Z13load_volatilePKjEL_Z17store_atomic_exchPjjELi256E14strided_accessILj1024ELj8EE10skip_lanesILj8EEEvv,(.L_x_198 - _Z4testIL_Z13load_volatilePKjEL_Z17store_atomic_exchPjjELi256E14strided_accessILj1024ELj8EE10skip_lanesILj8EEEvv)
        .other          _Z4testIL_Z13load_volatilePKjEL_Z17store_atomic_exchPjjELi256E14strided_accessILj1024ELj8EE10skip_lanesILj8EEEvv,@"STO_CUDA_ENTRY STV_DEFAULT"
_Z4testIL_Z13load_volatilePKjEL_Z17store_atomic_exchPjjELi256E14strided_accessILj1024ELj8EE10skip_lanesILj8EEEvv:
.text._Z4testIL_Z13load_volatilePKjEL_Z17store_atomic_exchPjjELi256E14strided_accessILj1024ELj8EE10skip_lanesILj8EEEvv:
        /* <DEDUP_REMOVED lines=783> */
.L_x_43:
        /* <DEDUP_REMOVED lines=9> */
.L_x_198:


//--------------------- .text._Z4testIL_Z13load_volatilePKjEL_Z14store_volatilePjjELi256E14strided_accessILj1024ELj8EE10skip_lanesILj8EEEvv --------------------------
	.section	.text._Z4testIL_Z13load_volatilePKjEL_Z14store_volatilePjjELi256E14strided_accessILj1024ELj8EE10skip_lanesILj8EEEvv,"ax",@progbits
	.align	128
        .global         _Z4testIL_Z13load_volatilePKjEL_Z14store_volatilePjjELi256E14strided_accessILj1024ELj8EE10skip_lanesILj8EEEvv
        .type           _Z4testIL_Z13load_volatilePKjEL_Z14store_volatilePjjELi256E14strided_accessILj1024ELj8EE10skip_lanesILj8EEEvv,@function
        .size           _Z4testIL_Z13load_volatilePKjEL_Z14store_volatilePjjELi256E14strided_accessILj1024ELj8EE10skip_lanesILj8EEEvv,(.L_x_199 - _Z4testIL_Z13load_volatilePKjEL_Z14store_volatilePjjELi256E14strided_accessILj1024ELj8EE10skip_lanesILj8EEEvv)
        .other          _Z4testIL_Z13load_volatilePKjEL_Z14store_volatilePjjELi256E14strided_accessILj1024ELj8EE10skip_lanesILj8EEEvv,@"STO_CUDA_ENTRY STV_DEFAULT"
_Z4testIL_Z13load_volatilePKjEL_Z14store_volatilePjjELi256E14strided_accessILj1024ELj8EE10skip_lanesILj8EEEvv:
.text._Z4testIL_Z13load_volatilePKjEL_Z14store_volatilePjjELi256E14strided_accessILj1024ELj8EE10skip_lanesILj8EEEvv:
        /* <DEDUP_REMOVED lines=783> */
.L_x_44:
        /* <DEDUP_REMOVED lines=9> */
.L_x_199:


//--------------------- .text._Z4testIL_Z12load_relaxedPKjEL_Z13store_relaxedPjjELi256E14strided_accessILj1024ELj4EE10skip_lanesILj4EEEvv --------------------------
	.section	.text._Z4testIL_Z12load_relaxedPKjEL_Z13store_relaxedPjjELi256E14strided_accessILj1024ELj4EE10skip_lanesILj4EEEvv,"ax",@progbits
	.align	128
        .global         _Z4testIL_Z12load_relaxedPKjEL_Z13store_relaxedPjjELi256E14strided_accessILj1024ELj4EE10skip_lanesILj4EEEvv
        .type           _Z4testIL_Z12load_relaxedPKjEL_Z13store_relaxedPjjELi256E14strided_accessILj1024ELj4EE10skip_lanesILj4EEEvv,@function
        .size           _Z4testIL_Z12load_relaxedPKjEL_Z13store_relaxedPjjELi256E14strided_accessILj1024ELj4EE10skip_lanesILj4EEEvv,(.L_x_200 - _Z4testIL_Z12load_relaxedPKjEL_Z13store_relaxedPjjELi256E14strided_accessILj1024ELj4EE10skip_lanesILj4EEEvv)
        .other          _Z4testIL_Z12load_relaxedPKjEL_Z13store_relaxedPjjELi256E14strided_accessILj1024ELj4EE10skip_lanesILj4EEEvv,@"STO_CUDA_ENTRY STV_DEFAULT"
_Z4testIL_Z12load_relaxedPKjEL_Z13store_relaxedPjjELi256E14strided_accessILj1024ELj4EE10skip_lanesILj4EEEvv:
.text._Z4testIL_Z12load_relaxedPKjEL_Z13store_relaxedPjjELi256E14strided_accessILj1024ELj4EE10skip_lanesILj4EEEvv:
        /* <DEDUP_REMOVED lines=783> */
.L_x_45:
        /* <DEDUP_REMOVED lines=9> */
.L_x_200:


//--------------------- .text._Z4testIL_Z15load_atomic_addPKjEL_Z17store_atomic_exchPjjELi256E14strided_accessILj1024ELj4EE10skip_lanesILj4EEEvv --------------------------
	.section	.text._Z4testIL_Z15load_atomic_addPKjEL_Z17store_atomic_exchPjjELi256E14strided_accessILj1024ELj4EE10skip_lanesILj4EEEvv,"ax",@progbits
	.align	128
        .global         _Z4testIL_Z15load_atomic_addPKjEL_Z17store_atomic_exchPjjELi256E14strided_accessILj1024ELj4EE10skip_lanesILj4EEEvv
        .type           _Z4testIL_Z15load_atomic_addPKjEL_Z17store_atomic_exchPjjELi256E14strided_accessILj1024ELj4EE10skip_lanesILj4EEEvv,@function
        .size           _Z4testIL_Z15load_atomic_addPKjEL_Z17store_atomic_exchPjjELi256E14strided_accessILj1024ELj4EE10skip_lanesILj4EEEvv,(.L_x_201 - _Z4testIL_Z15load_atomic_addPKjEL_Z17store_atomic_exchPjjELi256E14strided_accessILj1024ELj4EE10skip_lanesILj4EEEvv)
        .other          _Z4testIL_Z15load_atomic_addPKjEL_Z17store_atomic_exchPjjELi256E14strided_accessILj1024ELj4EE10skip_lanesILj4EEEvv,@"STO_CUDA_ENTRY STV_DEFAULT"
_Z4testIL_Z15load_atomic_addPKjEL_Z17store_atomic_exchPjjELi256E14strided_accessILj1024ELj4EE10skip_lanesILj4EEEvv:
.text._Z4testIL_Z15load_atomic_addPKjEL_Z17store_atomic_exchPjjELi256E14strided_accessILj1024ELj4EE10skip_lanesILj4EEEvv:
        /* <DEDUP_REMOVED lines=783> */
.L_x_46:
        /* <DEDUP_REMOVED lines=9> */
.L_x_201:


//--------------------- .text._Z4testIL_Z15load_atomic_addPKjEL_Z14store_volatilePjjELi256E14strided_accessILj1024ELj4EE10skip_lanesILj4EEEvv --------------------------
	.section	.text._Z4testIL_Z15load_atomic_addPKjEL_Z14store_volatilePjjELi256E14strided_accessILj1024ELj4EE10skip_lanesILj4EEEvv,"ax",@progbits
	.align	128
        .global         _Z4testIL_Z15load_atomic_addPKjEL_Z14store_volatilePjjELi256E14strided_accessILj1024ELj4EE10skip_lanesILj4EEEvv
        .type           _Z4testIL_Z15load_atomic_addPKjEL_Z14store_volatilePjjELi256E14strided_accessILj1024ELj4EE10skip_lanesILj4EEEvv,@function
        .size           _Z4testIL_Z15load_atomic_addPKjEL_Z14store_volatilePjjELi256E14strided_accessILj1024ELj4EE10skip_lanesILj4EEEvv,(.L_x_202 - _Z4testIL_Z15load_atomic_addPKjEL_Z14store_volatilePjjELi256E14strided_accessILj1024ELj4EE10skip_lanesILj4EEEvv)
        .other          _Z4testIL_Z15load_atomic_addPKjEL_Z14store_volatilePjjELi256E14strided_accessILj1024ELj4EE10skip_lanesILj4EEEvv,@"STO_CUDA_ENTRY STV_DEFAULT"
_Z4testIL_Z15load_atomic_addPKjEL_Z14store_volatilePjjELi256E14strided_accessILj1024ELj4EE10skip_lanesILj4EEEvv:
.text._Z4testIL_Z15load_atomic_addPKjEL_Z14store_volatilePjjELi256E14strided_accessILj1024ELj4EE10skip_lanesILj4EEEvv:
        /* <DEDUP_REMOVED lines=783> */
.L_x_47:
        /* <DEDUP_REMOVED lines=9> */
.L_x_202:


//--------------------- .text._Z4testIL_Z13load_volatilePKjEL_Z17store_atomic_exchPjjELi256E14strided_accessILj1024ELj4EE10skip_lanesILj4EEEvv --------------------------
	.section	.text._Z4testIL_Z13load_volatilePKjEL_Z17store_atomic_exchPjjELi256E14strided_accessILj1024ELj4EE10skip_lanesILj4EEEvv,"ax",@progbits
	.align	128
        .global         _Z4testIL_Z13load_volatilePKjEL_Z17store_atomic_exchPjjELi256E14strided_accessILj1024ELj4EE10skip_lanesILj4EEEvv
        .type           _Z4testIL_Z13load_volatilePKjEL_Z17store_atomic_exchPjjELi256E14strided_accessILj1024ELj4EE10skip_lanesILj4EEEvv,@function
        .size           _Z4testIL_Z13load_volatilePKjEL_Z17store_atomic_exchPjjELi256E14strided_accessILj1024ELj4EE10skip_lanesILj4EEEvv,(.L_x_203 - _Z4testIL_Z13load_volatilePKjEL_Z17store_atomic_exchPjjELi256E14strided_accessILj1024ELj4EE10skip_lanesILj4EEEvv)
        .other          _Z4testIL_Z13load_volatilePKjEL_Z17store_atomic_exchPjjELi256E14strided_accessILj1024ELj4EE10skip_lanesILj4EEEvv,@"STO_CUDA_ENTRY STV_DEFAULT"
_Z4testIL_Z13load_volatilePKjEL_Z17store_atomic_exchPjjELi256E14strided_accessILj1024ELj4EE10skip_lanesILj4EEEvv:
.text._Z4testIL_Z13load_volatilePKjEL_Z17store_atomic_exchPjjELi256E14strided_accessILj1024ELj4EE10skip_lanesILj4EEEvv:
        /* <DEDUP_REMOVED lines=783> */
.L_x_48:
        /* <DEDUP_REMOVED lines=9> */
.L_x_203:


//--------------------- .text._Z4testIL_Z13load_volatilePKjEL_Z14store_volatilePjjELi256E14strided_accessILj1024ELj4EE10skip_lanesILj4EEEvv --------------------------
	.section	.text._Z4testIL_Z13load_volatilePKjEL_Z14store_volatilePjjELi256E14strided_accessILj1024ELj4EE10skip_lanesILj4EEEvv,"ax",@progbits
	.align	128
        .global         _Z4testIL_Z13load_volatilePKjEL_Z14store_volatilePjjELi256E14strided_accessILj1024ELj4EE10skip_lanesILj4EEEvv
        .type           _Z4testIL_Z13load_volatilePKjEL_Z14store_volatilePjjELi256E14strided_accessILj1024ELj4EE10skip_lanesILj4EEEvv,@function
        .size           _Z4testIL_Z13load_volatilePKjEL_Z14store_volatilePjjELi256E14strided_accessILj1024ELj4EE10skip_lanesILj4EEEvv,(.L_x_204 - _Z4testIL_Z13load_volatilePKjEL_Z14store_volatilePjjELi256E14strided_accessILj1024ELj4EE10skip_lanesILj4EEEvv)
        .other          _Z4testIL_Z13load_volatilePKjEL_Z14store_volatilePjjELi256E14strided_accessILj1024ELj4EE10skip_lanesILj4EEEvv,@"STO_CUDA_ENTRY STV_DEFAULT"
_Z4testIL_Z13load_volatilePKjEL_Z14store_volatilePjjELi256E14strided_accessILj1024ELj4EE10skip_lanesILj4EEEvv:
.text._Z4testIL_Z13load_volatilePKjEL_Z14store_volatilePjjELi256E14strided_accessILj1024ELj4EE10skip_lanesILj4EEEvv:
        /* <DEDUP_REMOVED lines=783> */
.L_x_49:
        /* <DEDUP_REMOVED lines=9> */
.L_x_204:


//--------------------- .text._Z4testIL_Z12load_relaxedPKjEL_Z13store_relaxedPjjELi256E14strided_accessILj1024ELj2EE10skip_lanesILj2EEEvv --------------------------
	.section	.text._Z4testIL_Z12load_relaxedPKjEL_Z13store_relaxedPjjELi256E14strided_accessILj1024ELj2EE10skip_lanesILj2EEEvv,"ax",@progbits
	.align	128
        .global         _Z4testIL_Z12load_relaxedPKjEL_Z13store_relaxedPjjELi256E14strided_accessILj1024ELj2EE10skip_lanesILj2EEEvv
        .type           _Z4testIL_Z12load_relaxedPKjEL_Z13store_relaxedPjjELi256E14strided_accessILj1024ELj2EE10skip_lanesILj2EEEvv,@function
        .size           _Z4testIL_Z12load_relaxedPKjEL_Z13store_relaxedPjjELi256E14strided_accessILj1024ELj2EE10skip_lanesILj2EEEvv,(.L_x_205 - _Z4testIL_Z12load_relaxedPKjEL_Z13store_relaxedPjjELi256E14strided_accessILj1024ELj2EE10skip_lanesILj2EEEvv)
        .other          _Z4testIL_Z12load_relaxedPKjEL_Z13store_relaxedPjjELi256E14strided_accessILj1024ELj2EE10skip_lanesILj2EEEvv,@"STO_CUDA_ENTRY STV_DEFAULT"
_Z4testIL_Z12load_relaxedPKjEL_Z13store_relaxedPjjELi256E14strided_accessILj1024ELj2EE10skip_lanesILj2EEEvv:
.text._Z4testIL_Z12load_relaxedPKjEL_Z13store_relaxedPjjELi256E14strided_accessILj1024ELj2EE10skip_lanesILj2EEEvv:
[----:B------:R-:W-:Y:S01]  /*0000*/  LDC R1, c[0x0][0x37c] ;  /* 0x0000df00ff017b82 */ /* 0x000fe20000000800 */
[----:B------:R-:W0:Y:S02]  /*0010*/  S2R R0, SR_LANEID ;  /* 0x0000000000007919 */ /* 0x000e240000000000 */
[----:B0-----:R-:W-:-:S04]  /*0020*/  LOP3.LUT R0, R0, 0x1, RZ, 0xc0, !PT ;  /* 0x0000000100007812 */ /* 0x001fc800078ec0ff */
[----:B------:R-:W-:-:S13]  /*0030*/  ISETP.NE.U32.AND P0, PT, R0, 0x1, PT ;  /* 0x000000010000780c */ /* 0x000fda0003f05070 */
[----:B------:R-:W-:Y:S05]  /*0040*/  @!P0 EXIT ;  /* 0x000000000000894d */ /* 0x000fea0003800000 */
        /* <DEDUP_REMOVED lines=779> */
.L_x_50:
        /* <DEDUP_REMOVED lines=16> */
.L_x_205:


//--------------------- .text._Z4testIL_Z15load_atomic_addPKjEL_Z17store_atomic_exchPjjELi256E14strided_accessILj1024ELj2EE10skip_lanesILj2EEEvv --------------------------
	.section	.text._Z4testIL_Z15load_atomic_addPKjEL_Z17store_atomic_exchPjjELi256E14strided_accessILj1024ELj2EE10skip_lanesILj2EEEvv,"ax",@progbits
	.align	128
        .global         _Z4testIL_Z15load_atomic_addPKjEL_Z17store_atomic_exchPjjELi256E14strided_accessILj1024ELj2EE10skip_lanesILj2EEEvv
        .type           _Z4testIL_Z15load_atomic_addPKjEL_Z17store_atomic_exchPjjELi256E14strided_accessILj1024ELj2EE10skip_lanesILj2EEEvv,@function
        .size           _Z4testIL_Z15load_atomic_addPKjEL_Z17store_atomic_exchPjjELi256E14strided_accessILj1024ELj2EE10skip_lanesILj2EEEvv,(.L_x_206 - _Z4testIL_Z15load_atomic_addPKjEL_Z17store_atomic_exchPjjELi256E14strided_accessILj1024ELj2EE10skip_lanesILj2EEEvv)
        .other          _Z4testIL_Z15load_atomic_addPKjEL_Z17store_atomic_exchPjjELi256E14strided_accessILj1024ELj2EE10skip_lanesILj2EEEvv,@"STO_CUDA_ENTRY STV_DEFAULT"
_Z4testIL_Z15load_atomic_addPKjEL_Z17store_atomic_exchPjjELi256E14strided_accessILj1024ELj2EE10skip_lanesILj2EEEvv:
.text._Z4testIL_Z15load_atomic_addPKjEL_Z17store_atomic_exchPjjELi256E14strided_accessILj1024ELj2EE10skip_lanesILj2EEEvv:
        /* <DEDUP_REMOVED lines=784> */
.L_x_51:
        /* <DEDUP_REMOVED lines=16> */
.L_x_206:


//--------------------- .text._Z4testIL_Z15load_atomic_addPKjEL_Z14store_volatilePjjELi256E14strided_accessILj1024ELj2EE10skip_lanesILj2EEEvv --------------------------
	.section	.text._Z4testIL_Z15load_atomic_addPKjEL_Z14store_volatilePjjELi256E14strided_accessILj1024ELj2EE10skip_lanesILj2EEEvv,"ax",@progbits
	.align	128
        .global         _Z4testIL_Z15load_atomic_addPKjEL_Z14store_volatilePjjELi256E14strided_accessILj1024ELj2EE10skip_lanesILj2EEEvv
        .type           _Z4testIL_Z15load_atomic_addPKjEL_Z14store_volatilePjjELi256E14strided_accessILj1024ELj2EE10skip_lanesILj2EEEvv,@function
        .size           _Z4testIL_Z15load_atomic_addPKjEL_Z14store_volatilePjjELi256E14strided_accessILj1024ELj2EE10skip_lanesILj2EEEvv,(.L_x_207 - _Z4testIL_Z15load_atomic_addPKjEL_Z14store_volatilePjjELi256E14strided_accessILj1024ELj2EE10skip_lanesILj2EEEvv)
        .other          _Z4testIL_Z15load_atomic_addPKjEL_Z14store_volatilePjjELi256E14strided_accessILj1024ELj2EE10skip_lanesILj2EEEvv,@"STO_CUDA_ENTRY STV_DEFAULT"
_Z4testIL_Z15load_atomic_addPKjEL_Z14store_volatilePjjELi256E14strided_accessILj1024ELj2EE10skip_lanesILj2EEEvv:
.text._Z4testIL_Z15load_atomic_addPKjEL_Z14store_volatilePjjELi256E14strided_accessILj1024ELj2EE10skip_lanesILj2EEEvv:
        /* <DEDUP_REMOVED lines=784> */
.L_x_52:
        /* <DEDUP_REMOVED lines=16> */
.L_x_207:


//--------------------- .text._Z4testIL_Z13load_volatilePKjEL_Z17store_atomic_exchPjjELi256E14strided_accessILj1024ELj2EE10skip_lanesILj2EEEvv --------------------------
	.section	.text._Z4testIL_Z13load_volatilePKjEL_Z17store_atomic_exchPjjELi256E14strided_accessILj1024ELj2EE10skip_lanesILj2EEEvv,"ax",@progbits
	.align	128
        .global         _Z4testIL_Z13load_volatilePKjEL_Z17store_atomic_exchPjjELi256E14strided_accessILj1024ELj2EE10skip_lanesILj2EEEvv
        .type           _Z4testIL_Z13load_volatilePKjEL_Z17store_atomic_exchPjjELi256E14strided_accessILj1024ELj2EE10skip_lanesILj2EEEvv,@function
        .size           _Z4testIL_Z13load_volatilePKjEL_Z17store_atomic_exchPjjELi256E14strided_accessILj1024ELj2EE10skip_lanesILj2EEEvv,(.L_x_208 - _Z4testIL_Z13load_volatilePKjEL_Z17store_atomic_exchPjjELi256E14strided_accessILj1024ELj2EE10skip_lanesILj2EEEvv)
        .other          _Z4testIL_Z13load_volatilePKjEL_Z17store_atomic_exchPjjELi256E14strided_accessILj1024ELj2EE10skip_lanesILj2EEEvv,@"STO_CUDA_ENTRY STV_DEFAULT"
_Z4testIL_Z13load_volatilePKjEL_Z17store_atomic_exchPjjELi256E14strided_accessILj1024ELj2EE10skip_lanesILj2EEEvv:
.text._Z4testIL_Z13load_volatilePKjEL_Z17store_atomic_exchPjjELi256E14strided_accessILj1024ELj2EE10skip_lanesILj2EEEvv:
        /* <DEDUP_REMOVED lines=784> */
.L_x_53:
        /* <DEDUP_REMOVED lines=16> */
.L_x_208:


//--------------------- .text._Z4testIL_Z13load_volatilePKjEL_Z14store_volatilePjjELi256E14strided_accessILj1024ELj2EE10skip_lanesILj2EEEvv --------------------------
	.section	.text._Z4testIL_Z13load_volatilePKjEL_Z14store_volatilePjjELi256E14strided_accessILj1024ELj2EE10skip_lanesILj2EEEvv,"ax",@progbits
	.align	128
        .global         _Z4testIL_Z13load_volatilePKjEL_Z14store_volatilePjjELi256E14strided_accessILj1024ELj2EE10skip_lanesILj2EEEvv
        .type           _Z4testIL_Z13load_volatilePKjEL_Z14store_volatilePjjELi256E14strided_accessILj1024ELj2EE10skip_lanesILj2EEEvv,@function
        .size           _Z4testIL_Z13load_volatilePKjEL_Z14store_volatilePjjELi256E14strided_accessILj1024ELj2EE10skip_lanesILj2EEEvv,(.L_x_209 - _Z4testIL_Z13load_volatilePKjEL_Z14store_volatilePjjELi256E14strided_accessILj1024ELj2EE10skip_lanesILj2EEEvv)
        .other          _Z4testIL_Z13load_volatilePKjEL_Z14store_volatilePjjELi256E14strided_accessILj1024ELj2EE10skip_lanesILj2EEEvv,@"STO_CUDA_ENTRY STV_DEFAULT"
_Z4testIL_Z13load_volatilePKjEL_Z14store_volatilePjjELi256E14strided_accessILj1024ELj2EE10skip_lanesILj2EEEvv:
.text._Z4testIL_Z13load_volatilePKjEL_Z14store_volatilePjjELi256E14strided_accessILj1024ELj2EE10skip_lanesILj2EEEvv:
        /* <DEDUP_REMOVED lines=784> */
.L_x_54:
        /* <DEDUP_REMOVED lines=16> */
.L_x_209:


//--------------------- .text._Z4testIL_Z12load_relaxedPKjEL_Z13store_relaxedPjjELi256E14strided_accessILj1024ELj1EE10skip_lanesILj1EEEvv --------------------------
	.section	.text._Z4testIL_Z12load_relaxedPKjEL_Z13store_relaxedPjjELi256E14strided_accessILj1024ELj1EE10skip_lanesILj1EEEvv,"ax",@progbits
	.align	128
        .global         _Z4testIL_Z12load_relaxedPKjEL_Z13store_relaxedPjjELi256E14strided_accessILj1024ELj1EE10skip_lanesILj1EEEvv
        .type           _Z4testIL_Z12load_relaxedPKjEL_Z13store_relaxedPjjELi256E14strided_accessILj1024ELj1EE10skip_lanesILj1EEEvv,@function
        .size           _Z4testIL_Z12load_relaxedPKjEL_Z13store_relaxedPjjELi256E14strided_accessILj1024ELj1EE10skip_lanesILj1EEEvv,(.L_x_210 - _Z4testIL_Z12load_relaxedPKjEL_Z13store_relaxedPjjELi256E14strided_accessILj1024ELj1EE10skip_lanesILj1EEEvv)
        .other          _Z4testIL_Z12load_relaxedPKjEL_Z13store_relaxedPjjELi256E14strided_accessILj1024ELj1EE10skip_lanesILj1EEEvv,@"STO_CUDA_ENTRY STV_DEFAULT"
_Z4testIL_Z12load_relaxedPKjEL_Z13store_relaxedPjjELi256E14strided_accessILj1024ELj1EE10skip_lanesILj1EEEvv:
.text._Z4testIL_Z12load_relaxedPKjEL_Z13store_relaxedPjjELi256E14strided_accessILj1024ELj1EE10skip_lanesILj1EEEvv:
        /* <DEDUP_REMOVED lines=780> */
.L_x_55:
        /* <DEDUP_REMOVED lines=12> */
.L_x_210:


//--------------------- .text._Z4testIL_Z15load_atomic_addPKjEL_Z17store_atomic_exchPjjELi256E14strided_accessILj1024ELj1EE10skip_lanesILj1EEEvv --------------------------
	.section	.text._Z4testIL_Z15load_atomic_addPKjEL_Z17store_atomic_exchPjjELi256E14strided_accessILj1024ELj1EE10skip_lanesILj1EEEvv,"ax",@progbits
	.align	128
        .global         _Z4testIL_Z15load_atomic_addPKjEL_Z17store_atomic_exchPjjELi256E14strided_accessILj1024ELj1EE10skip_lanesILj1EEEvv
        .type           _Z4testIL_Z15load_atomic_addPKjEL_Z17store_atomic_exchPjjELi256E14strided_accessILj1024ELj1EE10skip_lanesILj1EEEvv,@function
        .size           _Z4testIL_Z15load_atomic_addPKjEL_Z17store_atomic_exchPjjELi256E14strided_accessILj1024ELj1EE10skip_lanesILj1EEEvv,(.L_x_211 - _Z4testIL_Z15load_atomic_addPKjEL_Z17store_atomic_exchPjjELi256E14strided_accessILj1024ELj1EE10skip_lanesILj1EEEvv)
        .other          _Z4testIL_Z15load_atomic_addPKjEL_Z17store_atomic_exchPjjELi256E14strided_accessILj1024ELj1EE10skip_lanesILj1EEEvv,@"STO_CUDA_ENTRY STV_DEFAULT"
_Z4testIL_Z15load_atomic_addPKjEL_Z17store_atomic_exchPjjELi256E14strided_accessILj1024ELj1EE10skip_lanesILj1EEEvv:
.text._Z4testIL_Z15load_atomic_addPKjEL_Z17store_atomic_exchPjjELi256E14strided_accessILj1024ELj1EE10skip_lanesILj1EEEvv:
        /* <DEDUP_REMOVED lines=780> */
.L_x_56:
        /* <DEDUP_REMOVED lines=12> */
.L_x_211:


//--------------------- .text._Z4testIL_Z15load_atomic_addPKjEL_Z14store_volatilePjjELi256E14strided_accessILj1024ELj1EE10skip_lanesILj1EEEvv --------------------------
	.section	.text._Z4testIL_Z15load_atomic_addPKjEL_Z14store_volatilePjjELi256E14strided_accessILj1024ELj1EE10skip_lanesILj1EEEvv,"ax",@progbits
	.align	128
        .global         _Z4testIL_Z15load_atomic_addPKjEL_Z14store_volatilePjjELi256E14strided_accessILj1024ELj1EE10skip_lanesILj1EEEvv
        .type           _Z4testIL_Z15load_atomic_addPKjEL_Z14store_volatilePjjELi256E14strided_accessILj1024ELj1EE10skip_lanesILj1EEEvv,@function
        .size           _Z4testIL_Z15load_atomic_addPKjEL_Z14store_volatilePjjELi256E14strided_accessILj1024ELj1EE10skip_lanesILj1EEEvv,(.L_x_212 - _Z4testIL_Z15load_atomic_addPKjEL_Z14store_volatilePjjELi256E14strided_accessILj1024ELj1EE10skip_lanesILj1EEEvv)
        .other          _Z4testIL_Z15load_atomic_addPKjEL_Z14store_volatilePjjELi256E14strided_accessILj1024ELj1EE10skip_lanesILj1EEEvv,@"STO_CUDA_ENTRY STV_DEFAULT"
_Z4testIL_Z15load_atomic_addPKjEL_Z14store_volatilePjjELi256E14strided_accessILj1024ELj1EE10skip_lanesILj1EEEvv:
.text._Z4testIL_Z15load_atomic_addPKjEL_Z14store_volatilePjjELi256E14strided_accessILj1024ELj1EE10skip_lanesILj1EEEvv:
        /* <DEDUP_REMOVED lines=780> */
.L_x_57:
        /* <DEDUP_REMOVED lines=12> */
.L_x_212:


//--------------------- .text._Z4testIL_Z13load_volatilePKjEL_Z17store_atomic_exchPjjELi256E14strided_accessILj1024ELj1EE10skip_lanesILj1EEEvv --------------------------
	.section	.text._Z4testIL_Z13load_volatilePKjEL_Z17store_atomic_exchPjjELi256E14strided_accessILj1024ELj1EE10skip_lanesILj1EEEvv,"ax",@progbits
	.align	128
        .global         _Z4testIL_Z13load_volatilePKjEL_Z17store_atomic_exchPjjELi256E14strided_accessILj1024ELj1EE10skip_lanesILj1EEEvv
        .type           _Z4testIL_Z13load_volatilePKjEL_Z17store_atomic_exchPjjELi256E14strided_accessILj1024ELj1EE10skip_lanesILj1EEEvv,@function
        .size           _Z4testIL_Z13load_volatilePKjEL_Z17store_atomic_exchPjjELi256E14strided_accessILj1024ELj1EE10skip_lanesILj1EEEvv,(.L_x_213 - _Z4testIL_Z13load_volatilePKjEL_Z17store_atomic_exchPjjELi256E14strided_accessILj1024ELj1EE10skip_lanesILj1EEEvv)
        .other          _Z4testIL_Z13load_volatilePKjEL_Z17store_atomic_exchPjjELi256E14strided_accessILj1024ELj1EE10skip_lanesILj1EEEvv,@"STO_CUDA_ENTRY STV_DEFAULT"
_Z4testIL_Z13load_volatilePKjEL_Z17store_atomic_exchPjjELi256E14strided_accessILj1024ELj1EE10skip_lanesILj1EEEvv:
.text._Z4testIL_Z13load_volatilePKjEL_Z17store_atomic_exchPjjELi256E14strided_accessILj1024ELj1EE10skip_lanesILj1EEEvv:
        /* <DEDUP_REMOVED lines=780> */
.L_x_58:
        /* <DEDUP_REMOVED lines=12> */
.L_x_213:


//--------------------- .text._Z4testIL_Z13load_volatilePKjEL_Z14store_volatilePjjELi256E14strided_accessILj1024ELj1EE10skip_lanesILj1EEEvv --------------------------
	.section	.text._Z4testIL_Z13load_volatilePKjEL_Z14store_volatilePjjELi256E14strided_accessILj1024ELj1EE10skip_lanesILj1EEEvv,"ax",@progbits
	.align	128
        .global         _Z4testIL_Z13load_volatilePKjEL_Z14store_volatilePjjELi256E14strided_accessILj1024ELj1EE10skip_lanesILj1EEEvv
        .type           _Z4testIL_Z13load_volatilePKjEL_Z14store_volatilePjjELi256E14strided_accessILj1024ELj1EE10skip_lanesILj1EEEvv,@function
        .size           _Z4testIL_Z13load_volatilePKjEL_Z14store_volatilePjjELi256E14strided_accessILj1024ELj1EE10skip_lanesILj1EEEvv,(.L_x_214 - _Z4testIL_Z13load_volatilePKjEL_Z14store_volatilePjjELi256E14strided_accessILj1024ELj1EE10skip_lanesILj1EEEvv)
        .other          _Z4testIL_Z13load_volatilePKjEL_Z14store_volatilePjjELi256E14strided_accessILj1024ELj1EE10skip_lanesILj1EEEvv,@"STO_CUDA_ENTRY STV_DEFAULT"
_Z4testIL_Z13load_volatilePKjEL_Z14store_volatilePjjELi256E14strided_accessILj1024ELj1EE10skip_lanesILj1EEEvv:
.text._Z4testIL_Z13load_volatilePKjEL_Z14store_volatilePjjELi256E14strided_accessILj1024ELj1EE10skip_lanesILj1EEEvv:
        /* <DEDUP_REMOVED lines=780> */
.L_x_59:
        /* <DEDUP_REMOVED lines=12> */
.L_x_214:


//--------------------- .text._Z4testIL_Z12load_relaxedPKjEL_Z13store_relaxedPjjELi256E14strided_accessILj1024ELj32EE11lower_lanesILj32EEEvv --------------------------
	.section	.text._Z4testIL_Z12load_relaxedPKjEL_Z13store_relaxedPjjELi256E14strided_accessILj1024ELj32EE11lower_lanesILj32EEEvv,"ax",@progbits
	.align	128
        .global         _Z4testIL_Z12load_relaxedPKjEL_Z13store_relaxedPjjELi256E14strided_accessILj1024ELj32EE11lower_lanesILj32EEEvv
        .type           _Z4testIL_Z12load_relaxedPKjEL_Z13store_relaxedPjjELi256E14strided_accessILj1024ELj32EE11lower_lanesILj32EEEvv,@function
        .size           _Z4testIL_Z12load_relaxedPKjEL_Z13store_relaxedPjjELi256E14strided_accessILj1024ELj32EE11lower_lanesILj32EEEvv,(.L_x_215 - _Z4testIL_Z12load_relaxedPKjEL_Z13store_relaxedPjjELi256E14strided_accessILj1024ELj32EE11lower_lanesILj32EEEvv)
        .other          _Z4testIL_Z12load_relaxedPKjEL_Z13store_relaxedPjjELi256E14strided_accessILj1024ELj32EE11lower_lanesILj32EEEvv,@"STO_CUDA_ENTRY STV_DEFAULT"
_Z4testIL_Z12load_relaxedPKjEL_Z13store_relaxedPjjELi256E14strided_accessILj1024ELj32EE11lower_lanesILj32EEEvv:
.text._Z4testIL_Z12load_relaxedPKjEL_Z13store_relaxedPjjELi256E14strided_accessILj1024ELj32EE11lower_lanesILj32EEEvv:
[----:B------:R-:W-:Y:S01]  /*0000*/  LDC R1, c[0x0][0x37c] ;  /* 0x0000df00ff017b82 */ /* 0x000fe20000000800 */
[----:B------:R-:W0:Y:S02]  /*0010*/  S2R R0, SR_LANEID ;  /* 0x0000000000007919 */ /* 0x000e240000000000 */
[----:B0-----:R-:W-:-:S13]  /*0020*/  ISETP.GT.U32.AND P0, PT, R0, 0x1f, PT ;  /* 0x0000001f0000780c */ /* 0x001fda0003f04070 */
        /* <DEDUP_REMOVED lines=780> */
.L_x_60:
        /* <DEDUP_REMOVED lines=9> */
.L_x_215:


//--------------------- .text._Z4testIL_Z15load_atomic_addPKjEL_Z17store_atomic_exchPjjELi256E14strided_accessILj1024ELj32EE11lower_lanesILj32EEEvv --------------------------
	.section	.text._Z4testIL_Z15load_atomic_addPKjEL_Z17store_atomic_exchPjjELi256E14strided_accessILj1024ELj32EE11lower_lanesILj32EEEvv,"ax",@progbits
	.align	128
        .global         _Z4testIL_Z15load_atomic_addPKjEL_Z17store_atomic_exchPjjELi256E14strided_accessILj1024ELj32EE11lower_lanesILj32EEEvv
        .type           _Z4testIL_Z15load_atomic_addPKjEL_Z17store_atomic_exchPjjELi256E14strided_accessILj1024ELj32EE11lower_lanesILj32EEEvv,@function
        .size           _Z4testIL_Z15load_atomic_addPKjEL_Z17store_atomic_exchPjjELi256E14strided_accessILj1024ELj32EE11lower_lanesILj32EEEvv,(.L_x_216 - _Z4testIL_Z15load_atomic_addPKjEL_Z17store_atomic_exchPjjELi256E14strided_accessILj1024ELj32EE11lower_lanesILj32EEEvv)
        .other          _Z4testIL_Z15load_atomic_addPKjEL_Z17store_atomic_exchPjjELi256E14strided_accessILj1024ELj32EE11lower_lanesILj32EEEvv,@"STO_CUDA_ENTRY STV_DEFAULT"
_Z4testIL_Z15load_atomic_addPKjEL_Z17store_atomic_exchPjjELi256E14strided_accessILj1024ELj32EE11lower_lanesILj32EEEvv:
.text._Z4testIL_Z15load_atomic_addPKjEL_Z17store_atomic_exchPjjELi256E14strided_accessILj1024ELj32EE11lower_lanesILj32EEEvv:
        /* <DEDUP_REMOVED lines=783> */
.L_x_61:
        /* <DEDUP_REMOVED lines=9> */
.L_x_216:


//--------------------- .text._Z4testIL_Z15load_atomic_addPKjEL_Z14store_volatilePjjELi256E14strided_accessILj1024ELj32EE11lower_lanesILj32EEEvv --------------------------
	.section	.text._Z4testIL_Z15load_atomic_addPKjEL_Z14store_volatilePjjELi256E14strided_accessILj1024ELj32EE11lower_lanesILj32EEEvv,"ax",@progbits
	.align	128
        .global         _Z4testIL_Z15load_atomic_addPKjEL_Z14store_volatilePjjELi256E14strided_accessILj1024ELj32EE11lower_lanesILj32EEEvv
        .type           _Z4testIL_Z15load_atomic_addPKjEL_Z14store_volatilePjjELi256E14strided_accessILj1024ELj32EE11lower_lanesILj32EEEvv,@function
        .size           _Z4testIL_Z15load_atomic_addPKjEL_Z14store_volatilePjjELi256E14strided_accessILj1024ELj32EE11lower_lanesILj32EEEvv,(.L_x_217 - _Z4testIL_Z15load_atomic_addPKjEL_Z14store_volatilePjjELi256E14strided_accessILj1024ELj32EE11lower_lanesILj32EEEvv)
        .other          _Z4testIL_Z15load_atomic_addPKjEL_Z14store_volatilePjjELi256E14strided_accessILj1024ELj32EE11lower_lanesILj32EEEvv,@"STO_CUDA_ENTRY STV_DEFAULT"
_Z4testIL_Z15load_atomic_addPKjEL_Z14store_volatilePjjELi256E14strided_accessILj1024ELj32EE11lower_lanesILj32EEEvv:
.text._Z4testIL_Z15load_atomic_addPKjEL_Z14store_volatilePjjELi256E14strided_accessILj1024ELj32EE11lower_lanesILj32EEEvv:
        /* <DEDUP_REMOVED lines=783> */
.L_x_62:
        /* <DEDUP_REMOVED lines=9> */
.L_x_217:


//--------------------- .text._Z4testIL_Z13load_volatilePKjEL_Z17store_atomic_exchPjjELi256E14strided_accessILj1024ELj32EE11lower_lanesILj32EEEvv --------------------------
	.section	.text._Z4testIL_Z13load_volatilePKjEL_Z17store_atomic_exchPjjELi256E14strided_accessILj1024ELj32EE11lower_lanesILj32EEEvv,"ax",@progbits
	.align	128
        .global         _Z4testIL_Z13load_volatilePKjEL_Z17store_atomic_exchPjjELi256E14strided_accessILj1024ELj32EE11lower_lanesILj32EEEvv
        .type           _Z4testIL_Z13load_volatilePKjEL_Z17store_atomic_exchPjjELi256E14strided_accessILj1024ELj32EE11lower_lanesILj32EEEvv,@function
        .size           _Z4testIL_Z13load_volatilePKjEL_Z17store_atomic_exchPjjELi256E14strided_accessILj1024ELj32EE11lower_lanesILj32EEEvv,(.L_x_218 - _Z4testIL_Z13load_volatilePKjEL_Z17store_atomic_exchPjjELi256E14strided_accessILj1024ELj32EE11lower_lanesILj32EEEvv)
        .other          _Z4testIL_Z13load_volatilePKjEL_Z17store_atomic_exchPjjELi256E14strided_accessILj1024ELj32EE11lower_lanesILj32EEEvv,@"STO_CUDA_ENTRY STV_DEFAULT"
_Z4testIL_Z13load_volatilePKjEL_Z17store_atomic_exchPjjELi256E14strided_accessILj1024ELj32EE11lower_lanesILj32EEEvv:
.text._Z4testIL_Z13load_volatilePKjEL_Z17store_atomic_exchPjjELi256E14strided_accessILj1024ELj32EE11lower_lanesILj32EEEvv:
        /* <DEDUP_REMOVED lines=783> */
.L_x_63:
        /* <DEDUP_REMOVED lines=9> */
.L_x_218:


//--------------------- .text._Z4testIL_Z13load_volatilePKjEL_Z14store_volatilePjjELi256E14strided_accessILj1024ELj32EE11lower_lanesILj32EEEvv --------------------------
	.section	.text._Z4testIL_Z13load_volatilePKjEL_Z14store_volatilePjjELi256E14strided_accessILj1024ELj32EE11lower_lanesILj32EEEvv,"ax",@progbits
	.align	128
        .global         _Z4testIL_Z13load_volatilePKjEL_Z14store_volatilePjjELi256E14strided_accessILj1024ELj32EE11lower_lanesILj32EEEvv
        .type           _Z4testIL_Z13load_volatilePKjEL_Z14store_volatilePjjELi256E14strided_accessILj1024ELj32EE11lower_lanesILj32EEEvv,@function
        .size           _Z4testIL_Z13load_volatilePKjEL_Z14store_volatilePjjELi256E14strided_accessILj1024ELj32EE11lower_lanesILj32EEEvv,(.L_x_219 - _Z4testIL_Z13load_volatilePKjEL_Z14store_volatilePjjELi256E14strided_accessILj1024ELj32EE11lower_lanesILj32EEEvv)
        .other          _Z4testIL_Z13load_volatilePKjEL_Z14store_volatilePjjELi256E14strided_accessILj1024ELj32EE11lower_lanesILj32EEEvv,@"STO_CUDA_ENTRY STV_DEFAULT"
_Z4testIL_Z13load_volatilePKjEL_Z14store_volatilePjjELi256E14strided_accessILj1024ELj32EE11lower_lanesILj32EEEvv:
.text._Z4testIL_Z13load_volatilePKjEL_Z14store_volatilePjjELi256E14strided_accessILj1024ELj32EE11lower_lanesILj32EEEvv:
        /* <DEDUP_REMOVED lines=783> */
.L_x_64:
        /* <DEDUP_REMOVED lines=9> */
.L_x_219:


//--------------------- .text._Z4testIL_Z12load_relaxedPKjEL_Z13store_relaxedPjjELi256E14strided_accessILj1024ELj16EE11lower_lanesILj16EEEvv --------------------------
	.section	.text._Z4testIL_Z12load_relaxedPKjEL_Z13store_relaxedPjjELi256E14strided_accessILj1024ELj16EE11lower_lanesILj16EEEvv,"ax",@progbits
	.align	128
        .global         _Z4testIL_Z12load_relaxedPKjEL_Z13store_relaxedPjjELi256E14strided_accessILj1024ELj16EE11lower_lanesILj16EEEvv
        .type           _Z4testIL_Z12load_relaxedPKjEL_Z13store_relaxedPjjELi256E14strided_accessILj1024ELj16EE11lower_lanesILj16EEEvv,@function
        .size           _Z4testIL_Z12load_relaxedPKjEL_Z13store_relaxedPjjELi256E14strided_accessILj1024ELj16EE11lower_lanesILj16EEEvv,(.L_x_220 - _Z4testIL_Z12load_relaxedPKjEL_Z13store_relaxedPjjELi256E14strided_accessILj1024ELj16EE11lower_lanesILj16EEEvv)
        .other          _Z4testIL_Z12load_relaxedPKjEL_Z13store_relaxedPjjELi256E14strided_accessILj1024ELj16EE11lower_lanesILj16EEEvv,@"STO_CUDA_ENTRY STV_DEFAULT"
_Z4testIL_Z12load_relaxedPKjEL_Z13store_relaxedPjjELi256E14strided_accessILj1024ELj16EE11lower_lanesILj16EEEvv:
.text._Z4testIL_Z12load_relaxedPKjEL_Z13store_relaxedPjjELi256E14strided_accessILj1024ELj16EE11lower_lanesILj16EEEvv:
        /* <DEDUP_REMOVED lines=783> */
.L_x_65:
        /* <DEDUP_REMOVED lines=9> */
.L_x_220:


//--------------------- .text._Z4testIL_Z15load_atomic_addPKjEL_Z17store_atomic_exchPjjELi256E14strided_accessILj1024ELj16EE11lower_lanesILj16EEEvv --------------------------
	.section	.text._Z4testIL_Z15load_atomic_addPKjEL_Z17store_atomic_exchPjjELi256E14strided_accessILj1024ELj16EE11lower_lanesILj16EEEvv,"ax",@progbits
	.align	128
        .global         _Z4testIL_Z15load_atomic_addPKjEL_Z17store_atomic_exchPjjELi256E14strided_accessILj1024ELj16EE11lower_lanesILj16EEEvv
        .type           _Z4testIL_Z15load_atomic_addPKjEL_Z17store_atomic_exchPjjELi256E14strided_accessILj1024ELj16EE11lower_lanesILj16EEEvv,@function
        .size           _Z4testIL_Z15load_atomic_addPKjEL_Z17store_atomic_exchPjjELi256E14strided_accessILj1024ELj16EE11lower_lanesILj16EEEvv,(.L_x_221 - _Z4testIL_Z15load_atomic_addPKjEL_Z17store_atomic_exchPjjELi256E14strided_accessILj1024ELj16EE11lower_lanesILj16EEEvv)
        .other          _Z4testIL_Z15load_atomic_addPKjEL_Z17store_atomic_exchPjjELi256E14strided_accessILj1024ELj16EE11lower_lanesILj16EEEvv,@"STO_CUDA_ENTRY STV_DEFAULT"
_Z4testIL_Z15load_atomic_addPKjEL_Z17store_atomic_exchPjjELi256E14strided_accessILj1024ELj16EE11lower_lanesILj16EEEvv:
.text._Z4testIL_Z15load_atomic_addPKjEL_Z17store_atomic_exchPjjELi256E14strided_accessILj1024ELj16EE11lower_lanesILj16EEEvv:
        /* <DEDUP_REMOVED lines=783> */
.L_x_66:
        /* <DEDUP_REMOVED lines=9> */
.L_x_221:


//--------------------- .text._Z4testIL_Z15load_atomic_addPKjEL_Z14store_volatilePjjELi256E14strided_accessILj1024ELj16EE11lower_lanesILj16EEEvv --------------------------
	.section	.text._Z4testIL_Z15load_atomic_addPKjEL_Z14store_volatilePjjELi256E14strided_accessILj1024ELj16EE11lower_lanesILj16EEEvv,"ax",@progbits
	.align	128
        .global         _Z4testIL_Z15load_atomic_addPKjEL_Z14store_volatilePjjELi256E14strided_accessILj1024ELj16EE11lower_lanesILj16EEEvv
        .type           _Z4testIL_Z15load_atomic_addPKjEL_Z14store_volatilePjjELi256E14strided_accessILj1024ELj16EE11lower_lanesILj16EEEvv,@function
        .size           _Z4testIL_Z15load_atomic_addPKjEL_Z14store_volatilePjjELi256E14strided_accessILj1024ELj16EE11lower_lanesILj16EEEvv,(.L_x_222 - _Z4testIL_Z15load_atomic_addPKjEL_Z14store_volatilePjjELi256E14strided_accessILj1024ELj16EE11lower_lanesILj16EEEvv)
        .other          _Z4testIL_Z15load_atomic_addPKjEL_Z14store_volatilePjjELi256E14strided_accessILj1024ELj16EE11lower_lanesILj16EEEvv,@"STO_CUDA_ENTRY STV_DEFAULT"
_Z4testIL_Z15load_atomic_addPKjEL_Z14store_volatilePjjELi256E14strided_accessILj1024ELj16EE11lower_lanesILj16EEEvv:
.text._Z4testIL_Z15load_atomic_addPKjEL_Z14store_volatilePjjELi256E14strided_accessILj1024ELj16EE11lower_lanesILj16EEEvv:
        /* <DEDUP_REMOVED lines=783> */
.L_x_67:
        /* <DEDUP_REMOVED lines=9> */
.L_x_222:


//--------------------- .text._Z4testIL_Z13load_volatilePKjEL_Z17store_atomic_exchPjjELi256E14strided_accessILj1024ELj16EE11lower_lanesILj16EEEvv --------------------------
	.section	.text._Z4testIL_Z13load_volatilePKjEL_Z17store_atomic_exchPjjELi256E14strided_accessILj1024ELj16EE11lower_lanesILj16EEEvv,"ax",@progbits
	.align	128
        .global         _Z4testIL_Z13load_volatilePKjEL_Z17store_atomic_exchPjjELi256E14strided_accessILj1024ELj16EE11lower_lanesILj16EEEvv
        .type           _Z4testIL_Z13load_volatilePKjEL_Z17store_atomic_exchPjjELi256E14strided_accessILj1024ELj16EE11lower_lanesILj16EEEvv,@function
        .size           _Z4testIL_Z13load_volatilePKjEL_Z17store_atomic_exchPjjELi256E14strided_accessILj1024ELj16EE11lower_lanesILj16EEEvv,(.L_x_223 - _Z4testIL_Z13load_volatilePKjEL_Z17store_atomic_exchPjjELi256E14strided_accessILj1024ELj16EE11lower_lanesILj16EEEvv)
        .other          _Z4testIL_Z13load_volatilePKjEL_Z17store_atomic_exchPjjELi256E14strided_accessILj1024ELj16EE11lower_lanesILj16EEEvv,@"STO_CUDA_ENTRY STV_DEFAULT"
_Z4testIL_Z13load_volatilePKjEL_Z17store_atomic_exchPjjELi256E14strided_accessILj1024ELj16EE11lower_lanesILj16EEEvv:
.text._Z4testIL_Z13load_volatilePKjEL_Z17store_atomic_exchPjjELi256E14strided_accessILj1024ELj16EE11lower_lanesILj16EEEvv:
        /* <DEDUP_REMOVED lines=783> */
.L_x_68:
        /* <DEDUP_REMOVED lines=9> */
.L_x_223:


//--------------------- .text._Z4testIL_Z13load_volatilePKjEL_Z14store_volatilePjjELi256E14strided_accessILj1024ELj16EE11lower_lanesILj16EEEvv --------------------------
	.section	.text._Z4testIL_Z13load_volatilePKjEL_Z14store_volatilePjjELi256E14strided_accessILj1024ELj16EE11lower_lanesILj16EEEvv,"ax",@progbits
	.align	128
        .global         _Z4testIL_Z13load_volatilePKjEL_Z14store_volatilePjjELi256E14strided_accessILj1024ELj16EE11lower_lanesILj16EEEvv
        .type           _Z4testIL_Z13load_volatilePKjEL_Z14store_volatilePjjELi256E14strided_accessILj1024ELj16EE11lower_lanesILj16EEEvv,@function
        .size           _Z4testIL_Z13load_volatilePKjEL_Z14store_volatilePjjELi256E14strided_accessILj1024ELj16EE11lower_lanesILj16EEEvv,(.L_x_224 - _Z4testIL_Z13load_volatilePKjEL_Z14store_volatilePjjELi256E14strided_accessILj1024ELj16EE11lower_lanesILj16EEEvv)
        .other          _Z4testIL_Z13load_volatilePKjEL_Z14store_volatilePjjELi256E14strided_accessILj1024ELj16EE11lower_lanesILj16EEEvv,@"STO_CUDA_ENTRY STV_DEFAULT"
_Z4testIL_Z13load_volatilePKjEL_Z14store_volatilePjjELi256E14strided_accessILj1024ELj16EE11lower_lanesILj16EEEvv:
.text._Z4testIL_Z13load_volatilePKjEL_Z14store_volatilePjjELi256E14strided_accessILj1024ELj16EE11lower_lanesILj16EEEvv:
        /* <DEDUP_REMOVED lines=783> */
.L_x_69:
        /* <DEDUP_REMOVED lines=9> */
.L_x_224:


//--------------------- .text._Z4testIL_Z12load_relaxedPKjEL_Z13store_relaxedPjjELi256E14strided_accessILj1024ELj8EE11lower_lanesILj8EEEvv --------------------------
	.section	.text._Z4testIL_Z12load_relaxedPKjEL_Z13store_relaxedPjjELi256E14strided_accessILj1024ELj8EE11lower_lanesILj8EEEvv,"ax",@progbits
	.align	128
        .global         _Z4testIL_Z12load_relaxedPKjEL_Z13store_relaxedPjjELi256E14strided_accessILj1024ELj8EE11lower_lanesILj8EEEvv
        .type           _Z4testIL_Z12load_relaxedPKjEL_Z13store_relaxedPjjELi256E14strided_accessILj1024ELj8EE11lower_lanesILj8EEEvv,@function
        .size           _Z4testIL_Z12load_relaxedPKjEL_Z13store_relaxedPjjELi256E14strided_accessILj1024ELj8EE11lower_lanesILj8EEEvv,(.L_x_225 - _Z4testIL_Z12load_relaxedPKjEL_Z13store_relaxedPjjELi256E14strided_accessILj1024ELj8EE11lower_lanesILj8EEEvv)
        .other          _Z4testIL_Z12load_relaxedPKjEL_Z13store_relaxedPjjELi256E14strided_accessILj1024ELj8EE11lower_lanesILj8EEEvv,@"STO_CUDA_ENTRY STV_DEFAULT"
_Z4testIL_Z12load_relaxedPKjEL_Z13store_relaxedPjjELi256E14strided_accessILj1024ELj8EE11lower_lanesILj8EEEvv:
.text._Z4testIL_Z12load_relaxedPKjEL_Z13store_relaxedPjjELi256E14strided_accessILj1024ELj8EE11lower_lanesILj8EEEvv:
        /* <DEDUP_REMOVED lines=783> */
.L_x_70:
        /* <DEDUP_REMOVED lines=9> */
.L_x_225:


//--------------------- .text._Z4testIL_Z15load_atomic_addPKjEL_Z17store_atomic_exchPjjELi256E14strided_accessILj1024ELj8EE11lower_lanesILj8EEEvv --------------------------
	.section	.text._Z4testIL_Z15load_atomic_addPKjEL_Z17store_atomic_exchPjjELi256E14strided_accessILj1024ELj8EE11lower_lanesILj8EEEvv,"ax",@progbits
	.align	128
        .global         _Z4testIL_Z15load_atomic_addPKjEL_Z17store_atomic_exchPjjELi256E14strided_accessILj1024ELj8EE11lower_lanesILj8EEEvv
        .type           _Z4testIL_Z15load_atomic_addPKjEL_Z17store_atomic_exchPjjELi256E14strided_accessILj1024ELj8EE11lower_lanesILj8EEEvv,@function
        .size           _Z4testIL_Z15load_atomic_addPKjEL_Z17store_atomic_exchPjjELi256E14strided_accessILj1024ELj8EE11lower_lanesILj8EEEvv,(.L_x_226 - _Z4testIL_Z15load_atomic_addPKjEL_Z17store_atomic_exchPjjELi256E14strided_accessILj1024ELj8EE11lower_lanesILj8EEEvv)
        .other          _Z4testIL_Z15load_atomic_addPKjEL_Z17store_atomic_exchPjjELi256E14strided_accessILj1024ELj8EE11lower_lanesILj8EEEvv,@"STO_CUDA_ENTRY STV_DEFAULT"
_Z4testIL_Z15load_atomic_addPKjEL_Z17store_atomic_exchPjjELi256E14strided_accessILj1024ELj8EE11lower_lanesILj8EEEvv:
.text._Z4testIL_Z15load_atomic_addPKjEL_Z17store_atomic_exchPjjELi256E14strided_accessILj1024ELj8EE11lower_lanesILj8EEEvv:
        /* <DEDUP_REMOVED lines=783> */
.L_x_71:
        /* <DEDUP_REMOVED lines=9> */
.L_x_226:


//--------------------- .text._Z4testIL_Z15load_atomic_addPKjEL_Z14store_volatilePjjELi256E14strided_accessILj1024ELj8EE11lower_lanesILj8EEEvv --------------------------
	.section	.text._Z4testIL_Z15load_atomic_addPKjEL_Z14store_volatilePjjELi256E14strided_accessILj1024ELj8EE11lower_lanesILj8EEEvv,"ax",@progbits
	.align	128
        .global         _Z4testIL_Z15load_atomic_addPKjEL_Z14store_volatilePjjELi256E14strided_accessILj1024ELj8EE11lower_lanesILj8EEEvv
        .type           _Z4testIL_Z15load_atomic_addPKjEL_Z14store_volatilePjjELi256E14strided_accessILj1024ELj8EE11lower_lanesILj8EEEvv,@function
        .size           _Z4testIL_Z15load_atomic_addPKjEL_Z14store_volatilePjjELi256E14strided_accessILj1024ELj8EE11lower_lanesILj8EEEvv,(.L_x_227 - _Z4testIL_Z15load_atomic_addPKjEL_Z14store_volatilePjjELi256E14strided_accessILj1024ELj8EE11lower_lanesILj8EEEvv)
        .other          _Z4testIL_Z15load_atomic_addPKjEL_Z14store_volatilePjjELi256E14strided_accessILj1024ELj8EE11lower_lanesILj8EEEvv,@"STO_CUDA_ENTRY STV_DEFAULT"
_Z4testIL_Z15load_atomic_addPKjEL_Z14store_volatilePjjELi256E14strided_accessILj1024ELj8EE11lower_lanesILj8EEEvv:
.text._Z4testIL_Z15load_atomic_addPKjEL_Z14store_volatilePjjELi256E14strided_accessILj1024ELj8EE11lower_lanesILj8EEEvv:
        /* <DEDUP_REMOVED lines=783> */
.L_x_72:
        /* <DEDUP_REMOVED lines=9> */
.L_x_227:


//--------------------- .text._Z4testIL_Z13load_volatilePKjEL_Z17store_atomic_exchPjjELi256E14strided_accessILj1024ELj8EE11lower_lanesILj8EEEvv --------------------------
	.section	.text._Z4testIL_Z13load_volatilePKjEL_Z17store_atomic_exchPjjELi256E14strided_accessILj1024ELj8EE11lower_lanesILj8EEEvv,"ax",@progbits
	.align	128
        .global         _Z4testIL_Z13load_volatilePKjEL_Z17store_atomic_exchPjjELi256E14strided_accessILj1024ELj8EE11lower_lanesILj8EEEvv
        .type           _Z4testIL_Z13load_volatilePKjEL_Z17store_atomic_exchPjjELi256E14strided_accessILj1024ELj8EE11lower_lanesILj8EEEvv,@function
        .size           _Z4testIL_Z13load_volatilePKjEL_Z17store_atomic_exchPjjELi256E14strided_accessILj1024ELj8EE11lower_lanesILj8EEEvv,(.L_x_228 - _Z4testIL_Z13load_volatilePKjEL_Z17store_atomic_exchPjjELi256E14strided_accessILj1024ELj8EE11lower_lanesILj8EEEvv)
        .other          _Z4testIL_Z13load_volatilePKjEL_Z17store_atomic_exchPjjELi256E14strided_accessILj1024ELj8EE11lower_lanesILj8EEEvv,@"STO_CUDA_ENTRY STV_DEFAULT"
_Z4testIL_Z13load_volatilePKjEL_Z17store_atomic_exchPjjELi256E14strided_accessILj1024ELj8EE11lower_lanesILj8EEEvv:
.text._Z4testIL_Z13load_volatilePKjEL_Z17store_atomic_exchPjjELi256E14strided_accessILj1024ELj8EE11lower_lanesILj8EEEvv:
        /* <DEDUP_REMOVED lines=783> */
.L_x_73:
        /* <DEDUP_REMOVED lines=9> */
.L_x_228:


//--------------------- .text._Z4testIL_Z13load_volatilePKjEL_Z14store_volatilePjjELi256E14strided_accessILj1024ELj8EE11lower_lanesILj8EEEvv --------------------------
	.section	.text._Z4testIL_Z13load_volatilePKjEL_Z14store_volatilePjjELi256E14strided_accessILj1024ELj8EE11lower_lanesILj8EEEvv,"ax",@progbits
	.align	128
        .global         _Z4testIL_Z13load_volatilePKjEL_Z14store_volatilePjjELi256E14strided_accessILj1024ELj8EE11lower_lanesILj8EEEvv
        .type           _Z4testIL_Z13load_volatilePKjEL_Z14store_volatilePjjELi256E14strided_accessILj1024ELj8EE11lower_lanesILj8EEEvv,@function
        .size           _Z4testIL_Z13load_volatilePKjEL_Z14store_volatilePjjELi256E14strided_accessILj1024ELj8EE11lower_lanesILj8EEEvv,(.L_x_229 - _Z4testIL_Z13load_volatilePKjEL_Z14store_volatilePjjELi256E14strided_accessILj1024ELj8EE11lower_lanesILj8EEEvv)
        .other          _Z4testIL_Z13load_volatilePKjEL_Z14store_volatilePjjELi256E14strided_accessILj1024ELj8EE11lower_lanesILj8EEEvv,@"STO_CUDA_ENTRY STV_DEFAULT"
_Z4testIL_Z13load_volatilePKjEL_Z14store_volatilePjjELi256E14strided_accessILj1024ELj8EE11lower_lanesILj8EEEvv:
.text._Z4testIL_Z13load_volatilePKjEL_Z14store_volatilePjjELi256E14strided_accessILj1024ELj8EE11lower_lanesILj8EEEvv:
        /* <DEDUP_REMOVED lines=783> */
.L_x_74:
        /* <DEDUP_REMOVED lines=9> */
.L_x_229:


//--------------------- .text._Z4testIL_Z12load_relaxedPKjEL_Z13store_relaxedPjjELi256E14strided_accessILj1024ELj4EE11lower_lanesILj4EEEvv --------------------------
	.section	.text._Z4testIL_Z12load_relaxedPKjEL_Z13store_relaxedPjjELi256E14strided_accessILj1024ELj4EE11lower_lanesILj4EEEvv,"ax",@progbits
	.align	128
        .global         _Z4testIL_Z12load_relaxedPKjEL_Z13store_relaxedPjjELi256E14strided_accessILj1024ELj4EE11lower_lanesILj4EEEvv
        .type           _Z4testIL_Z12load_relaxedPKjEL_Z13store_relaxedPjjELi256E14strided_accessILj1024ELj4EE11lower_lanesILj4EEEvv,@function
        .size           _Z4testIL_Z12load_relaxedPKjEL_Z13store_relaxedPjjELi256E14strided_accessILj1024ELj4EE11lower_lanesILj4EEEvv,(.L_x_230 - _Z4testIL_Z12load_relaxedPKjEL_Z13store_relaxedPjjELi256E14strided_accessILj1024ELj4EE11lower_lanesILj4EEEvv)
        .other          _Z4testIL_Z12load_relaxedPKjEL_Z13store_relaxedPjjELi256E14strided_accessILj1024ELj4EE11lower_lanesILj4EEEvv,@"STO_CUDA_ENTRY STV_DEFAULT"
_Z4testIL_Z12load_relaxedPKjEL_Z13store_relaxedPjjELi256E14strided_accessILj1024ELj4EE11lower_lanesILj4EEEvv:
.text._Z4testIL_Z12load_relaxedPKjEL_Z13store_relaxedPjjELi256E14strided_accessILj1024ELj4EE11lower_lanesILj4EEEvv:
        /* <DEDUP_REMOVED lines=783> */
.L_x_75:
        /* <DEDUP_REMOVED lines=9> */
.L_x_230:


//--------------------- .text._Z4testIL_Z15load_atomic_addPKjEL_Z17store_atomic_exchPjjELi256E14strided_accessILj1024ELj4EE11lower_lanesILj4EEEvv --------------------------
	.section	.text._Z4testIL_Z15load_atomic_addPKjEL_Z17store_atomic_exchPjjELi256E14strided_accessILj1024ELj4EE11lower_lanesILj4EEEvv,"ax",@progbits
	.align	128
        .global         _Z4testIL_Z15load_atomic_addPKjEL_Z17store_atomic_exchPjjELi256E14strided_accessILj1024ELj4EE11lower_lanesILj4EEEvv
        .type           _Z4testIL_Z15load_atomic_addPKjEL_Z17store_atomic_exchPjjELi256E14strided_accessILj1024ELj4EE11lower_lanesILj4EEEvv,@function
        .size           _Z4testIL_Z15load_atomic_addPKjEL_Z17store_atomic_exchPjjELi256E14strided_accessILj1024ELj4EE11lower_lanesILj4EEEvv,(.L_x_231 - _Z4testIL_Z15load_atomic_addPKjEL_Z17store_atomic_exchPjjELi256E14strided_accessILj1024ELj4EE11lower_lanesILj4EEEvv)
        .other          _Z4testIL_Z15load_atomic_addPKjEL_Z17store_atomic_exchPjjELi256E14strided_accessILj1024ELj4EE11lower_lanesILj4EEEvv,@"STO_CUDA_ENTRY STV_DEFAULT"
_Z4testIL_Z15load_atomic_addPKjEL_Z17store_atomic_exchPjjELi256E14strided_accessILj1024ELj4EE11lower_lanesILj4EEEvv:
.text._Z4testIL_Z15load_atomic_addPKjEL_Z17store_atomic_exchPjjELi256E14strided_accessILj1024ELj4EE11lower_lanesILj4EEEvv:
        /* <DEDUP_REMOVED lines=783> */
.L_x_76:
        /* <DEDUP_REMOVED lines=9> */
.L_x_231:


//--------------------- .text._Z4testIL_Z15load_atomic_addPKjEL_Z14store_volatilePjjELi256E14strided_accessILj1024ELj4EE11lower_lanesILj4EEEvv --------------------------
	.section	.text._Z4testIL_Z15load_atomic_addPKjEL_Z14store_volatilePjjELi256E14strided_accessILj1024ELj4EE11lower_lanesILj4EEEvv,"ax",@progbits
	.align	128
        .global         _Z4testIL_Z15load_atomic_addPKjEL_Z14store_volatilePjjELi256E14strided_accessILj1024ELj4EE11lower_lanesILj4EEEvv
        .type           _Z4testIL_Z15load_atomic_addPKjEL_Z14store_volatilePjjELi256E14strided_accessILj1024ELj4EE11lower_lanesILj4EEEvv,@function
        .size           _Z4testIL_Z15load_atomic_addPKjEL_Z14store_volatilePjjELi256E14strided_accessILj1024ELj4EE11lower_lanesILj4EEEvv,(.L_x_232 - _Z4testIL_Z15load_atomic_addPKjEL_Z14store_volatilePjjELi256E14strided_accessILj1024ELj4EE11lower_lanesILj4EEEvv)
        .other          _Z4testIL_Z15load_atomic_addPKjEL_Z14store_volatilePjjELi256E14strided_accessILj1024ELj4EE11lower_lanesILj4EEEvv,@"STO_CUDA_ENTRY STV_DEFAULT"
_Z4testIL_Z15load_atomic_addPKjEL_Z14store_volatilePjjELi256E14strided_accessILj1024ELj4EE11lower_lanesILj4EEEvv:
.text._Z4testIL_Z15load_atomic_addPKjEL_Z14store_volatilePjjELi256E14strided_accessILj1024ELj4EE11lower_lanesILj4EEEvv:
        /* <DEDUP_REMOVED lines=783> */
.L_x_77:
        /* <DEDUP_REMOVED lines=9> */
.L_x_232:


//--------------------- .text._Z4testIL_Z13load_volatilePKjEL_Z17store_atomic_exchPjjELi256E14strided_accessILj1024ELj4EE11lower_lanesILj4EEEvv --------------------------
	.section	.text._Z4testIL_Z13load_volatilePKjEL_Z17store_atomic_exchPjjELi256E14strided_accessILj1024ELj4EE11lower_lanesILj4EEEvv,"ax",@progbits
	.align	128
        .global         _Z4testIL_Z13load_volatilePKjEL_Z17store_atomic_exchPjjELi256E14strided_accessILj1024ELj4EE11lower_lanesILj4EEEvv
        .type           _Z4testIL_Z13load_volatilePKjEL_Z17store_atomic_exchPjjELi256E14strided_accessILj1024ELj4EE11lower_lanesILj4EEEvv,@function
        .size           _Z4testIL_Z13load_volatilePKjEL_Z17store_atomic_exchPjjELi256E14strided_accessILj1024ELj4EE11lower_lanesILj4EEEvv,(.L_x_233 - _Z4testIL_Z13load_volatilePKjEL_Z17store_atomic_exchPjjELi256E14strided_accessILj1024ELj4EE11lower_lanesILj4EEEvv)
        .other          _Z4testIL_Z13load_volatilePKjEL_Z17store_atomic_exchPjjELi256E14strided_accessILj1024ELj4EE11lower_lanesILj4EEEvv,@"STO_CUDA_ENTRY STV_DEFAULT"
_Z4testIL_Z13load_volatilePKjEL_Z17store_atomic_exchPjjELi256E14strided_accessILj1024ELj4EE11lower_lanesILj4EEEvv:
.text._Z4testIL_Z13load_volatilePKjEL_Z17store_atomic_exchPjjELi256E14strided_accessILj1024ELj4EE11lower_lanesILj4EEEvv:
        /* <DEDUP_REMOVED lines=783> */
.L_x_78:
        /* <DEDUP_REMOVED lines=9> */
.L_x_233:


//--------------------- .text._Z4testIL_Z13load_volatilePKjEL_Z14store_volatilePjjELi256E14strided_accessILj1024ELj4EE11lower_lanesILj4EEEvv --------------------------
	.section	.text._Z4testIL_Z13load_volatilePKjEL_Z14store_volatilePjjELi256E14strided_accessILj1024ELj4EE11lower_lanesILj4EEEvv,"ax",@progbits
	.align	128
        .global         _Z4testIL_Z13load_volatilePKjEL_Z14store_volatilePjjELi256E14strided_accessILj1024ELj4EE11lower_lanesILj4EEEvv
        .type           _Z4testIL_Z13load_volatilePKjEL_Z14store_volatilePjjELi256E14strided_accessILj1024ELj4EE11lower_lanesILj4EEEvv,@function
        .size           _Z4testIL_Z13load_volatilePKjEL_Z14store_volatilePjjELi256E14strided_accessILj1024ELj4EE11lower_lanesILj4EEEvv,(.L_x_234 - _Z4testIL_Z13load_volatilePKjEL_Z14store_volatilePjjELi256E14strided_accessILj1024ELj4EE11lower_lanesILj4EEEvv)
        .other          _Z4testIL_Z13load_volatilePKjEL_Z14store_volatilePjjELi256E14strided_accessILj1024ELj4EE11lower_lanesILj4EEEvv,@"STO_CUDA_ENTRY STV_DEFAULT"
_Z4testIL_Z13load_volatilePKjEL_Z14store_volatilePjjELi256E14strided_accessILj1024ELj4EE11lower_lanesILj4EEEvv:
.text._Z4testIL_Z13load_volatilePKjEL_Z14store_volatilePjjELi256E14strided_accessILj1024ELj4EE11lower_lanesILj4EEEvv:
        /* <DEDUP_REMOVED lines=783> */
.L_x_79:
        /* <DEDUP_REMOVED lines=9> */
.L_x_234:


//--------------------- .text._Z4testIL_Z12load_relaxedPKjEL_Z13store_relaxedPjjELi256E14strided_accessILj1024ELj2EE11lower_lanesILj2EEEvv --------------------------
	.section	.text._Z4testIL_Z12load_relaxedPKjEL_Z13store_relaxedPjjELi256E14strided_accessILj1024ELj2EE11lower_lanesILj2EEEvv,"ax",@progbits
	.align	128
        .global         _Z4testIL_Z12load_relaxedPKjEL_Z13store_relaxedPjjELi256E14strided_accessILj1024ELj2EE11lower_lanesILj2EEEvv
        .type           _Z4testIL_Z12load_relaxedPKjEL_Z13store_relaxedPjjELi256E14strided_accessILj1024ELj2EE11lower_lanesILj2EEEvv,@function
        .size           _Z4testIL_Z12load_relaxedPKjEL_Z13store_relaxedPjjELi256E14strided_accessILj1024ELj2EE11lower_lanesILj2EEEvv,(.L_x_235 - _Z4testIL_Z12load_relaxedPKjEL_Z13store_relaxedPjjELi256E14strided_accessILj1024ELj2EE11lower_lanesILj2EEEvv)
        .other          _Z4testIL_Z12load_relaxedPKjEL_Z13store_relaxedPjjELi256E14strided_accessILj1024ELj2EE11lower_lanesILj2EEEvv,@"STO_CUDA_ENTRY STV_DEFAULT"
_Z4testIL_Z12load_relaxedPKjEL_Z13store_relaxedPjjELi256E14strided_accessILj1024ELj2EE11lower_lanesILj2EEEvv:
.text._Z4testIL_Z12load_relaxedPKjEL_Z13store_relaxedPjjELi256E14strided_accessILj1024ELj2EE11lower_lanesILj2EEEvv:
        /* <DEDUP_REMOVED lines=783> */
.L_x_80:
        /* <DEDUP_REMOVED lines=9> */
.L_x_235:


//--------------------- .text._Z4testIL_Z15load_atomic_addPKjEL_Z17store_atomic_exchPjjELi256E14strided_accessILj1024ELj2EE11lower_lanesILj2EEEvv --------------------------
	.section	.text._Z4testIL_Z15load_atomic_addPKjEL_Z17store_atomic_exchPjjELi256E14strided_accessILj1024ELj2EE11lower_lanesILj2EEEvv,"ax",@progbits
	.align	128
        .global         _Z4testIL_Z15load_atomic_addPKjEL_Z17store_atomic_exchPjjELi256E14strided_accessILj1024ELj2EE11lower_lanesILj2EEEvv
        .type           _Z4testIL_Z15load_atomic_addPKjEL_Z17store_atomic_exchPjjELi256E14strided_accessILj1024ELj2EE11lower_lanesILj2EEEvv,@function
        .size           _Z4testIL_Z15load_atomic_addPKjEL_Z17store_atomic_exchPjjELi256E14strided_accessILj1024ELj2EE11lower_lanesILj2EEEvv,(.L_x_236 - _Z4testIL_Z15load_atomic_addPKjEL_Z17store_atomic_exchPjjELi256E14strided_accessILj1024ELj2EE11lower_lanesILj2EEEvv)
        .other          _Z4testIL_Z15load_atomic_addPKjEL_Z17store_atomic_exchPjjELi256E14strided_accessILj1024ELj2EE11lower_lanesILj2EEEvv,@"STO_CUDA_ENTRY STV_DEFAULT"
_Z4testIL_Z15load_atomic_addPKjEL_Z17store_atomic_exchPjjELi256E14strided_accessILj1024ELj2EE11lower_lanesILj2EEEvv:
.text._Z4testIL_Z15load_atomic_addPKjEL_Z17store_atomic_exchPjjELi256E14strided_accessILj1024ELj2EE11lower_lanesILj2EEEvv:
        /* <DEDUP_REMOVED lines=783> */
.L_x_81:
        /* <DEDUP_REMOVED lines=9> */
.L_x_236:


//--------------------- .text._Z4testIL_Z15load_atomic_addPKjEL_Z14store_volatilePjjELi256E14strided_accessILj1024ELj2EE11lower_lanesILj2EEEvv --------------------------
	.section	.text._Z4testIL_Z15load_atomic_addPKjEL_Z14store_volatilePjjELi256E14strided_accessILj1024ELj2EE11lower_lanesILj2EEEvv,"ax",@progbits
	.align	128
        .global         _Z4testIL_Z15load_atomic_addPKjEL_Z14store_volatilePjjELi256E14strided_accessILj1024ELj2EE11lower_lanesILj2EEEvv
        .type           _Z4testIL_Z15load_atomic_addPKjEL_Z14store_volatilePjjELi256E14strided_accessILj1024ELj2EE11lower_lanesILj2EEEvv,@function
        .size           _Z4testIL_Z15load_atomic_addPKjEL_Z14store_volatilePjjELi256E14strided_accessILj1024ELj2EE11lower_lanesILj2EEEvv,(.L_x_237 - _Z4testIL_Z15load_atomic_addPKjEL_Z14store_volatilePjjELi256E14strided_accessILj1024ELj2EE11lower_lanesILj2EEEvv)
        .other          _Z4testIL_Z15load_atomic_addPKjEL_Z14store_volatilePjjELi256E14strided_accessILj1024ELj2EE11lower_lanesILj2EEEvv,@"STO_CUDA_ENTRY STV_DEFAULT"
_Z4testIL_Z15load_atomic_addPKjEL_Z14store_volatilePjjELi256E14strided_accessILj1024ELj2EE11lower_lanesILj2EEEvv:
.text._Z4testIL_Z15load_atomic_addPKjEL_Z14store_volatilePjjELi256E14strided_accessILj1024ELj2EE11lower_lanesILj2EEEvv:
        /* <DEDUP_REMOVED lines=783> */
.L_x_82:
        /* <DEDUP_REMOVED lines=9> */
.L_x_237:


//--------------------- .text._Z4testIL_Z13load_volatilePKjEL_Z17store_atomic_exchPjjELi256E14strided_accessILj1024ELj2EE11lower_lanesILj2EEEvv --------------------------
	.section	.text._Z4testIL_Z13load_volatilePKjEL_Z17store_atomic_exchPjjELi256E14strided_accessILj1024ELj2EE11lower_lanesILj2EEEvv,"ax",@progbits
	.align	128
        .global         _Z4testIL_Z13load_volatilePKjEL_Z17store_atomic_exchPjjELi256E14strided_accessILj1024ELj2EE11lower_lanesILj2EEEvv
        .type           _Z4testIL_Z13load_volatilePKjEL_Z17store_atomic_exchPjjELi256E14strided_accessILj1024ELj2EE11lower_lanesILj2EEEvv,@function
        .size           _Z4testIL_Z13load_volatilePKjEL_Z17store_atomic_exchPjjELi256E14strided_accessILj1024ELj2EE11lower_lanesILj2EEEvv,(.L_x_238 - _Z4testIL_Z13load_volatilePKjEL_Z17store_atomic_exchPjjELi256E14strided_accessILj1024ELj2EE11lower_lanesILj2EEEvv)
        .other          _Z4testIL_Z13load_volatilePKjEL_Z17store_atomic_exchPjjELi256E14strided_accessILj1024ELj2EE11lower_lanesILj2EEEvv,@"STO_CUDA_ENTRY STV_DEFAULT"
_Z4testIL_Z13load_volatilePKjEL_Z17store_atomic_exchPjjELi256E14strided_accessILj1024ELj2EE11lower_lanesILj2EEEvv:
.text._Z4testIL_Z13load_volatilePKjEL_Z17store_atomic_exchPjjELi256E14strided_accessILj1024ELj2EE11lower_lanesILj2EEEvv:
        /* <DEDUP_REMOVED lines=783> */
.L_x_83:
        /* <DEDUP_REMOVED lines=9> */
.L_x_238:


//--------------------- .text._Z4testIL_Z13load_volatilePKjEL_Z14store_volatilePjjELi256E14strided_accessILj1024ELj2EE11lower_lanesILj2EEEvv --------------------------
	.section	.text._Z4testIL_Z13load_volatilePKjEL_Z14store_volatilePjjELi256E14strided_accessILj1024ELj2EE11lower_lanesILj2EEEvv,"ax",@progbits
	.align	128
        .global         _Z4testIL_Z13load_volatilePKjEL_Z14store_volatilePjjELi256E14strided_accessILj1024ELj2EE11lower_lanesILj2EEEvv
        .type           _Z4testIL_Z13load_volatilePKjEL_Z14store_volatilePjjELi256E14strided_accessILj1024ELj2EE11lower_lanesILj2EEEvv,@function
        .size           _Z4testIL_Z13load_volatilePKjEL_Z14store_volatilePjjELi256E14strided_accessILj1024ELj2EE11lower_lanesILj2EEEvv,(.L_x_239 - _Z4testIL_Z13load_volatilePKjEL_Z14store_volatilePjjELi256E14strided_accessILj1024ELj2EE11lower_lanesILj2EEEvv)
        .other          _Z4testIL_Z13load_volatilePKjEL_Z14store_volatilePjjELi256E14strided_accessILj1024ELj2EE11lower_lanesILj2EEEvv,@"STO_CUDA_ENTRY STV_DEFAULT"
_Z4testIL_Z13load_volatilePKjEL_Z14store_volatilePjjELi256E14strided_accessILj1024ELj2EE11lower_lanesILj2EEEvv:
.text._Z4testIL_Z13load_volatilePKjEL_Z14store_volatilePjjELi256E14strided_accessILj1024ELj2EE11lower_lanesILj2EEEvv:
        /* <DEDUP_REMOVED lines=783> */
.L_x_84:
        /* <DEDUP_REMOVED lines=9> */
.L_x_239:


//--------------------- .text._Z4testIL_Z12load_relaxedPKjEL_Z13store_relaxedPjjELi256E14strided_accessILj1024ELj1EE11lower_lanesILj1EEEvv --------------------------
	.section	.text._Z4testIL_Z12load_relaxedPKjEL_Z13store_relaxedPjjELi256E14strided_accessILj1024ELj1EE11lower_lanesILj1EEEvv,"ax",@progbits
	.align	128
        .global         _Z4testIL_Z12load_relaxedPKjEL_Z13store_relaxedPjjELi256E14strided_accessILj1024ELj1EE11lower_lanesILj1EEEvv
        .type           _Z4testIL_Z12load_relaxedPKjEL_Z13store_relaxedPjjELi256E14strided_accessILj1024ELj1EE11lower_lanesILj1EEEvv,@function
        .size           _Z4testIL_Z12load_relaxedPKjEL_Z13store_relaxedPjjELi256E14strided_accessILj1024ELj1EE11lower_lanesILj1EEEvv,(.L_x_240 - _Z4testIL_Z12load_relaxedPKjEL_Z13store_relaxedPjjELi256E14strided_accessILj1024ELj1EE11lower_lanesILj1EEEvv)
        .other          _Z4testIL_Z12load_relaxedPKjEL_Z13store_relaxedPjjELi256E14strided_accessILj1024ELj1EE11lower_lanesILj1EEEvv,@"STO_CUDA_ENTRY STV_DEFAULT"
_Z4testIL_Z12load_relaxedPKjEL_Z13store_relaxedPjjELi256E14strided_accessILj1024ELj1EE11lower_lanesILj1EEEvv:
.text._Z4testIL_Z12load_relaxedPKjEL_Z13store_relaxedPjjELi256E14strided_accessILj1024ELj1EE11lower_lanesILj1EEEvv:
[----:B------:R-:W-:Y:S01]  /*0000*/  LDC R1, c[0x0][0x37c] ;  /* 0x0000df00ff017b82 */ /* 0x000fe20000000800 */
[----:B------:R-:W0:Y:S02]  /*0010*/  S2R R0, SR_LANEID ;  /* 0x0000000000007919 */ /* 0x000e240000000000 */
[----:B0-----:R-:W-:-:S13]  /*0020*/  ISETP.NE.AND P0, PT, R0, RZ, PT ;  /* 0x000000ff0000720c */ /* 0x001fda0003f05270 */
        /* <DEDUP_REMOVED lines=780> */
.L_x_85:
        /* <DEDUP_REMOVED lines=9> */
.L_x_240:


//--------------------- .text._Z4testIL_Z15load_atomic_addPKjEL_Z17store_atomic_exchPjjELi256E14strided_accessILj1024ELj1EE11lower_lanesILj1EEEvv --------------------------
	.section	.text._Z4testIL_Z15load_atomic_addPKjEL_Z17store_atomic_exchPjjELi256E14strided_accessILj1024ELj1EE11lower_lanesILj1EEEvv,"ax",@progbits
	.align	128
        .global         _Z4testIL_Z15load_atomic_addPKjEL_Z17store_atomic_exchPjjELi256E14strided_accessILj1024ELj1EE11lower_lanesILj1EEEvv
        .type           _Z4testIL_Z15load_atomic_addPKjEL_Z17store_atomic_exchPjjELi256E14strided_accessILj1024ELj1EE11lower_lanesILj1EEEvv,@function
        .size           _Z4testIL_Z15load_atomic_addPKjEL_Z17store_atomic_exchPjjELi256E14strided_accessILj1024ELj1EE11lower_lanesILj1EEEvv,(.L_x_241 - _Z4testIL_Z15load_atomic_addPKjEL_Z17store_atomic_exchPjjELi256E14strided_accessILj1024ELj1EE11lower_lanesILj1EEEvv)
        .other          _Z4testIL_Z15load_atomic_addPKjEL_Z17store_atomic_exchPjjELi256E14strided_accessILj1024ELj1EE11lower_lanesILj1EEEvv,@"STO_CUDA_ENTRY STV_DEFAULT"
_Z4testIL_Z15load_atomic_addPKjEL_Z17store_atomic_exchPjjELi256E14strided_accessILj1024ELj1EE11lower_lanesILj1EEEvv:
.text._Z4testIL_Z15load_atomic_addPKjEL_Z17store_atomic_exchPjjELi256E14strided_accessILj1024ELj1EE11lower_lanesILj1EEEvv:
        /* <DEDUP_REMOVED lines=783> */
.L_x_86:
        /* <DEDUP_REMOVED lines=9> */
.L_x_241:


//--------------------- .text._Z4testIL_Z15load_atomic_addPKjEL_Z14store_volatilePjjELi256E14strided_accessILj1024ELj1EE11lower_lanesILj1EEEvv --------------------------
	.section	.text._Z4testIL_Z15load_atomic_addPKjEL_Z14store_volatilePjjELi256E14strided_accessILj1024ELj1EE11lower_lanesILj1EEEvv,"ax",@progbits
	.align	128
        .global         _Z4testIL_Z15load_atomic_addPKjEL_Z14store_volatilePjjELi256E14strided_accessILj1024ELj1EE11lower_lanesILj1EEEvv
        .type           _Z4testIL_Z15load_atomic_addPKjEL_Z14store_volatilePjjELi256E14strided_accessILj1024ELj1EE11lower_lanesILj1EEEvv,@function
        .size           _Z4testIL_Z15load_atomic_addPKjEL_Z14store_volatilePjjELi256E14strided_accessILj1024ELj1EE11lower_lanesILj1EEEvv,(.L_x_242 - _Z4testIL_Z15load_atomic_addPKjEL_Z14store_volatilePjjELi256E14strided_accessILj1024ELj1EE11lower_lanesILj1EEEvv)
        .other          _Z4testIL_Z15load_atomic_addPKjEL_Z14store_volatilePjjELi256E14strided_accessILj1024ELj1EE11lower_lanesILj1EEEvv,@"STO_CUDA_ENTRY STV_DEFAULT"
_Z4testIL_Z15load_atomic_addPKjEL_Z14store_volatilePjjELi256E14strided_accessILj1024ELj1EE11lower_lanesILj1EEEvv:
.text._Z4testIL_Z15load_atomic_addPKjEL_Z14store_volatilePjjELi256E14strided_accessILj1024ELj1EE11lower_lanesILj1EEEvv:
        /* <DEDUP_REMOVED lines=783> */
.L_x_87:
        /* <DEDUP_REMOVED lines=9> */
.L_x_242:


//--------------------- .text._Z4testIL_Z13load_volatilePKjEL_Z17store_atomic_exchPjjELi256E14strided_accessILj1024ELj1EE11lower_lanesILj1EEEvv --------------------------
	.section	.text._Z4testIL_Z13load_volatilePKjEL_Z17store_atomic_exchPjjELi256E14strided_accessILj1024ELj1EE11lower_lanesILj1EEEvv,"ax",@progbits
	.align	128
        .global         _Z4testIL_Z13load_volatilePKjEL_Z17store_atomic_exchPjjELi256E14strided_accessILj1024ELj1EE11lower_lanesILj1EEEvv
        .type           _Z4testIL_Z13load_volatilePKjEL_Z17store_atomic_exchPjjELi256E14strided_accessILj1024ELj1EE11lower_lanesILj1EEEvv,@function
        .size           _Z4testIL_Z13load_volatilePKjEL_Z17store_atomic_exchPjjELi256E14strided_accessILj1024ELj1EE11lower_lanesILj1EEEvv,(.L_x_243 - _Z4testIL_Z13load_volatilePKjEL_Z17store_atomic_exchPjjELi256E14strided_accessILj1024ELj1EE11lower_lanesILj1EEEvv)
        .other          _Z4testIL_Z13load_volatilePKjEL_Z17store_atomic_exchPjjELi256E14strided_accessILj1024ELj1EE11lower_lanesILj1EEEvv,@"STO_CUDA_ENTRY STV_DEFAULT"
_Z4testIL_Z13load_volatilePKjEL_Z17store_atomic_exchPjjELi256E14strided_accessILj1024ELj1EE11lower_lanesILj1EEEvv:
.text._Z4testIL_Z13load_volatilePKjEL_Z17store_atomic_exchPjjELi256E14strided_accessILj1024ELj1EE11lower_lanesILj1EEEvv:
        /* <DEDUP_REMOVED lines=783> */
.L_x_88:
        /* <DEDUP_REMOVED lines=9> */
.L_x_243:


//--------------------- .text._Z4testIL_Z13load_volatilePKjEL_Z14store_volatilePjjELi256E14strided_accessILj1024ELj1EE11lower_lanesILj1EEEvv --------------------------
	.section	.text._Z4testIL_Z13load_volatilePKjEL_Z14store_volatilePjjELi256E14strided_accessILj1024ELj1EE11lower_lanesILj1EEEvv,"ax",@progbits
	.align	128
        .global         _Z4testIL_Z13load_volatilePKjEL_Z14store_volatilePjjELi256E14strided_accessILj1024ELj1EE11lower_lanesILj1EEEvv
        .type           _Z4testIL_Z13load_volatilePKjEL_Z14store_volatilePjjELi256E14strided_accessILj1024ELj1EE11lower_lanesILj1EEEvv,@function
        .size           _Z4testIL_Z13load_volatilePKjEL_Z14store_volatilePjjELi256E14strided_accessILj1024ELj1EE11lower_lanesILj1EEEvv,(.L_x_244 - _Z4testIL_Z13load_volatilePKjEL_Z14store_volatilePjjELi256E14strided_accessILj1024ELj1EE11lower_lanesILj1EEEvv)
        .other          _Z4testIL_Z13load_volatilePKjEL_Z14store_volatilePjjELi256E14strided_accessILj1024ELj1EE11lower_lanesILj1EEEvv,@"STO_CUDA_ENTRY STV_DEFAULT"
_Z4testIL_Z13load_volatilePKjEL_Z14store_volatilePjjELi256E14strided_accessILj1024ELj1EE11lower_lanesILj1EEEvv:
.text._Z4testIL_Z13load_volatilePKjEL_Z14store_volatilePjjELi256E14strided_accessILj1024ELj1EE11lower_lanesILj1EEEvv:
        /* <DEDUP_REMOVED lines=783> */
.L_x_89:
        /* <DEDUP_REMOVED lines=9> */
.L_x_244:


//--------------------- .text._Z4testIL_Z12load_relaxedPKjEL_Z13store_relaxedPjjELi256E14single_element10skip_lanesILj32EEEvv --------------------------
	.section	.text._Z4testIL_Z12load_relaxedPKjEL_Z13store_relaxedPjjELi256E14single_element10skip_lanesILj32EEEvv,"ax",@progbits
	.align	128
        .global         _Z4testIL_Z12load_relaxedPKjEL_Z13store_relaxedPjjELi256E14single_element10skip_lanesILj32EEEvv
        .type           _Z4testIL_Z12load_relaxedPKjEL_Z13store_relaxedPjjELi256E14single_element10skip_lanesILj32EEEvv,@function
        .size           _Z4testIL_Z12load_relaxedPKjEL_Z13store_relaxedPjjELi256E14single_element10skip_lanesILj32EEEvv,(.L_x_245 - _Z4testIL_Z12load_relaxedPKjEL_Z13store_relaxedPjjELi256E14single_element10skip_lanesILj32EEEvv)
        .other          _Z4testIL_Z12load_relaxedPKjEL_Z13store_relaxedPjjELi256E14single_element10skip_lanesILj32EEEvv,@"STO_CUDA_ENTRY STV_DEFAULT"
_Z4testIL_Z12load_relaxedPKjEL_Z13store_relaxedPjjELi256E14single_element10skip_lanesILj32EEEvv:
.text._Z4testIL_Z12load_relaxedPKjEL_Z13store_relaxedPjjELi256E14single_element10skip_lanesILj32EEEvv:
[----:B------:R-:W-:Y:S01]  /*0000*/  LDC R1, c[0x0][0x37c] ;  /* 0x0000df00ff017b82 */ /* 0x000fe20000000800 */
[----:B------:R-:W0:Y:S02]  /*0010*/  S2R R0, SR_LANEID ;  /* 0x0000000000007919 */ /* 0x000e240000000000 */
[----:B0-----:R-:W-:-:S13]  /*0020*/  LOP3.LUT P0, RZ, R0, 0x1f, RZ, 0xc0, !PT ;  /* 0x0000001f00ff7812 */ /* 0x001fda000780c0ff */
[----:B------:R-:W-:Y:S05]  /*0030*/  @P0 EXIT ;  /* 0x000000000000094d */ /* 0x000fea0003800000 */
[----:B------:R-:W0:Y:S01]  /*0040*/  LDC.64 R2, c[0x4][RZ] ;  /* 0x01000000ff027b82 */ /* 0x000e220000000a00 */
[----:B------:R-:W0:Y:S02]  /*0050*/  LDCU.64 UR4, c[0x0][0x358] ;  /* 0x00006b00ff0477ac */ /* 0x000e240008000a00 */
[----:B0-----:R-:W2:Y:S02]  /*0060*/  LD.E.STRONG.GPU R0, desc[UR4][R2.64] ;  /* 0x0000000402007980 */ /* 0x001ea4000c10f900 */
[----:B--2---:R-:W-:-:S05]  /*0070*/  VIADD R5, R0, 0x1 ;  /* 0x0000000100057836 */ /* 0x004fca0000000000 */
        /* <DEDUP_REMOVED lines=767> */
.L_x_90:
        /* <DEDUP_REMOVED lines=9> */
.L_x_245:


//--------------------- .text._Z4testIL_Z15load_atomic_addPKjEL_Z17store_atomic_exchPjjELi256E14single_element10skip_lanesILj32EEEvv --------------------------
	.section	.text._Z4testIL_Z15load_atomic_addPKjEL_Z17store_atomic_exchPjjELi256E14single_element10skip_lanesILj32EEEvv,"ax",@progbits
	.align	128
        .global         _Z4testIL_Z15load_atomic_addPKjEL_Z17store_atomic_exchPjjELi256E14single_element10skip_lanesILj32EEEvv
        .type           _Z4testIL_Z15load_atomic_addPKjEL_Z17store_atomic_exchPjjELi256E14single_element10skip_lanesILj32EEEvv,@function
        .size           _Z4testIL_Z15load_atomic_addPKjEL_Z17store_atomic_exchPjjELi256E14single_element10skip_lanesILj32EEEvv,(.L_x_246 - _Z4testIL_Z15load_atomic_addPKjEL_Z17store_atomic_exchPjjELi256E14single_element10skip_lanesILj32EEEvv)
        .other          _Z4testIL_Z15load_atomic_addPKjEL_Z17store_atomic_exchPjjELi256E14single_element10skip_lanesILj32EEEvv,@"STO_CUDA_ENTRY STV_DEFAULT"
_Z4testIL_Z15load_atomic_addPKjEL_Z17store_atomic_exchPjjELi256E14single_element10skip_lanesILj32EEEvv:
.text._Z4testIL_Z15load_atomic_addPKjEL_Z17store_atomic_exchPjjELi256E14single_element10skip_lanesILj32EEEvv:
[----:B------:R-:W-:Y:S01]  /*0000*/  LDC R1, c[0x0][0x37c] ;  /* 0x0000df00ff017b82 */ /* 0x000fe20000000800 */
[----:B------:R-:W0:Y:S02]  /*0010*/  S2R R5, SR_LANEID ;  /* 0x0000000000057919 */ /* 0x000e240000000000 */
[----:B0-----:R-:W-:-:S13]  /*0020*/  LOP3.LUT P0, RZ, R5, 0x1f, RZ, 0xc0, !PT ;  /* 0x0000001f05ff7812 */ /* 0x001fda000780c0ff */
[----:B------:R-:W-:Y:S05]  /*0030*/  @P0 EXIT ;  /* 0x000000000000094d */ /* 0x000fea0003800000 */
[----:B------:R-:W-:Y:S01]  /*0040*/  VOTEU.ANY UR4, UPT, PT ;  /* 0x0000000000047886 */ /* 0x000fe200038e0100 */
[----:B------:R-:W0:Y:S01]  /*0050*/  LDC.64 R2, c[0x4][RZ] ;  /* 0x01000000ff027b82 */ /* 0x000e220000000a00 */
[----:B------:R-:W1:Y:S02]  /*0060*/  FLO.U32 R0, UR4 ;  /* 0x0000000400007d00 */ /* 0x000e6400080e0000 */
[----:B------:R-:W0:Y:S01]  /*0070*/  LDCU.64 UR4, c[0x0][0x358] ;  /* 0x00006b00ff0477ac */ /* 0x000e220008000a00 */
[----:B-1----:R-:W-:-:S13]  /*0080*/  ISETP.EQ.U32.AND P0, PT, R0, R5, PT ;  /* 0x000000050000720c */ /* 0x002fda0003f02070 */
[----:B0-----:R-:W2:Y:S04]  /*0090*/  @P0 ATOMG.E.ADD.STRONG.GPU PT, R11, desc[UR4][R2.64], RZ ;  /* 0x800000ff020b09a8 */ /* 0x001ea800081ef104 */
[----:B--2---:R-:W0:Y:S02]  /*00a0*/  SHFL.IDX PT, R5, R11, R0, 0x1f ;  /* 0x00001f000b057589 */ /* 0x004e2400000e0000 */
[----:B0-----:R-:W-:-:S05]  /*00b0*/  VIADD R5, R5, 0x1 ;  /* 0x0000000105057836 */ /* 0x001fca0000000000 */
[----:B------:R0:W-:Y:S04]  /*00c0*/  ATOMG.E.EXCH.STRONG.GPU PT, RZ, desc[UR4][R2.64], R5 ;  /* 0x8000000502ff79a8 */ /* 0x0001e8000c1ef104 */
[----:B------:R-:W2:Y:S04]  /*00d0*/  @P0 ATOMG.E.ADD.STRONG.GPU PT, R13, desc[UR4][R2.64], RZ ;  /* 0x800000ff020d09a8 */ /* 0x000ea800081ef104 */
[----:B--2---:R-:W1:Y:S02]  /*00e0*/  SHFL.IDX PT, R7, R13, R0, 0x1f ;  /* 0x00001f000d077589 */ /* 0x004e6400000e0000 */
[----:B-1----:R-:W-:-:S05]  /*00f0*/  VIADD R7, R7, 0x1 ;  /* 0x0000000107077836 */ /* 0x002fca0000000000 */
[----:B------:R1:W-:Y:S04]  /*0100*/  ATOMG.E.EXCH.STRONG.GPU PT, RZ, desc[UR4][R2.64], R7 ;  /* 0x8000000702ff79a8 */ /* 0x0003e8000c1ef104 */
[----:B------:R-:W2:Y:S04]  /*0110*/  @P0 ATOMG.E.ADD.STRONG.GPU PT, R15, desc[UR4][R2.64], RZ ;  /* 0x800000ff020f09a8 */ /* 0x000ea800081ef104 */
[----:B--2---:R-:W2:Y:S02]  /*0120*/  SHFL.IDX PT, R9, R15, R0, 0x1f ;  /* 0x00001f000f097589 */ /* 0x004ea400000e0000 */
[----:B--2---:R-:W-:-:S05]  /*0130*/  IADD3 R9, PT, PT, R9, 0x1, RZ ;  /* 0x0000000109097810 */ /* 0x004fca0007ffe0ff */
[----:B------:R2:W-:Y:S04]  /*0140*/  ATOMG.E.EXCH.STRONG.GPU PT, RZ, desc[UR4][R2.64], R9 ;  /* 0x8000000902ff79a8 */ /* 0x0005e8000c1ef104 */
[----:B------:R-:W3:Y:S04]  /*0150*/  @P0 ATOMG.E.ADD.STRONG.GPU PT, R11, desc[UR4][R2.64], RZ ;  /* 0x800000ff020b09a8 */ /* 0x000ee800081ef104 */
[----:B---3--:R-:W0:Y:S02]  /*0160*/  SHFL.IDX PT, R11, R11, R0, 0x1f ;  /* 0x00001f000b0b7589 */ /* 0x008e2400000e0000 */
[----:B0-----:R-:W-:-:S05]  /*0170*/  VIADD R5, R11, 0x1 ;  /* 0x000000010b057836 */ /* 0x001fca0000000000 */
[----:B------:R0:W-:Y:S04]  /*0180*/  ATOMG.E.EXCH.STRONG.GPU PT, RZ, desc[UR4][R2.64], R5 ;  /* 0x8000000502ff79a8 */ /* 0x0001e8000c1ef104 */
[----:B------:R-:W3:Y:S04]  /*0190*/  @P0 ATOMG.E.ADD.STRONG.GPU PT, R13, desc[UR4][R2.64], RZ ;  /* 0x800000ff020d09a8 */ /* 0x000ee800081ef104 */
[----:B---3--:R-:W1:Y:S02]  /*01a0*/  SHFL.IDX PT, R13, R13, R0, 0x1f ;  /* 0x00001f000d0d7589 */ /* 0x008e6400000e0000 */
[----:B-1----:R-:W-:-:S05]  /*01b0*/  IADD3 R7, PT, PT, R13, 0x1, RZ ;  /* 0x000000010d077810 */ /* 0x002fca0007ffe0ff */
[----:B------:R1:W-:Y:S04]  /*01c0*/  ATOMG.E.EXCH.STRONG.GPU PT, RZ, desc[UR4][R2.64], R7 ;  /* 0x8000000702ff79a8 */ /* 0x0003e8000c1ef104 */
[----:B------:R-:W3:Y:S04]  /*01d0*/  @P0 ATOMG.E.ADD.STRONG.GPU PT, R15, desc[UR4][R2.64], RZ ;  /* 0x800000ff020f09a8 */ /* 0x000ee800081ef104 */
[----:B---3--:R-:W2:Y:S02]  /*01e0*/  SHFL.IDX PT, R15, R15, R0, 0x1f ;  /* 0x00001f000f0f7589 */ /* 0x008ea400000e0000 */
[----:B--2---:R-:W-:-:S05]  /*01f0*/  VIADD R9, R15, 0x1 ;  /* 0x000000010f097836 */ /* 0x004fca0000000000 */
[----:B------:R2:W-:Y:S04]  /*0200*/  ATOMG.E.EXCH.STRONG.GPU PT, RZ, desc[UR4][R2.64], R9 ;  /* 0x8000000902ff79a8 */ /* 0x0005e8000c1ef104 */
[----:B------:R-:W3:Y:S04]  /*0210*/  @P0 ATOMG.E.ADD.STRONG.GPU PT, R11, desc[UR4][R2.64], RZ ;  /* 0x800000ff020b09a8 */ /* 0x000ee800081ef104 */
[----:B---3--:R-:W0:Y:S02]  /*0220*/  SHFL.IDX PT, R11, R11, R0, 0x1f ;  /* 0x00001f000b0b7589 */ /* 0x008e2400000e0000 */
[----:B0-----:R-:W-:-:S05]  /*0230*/  IADD3 R5, PT, PT, R11, 0x1, RZ ;  /* 0x000000010b057810 */ /* 0x001fca0007ffe0ff */
[----:B------:R0:W-:Y:S04]  /*0240*/  ATOMG.E.EXCH.STRONG.GPU PT, RZ, desc[UR4][R2.64], R5 ;  /* 0x8000000502ff79a8 */ /* 0x0001e8000c1ef104 */
[----:B------:R-:W3:Y:S04]  /*0250*/  @P0 ATOMG.E.ADD.STRONG.GPU PT, R13, desc[UR4][R2.64], RZ ;  /* 0x800000ff020d09a8 */ /* 0x000ee800081ef104 */
[----:B---3--:R-:W1:Y:S02]  /*0260*/  SHFL.IDX PT, R13, R13, R0, 0x1f ;  /* 0x00001f000d0d7589 */ /* 0x008e6400000e0000 */
[----:B-1----:R-:W-:-:S05]  /*0270*/  VIADD R7, R13, 0x1 ;  /* 0x000000010d077836 */ /* 0x002fca0000000000 */
[----:B------:R1:W-:Y:S04]  /*0280*/  ATOMG.E.EXCH.STRONG.GPU PT, RZ, desc[UR4][R2.64], R7 ;  /* 0x8000000702ff79a8 */ /* 0x0003e8000c1ef104 */
[----:B------:R-:W3:Y:S04]  /*0290*/  @P0 ATOMG.E.ADD.STRONG.GPU PT, R15, desc[UR4][R2.64], RZ ;  /* 0x800000ff020f09a8 */ /* 0x000ee800081ef104 */
[----:B---3--:R-:W2:Y:S02]  /*02a0*/  SHFL.IDX PT, R15, R15, R0, 0x1f ;  /* 0x00001f000f0f7589 */ /* 0x008ea400000e0000 */
        /* <DEDUP_REMOVED lines=981> */
[----:B------:R-:W-:Y:S04]  /*4000*/  ATOMG.E.EXCH.STRONG.GPU PT, RZ, desc[UR4][R2.64], R7 ;  /* 0x8000000702ff79a8 */ /* 0x000fe8000c1ef104 */
[----:B------:R-:W3:Y:S04]  /*4010*/  @P0 ATOMG.E.ADD.STRONG.GPU PT, R15, desc[UR4][R2.64], RZ ;  /* 0x800000ff020f09a8 */ /* 0x000ee800081ef104 */
[----:B---3--:R-:W2:Y:S02]  /*4020*/  SHFL.IDX PT, R15, R15, R0, 0x1f ;  /* 0x00001f000f0f7589 */ /* 0x008ea400000e0000 */
[----:B--2---:R-:W-:-:S05]  /*4030*/  IADD3 R9, PT, PT, R15, 0x1, RZ ;  /* 0x000000010f097810 */ /* 0x004fca0007ffe0ff */
[----:B------:R-:W-:Y:S04]  /*4040*/  ATOMG.E.EXCH.STRONG.GPU PT, RZ, desc[UR4][R2.64], R9 ;  /* 0x8000000902ff79a8 */ /* 0x000fe8000c1ef104 */
[----:B------:R-:W2:Y:S04]  /*4050*/  @P0 ATOMG.E.ADD.STRONG.GPU PT, R11, desc[UR4][R2.64], RZ ;  /* 0x800000ff020b09a8 */ /* 0x000ea800081ef104 */
[----:B--2---:R-:W0:Y:S02]  /*4060*/  SHFL.IDX PT, R11, R11, R0, 0x1f ;  /* 0x00001f000b0b7589 */ /* 0x004e2400000e0000 */
[----:B0-----:R-:W-:-:S05]  /*4070*/  VIADD R5, R11, 0x1 ;  /* 0x000000010b057836 */ /* 0x001fca0000000000 */
[----:B------:R-:W-:Y:S01]  /*4080*/  ATOMG.E.EXCH.STRONG.GPU PT, RZ, desc[UR4][R2.64], R5 ;  /* 0x8000000502ff79a8 */ /* 0x000fe2000c1ef104 */
[----:B------:R-:W-:Y:S05]  /*4090*/  EXIT ;  /* 0x000000000000794d */ /* 0x000fea0003800000 */
.L_x_91:
        /* <DEDUP_REMOVED lines=14> */
.L_x_246:


//--------------------- .text._Z4testIL_Z15load_atomic_addPKjEL_Z14store_volatilePjjELi256E14single_element10skip_lanesILj32EEEvv --------------------------
	.section	.text._Z4testIL_Z15load_atomic_addPKjEL_Z14store_volatilePjjELi256E14single_element10skip_lanesILj32EEEvv,"ax",@progbits
	.align	128
        .global         _Z4testIL_Z15load_atomic_addPKjEL_Z14store_volatilePjjELi256E14single_element10skip_lanesILj32EEEvv
        .type           _Z4testIL_Z15load_atomic_addPKjEL_Z14store_volatilePjjELi256E14single_element10skip_lanesILj32EEEvv,@function
        .size           _Z4testIL_Z15load_atomic_addPKjEL_Z14store_volatilePjjELi256E14single_element10skip_lanesILj32EEEvv,(.L_x_247 - _Z4testIL_Z15load_atomic_addPKjEL_Z14store_volatilePjjELi256E14single_element10skip_lanesILj32EEEvv)
        .other          _Z4testIL_Z15load_atomic_addPKjEL_Z14store_volatilePjjELi256E14single_element10skip_lanesILj32EEEvv,@"STO_CUDA_ENTRY STV_DEFAULT"
_Z4testIL_Z15load_atomic_addPKjEL_Z14store_volatilePjjELi256E14single_element10skip_lanesILj32EEEvv:
.text._Z4testIL_Z15load_atomic_addPKjEL_Z14store_volatilePjjELi256E14single_element10skip_lanesILj32EEEvv:
        /* <DEDUP_REMOVED lines=12> */
[----:B------:R-:W-:Y:S04]  /*00c0*/  STG.E.STRONG.SYS desc[UR4][R2.64], R5 ;  /* 0x0000000502007986 */ /* 0x000fe8000c115904 */
[----:B------:R-:W2:Y:S04]  /*00d0*/  @P0 ATOMG.E.ADD.STRONG.GPU PT, R13, desc[UR4][R2.64], RZ ;  /* 0x800000ff020d09a8 */ /* 0x000ea800081ef104 */
[----:B--2---:R-:W0:Y:S02]  /*00e0*/  SHFL.IDX PT, R7, R13, R0, 0x1f ;  /* 0x00001f000d077589 */ /* 0x004e2400000e0000 */
[----:B0-----:R-:W-:-:S05]  /*00f0*/  VIADD R7, R7, 0x1 ;  /* 0x0000000107077836 */ /* 0x001fca0000000000 */
[----:B------:R-:W-:Y:S04]  /*0100*/  STG.E.STRONG.SYS desc[UR4][R2.64], R7 ;  /* 0x0000000702007986 */ /* 0x000fe8000c115904 */
[----:B------:R-:W2:Y:S04]  /*0110*/  @P0 ATOMG.E.ADD.STRONG.GPU PT, R15, desc[UR4][R2.64], RZ ;  /* 0x800000ff020f09a8 */ /* 0x000ea800081ef104 */
[----:B--2---:R-:W0:Y:S02]  /*0120*/  SHFL.IDX PT, R9, R15, R0, 0x1f ;  /* 0x00001f000f097589 */ /* 0x004e2400000e0000 */
[----:B0-----:R-:W-:-:S05]  /*0130*/  IADD3 R9, PT, PT, R9, 0x1, RZ ;  /* 0x0000000109097810 */ /* 0x001fca0007ffe0ff */
        /* <DEDUP_REMOVED lines=1012> */
[----:B------:R-:W-:Y:S01]  /*4080*/  STG.E.STRONG.SYS desc[UR4][R2.64], R5 ;  /* 0x0000000502007986 */ /* 0x000fe2000c115904 */
[----:B------:R-:W-:Y:S05]  /*4090*/  EXIT ;  /* 0x000000000000794d */ /* 0x000fea0003800000 */
.L_x_92:
        /* <DEDUP_REMOVED lines=14> */
.L_x_247:


//--------------------- .text._Z4testIL_Z13load_volatilePKjEL_Z17store_atomic_exchPjjELi256E14single_element10skip_lanesILj32EEEvv --------------------------
	.section	.text._Z4testIL_Z13load_volatilePKjEL_Z17store_atomic_exchPjjELi256E14single_element10skip_lanesILj32EEEvv,"ax",@progbits
	.align	128
        .global         _Z4testIL_Z13load_volatilePKjEL_Z17store_atomic_exchPjjELi256E14single_element10skip_lanesILj32EEEvv
        .type           _Z4testIL_Z13load_volatilePKjEL_Z17store_atomic_exchPjjELi256E14single_element10skip_lanesILj32EEEvv,@function
        .size           _Z4testIL_Z13load_volatilePKjEL_Z17store_atomic_exchPjjELi256E14single_element10skip_lanesILj32EEEvv,(.L_x_248 - _Z4testIL_Z13load_volatilePKjEL_Z17store_atomic_exchPjjELi256E14single_element10skip_lanesILj32EEEvv)
        .other          _Z4testIL_Z13load_volatilePKjEL_Z17store_atomic_exchPjjELi256E14single_element10skip_lanesILj32EEEvv,@"STO_CUDA_ENTRY STV_DEFAULT"
_Z4testIL_Z13load_volatilePKjEL_Z17store_atomic_exchPjjELi256E14single_element10skip_lanesILj32EEEvv:
.text._Z4testIL_Z13load_volatilePKjEL_Z17store_atomic_exchPjjELi256E14single_element10skip_lanesILj32EEEvv:
[----:B------:R-:W-:Y:S01]  /*0000*/  LDC R1, c[0x0][0x37c] ;  /* 0x0000df00ff017b82 */ /* 0x000fe20000000800 */
[----:B------:R-:W0:Y:S02]  /*0010*/  S2R R0, SR_LANEID ;  /* 0x0000000000007919 */ /* 0x000e240000000000 */
[----:B0-----:R-:W-:-:S13]  /*0020*/  LOP3.LUT P0, RZ, R0, 0x1f, RZ, 0xc0, !PT ;  /* 0x0000001f00ff7812 */ /* 0x001fda000780c0ff */
[----:B------:R-:W-:Y:S05]  /*0030*/  @P0 EXIT ;  /* 0x000000000000094d */ /* 0x000fea0003800000 */
[----:B------:R-:W0:Y:S01]  /*0040*/  LDC.64 R2, c[0x4][RZ] ;  /* 0x01000000ff027b82 */ /* 0x000e220000000a00 */
[----:B------:R-:W0:Y:S02]  /*0050*/  LDCU.64 UR4, c[0x0][0x358] ;  /* 0x00006b00ff0477ac */ /* 0x000e240008000a00 */
[----:B0-----:R-:W2:Y:S02]  /*0060*/  LDG.E.STRONG.SYS R0, desc[UR4][R2.64] ;  /* 0x0000000402007981 */ /* 0x001ea4000c1f5900 */
[----:B--2---:R-:W-:-:S05]  /*0070*/  VIADD R5, R0, 0x1 ;  /* 0x0000000100057836 */ /* 0x004fca0000000000 */
        /* <DEDUP_REMOVED lines=767> */
.L_x_93:
        /* <DEDUP_REMOVED lines=9> */
.L_x_248:


//--------------------- .text._Z4testIL_Z13load_volatilePKjEL_Z14store_volatilePjjELi256E14single_element10skip_lanesILj32EEEvv --------------------------
	.section	.text._Z4testIL_Z13load_volatilePKjEL_Z14store_volatilePjjELi256E14single_element10skip_lanesILj32EEEvv,"ax",@progbits
	.align	128
        .global         _Z4testIL_Z13load_volatilePKjEL_Z14store_volatilePjjELi256E14single_element10skip_lanesILj32EEEvv
        .type           _Z4testIL_Z13load_volatilePKjEL_Z14store_volatilePjjELi256E14single_element10skip_lanesILj32EEEvv,@function
        .size           _Z4testIL_Z13load_volatilePKjEL_Z14store_volatilePjjELi256E14single_element10skip_lanesILj32EEEvv,(.L_x_249 - _Z4testIL_Z13load_volatilePKjEL_Z14store_volatilePjjELi256E14single_element10skip_lanesILj32EEEvv)
        .other          _Z4testIL_Z13load_volatilePKjEL_Z14store_volatilePjjELi256E14single_element10skip_lanesILj32EEEvv,@"STO_CUDA_ENTRY STV_DEFAULT"
_Z4testIL_Z13load_volatilePKjEL_Z14store_volatilePjjELi256E14single_element10skip_lanesILj32EEEvv:
.text._Z4testIL_Z13load_volatilePKjEL_Z14store_volatilePjjELi256E14single_element10skip_lanesILj32EEEvv:
        /* <DEDUP_REMOVED lines=775> */
.L_x_94:
        /* <DEDUP_REMOVED lines=9> */
.L_x_249:


//--------------------- .text._Z4testIL_Z12load_relaxedPKjEL_Z13store_relaxedPjjELi256E14single_element10skip_lanesILj16EEEvv --------------------------
	.section	.text._Z4testIL_Z12load_relaxedPKjEL_Z13store_relaxedPjjELi256E14single_element10skip_lanesILj16EEEvv,"ax",@progbits
	.align	128
        .global         _Z4testIL_Z12load_relaxedPKjEL_Z13store_relaxedPjjELi256E14single_element10skip_lanesILj16EEEvv
        .type           _Z4testIL_Z12load_relaxedPKjEL_Z13store_relaxedPjjELi256E14single_element10skip_lanesILj16EEEvv,@function
        .size           _Z4testIL_Z12load_relaxedPKjEL_Z13store_relaxedPjjELi256E14single_element10skip_lanesILj16EEEvv,(.L_x_250 - _Z4testIL_Z12load_relaxedPKjEL_Z13store_relaxedPjjELi256E14single_element10skip_lanesILj16EEEvv)
        .other          _Z4testIL_Z12load_relaxedPKjEL_Z13store_relaxedPjjELi256E14single_element10skip_lanesILj16EEEvv,@"STO_CUDA_ENTRY STV_DEFAULT"
_Z4testIL_Z12load_relaxedPKjEL_Z13store_relaxedPjjELi256E14single_element10skip_lanesILj16EEEvv:
.text._Z4testIL_Z12load_relaxedPKjEL_Z13store_relaxedPjjELi256E14single_element10skip_lanesILj16EEEvv:
        /* <DEDUP_REMOVED lines=775> */
.L_x_95:
        /* <DEDUP_REMOVED lines=9> */
.L_x_250:


//--------------------- .text._Z4testIL_Z15load_atomic_addPKjEL_Z17store_atomic_exchPjjELi256E14single_element10skip_lanesILj16EEEvv --------------------------
	.section	.text._Z4testIL_Z15load_atomic_addPKjEL_Z17store_atomic_exchPjjELi256E14single_element10skip_lanesILj16EEEvv,"ax",@progbits
	.align	128
        .global         _Z4testIL_Z15load_atomic_addPKjEL_Z17store_atomic_exchPjjELi256E14single_element10skip_lanesILj16EEEvv
        .type           _Z4testIL_Z15load_atomic_addPKjEL_Z17store_atomic_exchPjjELi256E14single_element10skip_lanesILj16EEEvv,@function
        .size           _Z4testIL_Z15load_atomic_addPKjEL_Z17store_atomic_exchPjjELi256E14single_element10skip_lanesILj16EEEvv,(.L_x_251 - _Z4testIL_Z15load_atomic_addPKjEL_Z17store_atomic_exchPjjELi256E14single_element10skip_lanesILj16EEEvv)
        .other          _Z4testIL_Z15load_atomic_addPKjEL_Z17store_atomic_exchPjjELi256E14single_element10skip_lanesILj16EEEvv,@"STO_CUDA_ENTRY STV_DEFAULT"
_Z4testIL_Z15load_atomic_addPKjEL_Z17store_atomic_exchPjjELi256E14single_element10skip_lanesILj16EEEvv:
.text._Z4testIL_Z15load_atomic_addPKjEL_Z17store_atomic_exchPjjELi256E14single_element10skip_lanesILj16EEEvv:
        /* <DEDUP_REMOVED lines=1034> */
.L_x_96:
        /* <DEDUP_REMOVED lines=14> */
.L_x_251:


//--------------------- .text._Z4testIL_Z15load_atomic_addPKjEL_Z14store_volatilePjjELi256E14single_element10skip_lanesILj16EEEvv --------------------------
	.section	.text._Z4testIL_Z15load_atomic_addPKjEL_Z14store_volatilePjjELi256E14single_element10skip_lanesILj16EEEvv,"ax",@progbits
	.align	128
        .global         _Z4testIL_Z15load_atomic_addPKjEL_Z14store_volatilePjjELi256E14single_element10skip_lanesILj16EEEvv
        .type           _Z4testIL_Z15load_atomic_addPKjEL_Z14store_volatilePjjELi256E14single_element10skip_lanesILj16EEEvv,@function
        .size           _Z4testIL_Z15load_atomic_addPKjEL_Z14store_volatilePjjELi256E14single_element10skip_lanesILj16EEEvv,(.L_x_252 - _Z4testIL_Z15load_atomic_addPKjEL_Z14store_volatilePjjELi256E14single_element10skip_lanesILj16EEEvv)
        .other          _Z4testIL_Z15load_atomic_addPKjEL_Z14store_volatilePjjELi256E14single_element10skip_lanesILj16EEEvv,@"STO_CUDA_ENTRY STV_DEFAULT"
_Z4testIL_Z15load_atomic_addPKjEL_Z14store_volatilePjjELi256E14single_element10skip_lanesILj16EEEvv:
.text._Z4testIL_Z15load_atomic_addPKjEL_Z14store_volatilePjjELi256E14single_element10skip_lanesILj16EEEvv:
        /* <DEDUP_REMOVED lines=1034> */
.L_x_97:
        /* <DEDUP_REMOVED lines=14> */
.L_x_252:


//--------------------- .text._Z4testIL_Z13load_volatilePKjEL_Z17store_atomic_exchPjjELi256E14single_element10skip_lanesILj16EEEvv --------------------------
	.section	.text._Z4testIL_Z13load_volatilePKjEL_Z17store_atomic_exchPjjELi256E14single_element10skip_lanesILj16EEEvv,"ax",@progbits
	.align	128
        .global         _Z4testIL_Z13load_volatilePKjEL_Z17store_atomic_exchPjjELi256E14single_element10skip_lanesILj16EEEvv
        .type           _Z4testIL_Z13load_volatilePKjEL_Z17store_atomic_exchPjjELi256E14single_element10skip_lanesILj16EEEvv,@function
        .size           _Z4testIL_Z13load_volatilePKjEL_Z17store_atomic_exchPjjELi256E14single_element10skip_lanesILj16EEEvv,(.L_x_253 - _Z4testIL_Z13load_volatilePKjEL_Z17store_atomic_exchPjjELi256E14single_element10skip_lanesILj16EEEvv)
        .other          _Z4testIL_Z13load_volatilePKjEL_Z17store_atomic_exchPjjELi256E14single_element10skip_lanesILj16EEEvv,@"STO_CUDA_ENTRY STV_DEFAULT"
_Z4testIL_Z13load_volatilePKjEL_Z17store_atomic_exchPjjELi256E14single_element10skip_lanesILj16EEEvv:
.text._Z4testIL_Z13load_volatilePKjEL_Z17store_atomic_exchPjjELi256E14single_element10skip_lanesILj16EEEvv:
        /* <DEDUP_REMOVED lines=775> */
.L_x_98:
        /* <DEDUP_REMOVED lines=9> */
.L_x_253:


//--------------------- .text._Z4testIL_Z13load_volatilePKjEL_Z14store_volatilePjjELi256E14single_element10skip_lanesILj16EEEvv --------------------------
	.section	.text._Z4testIL_Z13load_volatilePKjEL_Z14store_volatilePjjELi256E14single_element10skip_lanesILj16EEEvv,"ax",@progbits
	.align	128
        .global         _Z4testIL_Z13load_volatilePKjEL_Z14store_volatilePjjELi256E14single_element10skip_lanesILj16EEEvv
        .type           _Z4testIL_Z13load_volatilePKjEL_Z14store_volatilePjjELi256E14single_element10skip_lanesILj16EEEvv,@function
        .size           _Z4testIL_Z13load_volatilePKjEL_Z14store_volatilePjjELi256E14single_element10skip_lanesILj16EEEvv,(.L_x_254 - _Z4testIL_Z13load_volatilePKjEL_Z14store_volatilePjjELi256E14single_element10skip_lanesILj16EEEvv)
        .other          _Z4testIL_Z13load_volatilePKjEL_Z14store_volatilePjjELi256E14single_element10skip_lanesILj16EEEvv,@"STO_CUDA_ENTRY STV_DEFAULT"
_Z4testIL_Z13load_volatilePKjEL_Z14store_volatilePjjELi256E14single_element10skip_lanesILj16EEEvv:
.text._Z4testIL_Z13load_volatilePKjEL_Z14store_volatilePjjELi256E14single_element10skip_lanesILj16EEEvv:
        /* <DEDUP_REMOVED lines=775> */
.L_x_99:
        /* <DEDUP_REMOVED lines=9> */
.L_x_254:


//--------------------- .text._Z4testIL_Z12load_relaxedPKjEL_Z13store_relaxedPjjELi256E14single_element10skip_lanesILj8EEEvv --------------------------
	.section	.text._Z4testIL_Z12load_relaxedPKjEL_Z13store_relaxedPjjELi256E14single_element10skip_lanesILj8EEEvv,"ax",@progbits
	.align	128
        .global         _Z4testIL_Z12load_relaxedPKjEL_Z13store_relaxedPjjELi256E14single_element10skip_lanesILj8EEEvv
        .type           _Z4testIL_Z12load_relaxedPKjEL_Z13store_relaxedPjjELi256E14single_element10skip_lanesILj8EEEvv,@function
        .size           _Z4testIL_Z12load_relaxedPKjEL_Z13store_relaxedPjjELi256E14single_element10skip_lanesILj8EEEvv,(.L_x_255 - _Z4testIL_Z12load_relaxedPKjEL_Z13store_relaxedPjjELi256E14single_element10skip_lanesILj8EEEvv)
        .other          _Z4testIL_Z12load_relaxedPKjEL_Z13store_relaxedPjjELi256E14single_element10skip_lanesILj8EEEvv,@"STO_CUDA_ENTRY STV_DEFAULT"
_Z4testIL_Z12load_relaxedPKjEL_Z13store_relaxedPjjELi256E14single_element10skip_lanesILj8EEEvv:
.text._Z4testIL_Z12load_relaxedPKjEL_Z13store_relaxedPjjELi256E14single_element10skip_lanesILj8EEEvv:
        /* <DEDUP_REMOVED lines=775> */
.L_x_100:
        /* <DEDUP_REMOVED lines=9> */
.L_x_255:


//--------------------- .text._Z4testIL_Z15load_atomic_addPKjEL_Z17store_atomic_exchPjjELi256E14single_element10skip_lanesILj8EEEvv --------------------------
	.section	.text._Z4testIL_Z15load_atomic_addPKjEL_Z17store_atomic_exchPjjELi256E14single_element10skip_lanesILj8EEEvv,"ax",@progbits
	.align	128
        .global         _Z4testIL_Z15load_atomic_addPKjEL_Z17store_atomic_exchPjjELi256E14single_element10skip_lanesILj8EEEvv
        .type           _Z4testIL_Z15load_atomic_addPKjEL_Z17store_atomic_exchPjjELi256E14single_element10skip_lanesILj8EEEvv,@function
        .size           _Z4testIL_Z15load_atomic_addPKjEL_Z17store_atomic_exchPjjELi256E14single_element10skip_lanesILj8EEEvv,(.L_x_256 - _Z4testIL_Z15load_atomic_addPKjEL_Z17store_atomic_exchPjjELi256E14single_element10skip_lanesILj8EEEvv)
        .other          _Z4testIL_Z15load_atomic_addPKjEL_Z17store_atomic_exchPjjELi256E14single_element10skip_lanesILj8EEEvv,@"STO_CUDA_ENTRY STV_DEFAULT"
_Z4testIL_Z15load_atomic_addPKjEL_Z17store_atomic_exchPjjELi256E14single_element10skip_lanesILj8EEEvv:
.text._Z4testIL_Z15load_atomic_addPKjEL_Z17store_atomic_exchPjjELi256E14single_element10skip_lanesILj8EEEvv:
        /* <DEDUP_REMOVED lines=1034> */
.L_x_101:
        /* <DEDUP_REMOVED lines=14> */
.L_x_256:


//--------------------- .text._Z4testIL_Z15load_atomic_addPKjEL_Z14store_volatilePjjELi256E14single_element10skip_lanesILj8EEEvv --------------------------
	.section	.text._Z4testIL_Z15load_atomic_addPKjEL_Z14store_volatilePjjELi256E14single_element10skip_lanesILj8EEEvv,"ax",@progbits
	.align	128
        .global         _Z4testIL_Z15load_atomic_addPKjEL_Z14store_volatilePjjELi256E14single_element10skip_lanesILj8EEEvv
        .type           _Z4testIL_Z15load_atomic_addPKjEL_Z14store_volatilePjjELi256E14single_element10skip_lanesILj8EEEvv,@function
        .size           _Z4testIL_Z15load_atomic_addPKjEL_Z14store_volatilePjjELi256E14single_element10skip_lanesILj8EEEvv,(.L_x_257 - _Z4testIL_Z15load_atomic_addPKjEL_Z14store_volatilePjjELi256E14single_element10skip_lanesILj8EEEvv)
        .other          _Z4testIL_Z15load_atomic_addPKjEL_Z14store_volatilePjjELi256E14single_element10skip_lanesILj8EEEvv,@"STO_CUDA_ENTRY STV_DEFAULT"
_Z4testIL_Z15load_atomic_addPKjEL_Z14store_volatilePjjELi256E14single_element10skip_lanesILj8EEEvv:
.text._Z4testIL_Z15load_atomic_addPKjEL_Z14store_volatilePjjELi256E14single_element10skip_lanesILj8EEEvv:
        /* <DEDUP_REMOVED lines=1034> */
.L_x_102:
        /* <DEDUP_REMOVED lines=14> */
.L_x_257:


//--------------------- .text._Z4testIL_Z13load_volatilePKjEL_Z17store_atomic_exchPjjELi256E14single_element10skip_lanesILj8EEEvv --------------------------
	.section	.text._Z4testIL_Z13load_volatilePKjEL_Z17store_atomic_exchPjjELi256E14single_element10skip_lanesILj8EEEvv,"ax",@progbits
	.align	128
        .global         _Z4testIL_Z13load_volatilePKjEL_Z17store_atomic_exchPjjELi256E14single_element10skip_lanesILj8EEEvv
        .type           _Z4testIL_Z13load_volatilePKjEL_Z17store_atomic_exchPjjELi256E14single_element10skip_lanesILj8EEEvv,@function
        .size           _Z4testIL_Z13load_volatilePKjEL_Z17store_atomic_exchPjjELi256E14single_element10skip_lanesILj8EEEvv,(.L_x_258 - _Z4testIL_Z13load_volatilePKjEL_Z17store_atomic_exchPjjELi256E14single_element10skip_lanesILj8EEEvv)
        .other          _Z4testIL_Z13load_volatilePKjEL_Z17store_atomic_exchPjjELi256E14single_element10skip_lanesILj8EEEvv,@"STO_CUDA_ENTRY STV_DEFAULT"
_Z4testIL_Z13load_volatilePKjEL_Z17store_atomic_exchPjjELi256E14single_element10skip_lanesILj8EEEvv:
.text._Z4testIL_Z13load_volatilePKjEL_Z17store_atomic_exchPjjELi256E14single_element10skip_lanesILj8EEEvv:
        /* <DEDUP_REMOVED lines=775> */
.L_x_103:
        /* <DEDUP_REMOVED lines=9> */
.L_x_258:


//--------------------- .text._Z4testIL_Z13load_volatilePKjEL_Z14store_volatilePjjELi256E14single_element10skip_lanesILj8EEEvv --------------------------
	.section	.text._Z4testIL_Z13load_volatilePKjEL_Z14store_volatilePjjELi256E14single_element10skip_lanesILj8EEEvv,"ax",@progbits
	.align	128
        .global         _Z4testIL_Z13load_volatilePKjEL_Z14store_volatilePjjELi256E14single_element10skip_lanesILj8EEEvv
        .type           _Z4testIL_Z13load_volatilePKjEL_Z14store_volatilePjjELi256E14single_element10skip_lanesILj8EEEvv,@function
        .size           _Z4testIL_Z13load_volatilePKjEL_Z14store_volatilePjjELi256E14single_element10skip_lanesILj8EEEvv,(.L_x_259 - _Z4testIL_Z13load_volatilePKjEL_Z14store_volatilePjjELi256E14single_element10skip_lanesILj8EEEvv)
        .other          _Z4testIL_Z13load_volatilePKjEL_Z14store_volatilePjjELi256E14single_element10skip_lanesILj8EEEvv,@"STO_CUDA_ENTRY STV_DEFAULT"
_Z4testIL_Z13load_volatilePKjEL_Z14store_volatilePjjELi256E14single_element10skip_lanesILj8EEEvv:
.text._Z4testIL_Z13load_volatilePKjEL_Z14store_volatilePjjELi256E14single_element10skip_lanesILj8EEEvv:
        /* <DEDUP_REMOVED lines=775> */
.L_x_104:
        /* <DEDUP_REMOVED lines=9> */
.L_x_259:


//--------------------- .text._Z4testIL_Z12load_relaxedPKjEL_Z13store_relaxedPjjELi256E14single_element10skip_lanesILj4EEEvv --------------------------
	.section	.text._Z4testIL_Z12load_relaxedPKjEL_Z13store_relaxedPjjELi256E14single_element10skip_lanesILj4EEEvv,"ax",@progbits
	.align	128
        .global         _Z4testIL_Z12load_relaxedPKjEL_Z13store_relaxedPjjELi256E14single_element10skip_lanesILj4EEEvv
        .type           _Z4testIL_Z12load_relaxedPKjEL_Z13store_relaxedPjjELi256E14single_element10skip_lanesILj4EEEvv,@function
        .size           _Z4testIL_Z12load_relaxedPKjEL_Z13store_relaxedPjjELi256E14single_element10skip_lanesILj4EEEvv,(.L_x_260 - _Z4testIL_Z12load_relaxedPKjEL_Z13store_relaxedPjjELi256E14single_element10skip_lanesILj4EEEvv)
        .other          _Z4testIL_Z12load_relaxedPKjEL_Z13store_relaxedPjjELi256E14single_element10skip_lanesILj4EEEvv,@"STO_CUDA_ENTRY STV_DEFAULT"
_Z4testIL_Z12load_relaxedPKjEL_Z13store_relaxedPjjELi256E14single_element10skip_lanesILj4EEEvv:
.text._Z4testIL_Z12load_relaxedPKjEL_Z13store_relaxedPjjELi256E14single_element10skip_lanesILj4EEEvv:
        /* <DEDUP_REMOVED lines=775> */
.L_x_105:
        /* <DEDUP_REMOVED lines=9> */
.L_x_260:


//--------------------- .text._Z4testIL_Z15load_atomic_addPKjEL_Z17store_atomic_exchPjjELi256E14single_element10skip_lanesILj4EEEvv --------------------------
	.section	.text._Z4testIL_Z15load_atomic_addPKjEL_Z17store_atomic_exchPjjELi256E14single_element10skip_lanesILj4EEEvv,"ax",@progbits
	.align	128
        .global         _Z4testIL_Z15load_atomic_addPKjEL_Z17store_atomic_exchPjjELi256E14single_element10skip_lanesILj4EEEvv
        .type           _Z4testIL_Z15load_atomic_addPKjEL_Z17store_atomic_exchPjjELi256E14single_element10skip_lanesILj4EEEvv,@function
        .size           _Z4testIL_Z15load_atomic_addPKjEL_Z17store_atomic_exchPjjELi256E14single_element10skip_lanesILj4EEEvv,(.L_x_261 - _Z4testIL_Z15load_atomic_addPKjEL_Z17store_atomic_exchPjjELi256E14single_element10skip_lanesILj4EEEvv)
        .other          _Z4testIL_Z15load_atomic_addPKjEL_Z17store_atomic_exchPjjELi256E14single_element10skip_lanesILj4EEEvv,@"STO_CUDA_ENTRY STV_DEFAULT"
_Z4testIL_Z15load_atomic_addPKjEL_Z17store_atomic_exchPjjELi256E14single_element10skip_lanesILj4EEEvv:
.text._Z4testIL_Z15load_atomic_addPKjEL_Z17store_atomic_exchPjjELi256E14single_element10skip_lanesILj4EEEvv:
        /* <DEDUP_REMOVED lines=1034> */
.L_x_106:
        /* <DEDUP_REMOVED lines=14> */
.L_x_261:


//--------------------- .text._Z4testIL_Z15load_atomic_addPKjEL_Z14store_volatilePjjELi256E14single_element10skip_lanesILj4EEEvv --------------------------
	.section	.text._Z4testIL_Z15load_atomic_addPKjEL_Z14store_volatilePjjELi256E14single_element10skip_lanesILj4EEEvv,"ax",@progbits
	.align	128
        .global         _Z4testIL_Z15load_atomic_addPKjEL_Z14store_volatilePjjELi256E14single_element10skip_lanesILj4EEEvv
        .type           _Z4testIL_Z15load_atomic_addPKjEL_Z14store_volatilePjjELi256E14single_element10skip_lanesILj4EEEvv,@function
        .size           _Z4testIL_Z15load_atomic_addPKjEL_Z14store_volatilePjjELi256E14single_element10skip_lanesILj4EEEvv,(.L_x_262 - _Z4testIL_Z15load_atomic_addPKjEL_Z14store_volatilePjjELi256E14single_element10skip_lanesILj4EEEvv)
        .other          _Z4testIL_Z15load_atomic_addPKjEL_Z14store_volatilePjjELi256E14single_element10skip_lanesILj4EEEvv,@"STO_CUDA_ENTRY STV_DEFAULT"
_Z4testIL_Z15load_atomic_addPKjEL_Z14store_volatilePjjELi256E14single_element10skip_lanesILj4EEEvv:
.text._Z4testIL_Z15load_atomic_addPKjEL_Z14store_volatilePjjELi256E14single_element10skip_lanesILj4EEEvv:
        /* <DEDUP_REMOVED lines=1034> */
.L_x_107:
        /* <DEDUP_REMOVED lines=14> */
.L_x_262:


//--------------------- .text._Z4testIL_Z13load_volatilePKjEL_Z17store_atomic_exchPjjELi256E14single_element10skip_lanesILj4EEEvv --------------------------
	.section	.text._Z4testIL_Z13load_volatilePKjEL_Z17store_atomic_exchPjjELi256E14single_element10skip_lanesILj4EEEvv,"ax",@progbits
	.align	128
        .global         _Z4testIL_Z13load_volatilePKjEL_Z17store_atomic_exchPjjELi256E14single_element10skip_lanesILj4EEEvv
        .type           _Z4testIL_Z13load_volatilePKjEL_Z17store_atomic_exchPjjELi256E14single_element10skip_lanesILj4EEEvv,@function
        .size           _Z4testIL_Z13load_volatilePKjEL_Z17store_atomic_exchPjjELi256E14single_element10skip_lanesILj4EEEvv,(.L_x_263 - _Z4testIL_Z13load_volatilePKjEL_Z17store_atomic_exchPjjELi256E14single_element10skip_lanesILj4EEEvv)
        .other          _Z4testIL_Z13load_volatilePKjEL_Z17store_atomic_exchPjjELi256E14single_element10skip_lanesILj4EEEvv,@"STO_CUDA_ENTRY STV_DEFAULT"
_Z4testIL_Z13load_volatilePKjEL_Z17store_atomic_exchPjjELi256E14single_element10skip_lanesILj4EEEvv:
.text._Z4testIL_Z13load_volatilePKjEL_Z17store_atomic_exchPjjELi256E14single_element10skip_lanesILj4EEEvv:
        /* <DEDUP_REMOVED lines=775> */
.L_x_108:
        /* <DEDUP_REMOVED lines=9> */
.L_x_263:


//--------------------- .text._Z4testIL_Z13load_volatilePKjEL_Z14store_volatilePjjELi256E14single_element10skip_lanesILj4EEEvv --------------------------
	.section	.text._Z4testIL_Z13load_volatilePKjEL_Z14store_volatilePjjELi256E14single_element10skip_lanesILj4EEEvv,"ax",@progbits
	.align	128
        .global         _Z4testIL_Z13load_volatilePKjEL_Z14store_volatilePjjELi256E14single_element10skip_lanesILj4EEEvv
        .type           _Z4testIL_Z13load_volatilePKjEL_Z14store_volatilePjjELi256E14single_element10skip_lanesILj4EEEvv,@function
        .size           _Z4testIL_Z13load_volatilePKjEL_Z14store_volatilePjjELi256E14single_element10skip_lanesILj4EEEvv,(.L_x_264 - _Z4testIL_Z13load_volatilePKjEL_Z14store_volatilePjjELi256E14single_element10skip_lanesILj4EEEvv)
        .other          _Z4testIL_Z13load_volatilePKjEL_Z14store_volatilePjjELi256E14single_element10skip_lanesILj4EEEvv,@"STO_CUDA_ENTRY STV_DEFAULT"
_Z4testIL_Z13load_volatilePKjEL_Z14store_volatilePjjELi256E14single_element10skip_lanesILj4EEEvv:
.text._Z4testIL_Z13load_volatilePKjEL_Z14store_volatilePjjELi256E14single_element10skip_lanesILj4EEEvv:
        /* <DEDUP_REMOVED lines=775> */
.L_x_109:
        /* <DEDUP_REMOVED lines=9> */
.L_x_264:


//--------------------- .text._Z4testIL_Z12load_relaxedPKjEL_Z13store_relaxedPjjELi256E14single_element10skip_lanesILj2EEEvv --------------------------
	.section	.text._Z4testIL_Z12load_relaxedPKjEL_Z13store_relaxedPjjELi256E14single_element10skip_lanesILj2EEEvv,"ax",@progbits
	.align	128
        .global         _Z4testIL_Z12load_relaxedPKjEL_Z13store_relaxedPjjELi256E14single_element10skip_lanesILj2EEEvv
        .type           _Z4testIL_Z12load_relaxedPKjEL_Z13store_relaxedPjjELi256E14single_element10skip_lanesILj2EEEvv,@function
        .size           _Z4testIL_Z12load_relaxedPKjEL_Z13store_relaxedPjjELi256E14single_element10skip_lanesILj2EEEvv,(.L_x_265 - _Z4testIL_Z12load_relaxedPKjEL_Z13store_relaxedPjjELi256E14single_element10skip_lanesILj2EEEvv)
        .other          _Z4testIL_Z12load_relaxedPKjEL_Z13store_relaxedPjjELi256E14single_element10skip_lanesILj2EEEvv,@"STO_CUDA_ENTRY STV_DEFAULT"
_Z4testIL_Z12load_relaxedPKjEL_Z13store_relaxedPjjELi256E14single_element10skip_lanesILj2EEEvv:
.text._Z4testIL_Z12load_relaxedPKjEL_Z13store_relaxedPjjELi256E14single_element10skip_lanesILj2EEEvv:
[----:B------:R-:W-:Y:S01]  /*0000*/  LDC R1, c[0x0][0x37c] ;  /* 0x0000df00ff017b82 */ /* 0x000fe20000000800 */
[----:B------:R-:W0:Y:S02]  /*0010*/  S2R R0, SR_LANEID ;  /* 0x0000000000007919 */ /* 0x000e240000000000 */
[----:B0-----:R-:W-:-:S04]  /*0020*/  LOP3.LUT R0, R0, 0x1, RZ, 0xc0, !PT ;  /* 0x0000000100007812 */ /* 0x001fc800078ec0ff */
[----:B------:R-:W-:-:S13]  /*0030*/  ISETP.NE.U32.AND P0, PT, R0, 0x1, PT ;  /* 0x000000010000780c */ /* 0x000fda0003f05070 */
[----:B------:R-:W-:Y:S05]  /*0040*/  @!P0 EXIT ;  /* 0x000000000000894d */ /* 0x000fea0003800000 */
        /* <DEDUP_REMOVED lines=771> */
.L_x_110:
        /* <DEDUP_REMOVED lines=16> */
.L_x_265:


//--------------------- .text._Z4testIL_Z15load_atomic_addPKjEL_Z17store_atomic_exchPjjELi256E14single_element10skip_lanesILj2EEEvv --------------------------
	.section	.text._Z4testIL_Z15load_atomic_addPKjEL_Z17store_atomic_exchPjjELi256E14single_element10skip_lanesILj2EEEvv,"ax",@progbits
	.align	128
        .global         _Z4testIL_Z15load_atomic_addPKjEL_Z17store_atomic_exchPjjELi256E14single_element10skip_lanesILj2EEEvv
        .type           _Z4testIL_Z15load_atomic_addPKjEL_Z17store_atomic_exchPjjELi256E14single_element10skip_lanesILj2EEEvv,@function
        .size           _Z4testIL_Z15load_atomic_addPKjEL_Z17store_atomic_exchPjjELi256E14single_element10skip_lanesILj2EEEvv,(.L_x_266 - _Z4testIL_Z15load_atomic_addPKjEL_Z17store_atomic_exchPjjELi256E14single_element10skip_lanesILj2EEEvv)
        .other          _Z4testIL_Z15load_atomic_addPKjEL_Z17store_atomic_exchPjjELi256E14single_element10skip_lanesILj2EEEvv,@"STO_CUDA_ENTRY STV_DEFAULT"
_Z4testIL_Z15load_atomic_addPKjEL_Z17store_atomic_exchPjjELi256E14single_element10skip_lanesILj2EEEvv:
.text._Z4testIL_Z15load_atomic_addPKjEL_Z17store_atomic_exchPjjELi256E14single_element10skip_lanesILj2EEEvv:
[----:B------:R-:W-:Y:S01]  /*0000*/  LDC R1, c[0x0][0x37c] ;  /* 0x0000df00ff017b82 */ /* 0x000fe20000000800 */
[----:B------:R-:W0:Y:S02]  /*0010*/  S2R R5, SR_LANEID ;  /* 0x0000000000057919 */ /* 0x000e240000000000 */
[----:B0-----:R-:W-:-:S04]  /*0020*/  LOP3.LUT R0, R5, 0x1, RZ, 0xc0, !PT ;  /* 0x0000000105007812 */ /* 0x001fc800078ec0ff */
[----:B------:R-:W-:-:S13]  /*0030*/  ISETP.NE.U32.AND P0, PT, R0, 0x1, PT ;  /* 0x000000010000780c */ /* 0x000fda0003f05070 */
[----:B------:R-:W-:Y:S05]  /*0040*/  @!P0 EXIT ;  /* 0x000000000000894d */ /* 0x000fea0003800000 */
        /* <DEDUP_REMOVED lines=1030> */
.L_x_111:
        /* <DEDUP_REMOVED lines=13> */
.L_x_266:


//--------------------- .text._Z4testIL_Z15load_atomic_addPKjEL_Z14store_volatilePjjELi256E14single_element10skip_lanesILj2EEEvv --------------------------
	.section	.text._Z4testIL_Z15load_atomic_addPKjEL_Z14store_volatilePjjELi256E14single_element10skip_lanesILj2EEEvv,"ax",@progbits
	.align	128
        .global         _Z4testIL_Z15load_atomic_addPKjEL_Z14store_volatilePjjELi256E14single_element10skip_lanesILj2EEEvv
        .type           _Z4testIL_Z15load_atomic_addPKjEL_Z14store_volatilePjjELi256E14single_element10skip_lanesILj2EEEvv,@function
        .size           _Z4testIL_Z15load_atomic_addPKjEL_Z14store_volatilePjjELi256E14single_element10skip_lanesILj2EEEvv,(.L_x_267 - _Z4testIL_Z15load_atomic_addPKjEL_Z14store_volatilePjjELi256E14single_element10skip_lanesILj2EEEvv)
        .other          _Z4testIL_Z15load_atomic_addPKjEL_Z14store_volatilePjjELi256E14single_element10skip_lanesILj2EEEvv,@"STO_CUDA_ENTRY STV_DEFAULT"
_Z4testIL_Z15load_atomic_addPKjEL_Z14store_volatilePjjELi256E14single_element10skip_lanesILj2EEEvv:
.text._Z4testIL_Z15load_atomic_addPKjEL_Z14store_volatilePjjELi256E14single_element10skip_lanesILj2EEEvv:
        /* <DEDUP_REMOVED lines=1035> */
.L_x_112:
        /* <DEDUP_REMOVED lines=13> */
.L_x_267:


//--------------------- .text._Z4testIL_Z13load_volatilePKjEL_Z17store_atomic_exchPjjELi256E14single_element10skip_lanesILj2EEEvv --------------------------
	.section	.text._Z4testIL_Z13load_volatilePKjEL_Z17store_atomic_exchPjjELi256E14single_element10skip_lanesILj2EEEvv,"ax",@progbits
	.align	128
        .global         _Z4testIL_Z13load_volatilePKjEL_Z17store_atomic_exchPjjELi256E14single_element10skip_lanesILj2EEEvv
        .type           _Z4testIL_Z13load_volatilePKjEL_Z17store_atomic_exchPjjELi256E14single_element10skip_lanesILj2EEEvv,@function
        .size           _Z4testIL_Z13load_volatilePKjEL_Z17store_atomic_exchPjjELi256E14single_element10skip_lanesILj2EEEvv,(.L_x_268 - _Z4testIL_Z13load_volatilePKjEL_Z17store_atomic_exchPjjELi256E14single_element10skip_lanesILj2EEEvv)
        .other          _Z4testIL_Z13load_volatilePKjEL_Z17store_atomic_exchPjjELi256E14single_element10skip_lanesILj2EEEvv,@"STO_CUDA_ENTRY STV_DEFAULT"
_Z4testIL_Z13load_volatilePKjEL_Z17store_atomic_exchPjjELi256E14single_element10skip_lanesILj2EEEvv:
.text._Z4testIL_Z13load_volatilePKjEL_Z17store_atomic_exchPjjELi256E14single_element10skip_lanesILj2EEEvv:
[----:B------:R-:W-:Y:S01]  /*0000*/  LDC R1, c[0x0][0x37c] ;  /* 0x0000df00ff017b82 */ /* 0x000fe20000000800 */
[----:B------:R-:W0:Y:S02]  /*0010*/  S2R R0, SR_LANEID ;  /* 0x0000000000007919 */ /* 0x000e240000000000 */
[----:B0-----:R-:W-:-:S04]  /*0020*/  LOP3.LUT R0, R0, 0x1, RZ, 0xc0, !PT ;  /* 0x0000000100007812 */ /* 0x001fc800078ec0ff */
[----:B------:R-:W-:-:S13]  /*0030*/  ISETP.NE.U32.AND P0, PT, R0, 0x1, PT ;  /* 0x000000010000780c */ /* 0x000fda0003f05070 */
[----:B------:R-:W-:Y:S05]  /*0040*/  @!P0 EXIT ;  /* 0x000000000000894d */ /* 0x000fea0003800000 */
        /* <DEDUP_REMOVED lines=771> */
.L_x_113:
        /* <DEDUP_REMOVED lines=16> */
.L_x_268:


//--------------------- .text._Z4testIL_Z13load_volatilePKjEL_Z14store_volatilePjjELi256E14single_element10skip_lanesILj2EEEvv --------------------------
	.section	.text._Z4testIL_Z13load_volatilePKjEL_Z14store_volatilePjjELi256E14single_element10skip_lanesILj2EEEvv,"ax",@progbits
	.align	128
        .global         _Z4testIL_Z13load_volatilePKjEL_Z14store_volatilePjjELi256E14single_element10skip_lanesILj2EEEvv
        .type           _Z4testIL_Z13load_volatilePKjEL_Z14store_volatilePjjELi256E14single_element10skip_lanesILj2EEEvv,@function
        .size           _Z4testIL_Z13load_volatilePKjEL_Z14store_volatilePjjELi256E14single_element10skip_lanesILj2EEEvv,(.L_x_269 - _Z4testIL_Z13load_volatilePKjEL_Z14store_volatilePjjELi256E14single_element10skip_lanesILj2EEEvv)
        .other          _Z4testIL_Z13load_volatilePKjEL_Z14store_volatilePjjELi256E14single_element10skip_lanesILj2EEEvv,@"STO_CUDA_ENTRY STV_DEFAULT"
_Z4testIL_Z13load_volatilePKjEL_Z14store_volatilePjjELi256E14single_element10skip_lanesILj2EEEvv:
.text._Z4testIL_Z13load_volatilePKjEL_Z14store_volatilePjjELi256E14single_element10skip_lanesILj2EEEvv:
        /* <DEDUP_REMOVED lines=776> */
.L_x_114:
        /* <DEDUP_REMOVED lines=16> */
.L_x_269:


//--------------------- .text._Z4testIL_Z12load_relaxedPKjEL_Z13store_relaxedPjjELi256E14single_element10skip_lanesILj1EEEvv --------------------------
	.section	.text._Z4testIL_Z12load_relaxedPKjEL_Z13store_relaxedPjjELi256E14single_element10skip_lanesILj1EEEvv,"ax",@progbits
	.align	128
        .global         _Z4testIL_Z12load_relaxedPKjEL_Z13store_relaxedPjjELi256E14single_element10skip_lanesILj1EEEvv
        .type           _Z4testIL_Z12load_relaxedPKjEL_Z13store_relaxedPjjELi256E14single_element10skip_lanesILj1EEEvv,@function
        .size           _Z4testIL_Z12load_relaxedPKjEL_Z13store_relaxedPjjELi256E14single_element10skip_lanesILj1EEEvv,(.L_x_270 - _Z4testIL_Z12load_relaxedPKjEL_Z13store_relaxedPjjELi256E14single_element10skip_lanesILj1EEEvv)
        .other          _Z4testIL_Z12load_relaxedPKjEL_Z13store_relaxedPjjELi256E14single_element10skip_lanesILj1EEEvv,@"STO_CUDA_ENTRY STV_DEFAULT"
_Z4testIL_Z12load_relaxedPKjEL_Z13store_relaxedPjjELi256E14single_element10skip_lanesILj1EEEvv:
.text._Z4testIL_Z12load_relaxedPKjEL_Z13store_relaxedPjjELi256E14single_element10skip_lanesILj1EEEvv:
[----:B------:R-:W-:Y:S08]  /*0000*/  LDC R1, c[0x0][0x37c] ;  /* 0x0000df00ff017b82 */ /* 0x000ff00000000800 */
        /* <DEDUP_REMOVED lines=771> */
.L_x_115:
        /* <DEDUP_REMOVED lines=12> */
.L_x_270:


//--------------------- .text._Z4testIL_Z15load_atomic_addPKjEL_Z17store_atomic_exchPjjELi256E14single_element10skip_lanesILj1EEEvv --------------------------
	.section	.text._Z4testIL_Z15load_atomic_addPKjEL_Z17store_atomic_exchPjjELi256E14single_element10skip_lanesILj1EEEvv,"ax",@progbits
	.align	128
        .global         _Z4testIL_Z15load_atomic_addPKjEL_Z17store_atomic_exchPjjELi256E14single_element10skip_lanesILj1EEEvv
        .type           _Z4testIL_Z15load_atomic_addPKjEL_Z17store_atomic_exchPjjELi256E14single_element10skip_lanesILj1EEEvv,@function
        .size           _Z4testIL_Z15load_atomic_addPKjEL_Z17store_atomic_exchPjjELi256E14single_element10skip_lanesILj1EEEvv,(.L_x_271 - _Z4testIL_Z15load_atomic_addPKjEL_Z17store_atomic_exchPjjELi256E14single_element10skip_lanesILj1EEEvv)
        .other          _Z4testIL_Z15load_atomic_addPKjEL_Z17store_atomic_exchPjjELi256E14single_element10skip_lanesILj1EEEvv,@"STO_CUDA_ENTRY STV_DEFAULT"
_Z4testIL_Z15load_atomic_addPKjEL_Z17store_atomic_exchPjjELi256E14single_element10skip_lanesILj1EEEvv:
.text._Z4testIL_Z15load_atomic_addPKjEL_Z17store_atomic_exchPjjELi256E14single_element10skip_lanesILj1EEEvv:
[----:B------:R-:W-:Y:S01]  /*0000*/  LDC R1, c[0x0][0x37c] ;  /* 0x0000df00ff017b82 */ /* 0x000fe20000000800 */
[----:B------:R-:W0:Y:S01]  /*0010*/  S2R R5, SR_LANEID ;  /* 0x0000000000057919 */ /* 0x000e220000000000 */
[----:B------:R-:W-:-:S06]  /*0020*/  VOTEU.ANY UR4, UPT, PT ;  /* 0x0000000000047886 */ /* 0x000fcc00038e0100 */
[----:B------:R-:W1:Y:S01]  /*0030*/  LDC.64 R2, c[0x4][RZ] ;  /* 0x01000000ff027b82 */ /* 0x000e620000000a00 */
[----:B------:R-:W0:Y:S01]  /*0040*/  FLO.U32 R0, UR4 ;  /* 0x0000000400007d00 */ /* 0x000e2200080e0000 */
[----:B------:R-:W1:Y:S01]  /*0050*/  LDCU.64 UR4, c[0x0][0x358] ;  /* 0x00006b00ff0477ac */ /* 0x000e620008000a00 */
[----:B0-----:R-:W-:-:S13]  /*0060*/  ISETP.EQ.U32.AND P0, PT, R0, R5, PT ;  /* 0x000000050000720c */ /* 0x001fda0003f02070 */
[----:B-1----:R-:W2:Y:S04]  /*0070*/  @P0 ATOMG.E.ADD.STRONG.GPU PT, R11, desc[UR4][R2.64], RZ ;  /* 0x800000ff020b09a8 */ /* 0x002ea800081ef104 */
        /* <DEDUP_REMOVED lines=1021> */
[----:B0-----:R-:W-:-:S05]  /*4050*/  IADD3 R5, PT, PT, R11, 0x1, RZ ;  /* 0x000000010b057810 */ /* 0x001fca0007ffe0ff */
[----:B------:R-:W-:Y:S01]  /*4060*/  ATOMG.E.EXCH.STRONG.GPU PT, RZ, desc[UR4][R2.64], R5 ;  /* 0x8000000502ff79a8 */ /* 0x000fe2000c1ef104 */
[----:B------:R-:W-:Y:S05]  /*4070*/  EXIT ;  /* 0x000000000000794d */ /* 0x000fea0003800000 */
.L_x_116:
        /* <DEDUP_REMOVED lines=16> */
.L_x_271:


//--------------------- .text._Z4testIL_Z15load_atomic_addPKjEL_Z14store_volatilePjjELi256E14single_element10skip_lanesILj1EEEvv --------------------------
	.section	.text._Z4testIL_Z15load_atomic_addPKjEL_Z14store_volatilePjjELi256E14single_element10skip_lanesILj1EEEvv,"ax",@progbits
	.align	128
        .global         _Z4testIL_Z15load_atomic_addPKjEL_Z14store_volatilePjjELi256E14single_element10skip_lanesILj1EEEvv
        .type           _Z4testIL_Z15load_atomic_addPKjEL_Z14store_volatilePjjELi256E14single_element10skip_lanesILj1EEEvv,@function
        .size           _Z4testIL_Z15load_atomic_addPKjEL_Z14store_volatilePjjELi256E14single_element10skip_lanesILj1EEEvv,(.L_x_272 - _Z4testIL_Z15load_atomic_addPKjEL_Z14store_volatilePjjELi256E14single_element10skip_lanesILj1EEEvv)
        .other          _Z4testIL_Z15load_atomic_addPKjEL_Z14store_volatilePjjELi256E14single_element10skip_lanesILj1EEEvv,@"STO_CUDA_ENTRY STV_DEFAULT"
_Z4testIL_Z15load_atomic_addPKjEL_Z14store_volatilePjjELi256E14single_element10skip_lanesILj1EEEvv:
.text._Z4testIL_Z15load_atomic_addPKjEL_Z14store_volatilePjjELi256E14single_element10skip_lanesILj1EEEvv:
        /* <DEDUP_REMOVED lines=1029> */
[----:B0-----:R-:W-:-:S05]  /*4050*/  IADD3 R5, PT, PT, R11, 0x1, RZ ;  /* 0x000000010b057810 */ /* 0x001fca0007ffe0ff */
[----:B------:R-:W-:Y:S01]  /*4060*/  STG.E.STRONG.SYS desc[UR4][R2.64], R5 ;  /* 0x0000000502007986 */ /* 0x000fe2000c115904 */
[----:B------:R-:W-:Y:S05]  /*4070*/  EXIT ;  /* 0x000000000000794d */ /* 0x000fea0003800000 */
.L_x_117:
        /* <DEDUP_REMOVED lines=16> */
.L_x_272:


//--------------------- .text._Z4testIL_Z13load_volatilePKjEL_Z17store_atomic_exchPjjELi256E14single_element10skip_lanesILj1EEEvv --------------------------
	.section	.text._Z4testIL_Z13load_volatilePKjEL_Z17store_atomic_exchPjjELi256E14single_element10skip_lanesILj1EEEvv,"ax",@progbits
	.align	128
        .global         _Z4testIL_Z13load_volatilePKjEL_Z17store_atomic_exchPjjELi256E14single_element10skip_lanesILj1EEEvv
        .type           _Z4testIL_Z13load_volatilePKjEL_Z17store_atomic_exchPjjELi256E14single_element10skip_lanesILj1EEEvv,@function
        .size           _Z4testIL_Z13load_volatilePKjEL_Z17store_atomic_exchPjjELi256E14single_element10skip_lanesILj1EEEvv,(.L_x_273 - _Z4testIL_Z13load_volatilePKjEL_Z17store_atomic_exchPjjELi256E14single_element10skip_lanesILj1EEEvv)
        .other          _Z4testIL_Z13load_volatilePKjEL_Z17store_atomic_exchPjjELi256E14single_element10skip_lanesILj1EEEvv,@"STO_CUDA_ENTRY STV_DEFAULT"
_Z4testIL_Z13load_volatilePKjEL_Z17store_atomic_exchPjjELi256E14single_element10skip_lanesILj1EEEvv:
.text._Z4testIL_Z13load_volatilePKjEL_Z17store_atomic_exchPjjELi256E14single_element10skip_lanesILj1EEEvv:
[----:B------:R-:W-:Y:S08]  /*0000*/  LDC R1, c[0x0][0x37c] ;  /* 0x0000df00ff017b82 */ /* 0x000ff00000000800 */
        /* <DEDUP_REMOVED lines=771> */
.L_x_118:
        /* <DEDUP_REMOVED lines=12> */
.L_x_273:


//--------------------- .text._Z4testIL_Z13load_volatilePKjEL_Z14store_volatilePjjELi256E14single_element10skip_lanesILj1EEEvv --------------------------
	.section	.text._Z4testIL_Z13load_volatilePKjEL_Z14store_volatilePjjELi256E14single_element10skip_lanesILj1EEEvv,"ax",@progbits
	.align	128
        .global         _Z4testIL_Z13load_volatilePKjEL_Z14store_volatilePjjELi256E14single_element10skip_lanesILj1EEEvv
        .type           _Z4testIL_Z13load_volatilePKjEL_Z14store_volatilePjjELi256E14single_element10skip_lanesILj1EEEvv,@function
        .size           _Z4testIL_Z13load_volatilePKjEL_Z14store_volatilePjjELi256E14single_element10skip_lanesILj1EEEvv,(.L_x_274 - _Z4testIL_Z13load_volatilePKjEL_Z14store_volatilePjjELi256E14single_element10skip_lanesILj1EEEvv)
        .other          _Z4testIL_Z13load_volatilePKjEL_Z14store_volatilePjjELi256E14single_element10skip_lanesILj1EEEvv,@"STO_CUDA_ENTRY STV_DEFAULT"
_Z4testIL_Z13load_volatilePKjEL_Z14store_volatilePjjELi256E14single_element10skip_lanesILj1EEEvv:
.text._Z4testIL_Z13load_volatilePKjEL_Z14store_volatilePjjELi256E14single_element10skip_lanesILj1EEEvv:
[----:B------:R-:W-:Y:S08]  /*0000*/  LDC R1, c[0x0][0x37c] ;  /* 0x0000df00ff017b82 */ /* 0x000ff00000000800 */
        /* <DEDUP_REMOVED lines=771> */
.L_x_119:
        /* <DEDUP_REMOVED lines=12> */
.L_x_274:


//--------------------- .text._Z4testIL_Z12load_relaxedPKjEL_Z13store_relaxedPjjELi256E14single_element11lower_lanesILj32EEEvv --------------------------
	.section	.text._Z4testIL_Z12load_relaxedPKjEL_Z13store_relaxedPjjELi256E14single_element11lower_lanesILj32EEEvv,"ax",@progbits
	.align	128
        .global         _Z4testIL_Z12load_relaxedPKjEL_Z13store_relaxedPjjELi256E14single_element11lower_lanesILj32EEEvv
        .type           _Z4testIL_Z12load_relaxedPKjEL_Z13store_relaxedPjjELi256E14single_element11lower_lanesILj32EEEvv,@function
        .size           _Z4testIL_Z12load_relaxedPKjEL_Z13store_relaxedPjjELi256E14single_element11lower_lanesILj32EEEvv,(.L_x_275 - _Z4testIL_Z12load_relaxedPKjEL_Z13store_relaxedPjjELi256E14single_element11lower_lanesILj32EEEvv)
        .other          _Z4testIL_Z12load_relaxedPKjEL_Z13store_relaxedPjjELi256E14single_element11lower_lanesILj32EEEvv,@"STO_CUDA_ENTRY STV_DEFAULT"
_Z4testIL_Z12load_relaxedPKjEL_Z13store_relaxedPjjELi256E14single_element11lower_lanesILj32EEEvv:
.text._Z4testIL_Z12load_relaxedPKjEL_Z13store_relaxedPjjELi256E14single_element11lower_lanesILj32EEEvv:
[----:B------:R-:W-:Y:S01]  /*0000*/  LDC R1, c[0x0][0x37c] ;  /* 0x0000df00ff017b82 */ /* 0x000fe20000000800 */
[----:B------:R-:W0:Y:S02]  /*0010*/  S2R R0, SR_LANEID ;  /* 0x0000000000007919 */ /* 0x000e240000000000 */
[----:B0-----:R-:W-:-:S13]  /*0020*/  ISETP.GT.U32.AND P0, PT, R0, 0x1f, PT ;  /* 0x0000001f0000780c */ /* 0x001fda0003f04070 */
        /* <DEDUP_REMOVED lines=772> */
.L_x_120:
        /* <DEDUP_REMOVED lines=9> */
.L_x_275:


//--------------------- .text._Z4testIL_Z15load_atomic_addPKjEL_Z17store_atomic_exchPjjELi256E14single_element11lower_lanesILj32EEEvv --------------------------
	.section	.text._Z4testIL_Z15load_atomic_addPKjEL_Z17store_atomic_exchPjjELi256E14single_element11lower_lanesILj32EEEvv,"ax",@progbits
	.align	128
        .global         _Z4testIL_Z15load_atomic_addPKjEL_Z17store_atomic_exchPjjELi256E14single_element11lower_lanesILj32EEEvv
        .type           _Z4testIL_Z15load_atomic_addPKjEL_Z17store_atomic_exchPjjELi256E14single_element11lower_lanesILj32EEEvv,@function
        .size           _Z4testIL_Z15load_atomic_addPKjEL_Z17store_atomic_exchPjjELi256E14single_element11lower_lanesILj32EEEvv,(.L_x_276 - _Z4testIL_Z15load_atomic_addPKjEL_Z17store_atomic_exchPjjELi256E14single_element11lower_lanesILj32EEEvv)
        .other          _Z4testIL_Z15load_atomic_addPKjEL_Z17store_atomic_exchPjjELi256E14single_element11lower_lanesILj32EEEvv,@"STO_CUDA_ENTRY STV_DEFAULT"
_Z4testIL_Z15load_atomic_addPKjEL_Z17store_atomic_exchPjjELi256E14single_element11lower_lanesILj32EEEvv:
.text._Z4testIL_Z15load_atomic_addPKjEL_Z17store_atomic_exchPjjELi256E14single_element11lower_lanesILj32EEEvv:
[----:B------:R-:W-:Y:S01]  /*0000*/  LDC R1, c[0x0][0x37c] ;  /* 0x0000df00ff017b82 */ /* 0x000fe20000000800 */
[----:B------:R-:W0:Y:S02]  /*0010*/  S2R R5, SR_LANEID ;  /* 0x0000000000057919 */ /* 0x000e240000000000 */
[----:B0-----:R-:W-:-:S13]  /*0020*/  ISETP.GT.U32.AND P0, PT, R5, 0x1f, PT ;  /* 0x0000001f0500780c */ /* 0x001fda0003f04070 */
        /* <DEDUP_REMOVED lines=1031> */
.L_x_121:
        /* <DEDUP_REMOVED lines=14> */
.L_x_276:


//--------------------- .text._Z4testIL_Z15load_atomic_addPKjEL_Z14store_volatilePjjELi256E14single_element11lower_lanesILj32EEEvv --------------------------
	.section	.text._Z4testIL_Z15load_atomic_addPKjEL_Z14store_volatilePjjELi256E14single_element11lower_lanesILj32EEEvv,"ax",@progbits
	.align	128
        .global         _Z4testIL_Z15load_atomic_addPKjEL_Z14store_volatilePjjELi256E14single_element11lower_lanesILj32EEEvv
        .type           _Z4testIL_Z15load_atomic_addPKjEL_Z14store_volatilePjjELi256E14single_element11lower_lanesILj32EEEvv,@function
        .size           _Z4testIL_Z15load_atomic_addPKjEL_Z14store_volatilePjjELi256E14single_element11lower_lanesILj32EEEvv,(.L_x_277 - _Z4testIL_Z15load_atomic_addPKjEL_Z14store_volatilePjjELi256E14single_element11lower_lanesILj32EEEvv)
        .other          _Z4testIL_Z15load_atomic_addPKjEL_Z14store_volatilePjjELi256E14single_element11lower_lanesILj32EEEvv,@"STO_CUDA_ENTRY STV_DEFAULT"
_Z4testIL_Z15load_atomic_addPKjEL_Z14store_volatilePjjELi256E14single_element11lower_lanesILj32EEEvv:
.text._Z4testIL_Z15load_atomic_addPKjEL_Z14store_volatilePjjELi256E14single_element11lower_lanesILj32EEEvv:
        /* <DEDUP_REMOVED lines=1034> */
.L_x_122:
        /* <DEDUP_REMOVED lines=14> */
.L_x_277:


//--------------------- .text._Z4testIL_Z13load_volatilePKjEL_Z17store_atomic_exchPjjELi256E14single_element11lower_lanesILj32EEEvv --------------------------
	.section	.text._Z4testIL_Z13load_volatilePKjEL_Z17store_atomic_exchPjjELi256E14single_element11lower_lanesILj32EEEvv,"ax",@progbits
	.align	128
        .global         _Z4testIL_Z13load_volatilePKjEL_Z17store_atomic_exchPjjELi256E14single_element11lower_lanesILj32EEEvv
        .type           _Z4testIL_Z13load_volatilePKjEL_Z17store_atomic_exchPjjELi256E14single_element11lower_lanesILj32EEEvv,@function
        .size           _Z4testIL_Z13load_volatilePKjEL_Z17store_atomic_exchPjjELi256E14single_element11lower_lanesILj32EEEvv,(.L_x_278 - _Z4testIL_Z13load_volatilePKjEL_Z17store_atomic_exchPjjELi256E14single_element11lower_lanesILj32EEEvv)
        .other          _Z4testIL_Z13load_volatilePKjEL_Z17store_atomic_exchPjjELi256E14single_element11lower_lanesILj32EEEvv,@"STO_CUDA_ENTRY STV_DEFAULT"
_Z4testIL_Z13load_volatilePKjEL_Z17store_atomic_exchPjjELi256E14single_element11lower_lanesILj32EEEvv:
.text._Z4testIL_Z13load_volatilePKjEL_Z17store_atomic_exchPjjELi256E14single_element11lower_lanesILj32EEEvv:
[----:B------:R-:W-:Y:S01]  /*0000*/  LDC R1, c[0x0][0x37c] ;  /* 0x0000df00ff017b82 */ /* 0x000fe20000000800 */
[----:B------:R-:W0:Y:S02]  /*0010*/  S2R R0, SR_LANEID ;  /* 0x0000000000007919 */ /* 0x000e240000000000 */
[----:B0-----:R-:W-:-:S13]  /*0020*/  ISETP.GT.U32.AND P0, PT, R0, 0x1f, PT ;  /* 0x0000001f0000780c */ /* 0x001fda0003f04070 */
        /* <DEDUP_REMOVED lines=772> */
.L_x_123:
        /* <DEDUP_REMOVED lines=9> */
.L_x_278:


//--------------------- .text._Z4testIL_Z13load_volatilePKjEL_Z14store_volatilePjjELi256E14single_element11lower_lanesILj32EEEvv --------------------------
	.section	.text._Z4testIL_Z13load_volatilePKjEL_Z14store_volatilePjjELi256E14single_element11lower_lanesILj32EEEvv,"ax",@progbits
	.align	128
        .global         _Z4testIL_Z13load_volatilePKjEL_Z14store_volatilePjjELi256E14single_element11lower_lanesILj32EEEvv
        .type           _Z4testIL_Z13load_volatilePKjEL_Z14store_volatilePjjELi256E14single_element11lower_lanesILj32EEEvv,@function
        .size           _Z4testIL_Z13load_volatilePKjEL_Z14store_volatilePjjELi256E14single_element11lower_lanesILj32EEEvv,(.L_x_279 - _Z4testIL_Z13load_volatilePKjEL_Z14store_volatilePjjELi256E14single_element11lower_lanesILj32EEEvv)
        .other          _Z4testIL_Z13load_volatilePKjEL_Z14store_volatilePjjELi256E14single_element11lower_lanesILj32EEEvv,@"STO_CUDA_ENTRY STV_DEFAULT"
_Z4testIL_Z13load_volatilePKjEL_Z14store_volatilePjjELi256E14single_element11lower_lanesILj32EEEvv:
.text._Z4testIL_Z13load_volatilePKjEL_Z14store_volatilePjjELi256E14single_element11lower_lanesILj32EEEvv:
        /* <DEDUP_REMOVED lines=775> */
.L_x_124:
        /* <DEDUP_REMOVED lines=9> */
.L_x_279:


//--------------------- .text._Z4testIL_Z12load_relaxedPKjEL_Z13store_relaxedPjjELi256E14single_element11lower_lanesILj16EEEvv --------------------------
	.section	.text._Z4testIL_Z12load_relaxedPKjEL_Z13store_relaxedPjjELi256E14single_element11lower_lanesILj16EEEvv,"ax",@progbits
	.align	128
        .global         _Z4testIL_Z12load_relaxedPKjEL_Z13store_relaxedPjjELi256E14single_element11lower_lanesILj16EEEvv
        .type           _Z4testIL_Z12load_relaxedPKjEL_Z13store_relaxedPjjELi256E14single_element11lower_lanesILj16EEEvv,@function
        .size           _Z4testIL_Z12load_relaxedPKjEL_Z13store_relaxedPjjELi256E14single_element11lower_lanesILj16EEEvv,(.L_x_280 - _Z4testIL_Z12load_relaxedPKjEL_Z13store_relaxedPjjELi256E14single_element11lower_lanesILj16EEEvv)
        .other          _Z4testIL_Z12load_relaxedPKjEL_Z13store_relaxedPjjELi256E14single_element11lower_lanesILj16EEEvv,@"STO_CUDA_ENTRY STV_DEFAULT"
_Z4testIL_Z12load_relaxedPKjEL_Z13store_relaxedPjjELi256E14single_element11lower_lanesILj16EEEvv:
.text._Z4testIL_Z12load_relaxedPKjEL_Z13store_relaxedPjjELi256E14single_element11lower_lanesILj16EEEvv:
        /* <DEDUP_REMOVED lines=775> */
.L_x_125:
        /* <DEDUP_REMOVED lines=9> */
.L_x_280:


//--------------------- .text._Z4testIL_Z15load_atomic_addPKjEL_Z17store_atomic_exchPjjELi256E14single_element11lower_lanesILj16EEEvv --------------------------
	.section	.text._Z4testIL_Z15load_atomic_addPKjEL_Z17store_atomic_exchPjjELi256E14single_element11lower_lanesILj16EEEvv,"ax",@progbits
	.align	128
        .global         _Z4testIL_Z15load_atomic_addPKjEL_Z17store_atomic_exchPjjELi256E14single_element11lower_lanesILj16EEEvv
        .type           _Z4testIL_Z15load_atomic_addPKjEL_Z17store_atomic_exchPjjELi256E14single_element11lower_lanesILj16EEEvv,@function
        .size           _Z4testIL_Z15load_atomic_addPKjEL_Z17store_atomic_exchPjjELi256E14single_element11lower_lanesILj16EEEvv,(.L_x_281 - _Z4testIL_Z15load_atomic_addPKjEL_Z17store_atomic_exchPjjELi256E14single_element11lower_lanesILj16EEEvv)
        .other          _Z4testIL_Z15load_atomic_addPKjEL_Z17store_atomic_exchPjjELi256E14single_element11lower_lanesILj16EEEvv,@"STO_CUDA_ENTRY STV_DEFAULT"
_Z4testIL_Z15load_atomic_addPKjEL_Z17store_atomic_exchPjjELi256E14single_element11lower_lanesILj16EEEvv:
.text._Z4testIL_Z15load_atomic_addPKjEL_Z17store_atomic_exchPjjELi256E14single_element11lower_lanesILj16EEEvv:
        /* <DEDUP_REMOVED lines=1034> */
.L_x_126:
        /* <DEDUP_REMOVED lines=14> */
.L_x_281:


//--------------------- .text._Z4testIL_Z15load_atomic_addPKjEL_Z14store_volatilePjjELi256E14single_element11lower_lanesILj16EEEvv --------------------------
	.section	.text._Z4testIL_Z15load_atomic_addPKjEL_Z14store_volatilePjjELi256E14single_element11lower_lanesILj16EEEvv,"ax",@progbits
	.align	128
        .global         _Z4testIL_Z15load_atomic_addPKjEL_Z14store_volatilePjjELi256E14single_element11lower_lanesILj16EEEvv
        .type           _Z4testIL_Z15load_atomic_addPKjEL_Z14store_volatilePjjELi256E14single_element11lower_lanesILj16EEEvv,@function
        .size           _Z4testIL_Z15load_atomic_addPKjEL_Z14store_volatilePjjELi256E14single_element11lower_lanesILj16EEEvv,(.L_x_282 - _Z4testIL_Z15load_atomic_addPKjEL_Z14store_volatilePjjELi256E14single_element11lower_lanesILj16EEEvv)
        .other          _Z4testIL_Z15load_atomic_addPKjEL_Z14store_volatilePjjELi256E14single_element11lower_lanesILj16EEEvv,@"STO_CUDA_ENTRY STV_DEFAULT"
_Z4testIL_Z15load_atomic_addPKjEL_Z14store_volatilePjjELi256E14single_element11lower_lanesILj16EEEvv:
.text._Z4testIL_Z15load_atomic_addPKjEL_Z14store_volatilePjjELi256E14single_element11lower_lanesILj16EEEvv:
        /* <DEDUP_REMOVED lines=1034> */
.L_x_127:
        /* <DEDUP_REMOVED lines=14> */
.L_x_282:


//--------------------- .text._Z4testIL_Z13load_volatilePKjEL_Z17store_atomic_exchPjjELi256E14single_element11lower_lanesILj16EEEvv --------------------------
	.section	.text._Z4testIL_Z13load_volatilePKjEL_Z17store_atomic_exchPjjELi256E14single_element11lower_lanesILj16EEEvv,"ax",@progbits
	.align	128
        .global         _Z4testIL_Z13load_volatilePKjEL_Z17store_atomic_exchPjjELi256E14single_element11lower_lanesILj16EEEvv
        .type           _Z4testIL_Z13load_volatilePKjEL_Z17store_atomic_exchPjjELi256E14single_element11lower_lanesILj16EEEvv,@function
        .size           _Z4testIL_Z13load_volatilePKjEL_Z17store_atomic_exchPjjELi256E14single_element11lower_lanesILj16EEEvv,(.L_x_283 - _Z4testIL_Z13load_volatilePKjEL_Z17store_atomic_exchPjjELi256E14single_element11lower_lanesILj16EEEvv)
        .other          _Z4testIL_Z13load_volatilePKjEL_Z17store_atomic_exchPjjELi256E14single_element11lower_lanesILj16EEEvv,@"STO_CUDA_ENTRY STV_DEFAULT"
_Z4testIL_Z13load_volatilePKjEL_Z17store_atomic_exchPjjELi256E14single_element11lower_lanesILj16EEEvv:
.text._Z4testIL_Z13load_volatilePKjEL_Z17store_atomic_exchPjjELi256E14single_element11lower_lanesILj16EEEvv:
        /* <DEDUP_REMOVED lines=775> */
.L_x_128:
        /* <DEDUP_REMOVED lines=9> */
.L_x_283:


//--------------------- .text._Z4testIL_Z13load_volatilePKjEL_Z14store_volatilePjjELi256E14single_element11lower_lanesILj16EEEvv --------------------------
	.section	.text._Z4testIL_Z13load_volatilePKjEL_Z14store_volatilePjjELi256E14single_element11lower_lanesILj16EEEvv,"ax",@progbits
	.align	128
        .global         _Z4testIL_Z13load_volatilePKjEL_Z14store_volatilePjjELi256E14single_element11lower_lanesILj16EEEvv
        .type           _Z4testIL_Z13load_volatilePKjEL_Z14store_volatilePjjELi256E14single_element11lower_lanesILj16EEEvv,@function
        .size           _Z4testIL_Z13load_volatilePKjEL_Z14store_volatilePjjELi256E14single_element11lower_lanesILj16EEEvv,(.L_x_284 - _Z4testIL_Z13load_volatilePKjEL_Z14store_volatilePjjELi256E14single_element11lower_lanesILj16EEEvv)
        .other          _Z4testIL_Z13load_volatilePKjEL_Z14store_volatilePjjELi256E14single_element11lower_lanesILj16EEEvv,@"STO_CUDA_ENTRY STV_DEFAULT"
_Z4testIL_Z13load_volatilePKjEL_Z14store_volatilePjjELi256E14single_element11lower_lanesILj16EEEvv:
.text._Z4testIL_Z13load_volatilePKjEL_Z14store_volatilePjjELi256E14single_element11lower_lanesILj16EEEvv:
        /* <DEDUP_REMOVED lines=775> */
.L_x_129:
        /* <DEDUP_REMOVED lines=9> */
.L_x_284:


//--------------------- .text._Z4testIL_Z12load_relaxedPKjEL_Z13store_relaxedPjjELi256E14single_element11lower_lanesILj8EEEvv --------------------------
	.section	.text._Z4testIL_Z12load_relaxedPKjEL_Z13store_relaxedPjjELi256E14single_element11lower_lanesILj8EEEvv,"ax",@progbits
	.align	128
        .global         _Z4testIL_Z12load_relaxedPKjEL_Z13store_relaxedPjjELi256E14single_element11lower_lanesILj8EEEvv
        .type           _Z4testIL_Z12load_relaxedPKjEL_Z13store_relaxedPjjELi256E14single_element11lower_lanesILj8EEEvv,@function
        .size           _Z4testIL_Z12load_relaxedPKjEL_Z13store_relaxedPjjELi256E14single_element11lower_lanesILj8EEEvv,(.L_x_285 - _Z4testIL_Z12load_relaxedPKjEL_Z13store_relaxedPjjELi256E14single_element11lower_lanesILj8EEEvv)
        .other          _Z4testIL_Z12load_relaxedPKjEL_Z13store_relaxedPjjELi256E14single_element11lower_lanesILj8EEEvv,@"STO_CUDA_ENTRY STV_DEFAULT"
_Z4testIL_Z12load_relaxedPKjEL_Z13store_relaxedPjjELi256E14single_element11lower_lanesILj8EEEvv:
.text._Z4testIL_Z12load_relaxedPKjEL_Z13store_relaxedPjjELi256E14single_element11lower_lanesILj8EEEvv:
        /* <DEDUP_REMOVED lines=775> */
.L_x_130:
        /* <DEDUP_REMOVED lines=9> */
.L_x_285:


//--------------------- .text._Z4testIL_Z15load_atomic_addPKjEL_Z17store_atomic_exchPjjELi256E14single_element11lower_lanesILj8EEEvv --------------------------
	.section	.text._Z4testIL_Z15load_atomic_addPKjEL_Z17store_atomic_exchPjjELi256E14single_element11lower_lanesILj8EEEvv,"ax",@progbits
	.align	128
        .global         _Z4testIL_Z15load_atomic_addPKjEL_Z17store_atomic_exchPjjELi256E14single_element11lower_lanesILj8EEEvv
        .type           _Z4testIL_Z15load_atomic_addPKjEL_Z17store_atomic_exchPjjELi256E14single_element11lower_lanesILj8EEEvv,@function
        .size           _Z4testIL_Z15load_atomic_addPKjEL_Z17store_atomic_exchPjjELi256E14single_element11lower_lanesILj8EEEvv,(.L_x_286 - _Z4testIL_Z15load_atomic_addPKjEL_Z17store_atomic_exchPjjELi256E14single_element11lower_lanesILj8EEEvv)
        .other          _Z4testIL_Z15load_atomic_addPKjEL_Z17store_atomic_exchPjjELi256E14single_element11lower_lanesILj8EEEvv,@"STO_CUDA_ENTRY STV_DEFAULT"
_Z4testIL_Z15load_atomic_addPKjEL_Z17store_atomic_exchPjjELi256E14single_element11lower_lanesILj8EEEvv:
.text._Z4testIL_Z15load_atomic_addPKjEL_Z17store_atomic_exchPjjELi256E14single_element11lower_lanesILj8EEEvv:
        /* <DEDUP_REMOVED lines=1034> */
.L_x_131:
        /* <DEDUP_REMOVED lines=14> */
.L_x_286:


//--------------------- .text._Z4testIL_Z15load_atomic_addPKjEL_Z14store_volatilePjjELi256E14single_element11lower_lanesILj8EEEvv --------------------------
	.section	.text._Z4testIL_Z15load_atomic_addPKjEL_Z14store_volatilePjjELi256E14single_element11lower_lanesILj8EEEvv,"ax",@progbits
	.align	128
        .global         _Z4testIL_Z15load_atomic_addPKjEL_Z14store_volatilePjjELi256E14single_element11lower_lanesILj8EEEvv
        .type           _Z4testIL_Z15load_atomic_addPKjEL_Z14store_volatilePjjELi256E14single_element11lower_lanesILj8EEEvv,@function
        .size           _Z4testIL_Z15load_atomic_addPKjEL_Z14store_volatilePjjELi256E14single_element11lower_lanesILj8EEEvv,(.L_x_287 - _Z4testIL_Z15load_atomic_addPKjEL_Z14store_volatilePjjELi256E14single_element11lower_lanesILj8EEEvv)
        .other          _Z4testIL_Z15load_atomic_addPKjEL_Z14store_volatilePjjELi256E14single_element11lower_lanesILj8EEEvv,@"STO_CUDA_ENTRY STV_DEFAULT"
_Z4testIL_Z15load_atomic_addPKjEL_Z14store_volatilePjjELi256E14single_element11lower_lanesILj8EEEvv:
.text._Z4testIL_Z15load_atomic_addPKjEL_Z14store_volatilePjjELi256E14single_element11lower_lanesILj8EEEvv:
        /* <DEDUP_REMOVED lines=1034> */
.L_x_132:
        /* <DEDUP_REMOVED lines=14> */
.L_x_287:


//--------------------- .text._Z4testIL_Z13load_volatilePKjEL_Z17store_atomic_exchPjjELi256E14single_element11lower_lanesILj8EEEvv --------------------------
	.section	.text._Z4testIL_Z13load_volatilePKjEL_Z17store_atomic_exchPjjELi256E14single_element11lower_lanesILj8EEEvv,"ax",@progbits
	.align	128
        .global         _Z4testIL_Z13load_volatilePKjEL_Z17store_atomic_exchPjjELi256E14single_element11lower_lanesILj8EEEvv
        .type           _Z4testIL_Z13load_volatilePKjEL_Z17store_atomic_exchPjjELi256E14single_element11lower_lanesILj8EEEvv,@function
        .size           _Z4testIL_Z13load_volatilePKjEL_Z17store_atomic_exchPjjELi256E14single_element11lower_lanesILj8EEEvv,(.L_x_288 - _Z4testIL_Z13load_volatilePKjEL_Z17store_atomic_exchPjjELi256E14single_element11lower_lanesILj8EEEvv)
        .other          _Z4testIL_Z13load_volatilePKjEL_Z17store_atomic_exchPjjELi256E14single_element11lower_lanesILj8EEEvv,@"STO_CUDA_ENTRY STV_DEFAULT"
_Z4testIL_Z13load_volatilePKjEL_Z17store_atomic_exchPjjELi256E14single_element11lower_lanesILj8EEEvv:
.text._Z4testIL_Z13load_volatilePKjEL_Z17store_atomic_exchPjjELi256E14single_element11lower_lanesILj8EEEvv:
        /* <DEDUP_REMOVED lines=775> */
.L_x_133:
        /* <DEDUP_REMOVED lines=9> */
.L_x_288:


//--------------------- .text._Z4testIL_Z13load_volatilePKjEL_Z14store_volatilePjjELi256E14single_element11lower_lanesILj8EEEvv --------------------------
	.section	.text._Z4testIL_Z13load_volatilePKjEL_Z14store_volatilePjjELi256E14single_element11lower_lanesILj8EEEvv,"ax",@progbits
	.align	128
        .global         _Z4testIL_Z13load_volatilePKjEL_Z14store_volatilePjjELi256E14single_element11lower_lanesILj8EEEvv
        .type           _Z4testIL_Z13load_volatilePKjEL_Z14store_volatilePjjELi256E14single_element11lower_lanesILj8EEEvv,@function
        .size           _Z4testIL_Z13load_volatilePKjEL_Z14store_volatilePjjELi256E14single_element11lower_lanesILj8EEEvv,(.L_x_289 - _Z4testIL_Z13load_volatilePKjEL_Z14store_volatilePjjELi256E14single_element11lower_lanesILj8EEEvv)
        .other          _Z4testIL_Z13load_volatilePKjEL_Z14store_volatilePjjELi256E14single_element11lower_lanesILj8EEEvv,@"STO_CUDA_ENTRY STV_DEFAULT"
_Z4testIL_Z13load_volatilePKjEL_Z14store_volatilePjjELi256E14single_element11lower_lanesILj8EEEvv:
.text._Z4testIL_Z13load_volatilePKjEL_Z14store_volatilePjjELi256E14single_element11lower_lanesILj8EEEvv:
        /* <DEDUP_REMOVED lines=775> */
.L_x_134:
        /* <DEDUP_REMOVED lines=9> */
.L_x_289:


//--------------------- .text._Z4testIL_Z12load_relaxedPKjEL_Z13store_relaxedPjjELi256E14single_element11lower_lanesILj4EEEvv --------------------------
	.section	.text._Z4testIL_Z12load_relaxedPKjEL_Z13store_relaxedPjjELi256E14single_element11lower_lanesILj4EEEvv,"ax",@progbits
	.align	128
        .global         _Z4testIL_Z12load_relaxedPKjEL_Z13store_relaxedPjjELi256E14single_element11lower_lanesILj4EEEvv
        .type           _Z4testIL_Z12load_relaxedPKjEL_Z13store_relaxedPjjELi256E14single_element11lower_lanesILj4EEEvv,@function
        .size           _Z4testIL_Z12load_relaxedPKjEL_Z13store_relaxedPjjELi256E14single_element11lower_lanesILj4EEEvv,(.L_x_290 - _Z4testIL_Z12load_relaxedPKjEL_Z13store_relaxedPjjELi256E14single_element11lower_lanesILj4EEEvv)
        .other          _Z4testIL_Z12load_relaxedPKjEL_Z13store_relaxedPjjELi256E14single_element11lower_lanesILj4EEEvv,@"STO_CUDA_ENTRY STV_DEFAULT"
_Z4testIL_Z12load_relaxedPKjEL_Z13store_relaxedPjjELi256E14single_element11lower_lanesILj4EEEvv:
.text._Z4testIL_Z12load_relaxedPKjEL_Z13store_relaxedPjjELi256E14single_element11lower_lanesILj4EEEvv:
        /* <DEDUP_REMOVED lines=775> */
.L_x_135:
        /* <DEDUP_REMOVED lines=9> */
.L_x_290:


//--------------------- .text._Z4testIL_Z15load_atomic_addPKjEL_Z17store_atomic_exchPjjELi256E14single_element11lower_lanesILj4EEEvv --------------------------
	.section	.text._Z4testIL_Z15load_atomic_addPKjEL_Z17store_atomic_exchPjjELi256E14single_element11lower_lanesILj4EEEvv,"ax",@progbits
	.align	128
        .global         _Z4testIL_Z15load_atomic_addPKjEL_Z17store_atomic_exchPjjELi256E14single_element11lower_lanesILj4EEEvv
        .type           _Z4testIL_Z15load_atomic_addPKjEL_Z17store_atomic_exchPjjELi256E14single_element11lower_lanesILj4EEEvv,@function
        .size           _Z4testIL_Z15load_atomic_addPKjEL_Z17store_atomic_exchPjjELi256E14single_element11lower_lanesILj4EEEvv,(.L_x_291 - _Z4testIL_Z15load_atomic_addPKjEL_Z17store_atomic_exchPjjELi256E14single_element11lower_lanesILj4EEEvv)
        .other          _Z4testIL_Z15load_atomic_addPKjEL_Z17store_atomic_exchPjjELi256E14single_element11lower_lanesILj4EEEvv,@"STO_CUDA_ENTRY STV_DEFAULT"
_Z4testIL_Z15load_atomic_addPKjEL_Z17store_atomic_exchPjjELi256E14single_element11lower_lanesILj4EEEvv:
.text._Z4testIL_Z15load_atomic_addPKjEL_Z17store_atomic_exchPjjELi256E14single_element11lower_lanesILj4EEEvv:
        /* <DEDUP_REMOVED lines=1034> */
.L_x_136:
        /* <DEDUP_REMOVED lines=14> */
.L_x_291:


//--------------------- .text._Z4testIL_Z15load_atomic_addPKjEL_Z14store_volatilePjjELi256E14single_element11lower_lanesILj4EEEvv --------------------------
	.section	.text._Z4testIL_Z15load_atomic_addPKjEL_Z14store_volatilePjjELi256E14single_element11lower_lanesILj4EEEvv,"ax",@progbits
	.align	128
        .global         _Z4testIL_Z15load_atomic_addPKjEL_Z14store_volatilePjjELi256E14single_element11lower_lanesILj4EEEvv
        .type           _Z4testIL_Z15load_atomic_addPKjEL_Z14store_volatilePjjELi256E14single_element11lower_lanesILj4EEEvv,@function
        .size           _Z4testIL_Z15load_atomic_addPKjEL_Z14store_volatilePjjELi256E14single_element11lower_lanesILj4EEEvv,(.L_x_292 - _Z4testIL_Z15load_atomic_addPKjEL_Z14store_volatilePjjELi256E14single_element11lower_lanesILj4EEEvv)
        .other          _Z4testIL_Z15load_atomic_addPKjEL_Z14store_volatilePjjELi256E14single_element11lower_lanesILj4EEEvv,@"STO_CUDA_ENTRY STV_DEFAULT"
_Z4testIL_Z15load_atomic_addPKjEL_Z14store_volatilePjjELi256E14single_element11lower_lanesILj4EEEvv:
.text._Z4testIL_Z15load_atomic_addPKjEL_Z14store_volatilePjjELi256E14single_element11lower_lanesILj4EEEvv:
        /* <DEDUP_REMOVED lines=1034> */
.L_x_137:
        /* <DEDUP_REMOVED lines=14> */
.L_x_292:


//--------------------- .text._Z4testIL_Z13load_volatilePKjEL_Z17store_atomic_exchPjjELi256E14single_element11lower_lanesILj4EEEvv --------------------------
	.section	.text._Z4testIL_Z13load_volatilePKjEL_Z17store_atomic_exchPjjELi256E14single_element11lower_lanesILj4EEEvv,"ax",@progbits
	.align	128
        .global         _Z4testIL_Z13load_volatilePKjEL_Z17store_atomic_exchPjjELi256E14single_element11lower_lanesILj4EEEvv
        .type           _Z4testIL_Z13load_volatilePKjEL_Z17store_atomic_exchPjjELi256E14single_element11lower_lanesILj4EEEvv,@function
        .size           _Z4testIL_Z13load_volatilePKjEL_Z17store_atomic_exchPjjELi256E14single_element11lower_lanesILj4EEEvv,(.L_x_293 - _Z4testIL_Z13load_volatilePKjEL_Z17store_atomic_exchPjjELi256E14single_element11lower_lanesILj4EEEvv)
        .other          _Z4testIL_Z13load_volatilePKjEL_Z17store_atomic_exchPjjELi256E14single_element11lower_lanesILj4EEEvv,@"STO_CUDA_ENTRY STV_DEFAULT"
_Z4testIL_Z13load_volatilePKjEL_Z17store_atomic_exchPjjELi256E14single_element11lower_lanesILj4EEEvv:
.text._Z4testIL_Z13load_volatilePKjEL_Z17store_atomic_exchPjjELi256E14single_element11lower_lanesILj4EEEvv:
        /* <DEDUP_REMOVED lines=775> */
.L_x_138:
        /* <DEDUP_REMOVED lines=9> */
.L_x_293:


//--------------------- .text._Z4testIL_Z13load_volatilePKjEL_Z14store_volatilePjjELi256E14single_element11lower_lanesILj4EEEvv --------------------------
	.section	.text._Z4testIL_Z13load_volatilePKjEL_Z14store_volatilePjjELi256E14single_element11lower_lanesILj4EEEvv,"ax",@progbits
	.align	128
        .global         _Z4testIL_Z13load_volatilePKjEL_Z14store_volatilePjjELi256E14single_element11lower_lanesILj4EEEvv
        .type           _Z4testIL_Z13load_volatilePKjEL_Z14store_volatilePjjELi256E14single_element11lower_lanesILj4EEEvv,@function
        .size           _Z4testIL_Z13load_volatilePKjEL_Z14store_volatilePjjELi256E14single_element11lower_lanesILj4EEEvv,(.L_x_294 - _Z4testIL_Z13load_volatilePKjEL_Z14store_volatilePjjELi256E14single_element11lower_lanesILj4EEEvv)
        .other          _Z4testIL_Z13load_volatilePKjEL_Z14store_volatilePjjELi256E14single_element11lower_lanesILj4EEEvv,@"STO_CUDA_ENTRY STV_DEFAULT"
_Z4testIL_Z13load_volatilePKjEL_Z14store_volatilePjjELi256E14single_element11lower_lanesILj4EEEvv:
.text._Z4testIL_Z13load_volatilePKjEL_Z14store_volatilePjjELi256E14single_element11lower_lanesILj4EEEvv:
        /* <DEDUP_REMOVED lines=775> */
.L_x_139:
        /* <DEDUP_REMOVED lines=9> */
.L_x_294:


//--------------------- .text._Z4testIL_Z12load_relaxedPKjEL_Z13store_relaxedPjjELi256E14single_element11lower_lanesILj2EEEvv --------------------------
	.section	.text._Z4testIL_Z12load_relaxedPKjEL_Z13store_relaxedPjjELi256E14single_element11lower_lanesILj2EEEvv,"ax",@progbits
	.align	128
        .global         _Z4testIL_Z12load_relaxedPKjEL_Z13store_relaxedPjjELi256E14single_element11lower_lanesILj2EEEvv
        .type           _Z4testIL_Z12load_relaxedPKjEL_Z13store_relaxedPjjELi256E14single_element11lower_lanesILj2EEEvv,@function
        .size           _Z4testIL_Z12load_relaxedPKjEL_Z13store_relaxedPjjELi256E14single_element11lower_lanesILj2EEEvv,(.L_x_295 - _Z4testIL_Z12load_relaxedPKjEL_Z13store_relaxedPjjELi256E14single_element11lower_lanesILj2EEEvv)
        .other          _Z4testIL_Z12load_relaxedPKjEL_Z13store_relaxedPjjELi256E14single_element11lower_lanesILj2EEEvv,@"STO_CUDA_ENTRY STV_DEFAULT"
_Z4testIL_Z12load_relaxedPKjEL_Z13store_relaxedPjjELi256E14single_element11lower_lanesILj2EEEvv:
.text._Z4testIL_Z12load_relaxedPKjEL_Z13store_relaxedPjjELi256E14single_element11lower_lanesILj2EEEvv:
        /* <DEDUP_REMOVED lines=775> */
.L_x_140:
        /* <DEDUP_REMOVED lines=9> */
.L_x_295:


//--------------------- .text._Z4testIL_Z15load_atomic_addPKjEL_Z17store_atomic_exchPjjELi256E14single_element11lower_lanesILj2EEEvv --------------------------
	.section	.text._Z4testIL_Z15load_atomic_addPKjEL_Z17store_atomic_exchPjjELi256E14single_element11lower_lanesILj2EEEvv,"ax",@progbits
	.align	128
        .global         _Z4testIL_Z15load_atomic_addPKjEL_Z17store_atomic_exchPjjELi256E14single_element11lower_lanesILj2EEEvv
        .type           _Z4testIL_Z15load_atomic_addPKjEL_Z17store_atomic_exchPjjELi256E14single_element11lower_lanesILj2EEEvv,@function
        .size           _Z4testIL_Z15load_atomic_addPKjEL_Z17store_atomic_exchPjjELi256E14single_element11lower_lanesILj2EEEvv,(.L_x_296 - _Z4testIL_Z15load_atomic_addPKjEL_Z17store_atomic_exchPjjELi256E14single_element11lower_lanesILj2EEEvv)
        .other          _Z4testIL_Z15load_atomic_addPKjEL_Z17store_atomic_exchPjjELi256E14single_element11lower_lanesILj2EEEvv,@"STO_CUDA_ENTRY STV_DEFAULT"
_Z4testIL_Z15load_atomic_addPKjEL_Z17store_atomic_exchPjjELi256E14single_element11lower_lanesILj2EEEvv:
.text._Z4testIL_Z15load_atomic_addPKjEL_Z17store_atomic_exchPjjELi256E14single_element11lower_lanesILj2EEEvv:
        /* <DEDUP_REMOVED lines=1034> */
.L_x_141:
        /* <DEDUP_REMOVED lines=14> */
.L_x_296:


//--------------------- .text._Z4testIL_Z15load_atomic_addPKjEL_Z14store_volatilePjjELi256E14single_element11lower_lanesILj2EEEvv --------------------------
	.section	.text._Z4testIL_Z15load_atomic_addPKjEL_Z14store_volatilePjjELi256E14single_element11lower_lanesILj2EEEvv,"ax",@progbits
	.align	128
        .global         _Z4testIL_Z15load_atomic_addPKjEL_Z14store_volatilePjjELi256E14single_element11lower_lanesILj2EEEvv
        .type           _Z4testIL_Z15load_atomic_addPKjEL_Z14store_volatilePjjELi256E14single_element11lower_lanesILj2EEEvv,@function
        .size           _Z4testIL_Z15load_atomic_addPKjEL_Z14store_volatilePjjELi256E14single_element11lower_lanesILj2EEEvv,(.L_x_297 - _Z4testIL_Z15load_atomic_addPKjEL_Z14store_volatilePjjELi256E14single_element11lower_lanesILj2EEEvv)
        .other          _Z4testIL_Z15load_atomic_addPKjEL_Z14store_volatilePjjELi256E14single_element11lower_lanesILj2EEEvv,@"STO_CUDA_ENTRY STV_DEFAULT"
_Z4testIL_Z15load_atomic_addPKjEL_Z14store_volatilePjjELi256E14single_element11lower_lanesILj2EEEvv:
.text._Z4testIL_Z15load_atomic_addPKjEL_Z14store_volatilePjjELi256E14single_element11lower_lanesILj2EEEvv:
        /* <DEDUP_REMOVED lines=1034> */
.L_x_142:
        /* <DEDUP_REMOVED lines=14> */
.L_x_297:


//--------------------- .text._Z4testIL_Z13load_volatilePKjEL_Z17store_atomic_exchPjjELi256E14single_element11lower_lanesILj2EEEvv --------------------------
	.section	.text._Z4testIL_Z13load_volatilePKjEL_Z17store_atomic_exchPjjELi256E14single_element11lower_lanesILj2EEEvv,"ax",@progbits
	.align	128
        .global         _Z4testIL_Z13load_volatilePKjEL_Z17store_atomic_exchPjjELi256E14single_element11lower_lanesILj2EEEvv
        .type           _Z4testIL_Z13load_volatilePKjEL_Z17store_atomic_exchPjjELi256E14single_element11lower_lanesILj2EEEvv,@function
        .size           _Z4testIL_Z13load_volatilePKjEL_Z17store_atomic_exchPjjELi256E14single_element11lower_lanesILj2EEEvv,(.L_x_298 - _Z4testIL_Z13load_volatilePKjEL_Z17store_atomic_exchPjjELi256E14single_element11lower_lanesILj2EEEvv)
        .other          _Z4testIL_Z13load_volatilePKjEL_Z17store_atomic_exchPjjELi256E14single_element11lower_lanesILj2EEEvv,@"STO_CUDA_ENTRY STV_DEFAULT"
_Z4testIL_Z13load_volatilePKjEL_Z17store_atomic_exchPjjELi256E14single_element11lower_lanesILj2EEEvv:
.text._Z4testIL_Z13load_volatilePKjEL_Z17store_atomic_exchPjjELi256E14single_element11lower_lanesILj2EEEvv:
        /* <DEDUP_REMOVED lines=775> */
.L_x_143:
        /* <DEDUP_REMOVED lines=9> */
.L_x_298:


//--------------------- .text._Z4testIL_Z13load_volatilePKjEL_Z14store_volatilePjjELi256E14single_element11lower_lanesILj2EEEvv --------------------------
	.section	.text._Z4testIL_Z13load_volatilePKjEL_Z14store_volatilePjjELi256E14single_element11lower_lanesILj2EEEvv,"ax",@progbits
	.align	128
        .global         _Z4testIL_Z13load_volatilePKjEL_Z14store_volatilePjjELi256E14single_element11lower_lanesILj2EEEvv
        .type           _Z4testIL_Z13load_volatilePKjEL_Z14store_volatilePjjELi256E14single_element11lower_lanesILj2EEEvv,@function
        .size           _Z4testIL_Z13load_volatilePKjEL_Z14store_volatilePjjELi256E14single_element11lower_lanesILj2EEEvv,(.L_x_299 - _Z4testIL_Z13load_volatilePKjEL_Z14store_volatilePjjELi256E14single_element11lower_lanesILj2EEEvv)
        .other          _Z4testIL_Z13load_volatilePKjEL_Z14store_volatilePjjELi256E14single_element11lower_lanesILj2EEEvv,@"STO_CUDA_ENTRY STV_DEFAULT"
_Z4testIL_Z13load_volatilePKjEL_Z14store_volatilePjjELi256E14single_element11lower_lanesILj2EEEvv:
.text._Z4testIL_Z13load_volatilePKjEL_Z14store_volatilePjjELi256E14single_element11lower_lanesILj2EEEvv:
        /* <DEDUP_REMOVED lines=775> */
.L_x_144:
        /* <DEDUP_REMOVED lines=9> */
.L_x_299:


//--------------------- .text._Z4testIL_Z12load_relaxedPKjEL_Z13store_relaxedPjjELi256E14single_element11lower_lanesILj1EEEvv --------------------------
	.section	.text._Z4testIL_Z12load_relaxedPKjEL_Z13store_relaxedPjjELi256E14single_element11lower_lanesILj1EEEvv,"ax",@progbits
	.align	128
        .global         _Z4testIL_Z12load_relaxedPKjEL_Z13store_relaxedPjjELi256E14single_element11lower_lanesILj1EEEvv
        .type           _Z4testIL_Z12load_relaxedPKjEL_Z13store_relaxedPjjELi256E14single_element11lower_lanesILj1EEEvv,@function
        .size           _Z4testIL_Z12load_relaxedPKjEL_Z13store_relaxedPjjELi256E14single_element11lower_lanesILj1EEEvv,(.L_x_300 - _Z4testIL_Z12load_relaxedPKjEL_Z13store_relaxedPjjELi256E14single_element11lower_lanesILj1EEEvv)
        .other          _Z4testIL_Z12load_relaxedPKjEL_Z13store_relaxedPjjELi256E14single_element11lower_lanesILj1EEEvv,@"STO_CUDA_ENTRY STV_DEFAULT"
_Z4testIL_Z12load_relaxedPKjEL_Z13store_relaxedPjjELi256E14single_element11lower_lanesILj1EEEvv:
.text._Z4testIL_Z12load_relaxedPKjEL_Z13store_relaxedPjjELi256E14single_element11lower_lanesILj1EEEvv:
[----:B------:R-:W-:Y:S01]  /*0000*/  LDC R1, c[0x0][0x37c] ;  /* 0x0000df00ff017b82 */ /* 0x000fe20000000800 */
[----:B------:R-:W0:Y:S02]  /*0010*/  S2R R0, SR_LANEID ;  /* 0x0000000000007919 */ /* 0x000e240000000000 */
[----:B0-----:R-:W-:-:S13]  /*0020*/  ISETP.NE.AND P0, PT, R0, RZ, PT ;  /* 0x000000ff0000720c */ /* 0x001fda0003f05270 */
        /* <DEDUP_REMOVED lines=772> */
.L_x_145:
        /* <DEDUP_REMOVED lines=9> */
.L_x_300:


//--------------------- .text._Z4testIL_Z15load_atomic_addPKjEL_Z17store_atomic_exchPjjELi256E14single_element11lower_lanesILj1EEEvv --------------------------
	.section	.text._Z4testIL_Z15load_atomic_addPKjEL_Z17store_atomic_exchPjjELi256E14single_element11lower_lanesILj1EEEvv,"ax",@progbits
	.align	128
        .global         _Z4testIL_Z15load_atomic_addPKjEL_Z17store_atomic_exchPjjELi256E14single_element11lower_lanesILj1EEEvv
        .type           _Z4testIL_Z15load_atomic_addPKjEL_Z17store_atomic_exchPjjELi256E14single_element11lower_lanesILj1EEEvv,@function
        .size           _Z4testIL_Z15load_atomic_addPKjEL_Z17store_atomic_exchPjjELi256E14single_element11lower_lanesILj1EEEvv,(.L_x_301 - _Z4testIL_Z15load_atomic_addPKjEL_Z17store_atomic_exchPjjELi256E14single_element11lower_lanesILj1EEEvv)
        .other          _Z4testIL_Z15load_atomic_addPKjEL_Z17store_atomic_exchPjjELi256E14single_element11lower_lanesILj1EEEvv,@"STO_CUDA_ENTRY STV_DEFAULT"
_Z4testIL_Z15load_atomic_addPKjEL_Z17store_atomic_exchPjjELi256E14single_element11lower_lanesILj1EEEvv:
.text._Z4testIL_Z15load_atomic_addPKjEL_Z17store_atomic_exchPjjELi256E14single_element11lower_lanesILj1EEEvv:
[----:B------:R-:W-:Y:S01]  /*0000*/  LDC R1, c[0x0][0x37c] ;  /* 0x0000df00ff017b82 */ /* 0x000fe20000000800 */
[----:B------:R-:W0:Y:S02]  /*0010*/  S2R R0, SR_LANEID ;  /* 0x0000000000007919 */ /* 0x000e240000000000 */
[----:B0-----:R-:W-:-:S13]  /*0020*/  ISETP.NE.AND P0, PT, R0, RZ, PT ;  /* 0x000000ff0000720c */ /* 0x001fda0003f05270 */
[----:B------:R-:W-:Y:S05]  /*0030*/  @P0 EXIT ;  /* 0x000000000000094d */ /* 0x000fea0003800000 */
[----:B------:R-:W0:Y:S01]  /*0040*/  LDC.64 R2, c[0x4][RZ] ;  /* 0x01000000ff027b82 */ /* 0x000e220000000a00 */
[----:B------:R-:W0:Y:S02]  /*0050*/  LDCU.64 UR4, c[0x0][0x358] ;  /* 0x00006b00ff0477ac */ /* 0x000e240008000a00 */
[----:B0-----:R-:W2:Y:S02]  /*0060*/  ATOMG.E.ADD.STRONG.GPU PT, R0, desc[UR4][R2.64], RZ ;  /* 0x800000ff020079a8 */ /* 0x001ea400081ef104 */
[----:B--2---:R-:W-:-:S05]  /*0070*/  VIADD R5, R0, 0x1 ;  /* 0x0000000100057836 */ /* 0x004fca0000000000 */
        /* <DEDUP_REMOVED lines=767> */
.L_x_146:
        /* <DEDUP_REMOVED lines=9> */
.L_x_301:


//--------------------- .text._Z4testIL_Z15load_atomic_addPKjEL_Z14store_volatilePjjELi256E14single_element11lower_lanesILj1EEEvv --------------------------
	.section	.text._Z4testIL_Z15load_atomic_addPKjEL_Z14store_volatilePjjELi256E14single_element11lower_lanesILj1EEEvv,"ax",@progbits
	.align	128
        .global         _Z4testIL_Z15load_atomic_addPKjEL_Z14store_volatilePjjELi256E14single_element11lower_lanesILj1EEEvv
        .type           _Z4testIL_Z15load_atomic_addPKjEL_Z14store_volatilePjjELi256E14single_element11lower_lanesILj1EEEvv,@function
        .size           _Z4testIL_Z15load_atomic_addPKjEL_Z14store_volatilePjjELi256E14single_element11lower_lanesILj1EEEvv,(.L_x_302 - _Z4testIL_Z15load_atomic_addPKjEL_Z14store_volatilePjjELi256E14single_element11lower_lanesILj1EEEvv)
        .other          _Z4testIL_Z15load_atomic_addPKjEL_Z14store_volatilePjjELi256E14single_element11lower_lanesILj1EEEvv,@"STO_CUDA_ENTRY STV_DEFAULT"
_Z4testIL_Z15load_atomic_addPKjEL_Z14store_volatilePjjELi256E14single_element11lower_lanesILj1EEEvv:
.text._Z4testIL_Z15load_atomic_addPKjEL_Z14store_volatilePjjELi256E14single_element11lower_lanesILj1EEEvv:
        /* <DEDUP_REMOVED lines=775> */
.L_x_147:
        /* <DEDUP_REMOVED lines=9> */
.L_x_302:


//--------------------- .text._Z4testIL_Z13load_volatilePKjEL_Z17store_atomic_exchPjjELi256E14single_element11lower_lanesILj1EEEvv --------------------------
	.section	.text._Z4testIL_Z13load_volatilePKjEL_Z17store_atomic_exchPjjELi256E14single_element11lower_lanesILj1EEEvv,"ax",@progbits
	.align	128
        .global         _Z4testIL_Z13load_volatilePKjEL_Z17store_atomic_exchPjjELi256E14single_element11lower_lanesILj1EEEvv
        .type           _Z4testIL_Z13load_volatilePKjEL_Z17store_atomic_exchPjjELi256E14single_element11lower_lanesILj1EEEvv,@function
        .size           _Z4testIL_Z13load_volatilePKjEL_Z17store_atomic_exchPjjELi256E14single_element11lower_lanesILj1EEEvv,(.L_x_303 - _Z4testIL_Z13load_volatilePKjEL_Z17store_atomic_exchPjjELi256E14single_element11lower_lanesILj1EEEvv)
        .other          _Z4testIL_Z13load_volatilePKjEL_Z17store_atomic_exchPjjELi256E14single_element11lower_lanesILj1EEEvv,@"STO_CUDA_ENTRY STV_DEFAULT"
_Z4testIL_Z13load_volatilePKjEL_Z17store_atomic_exchPjjELi256E14single_element11lower_lanesILj1EEEvv:
.text._Z4testIL_Z13load_volatilePKjEL_Z17store_atomic_exchPjjELi256E14single_element11lower_lanesILj1EEEvv:
[----:B------:R-:W-:Y:S01]  /*0000*/  LDC R1, c[0x0][0x37c] ;  /* 0x0000df00ff017b82 */ /* 0x000fe20000000800 */
[----:B------:R-:W0:Y:S02]  /*0010*/  S2R R0, SR_LANEID ;  /* 0x0000000000007919 */ /* 0x000e240000000000 */
[----:B0-----:R-:W-:-:S13]  /*0020*/  ISETP.NE.AND P0, PT, R0, RZ, PT ;  /* 0x000000ff0000720c */ /* 0x001fda0003f05270 */
        /* <DEDUP_REMOVED lines=772> */
.L_x_148:
        /* <DEDUP_REMOVED lines=9> */
.L_x_303:


//--------------------- .text._Z4testIL_Z13load_volatilePKjEL_Z14store_volatilePjjELi256E14single_element11lower_lanesILj1EEEvv --------------------------
	.section	.text._Z4testIL_Z13load_volatilePKjEL_Z14store_volatilePjjELi256E14single_element11lower_lanesILj1EEEvv,"ax",@progbits
	.align	128
        .global         _Z4testIL_Z13load_volatilePKjEL_Z14store_volatilePjjELi256E14single_element11lower_lanesILj1EEEvv
        .type           _Z4testIL_Z13load_volatilePKjEL_Z14store_volatilePjjELi256E14single_element11lower_lanesILj1EEEvv,@function
        .size           _Z4testIL_Z13load_volatilePKjEL_Z14store_volatilePjjELi256E14single_element11lower_lanesILj1EEEvv,(.L_x_304 - _Z4testIL_Z13load_volatilePKjEL_Z14store_volatilePjjELi256E14single_element11lower_lanesILj1EEEvv)
        .other          _Z4testIL_Z13load_volatilePKjEL_Z14store_volatilePjjELi256E14single_element11lower_lanesILj1EEEvv,@"STO_CUDA_ENTRY STV_DEFAULT"
_Z4testIL_Z13load_volatilePKjEL_Z14store_volatilePjjELi256E14single_element11lower_lanesILj1EEEvv:
.text._Z4testIL_Z13load_volatilePKjEL_Z14store_volatilePjjELi256E14single_element11lower_lanesILj1EEEvv:
        /* <DEDUP_REMOVED lines=775> */
.L_x_149:
        /* <DEDUP_REMOVED lines=9> */
.L_x_304:


//--------------------- .text._Z4testIL_Z12load_relaxedPKjEL_Z13store_relaxedPjjELi256E14single_element9all_lanesEvv --------------------------
	.section	.text._Z4testIL_Z12load_relaxedPKjEL_Z13store_relaxedPjjELi256E14single_element9all_lanesEvv,"ax",@progbits
	.align	128
        .global         _Z4testIL_Z12load_relaxedPKjEL_Z13store_relaxedPjjELi256E14single_element9all_lanesEvv
        .type           _Z4testIL_Z12load_relaxedPKjEL_Z13store_relaxedPjjELi256E14single_element9all_lanesEvv,@function
        .size           _Z4testIL_Z12load_relaxedPKjEL_Z13store_relaxedPjjELi256E14single_element9all_lanesEvv,(.L_x_305 - _Z4testIL_Z12load_relaxedPKjEL_Z13store_relaxedPjjELi256E14single_element9all_lanesEvv)
        .other          _Z4testIL_Z12load_relaxedPKjEL_Z13store_relaxedPjjELi256E14single_element9all_lanesEvv,@"STO_CUDA_ENTRY STV_DEFAULT"
_Z4testIL_Z12load_relaxedPKjEL_Z13store_relaxedPjjELi256E14single_element9all_lanesEvv:
.text._Z4testIL_Z12load_relaxedPKjEL_Z13store_relaxedPjjELi256E14single_element9all_lanesEvv:
        /* <DEDUP_REMOVED lines=772> */
.L_x_150:
        /* <DEDUP_REMOVED lines=12> */
.L_x_305:


//--------------------- .text._Z4testIL_Z15load_atomic_addPKjEL_Z17store_atomic_exchPjjELi256E14single_element9all_lanesEvv --------------------------
	.section	.text._Z4testIL_Z15load_atomic_addPKjEL_Z17store_atomic_exchPjjELi256E14single_element9all_lanesEvv,"ax",@progbits
	.align	128
        .global         _Z4testIL_Z15load_atomic_addPKjEL_Z17store_atomic_exchPjjELi256E14single_element9all_lanesEvv
        .type           _Z4testIL_Z15load_atomic_addPKjEL_Z17store_atomic_exchPjjELi256E14single_element9all_lanesEvv,@function
        .size           _Z4testIL_Z15load_atomic_addPKjEL_Z17store_atomic_exchPjjELi256E14single_element9all_lanesEvv,(.L_x_306 - _Z4testIL_Z15load_atomic_addPKjEL_Z17store_atomic_exchPjjELi256E14single_element9all_lanesEvv)
        .other          _Z4testIL_Z15load_atomic_addPKjEL_Z17store_atomic_exchPjjELi256E14single_element9all_lanesEvv,@"STO_CUDA_ENTRY STV_DEFAULT"
_Z4testIL_Z15load_atomic_addPKjEL_Z17store_atomic_exchPjjELi256E14single_element9all_lanesEvv:
.text._Z4testIL_Z15load_atomic_addPKjEL_Z17store_atomic_exchPjjELi256E14single_element9all_lanesEvv:
        /* <DEDUP_REMOVED lines=1032> */
.L_x_151:
        /* <DEDUP_REMOVED lines=16> */
.L_x_306:


//--------------------- .text._Z4testIL_Z15load_atomic_addPKjEL_Z14store_volatilePjjELi256E14single_element9all_lanesEvv --------------------------
	.section	.text._Z4testIL_Z15load_atomic_addPKjEL_Z14store_volatilePjjELi256E14single_element9all_lanesEvv,"ax",@progbits
	.align	128
        .global         _Z4testIL_Z15load_atomic_addPKjEL_Z14store_volatilePjjELi256E14single_element9all_lanesEvv
        .type           _Z4testIL_Z15load_atomic_addPKjEL_Z14store_volatilePjjELi256E14single_element9all_lanesEvv,@function
        .size           _Z4testIL_Z15load_atomic_addPKjEL_Z14store_volatilePjjELi256E14single_element9all_lanesEvv,(.L_x_307 - _Z4testIL_Z15load_atomic_addPKjEL_Z14store_volatilePjjELi256E14single_element9all_lanesEvv)
        .other          _Z4testIL_Z15load_atomic_addPKjEL_Z14store_volatilePjjELi256E14single_element9all_lanesEvv,@"STO_CUDA_ENTRY STV_DEFAULT"
_Z4testIL_Z15load_atomic_addPKjEL_Z14store_volatilePjjELi256E14single_element9all_lanesEvv:
.text._Z4testIL_Z15load_atomic_addPKjEL_Z14store_volatilePjjELi256E14single_element9all_lanesEvv:
        /* <DEDUP_REMOVED lines=1032> */
.L_x_152:
        /* <DEDUP_REMOVED lines=16> */
.L_x_307:


//--------------------- .text._Z4testIL_Z13load_volatilePKjEL_Z17store_atomic_exchPjjELi256E14single_element9all_lanesEvv --------------------------
	.section	.text._Z4testIL_Z13load_volatilePKjEL_Z17store_atomic_exchPjjELi256E14single_element9all_lanesEvv,"ax",@progbits
	.align	128
        .global         _Z4testIL_Z13load_volatilePKjEL_Z17store_atomic_exchPjjELi256E14single_element9all_lanesEvv
        .type           _Z4testIL_Z13load_volatilePKjEL_Z17store_atomic_exchPjjELi256E14single_element9all_lanesEvv,@function
        .size           _Z4testIL_Z13load_volatilePKjEL_Z17store_atomic_exchPjjELi256E14single_element9all_lanesEvv,(.L_x_308 - _Z4testIL_Z13load_volatilePKjEL_Z17store_atomic_exchPjjELi256E14single_element9all_lanesEvv)
        .other          _Z4testIL_Z13load_volatilePKjEL_Z17store_atomic_exchPjjELi256E14single_element9all_lanesEvv,@"STO_CUDA_ENTRY STV_DEFAULT"
_Z4testIL_Z13load_volatilePKjEL_Z17store_atomic_exchPjjELi256E14single_element9all_lanesEvv:
.text._Z4testIL_Z13load_volatilePKjEL_Z17store_atomic_exchPjjELi256E14single_element9all_lanesEvv:
        /* <DEDUP_REMOVED lines=772> */
.L_x_153:
        /* <DEDUP_REMOVED lines=12> */
.L_x_308:


//--------------------- .text._Z4testIL_Z13load_volatilePKjEL_Z14store_volatilePjjELi256E14single_element9all_lanesEvv --------------------------
	.section	.text._Z4testIL_Z13load_volatilePKjEL_Z14store_volatilePjjELi256E14single_element9all_lanesEvv,"ax",@progbits
	.align	128
        .global         _Z4testIL_Z13load_volatilePKjEL_Z14store_volatilePjjELi256E14single_element9all_lanesEvv
        .type           _Z4testIL_Z13load_volatilePKjEL_Z14store_volatilePjjELi256E14single_element9all_lanesEvv,@function
        .size           _Z4testIL_Z13load_volatilePKjEL_Z14store_volatilePjjELi256E14single_element9all_lanesEvv,(.L_x_309 - _Z4testIL_Z13load_volatilePKjEL_Z14store_volatilePjjELi256E14single_element9all_lanesEvv)
        .other          _Z4testIL_Z13load_volatilePKjEL_Z14store_volatilePjjELi256E14single_element9all_lanesEvv,@"STO_CUDA_ENTRY STV_DEFAULT"
_Z4testIL_Z13load_volatilePKjEL_Z14store_volatilePjjELi256E14single_element9all_lanesEvv:
.text._Z4testIL_Z13load_volatilePKjEL_Z14store_volatilePjjELi256E14single_element9all_lanesEvv:
        /* <DEDUP_REMOVED lines=772> */
.L_x_154:
        /* <DEDUP_REMOVED lines=12> */
.L_x_309:


//--------------------- .nv.shared.reserved.0     --------------------------
	.section	.nv.shared.reserved.0,"aw",@nobits
	.weak		__nv_reservedSMEM_offset_0_alias
	.size		__nv_reservedSMEM_offset_0_alias, 0, 64
	.other		__nv_reservedSMEM_offset_0_alias,@"STO_CUDA_RESERVED_SHARED STV_DEFAULT"
__nv_reservedSMEM_offset_0_alias:
	.zero		0
	.zero		64


//--------------------- .nv.global                --------------------------
	.section	.nv.global,"aw",@nobits
	.align	4
.nv.global:
	.type		buffer,@object
	.size		buffer,(.L_0 - buffer)
buffer:
	.zero		1073741824
.L_0:


//--------------------- .nv.constant0._Z4testIL_Z12load_relaxedPKjEL_Z13store_relaxedPjjELi256E14strided_accessILj1024ELj32EE9all_lanesEvv --------------------------
	.section	.nv.constant0._Z4testIL_Z12load_relaxedPKjEL_Z13store_relaxedPjjELi256E14strided_accessILj1024ELj32EE9all_lanesEvv,"a",@progbits
	.sectionflags	@""
	.align	4
.nv.constant0._Z4testIL_Z12load_relaxedPKjEL_Z13store_relaxedPjjELi256E14strided_accessILj1024ELj32EE9all_lanesEvv:
	.zero		896


//--------------------- .nv.constant0._Z4testIL_Z15load_atomic_addPKjEL_Z17store_atomic_exchPjjELi256E14strided_accessILj1024ELj32EE9all_lanesEvv --------------------------
	.section	.nv.constant0._Z4testIL_Z15load_atomic_addPKjEL_Z17store_atomic_exchPjjELi256E14strided_accessILj1024ELj32EE9all_lanesEvv,"a",@progbits
	.sectionflags	@""
	.align	4
.nv.constant0._Z4testIL_Z15load_atomic_addPKjEL_Z17store_atomic_exchPjjELi256E14strided_accessILj1024ELj32EE9all_lanesEvv:
	.zero		896


//--------------------- .nv.constant0._Z4testIL_Z15load_atomic_addPKjEL_Z14store_volatilePjjELi256E14strided_accessILj1024ELj32EE9all_lanesEvv --------------------------
	.section	.nv.constant0._Z4testIL_Z15load_atomic_addPKjEL_Z14store_volatilePjjELi256E14strided_accessILj1024ELj32EE9all_lanesEvv,"a",@progbits
	.sectionflags	@""
	.align	4
.nv.constant0._Z4testIL_Z15load_atomic_addPKjEL_Z14store_volatilePjjELi256E14strided_accessILj1024ELj32EE9all_lanesEvv:
	.zero		896


//--------------------- .nv.constant0._Z4testIL_Z13load_volatilePKjEL_Z17store_atomic_exchPjjELi256E14strided_accessILj1024ELj32EE9all_lanesEvv --------------------------
	.section	.nv.constant0._Z4testIL_Z13load_volatilePKjEL_Z17store_atomic_exchPjjELi256E14strided_accessILj1024ELj32EE9all_lanesEvv,"a",@progbits
	.sectionflags	@""
	.align	4
.nv.constant0._Z4testIL_Z13load_volatilePKjEL_Z17store_atomic_exchPjjELi256E14strided_accessILj1024ELj32EE9all_lanesEvv:
	.zero		896


//--------------------- .nv.constant0._Z4testIL_Z13load_volatilePKjEL_Z14store_volatilePjjELi256E14strided_accessILj1024ELj32EE9all_lanesEvv --------------------------
	.section	.nv.constant0._Z4testIL_Z13load_volatilePKjEL_Z14store_volatilePjjELi256E14strided_accessILj1024ELj32EE9all_lanesEvv,"a",@progbits
	.sectionflags	@""
	.align	4
.nv.constant0._Z4testIL_Z13load_volatilePKjEL_Z14store_volatilePjjELi256E14strided_accessILj1024ELj32EE9all_lanesEvv:
	.zero		896


//--------------------- .nv.constant0._Z4testIL_Z12load_relaxedPKjEL_Z13store_relaxedPjjELi256E14strided_accessILj1024ELj16EE9all_lanesEvv --------------------------
	.section	.nv.constant0._Z4testIL_Z12load_relaxedPKjEL_Z13store_relaxedPjjELi256E14strided_accessILj1024ELj16EE9all_lanesEvv,"a",@progbits
	.sectionflags	@""
	.align	4
.nv.constant0._Z4testIL_Z12load_relaxedPKjEL_Z13store_relaxedPjjELi256E14strided_accessILj1024ELj16EE9all_lanesEvv:
	.zero		896


//--------------------- .nv.constant0._Z4testIL_Z15load_atomic_addPKjEL_Z17store_atomic_exchPjjELi256E14strided_accessILj1024ELj16EE9all_lanesEvv --------------------------
	.section	.nv.constant0._Z4testIL_Z15load_atomic_addPKjEL_Z17store_atomic_exchPjjELi256E14strided_accessILj1024ELj16EE9all_lanesEvv,"a",@progbits
	.sectionflags	@""
	.align	4
.nv.constant0._Z4testIL_Z15load_atomic_addPKjEL_Z17store_atomic_exchPjjELi256E14strided_accessILj1024ELj16EE9all_lanesEvv:
	.zero		896


//--------------------- .nv.constant0._Z4testIL_Z15load_atomic_addPKjEL_Z14store_volatilePjjELi256E14strided_accessILj1024ELj16EE9all_lanesEvv --------------------------
	.section	.nv.constant0._Z4testIL_Z15load_atomic_addPKjEL_Z14store_volatilePjjELi256E14strided_accessILj1024ELj16EE9all_lanesEvv,"a",@progbits
	.sectionflags	@""
	.align	4
.nv.constant0._Z4testIL_Z15load_atomic_addPKjEL_Z14store_volatilePjjELi256E14strided_accessILj1024ELj16EE9all_lanesEvv:
	.zero		896


//--------------------- .nv.constant0._Z4testIL_Z13load_volatilePKjEL_Z17store_atomic_exchPjjELi256E14strided_accessILj1024ELj16EE9all_lanesEvv --------------------------
	.section	.nv.constant0._Z4testIL_Z13load_volatilePKjEL_Z17store_atomic_exchPjjELi256E14strided_accessILj1024ELj16EE9all_lanesEvv,"a",@progbits
	.sectionflags	@""
	.align	4
.nv.constant0._Z4testIL_Z13load_volatilePKjEL_Z17store_atomic_exchPjjELi256E14strided_accessILj1024ELj16EE9all_lanesEvv:
	.zero		896


//--------------------- .nv.constant0._Z4testIL_Z13load_volatilePKjEL_Z14store_volatilePjjELi256E14strided_accessILj1024ELj16EE9all_lanesEvv --------------------------
	.section	.nv.constant0._Z4testIL_Z13load_volatilePKjEL_Z14store_volatilePjjELi256E14strided_accessILj1024ELj16EE9all_lanesEvv,"a",@progbits
	.sectionflags	@""
	.align	4
.nv.constant0._Z4testIL_Z13load_volatilePKjEL_Z14store_volatilePjjELi256E14strided_accessILj1024ELj16EE9all_lanesEvv:
	.zero		896


//--------------------- .nv.constant0._Z4testIL_Z12load_relaxedPKjEL_Z13store_relaxedPjjELi256E14strided_accessILj1024ELj8EE9all_lanesEvv --------------------------
	.section	.nv.constant0._Z4testIL_Z12load_relaxedPKjEL_Z13store_relaxedPjjELi256E14strided_accessILj1024ELj8EE9all_lanesEvv,"a",@progbits
	.sectionflags	@""
	.align	4
.nv.constant0._Z4testIL_Z12load_relaxedPKjEL_Z13store_relaxedPjjELi256E14strided_accessILj1024ELj8EE9all_lanesEvv:
	.zero		896


//--------------------- .nv.constant0._Z4testIL_Z15load_atomic_addPKjEL_Z17store_atomic_exchPjjELi256E14strided_accessILj1024ELj8EE9all_lanesEvv --------------------------
	.section	.nv.constant0._Z4testIL_Z15load_atomic_addPKjEL_Z17store_atomic_exchPjjELi256E14strided_accessILj1024ELj8EE9all_lanesEvv,"a",@progbits
	.sectionflags	@""
	.align	4
.nv.constant0._Z4testIL_Z15load_atomic_addPKjEL_Z17store_atomic_exchPjjELi256E14strided_accessILj1024ELj8EE9all_lanesEvv:
	.zero		896


//--------------------- .nv.constant0._Z4testIL_Z15load_atomic_addPKjEL_Z14store_volatilePjjELi256E14strided_accessILj1024ELj8EE9all_lanesEvv --------------------------
	.section	.nv.constant0._Z4testIL_Z15load_atomic_addPKjEL_Z14store_volatilePjjELi256E14strided_accessILj1024ELj8EE9all_lanesEvv,"a",@progbits
	.sectionflags	@""
	.align	4
.nv.constant0._Z4testIL_Z15load_atomic_addPKjEL_Z14store_volatilePjjELi256E14strided_accessILj1024ELj8EE9all_lanesEvv:
	.zero		896


//--------------------- .nv.constant0._Z4testIL_Z13load_volatilePKjEL_Z17store_atomic_exchPjjELi256E14strided_accessILj1024ELj8EE9all_lanesEvv --------------------------
	.section	.nv.constant0._Z4testIL_Z13load_volatilePKjEL_Z17store_atomic_exchPjjELi256E14strided_accessILj1024ELj8EE9all_lanesEvv,"a",@progbits
	.sectionflags	@""
	.align	4
.nv.constant0._Z4testIL_Z13load_volatilePKjEL_Z17store_atomic_exchPjjELi256E14strided_accessILj1024ELj8EE9all_lanesEvv:
	.zero		896


//--------------------- .nv.constant0._Z4testIL_Z13load_volatilePKjEL_Z14store_volatilePjjELi256E14strided_accessILj1024ELj8EE9all_lanesEvv --------------------------
	.section	.nv.constant0._Z4testIL_Z13load_volatilePKjEL_Z14store_volatilePjjELi256E14strided_accessILj1024ELj8EE9all_lanesEvv,"a",@progbits
	.sectionflags	@""
	.align	4
.nv.constant0._Z4testIL_Z13load_volatilePKjEL_Z14store_volatilePjjELi256E14strided_accessILj1024ELj8EE9all_lanesEvv:
	.zero		896


//--------------------- .nv.constant0._Z4testIL_Z12load_relaxedPKjEL_Z13store_relaxedPjjELi256E14strided_accessILj1024ELj4EE9all_lanesEvv --------------------------
	.section	.nv.constant0._Z4testIL_Z12load_relaxedPKjEL_Z13store_relaxedPjjELi256E14strided_accessILj1024ELj4EE9all_lanesEvv,"a",@progbits
	.sectionflags	@""
	.align	4
.nv.constant0._Z4testIL_Z12load_relaxedPKjEL_Z13store_relaxedPjjELi256E14strided_accessILj1024ELj4EE9all_lanesEvv:
	.zero		896


//--------------------- .nv.constant0._Z4testIL_Z15load_atomic_addPKjEL_Z17store_atomic_exchPjjELi256E14strided_accessILj1024ELj4EE9all_lanesEvv --------------------------
	.section	.nv.constant0._Z4testIL_Z15load_atomic_addPKjEL_Z17store_atomic_exchPjjELi256E14strided_accessILj1024ELj4EE9all_lanesEvv,"a",@progbits
	.sectionflags	@""
	.align	4
.nv.constant0._Z4testIL_Z15load_atomic_addPKjEL_Z17store_atomic_exchPjjELi256E14strided_accessILj1024ELj4EE9all_lanesEvv:
	.zero		896


//--------------------- .nv.constant0._Z4testIL_Z15load_atomic_addPKjEL_Z14store_volatilePjjELi256E14strided_accessILj1024ELj4EE9all_lanesEvv --------------------------
	.section	.nv.constant0._Z4testIL_Z15load_atomic_addPKjEL_Z14store_volatilePjjELi256E14strided_accessILj1024ELj4EE9all_lanesEvv,"a",@progbits
	.sectionflags	@""
	.align	4
.nv.constant0._Z4testIL_Z15load_atomic_addPKjEL_Z14store_volatilePjjELi256E14strided_accessILj1024ELj4EE9all_lanesEvv:
	.zero		896


//--------------------- .nv.constant0._Z4testIL_Z13load_volatilePKjEL_Z17store_atomic_exchPjjELi256E14strided_accessILj1024ELj4EE9all_lanesEvv --------------------------
	.section	.nv.constant0._Z4testIL_Z13load_volatilePKjEL_Z17store_atomic_exchPjjELi256E14strided_accessILj1024ELj4EE9all_lanesEvv,"a",@progbits
	.sectionflags	@""
	.align	4
.nv.constant0._Z4testIL_Z13load_volatilePKjEL_Z17store_atomic_exchPjjELi256E14strided_accessILj1024ELj4EE9all_lanesEvv:
	.zero		896


//--------------------- .nv.constant0._Z4testIL_Z13load_volatilePKjEL_Z14store_volatilePjjELi256E14strided_accessILj1024ELj4EE9all_lanesEvv --------------------------
	.section	.nv.constant0._Z4testIL_Z13load_volatilePKjEL_Z14store_volatilePjjELi256E14strided_accessILj1024ELj4EE9all_lanesEvv,"a",@progbits
	.sectionflags	@""
	.align	4
.nv.constant0._Z4testIL_Z13load_volatilePKjEL_Z14store_volatilePjjELi256E14strided_accessILj1024ELj4EE9all_lanesEvv:
	.zero		896


//--------------------- .nv.constant0._Z4testIL_Z12load_relaxedPKjEL_Z13store_relaxedPjjELi256E14strided_accessILj1024ELj2EE9all_lanesEvv --------------------------
	.section	.nv.constant0._Z4testIL_Z12load_relaxedPKjEL_Z13store_relaxedPjjELi256E14strided_accessILj1024ELj2EE9all_lanesEvv,"a",@progbits
	.sectionflags	@""
	.align	4
.nv.constant0._Z4testIL_Z12load_relaxedPKjEL_Z13store_relaxedPjjELi256E14strided_accessILj1024ELj2EE9all_lanesEvv:
	.zero		896


//--------------------- .nv.constant0._Z4testIL_Z15load_atomic_addPKjEL_Z17store_atomic_exchPjjELi256E14strided_accessILj1024ELj2EE9all_lanesEvv --------------------------
	.section	.nv.constant0._Z4testIL_Z15load_atomic_addPKjEL_Z17store_atomic_exchPjjELi256E14strided_accessILj1024ELj2EE9all_lanesEvv,"a",@progbits
	.sectionflags	@""
	.align	4
.nv.constant0._Z4testIL_Z15load_atomic_addPKjEL_Z17store_atomic_exchPjjELi256E14strided_accessILj1024ELj2EE9all_lanesEvv:
	.zero		896


//--------------------- .nv.constant0._Z4testIL_Z15load_atomic_addPKjEL_Z14store_volatilePjjELi256E14strided_accessILj1024ELj2EE9all_lanesEvv --------------------------
	.section	.nv.constant0._Z4testIL_Z15load_atomic_addPKjEL_Z14store_volatilePjjELi256E14strided_accessILj1024ELj2EE9all_lanesEvv,"a",@progbits
	.sectionflags	@""
	.align	4
.nv.constant0._Z4testIL_Z15load_atomic_addPKjEL_Z14store_volatilePjjELi256E14strided_accessILj1024ELj2EE9all_lanesEvv:
	.zero		896


//--------------------- .nv.constant0._Z4testIL_Z13load_volatilePKjEL_Z17store_atomic_exchPjjELi256E14strided_accessILj1024ELj2EE9all_lanesEvv --------------------------
	.section	.nv.constant0._Z4testIL_Z13load_volatilePKjEL_Z17store_atomic_exchPjjELi256E14strided_accessILj1024ELj2EE9all_lanesEvv,"a",@progbits
	.sectionflags	@""
	.align	4
.nv.constant0._Z4testIL_Z13load_volatilePKjEL_Z17store_atomic_exchPjjELi256E14strided_accessILj1024ELj2EE9all_lanesEvv:
	.zero		896


//--------------------- .nv.constant0._Z4testIL_Z13load_volatilePKjEL_Z14store_volatilePjjELi256E14strided_accessILj1024ELj2EE9all_lanesEvv --------------------------
	.section	.nv.constant0._Z4testIL_Z13load_volatilePKjEL_Z14store_volatilePjjELi256E14strided_accessILj1024ELj2EE9all_lanesEvv,"a",@progbits
	.sectionflags	@""
	.align	4
.nv.constant0._Z4testIL_Z13load_volatilePKjEL_Z14store_volatilePjjELi256E14strided_accessILj1024ELj2EE9all_lanesEvv:
	.zero		896


//--------------------- .nv.constant0._Z4testIL_Z12load_relaxedPKjEL_Z13store_relaxedPjjELi256E14strided_accessILj1024ELj1EE9all_lanesEvv --------------------------
	.section	.nv.constant0._Z4testIL_Z12load_relaxedPKjEL_Z13store_relaxedPjjELi256E14strided_accessILj1024ELj1EE9all_lanesEvv,"a",@progbits
	.sectionflags	@""
	.align	4
.nv.constant0._Z4testIL_Z12load_relaxedPKjEL_Z13store_relaxedPjjELi256E14strided_accessILj1024ELj1EE9all_lanesEvv:
	.zero		896


//--------------------- .nv.constant0._Z4testIL_Z15load_atomic_addPKjEL_Z17store_atomic_exchPjjELi256E14strided_accessILj1024ELj1EE9all_lanesEvv --------------------------
	.section	.nv.constant0._Z4testIL_Z15load_atomic_addPKjEL_Z17store_atomic_exchPjjELi256E14strided_accessILj1024ELj1EE9all_lanesEvv,"a",@progbits
	.sectionflags	@""
	.align	4
.nv.constant0._Z4testIL_Z15load_atomic_addPKjEL_Z17store_atomic_exchPjjELi256E14strided_accessILj1024ELj1EE9all_lanesEvv:
	.zero		896


//--------------------- .nv.constant0._Z4testIL_Z15load_atomic_addPKjEL_Z14store_volatilePjjELi256E14strided_accessILj1024ELj1EE9all_lanesEvv --------------------------
	.section	.nv.constant0._Z4testIL_Z15load_atomic_addPKjEL_Z14store_volatilePjjELi256E14strided_accessILj1024ELj1EE9all_lanesEvv,"a",@progbits
	.sectionflags	@""
	.align	4
.nv.constant0._Z4testIL_Z15load_atomic_addPKjEL_Z14store_volatilePjjELi256E14strided_accessILj1024ELj1EE9all_lanesEvv:
	.zero		896


//--------------------- .nv.constant0._Z4testIL_Z13load_volatilePKjEL_Z17store_atomic_exchPjjELi256E14strided_accessILj1024ELj1EE9all_lanesEvv --------------------------
	.section	.nv.constant0._Z4testIL_Z13load_volatilePKjEL_Z17store_atomic_exchPjjELi256E14strided_accessILj1024ELj1EE9all_lanesEvv,"a",@progbits
	.sectionflags	@""
	.align	4
.nv.constant0._Z4testIL_Z13load_volatilePKjEL_Z17store_atomic_exchPjjELi256E14strided_accessILj1024ELj1EE9all_lanesEvv:
	.zero		896


//--------------------- .nv.constant0._Z4testIL_Z13load_volatilePKjEL_Z14store_volatilePjjELi256E14strided_accessILj1024ELj1EE9all_lanesEvv --------------------------
	.section	.nv.constant0._Z4testIL_Z13load_volatilePKjEL_Z14store_volatilePjjELi256E14strided_accessILj1024ELj1EE9all_lanesEvv,"a",@progbits
	.sectionflags	@""
	.align	4
.nv.constant0._Z4testIL_Z13load_volatilePKjEL_Z14store_volatilePjjELi256E14strided_accessILj1024ELj1EE9all_lanesEvv:
	.zero		896


//--------------------- .nv.constant0._Z4testIL_Z12load_relaxedPKjEL_Z13store_relaxedPjjELi256E14strided_accessILj1024ELj32EE10skip_lanesILj32EEEvv --------------------------
	.section	.nv.constant0._Z4testIL_Z12load_relaxedPKjEL_Z13store_relaxedPjjELi256E14strided_accessILj1024ELj32EE10skip_lanesILj32EEEvv,"a",@progbits
	.sectionflags	@""
	.align	4
.nv.constant0._Z4testIL_Z12load_relaxedPKjEL_Z13store_relaxedPjjELi256E14strided_accessILj1024ELj32EE10skip_lanesILj32EEEvv:
	.zero		896


//--------------------- .nv.constant0._Z4testIL_Z15load_atomic_addPKjEL_Z17store_atomic_exchPjjELi256E14strided_accessILj1024ELj32EE10skip_lanesILj32EEEvv --------------------------
	.section	.nv.constant0._Z4testIL_Z15load_atomic_addPKjEL_Z17store_atomic_exchPjjELi256E14strided_accessILj1024ELj32EE10skip_lanesILj32EEEvv,"a",@progbits
	.sectionflags	@""
	.align	4
.nv.constant0._Z4testIL_Z15load_atomic_addPKjEL_Z17store_atomic_exchPjjELi256E14strided_accessILj1024ELj32EE10skip_lanesILj32EEEvv:
	.zero		896


//--------------------- .nv.constant0._Z4testIL_Z15load_atomic_addPKjEL_Z14store_volatilePjjELi256E14strided_accessILj1024ELj32EE10skip_lanesILj32EEEvv --------------------------
	.section	.nv.constant0._Z4testIL_Z15load_atomic_addPKjEL_Z14store_volatilePjjELi256E14strided_accessILj1024ELj32EE10skip_lanesILj32EEEvv,"a",@progbits
	.sectionflags	@""
	.align	4
.nv.constant0._Z4testIL_Z15load_atomic_addPKjEL_Z14store_volatilePjjELi256E14strided_accessILj1024ELj32EE10skip_lanesILj32EEEvv:
	.zero		896


//--------------------- .nv.constant0._Z4testIL_Z13load_volatilePKjEL_Z17store_atomic_exchPjjELi256E14strided_accessILj1024ELj32EE10skip_lanesILj32EEEvv --------------------------
	.section	.nv.constant0._Z4testIL_Z13load_volatilePKjEL_Z17store_atomic_exchPjjELi256E14strided_accessILj1024ELj32EE10skip_lanesILj32EEEvv,"a",@progbits
	.sectionflags	@""
	.align	4
.nv.constant0._Z4testIL_Z13load_volatilePKjEL_Z17store_atomic_exchPjjELi256E14strided_accessILj1024ELj32EE10skip_lanesILj32EEEvv:
	.zero		896


//--------------------- .nv.constant0._Z4testIL_Z13load_volatilePKjEL_Z14store_volatilePjjELi256E14strided_accessILj1024ELj32EE10skip_lanesILj32EEEvv --------------------------
	.section	.nv.constant0._Z4testIL_Z13load_volatilePKjEL_Z14store_volatilePjjELi256E14strided_accessILj1024ELj32EE10skip_lanesILj32EEEvv,"a",@progbits
	.sectionflags	@""
	.align	4
.nv.constant0._Z4testIL_Z13load_volatilePKjEL_Z14store_volatilePjjELi256E14strided_accessILj1024ELj32EE10skip_lanesILj32EEEvv:
	.zero		896


//--------------------- .nv.constant0._Z4testIL_Z12load_relaxedPKjEL_Z13store_relaxedPjjELi256E14strided_accessILj1024ELj16EE10skip_lanesILj16EEEvv --------------------------
	.section	.nv.constant0._Z4testIL_Z12load_relaxedPKjEL_Z13store_relaxedPjjELi256E14strided_accessILj1024ELj16EE10skip_lanesILj16EEEvv,"a",@progbits
	.sectionflags	@""
	.align	4
.nv.constant0._Z4testIL_Z12load_relaxedPKjEL_Z13store_relaxedPjjELi256E14strided_accessILj1024ELj16EE10skip_lanesILj16EEEvv:
	.zero		896


//--------------------- .nv.constant0._Z4testIL_Z15load_atomic_addPKjEL_Z17store_atomic_exchPjjELi256E14strided_accessILj1024ELj16EE10skip_lanesILj16EEEvv --------------------------
	.section	.nv.constant0._Z4testIL_Z15load_atomic_addPKjEL_Z17store_atomic_exchPjjELi256E14strided_accessILj1024ELj16EE10skip_lanesILj16EEEvv,"a",@progbits
	.sectionflags	@""
	.align	4
.nv.constant0._Z4testIL_Z15load_atomic_addPKjEL_Z17store_atomic_exchPjjELi256E14strided_accessILj1024ELj16EE10skip_lanesILj16EEEvv:
	.zero		896


//--------------------- .nv.constant0._Z4testIL_Z15load_atomic_addPKjEL_Z14store_volatilePjjELi256E14strided_accessILj1024ELj16EE10skip_lanesILj16EEEvv --------------------------
	.section	.nv.constant0._Z4testIL_Z15load_atomic_addPKjEL_Z14store_volatilePjjELi256E14strided_accessILj1024ELj16EE10skip_lanesILj16EEEvv,"a",@progbits
	.sectionflags	@""
	.align	4
.nv.constant0._Z4testIL_Z15load_atomic_addPKjEL_Z14store_volatilePjjELi256E14strided_accessILj1024ELj16EE10skip_lanesILj16EEEvv:
	.zero		896


//--------------------- .nv.constant0._Z4testIL_Z13load_volatilePKjEL_Z17store_atomic_exchPjjELi256E14strided_accessILj1024ELj16EE10skip_lanesILj16EEEvv --------------------------
	.section	.nv.constant0._Z4testIL_Z13load_volatilePKjEL_Z17store_atomic_exchPjjELi256E14strided_accessILj1024ELj16EE10skip_lanesILj16EEEvv,"a",@progbits
	.sectionflags	@""
	.align	4
.nv.constant0._Z4testIL_Z13load_volatilePKjEL_Z17store_atomic_exchPjjELi256E14strided_accessILj1024ELj16EE10skip_lanesILj16EEEvv:
	.zero		896


//--------------------- .nv.constant0._Z4testIL_Z13load_volatilePKjEL_Z14store_volatilePjjELi256E14strided_accessILj1024ELj16EE10skip_lanesILj16EEEvv --------------------------
	.section	.nv.constant0._Z4testIL_Z13load_volatilePKjEL_Z14store_volatilePjjELi256E14strided_accessILj1024ELj16EE10skip_lanesILj16EEEvv,"a",@progbits
	.sectionflags	@""
	.align	4
.nv.constant0._Z4testIL_Z13load_volatilePKjEL_Z14store_volatilePjjELi256E14strided_accessILj1024ELj16EE10skip_lanesILj16EEEvv:
	.zero		896


//--------------------- .nv.constant0._Z4testIL_Z12load_relaxedPKjEL_Z13store_relaxedPjjELi256E14strided_accessILj1024ELj8EE10skip_lanesILj8EEEvv --------------------------
	.section	.nv.constant0._Z4testIL_Z12load_relaxedPKjEL_Z13store_relaxedPjjELi256E14strided_accessILj1024ELj8EE10skip_lanesILj8EEEvv,"a",@progbits
	.sectionflags	@""
	.align	4
.nv.constant0._Z4testIL_Z12load_relaxedPKjEL_Z13store_relaxedPjjELi256E14strided_accessILj1024ELj8EE10skip_lanesILj8EEEvv:
	.zero		896


//--------------------- .nv.constant0._Z4testIL_Z15load_atomic_addPKjEL_Z17store_atomic_exchPjjELi256E14strided_accessILj1024ELj8EE10skip_lanesILj8EEEvv --------------------------
	.section	.nv.constant0._Z4testIL_Z15load_atomic_addPKjEL_Z17store_atomic_exchPjjELi256E14strided_accessILj1024ELj8EE10skip_lanesILj8EEEvv,"a",@progbits
	.sectionflags	@""
	.align	4
.nv.constant0._Z4testIL_Z15load_atomic_addPKjEL_Z17store_atomic_exchPjjELi256E14strided_accessILj1024ELj8EE10skip_lanesILj8EEEvv:
	.zero		896


//--------------------- .nv.constant0._Z4testIL_Z15load_atomic_addPKjEL_Z14store_volatilePjjELi256E14strided_accessILj1024ELj8EE10skip_lanesILj8EEEvv --------------------------
	.section	.nv.constant0._Z4testIL_Z15load_atomic_addPKjEL_Z14store_volatilePjjELi256E14strided_accessILj1024ELj8EE10skip_lanesILj8EEEvv,"a",@progbits
	.sectionflags	@""
	.align	4
.nv.constant0._Z4testIL_Z15load_atomic_addPKjEL_Z14store_volatilePjjELi256E14strided_accessILj1024ELj8EE10skip_lanesILj8EEEvv:
	.zero		896


//--------------------- .nv.constant0._Z4testIL_Z13load_volatilePKjEL_Z17store_atomic_exchPjjELi256E14strided_accessILj1024ELj8EE10skip_lanesILj8EEEvv --------------------------
	.section	.nv.constant0._Z4testIL_Z13load_volatilePKjEL_Z17store_atomic_exchPjjELi256E14strided_accessILj1024ELj8EE10skip_lanesILj8EEEvv,"a",@progbits
	.sectionflags	@""
	.align	4
.nv.constant0._Z4testIL_Z13load_volatilePKjEL_Z17store_atomic_exchPjjELi256E14strided_accessILj1024ELj8EE10skip_lanesILj8EEEvv:
	.zero		896


//--------------------- .nv.constant0._Z4testIL_Z13load_volatilePKjEL_Z14store_volatilePjjELi256E14strided_accessILj1024ELj8EE10skip_lanesILj8EEEvv --------------------------
	.section	.nv.constant0._Z4testIL_Z13load_volatilePKjEL_Z14store_volatilePjjELi256E14strided_accessILj1024ELj8EE10skip_lanesILj8EEEvv,"a",@progbits
	.sectionflags	@""
	.align	4
.nv.constant0._Z4testIL_Z13load_volatilePKjEL_Z14store_volatilePjjELi256E14strided_accessILj1024ELj8EE10skip_lanesILj8EEEvv:
	.zero		896


//--------------------- .nv.constant0._Z4testIL_Z12load_relaxedPKjEL_Z13store_relaxedPjjELi256E14strided_accessILj1024ELj4EE10skip_lanesILj4EEEvv --------------------------
	.section	.nv.constant0._Z4testIL_Z12load_relaxedPKjEL_Z13store_relaxedPjjELi256E14strided_accessILj1024ELj4EE10skip_lanesILj4EEEvv,"a",@progbits
	.sectionflags	@""
	.align	4
.nv.constant0._Z4testIL_Z12load_relaxedPKjEL_Z13store_relaxedPjjELi256E14strided_accessILj1024ELj4EE10skip_lanesILj4EEEvv:
	.zero		896


//--------------------- .nv.constant0._Z4testIL_Z15load_atomic_addPKjEL_Z17store_atomic_exchPjjELi256E14strided_accessILj1024ELj4EE10skip_lanesILj4EEEvv --------------------------
	.section	.nv.constant0._Z4testIL_Z15load_atomic_addPKjEL_Z17store_atomic_exchPjjELi256E14strided_accessILj1024ELj4EE10skip_lanesILj4EEEvv,"a",@progbits
	.sectionflags	@""
	.align	4
.nv.constant0._Z4testIL_Z15load_atomic_addPKjEL_Z17store_atomic_exchPjjELi256E14strided_accessILj1024ELj4EE10skip_lanesILj4EEEvv:
	.zero		896


//--------------------- .nv.constant0._Z4testIL_Z15load_atomic_addPKjEL_Z14store_volatilePjjELi256E14strided_accessILj1024ELj4EE10skip_lanesILj4EEEvv --------------------------
	.section	.nv.constant0._Z4testIL_Z15load_atomic_addPKjEL_Z14store_volatilePjjELi256E14strided_accessILj1024ELj4EE10skip_lanesILj4EEEvv,"a",@progbits
	.sectionflags	@""
	.align	4
.nv.constant0._Z4testIL_Z15load_atomic_addPKjEL_Z14store_volatilePjjELi256E14strided_accessILj1024ELj4EE10skip_lanesILj4EEEvv:
	.zero		896


//--------------------- .nv.constant0._Z4testIL_Z13load_volatilePKjEL_Z17store_atomic_exchPjjELi256E14strided_accessILj1024ELj4EE10skip_lanesILj4EEEvv --------------------------
	.section	.nv.constant0._Z4testIL_Z13load_volatilePKjEL_Z17store_atomic_exchPjjELi256E14strided_accessILj1024ELj4EE10skip_lanesILj4EEEvv,"a",@progbits
	.sectionflags	@""
	.align	4
.nv.constant0._Z4testIL_Z13load_volatilePKjEL_Z17store_atomic_exchPjjELi256E14strided_accessILj1024ELj4EE10skip_lanesILj4EEEvv:
	.zero		896


//--------------------- .nv.constant0._Z4testIL_Z13load_volatilePKjEL_Z14store_volatilePjjELi256E14strided_accessILj1024ELj4EE10skip_lanesILj4EEEvv --------------------------
	.section	.nv.constant0._Z4testIL_Z13load_volatilePKjEL_Z14store_volatilePjjELi256E14strided_accessILj1024ELj4EE10skip_lanesILj4EEEvv,"a",@progbits
	.sectionflags	@""
	.align	4
.nv.constant0._Z4testIL_Z13load_volatilePKjEL_Z14store_volatilePjjELi256E14strided_accessILj1024ELj4EE10skip_lanesILj4EEEvv:
	.zero		896


//--------------------- .nv.constant0._Z4testIL_Z12load_relaxedPKjEL_Z13store_relaxedPjjELi256E14strided_accessILj1024ELj2EE10skip_lanesILj2EEEvv --------------------------
	.section	.nv.constant0._Z4testIL_Z12load_relaxedPKjEL_Z13store_relaxedPjjELi256E14strided_accessILj1024ELj2EE10skip_lanesILj2EEEvv,"a",@progbits
	.sectionflags	@""
	.align	4
.nv.constant0._Z4testIL_Z12load_relaxedPKjEL_Z13store_relaxedPjjELi256E14strided_accessILj1024ELj2EE10skip_lanesILj2EEEvv:
	.zero		896


//--------------------- .nv.constant0._Z4testIL_Z15load_atomic_addPKjEL_Z17store_atomic_exchPjjELi256E14strided_accessILj1024ELj2EE10skip_lanesILj2EEEvv --------------------------
	.section	.nv.constant0._Z4testIL_Z15load_atomic_addPKjEL_Z17store_atomic_exchPjjELi256E14strided_accessILj1024ELj2EE10skip_lanesILj2EEEvv,"a",@progbits
	.sectionflags	@""
	.align	4
.nv.constant0._Z4testIL_Z15load_atomic_addPKjEL_Z17store_atomic_exchPjjELi256E14strided_accessILj1024ELj2EE10skip_lanesILj2EEEvv:
	.zero		896


//--------------------- .nv.constant0._Z4testIL_Z15load_atomic_addPKjEL_Z14store_volatilePjjELi256E14strided_accessILj1024ELj2EE10skip_lanesILj2EEEvv --------------------------
	.section	.nv.constant0._Z4testIL_Z15load_atomic_addPKjEL_Z14store_volatilePjjELi256E14strided_accessILj1024ELj2EE10skip_lanesILj2EEEvv,"a",@progbits
	.sectionflags	@""
	.align	4
.nv.constant0._Z4testIL_Z15load_atomic_addPKjEL_Z14store_volatilePjjELi256E14strided_accessILj1024ELj2EE10skip_lanesILj2EEEvv:
	.zero		896


//--------------------- .nv.constant0._Z4testIL_Z13load_volatilePKjEL_Z17store_atomic_exchPjjELi256E14strided_accessILj1024ELj2EE10skip_lanesILj2EEEvv --------------------------
	.section	.nv.constant0._Z4testIL_Z13load_volatilePKjEL_Z17store_atomic_exchPjjELi256E14strided_accessILj1024ELj2EE10skip_lanesILj2EEEvv,"a",@progbits
	.sectionflags	@""
	.align	4
.nv.constant0._Z4testIL_Z13load_volatilePKjEL_Z17store_atomic_exchPjjELi256E14strided_accessILj1024ELj2EE10skip_lanesILj2EEEvv:
	.zero		896


//--------------------- .nv.constant0._Z4testIL_Z13load_volatilePKjEL_Z14store_volatilePjjELi256E14strided_accessILj1024ELj2EE10skip_lanesILj2EEEvv --------------------------
	.section	.nv.constant0._Z4testIL_Z13load_volatilePKjEL_Z14store_volatilePjjELi256E14strided_accessILj1024ELj2EE10skip_lanesILj2EEEvv,"a",@progbits
	.sectionflags	@""
	.align	4
.nv.constant0._Z4testIL_Z13load_volatilePKjEL_Z14store_volatilePjjELi256E14strided_accessILj1024ELj2EE10skip_lanesILj2EEEvv:
	.zero		896


//--------------------- .nv.constant0._Z4testIL_Z12load_relaxedPKjEL_Z13store_relaxedPjjELi256E14strided_accessILj1024ELj1EE10skip_lanesILj1EEEvv --------------------------
	.section	.nv.constant0._Z4testIL_Z12load_relaxedPKjEL_Z13store_relaxedPjjELi256E14strided_accessILj1024ELj1EE10skip_lanesILj1EEEvv,"a",@progbits
	.sectionflags	@""
	.align	4
.nv.constant0._Z4testIL_Z12load_relaxedPKjEL_Z13store_relaxedPjjELi256E14strided_accessILj1024ELj1EE10skip_lanesILj1EEEvv:
	.zero		896


//--------------------- .nv.constant0._Z4testIL_Z15load_atomic_addPKjEL_Z17store_atomic_exchPjjELi256E14strided_accessILj1024ELj1EE10skip_lanesILj1EEEvv --------------------------
	.section	.nv.constant0._Z4testIL_Z15load_atomic_addPKjEL_Z17store_atomic_exchPjjELi256E14strided_accessILj1024ELj1EE10skip_lanesILj1EEEvv,"a",@progbits
	.sectionflags	@""
	.align	4
.nv.constant0._Z4testIL_Z15load_atomic_addPKjEL_Z17store_atomic_exchPjjELi256E14strided_accessILj1024ELj1EE10skip_lanesILj1EEEvv:
	.zero		896


//--------------------- .nv.constant0._Z4testIL_Z15load_atomic_addPKjEL_Z14store_volatilePjjELi256E14strided_accessILj1024ELj1EE10skip_lanesILj1EEEvv --------------------------
	.section	.nv.constant0._Z4testIL_Z15load_atomic_addPKjEL_Z14store_volatilePjjELi256E14strided_accessILj1024ELj1EE10skip_lanesILj1EEEvv,"a",@progbits
	.sectionflags	@""
	.align	4
.nv.constant0._Z4testIL_Z15load_atomic_addPKjEL_Z14store_volatilePjjELi256E14strided_accessILj1024ELj1EE10skip_lanesILj1EEEvv:
	.zero		896


//--------------------- .nv.constant0._Z4testIL_Z13load_volatilePKjEL_Z17store_atomic_exchPjjELi256E14strided_accessILj1024ELj1EE10skip_lanesILj1EEEvv --------------------------
	.section	.nv.constant0._Z4testIL_Z13load_volatilePKjEL_Z17store_atomic_exchPjjELi256E14strided_accessILj1024ELj1EE10skip_lanesILj1EEEvv,"a",@progbits
	.sectionflags	@""
	.align	4
.nv.constant0._Z4testIL_Z13load_volatilePKjEL_Z17store_atomic_exchPjjELi256E14strided_accessILj1024ELj1EE10skip_lanesILj1EEEvv:
	.zero		896


//--------------------- .nv.constant0._Z4testIL_Z13load_volatilePKjEL_Z14store_volatilePjjELi256E14strided_accessILj1024ELj1EE10skip_lanesILj1EEEvv --------------------------
	.section	.nv.constant0._Z4testIL_Z13load_volatilePKjEL_Z14store_volatilePjjELi256E14strided_accessILj1024ELj1EE10skip_lanesILj1EEEvv,"a",@progbits
	.sectionflags	@""
	.align	4
.nv.constant0._Z4testIL_Z13load_volatilePKjEL_Z14store_volatilePjjELi256E14strided_accessILj1024ELj1EE10skip_lanesILj1EEEvv:
	.zero		896


//--------------------- .nv.constant0._Z4testIL_Z12load_relaxedPKjEL_Z13store_relaxedPjjELi256E14strided_accessILj1024ELj32EE11lower_lanesILj32EEEvv --------------------------
	.section	.nv.constant0._Z4testIL_Z12load_relaxedPKjEL_Z13store_relaxedPjjELi256E14strided_accessILj1024ELj32EE11lower_lanesILj32EEEvv,"a",@progbits
	.sectionflags	@""
	.align	4
.nv.constant0._Z4testIL_Z12load_relaxedPKjEL_Z13store_relaxedPjjELi256E14strided_accessILj1024ELj32EE11lower_lanesILj32EEEvv:
	.zero		896


//--------------------- .nv.constant0._Z4testIL_Z15load_atomic_addPKjEL_Z17store_atomic_exchPjjELi256E14strided_accessILj1024ELj32EE11lower_lanesILj32EEEvv --------------------------
	.section	.nv.constant0._Z4testIL_Z15load_atomic_addPKjEL_Z17store_atomic_exchPjjELi256E14strided_accessILj1024ELj32EE11lower_lanesILj32EEEvv,"a",@progbits
	.sectionflags	@""
	.align	4
.nv.constant0._Z4testIL_Z15load_atomic_addPKjEL_Z17store_atomic_exchPjjELi256E14strided_accessILj1024ELj32EE11lower_lanesILj32EEEvv:
	.zero		896


//--------------------- .nv.constant0._Z4testIL_Z15load_atomic_addPKjEL_Z14store_volatilePjjELi256E14strided_accessILj1024ELj32EE11lower_lanesILj32EEEvv --------------------------
	.section	.nv.constant0._Z4testIL_Z15load_atomic_addPKjEL_Z14store_volatilePjjELi256E14strided_accessILj1024ELj32EE11lower_lanesILj32EEEvv,"a",@progbits
	.sectionflags	@""
	.align	4
.nv.constant0._Z4testIL_Z15load_atomic_addPKjEL_Z14store_volatilePjjELi256E14strided_accessILj1024ELj32EE11lower_lanesILj32EEEvv:
	.zero		896


//--------------------- .nv.constant0._Z4testIL_Z13load_volatilePKjEL_Z17store_atomic_exchPjjELi256E14strided_accessILj1024ELj32EE11lower_lanesILj32EEEvv --------------------------
	.section	.nv.constant0._Z4testIL_Z13load_volatilePKjEL_Z17store_atomic_exchPjjELi256E14strided_accessILj1024ELj32EE11lower_lanesILj32EEEvv,"a",@progbits
	.sectionflags	@""
	.align	4
.nv.constant0._Z4testIL_Z13load_volatilePKjEL_Z17store_atomic_exchPjjELi256E14strided_accessILj1024ELj32EE11lower_lanesILj32EEEvv:
	.zero		896


//--------------------- .nv.constant0._Z4testIL_Z13load_volatilePKjEL_Z14store_volatilePjjELi256E14strided_accessILj1024ELj32EE11lower_lanesILj32EEEvv --------------------------
	.section	.nv.constant0._Z4testIL_Z13load_volatilePKjEL_Z14store_volatilePjjELi256E14strided_accessILj1024ELj32EE11lower_lanesILj32EEEvv,"a",@progbits
	.sectionflags	@""
	.align	4
.nv.constant0._Z4testIL_Z13load_volatilePKjEL_Z14store_volatilePjjELi256E14strided_accessILj1024ELj32EE11lower_lanesILj32EEEvv:
	.zero		896


//--------------------- .nv.constant0._Z4testIL_Z12load_relaxedPKjEL_Z13store_relaxedPjjELi256E14strided_accessILj1024ELj16EE11lower_lanesILj16EEEvv --------------------------
	.section	.nv.constant0._Z4testIL_Z12load_relaxedPKjEL_Z13store_relaxedPjjELi256E14strided_accessILj1024ELj16EE11lower_lanesILj16EEEvv,"a",@progbits
	.sectionflags	@""
	.align	4
.nv.constant0._Z4testIL_Z12load_relaxedPKjEL_Z13store_relaxedPjjELi256E14strided_accessILj1024ELj16EE11lower_lanesILj16EEEvv:
	.zero		896


//--------------------- .nv.constant0._Z4testIL_Z15load_atomic_addPKjEL_Z17store_atomic_exchPjjELi256E14strided_accessILj1024ELj16EE11lower_lanesILj16EEEvv --------------------------
	.section	.nv.constant0._Z4testIL_Z15load_atomic_addPKjEL_Z17store_atomic_exchPjjELi256E14strided_accessILj1024ELj16EE11lower_lanesILj16EEEvv,"a",@progbits
	.sectionflags	@""
	.align	4
.nv.constant0._Z4testIL_Z15load_atomic_addPKjEL_Z17store_atomic_exchPjjELi256E14strided_accessILj1024ELj16EE11lower_lanesILj16EEEvv:
	.zero		896


//--------------------- .nv.constant0._Z4testIL_Z15load_atomic_addPKjEL_Z14store_volatilePjjELi256E14strided_accessILj1024ELj16EE11lower_lanesILj16EEEvv --------------------------
	.section	.nv.constant0._Z4testIL_Z15load_atomic_addPKjEL_Z14store_volatilePjjELi256E14strided_accessILj1024ELj16EE11lower_lanesILj16EEEvv,"a",@progbits
	.sectionflags	@""
	.align	4
.nv.constant0._Z4testIL_Z15load_atomic_addPKjEL_Z14store_volatilePjjELi256E14strided_accessILj1024ELj16EE11lower_lanesILj16EEEvv:
	.zero		896


//--------------------- .nv.constant0._Z4testIL_Z13load_volatilePKjEL_Z17store_atomic_exchPjjELi256E14strided_accessILj1024ELj16EE11lower_lanesILj16EEEvv --------------------------
	.section	.nv.constant0._Z4testIL_Z13load_volatilePKjEL_Z17store_atomic_exchPjjELi256E14strided_accessILj1024ELj16EE11lower_lanesILj16EEEvv,"a",@progbits
	.sectionflags	@""
	.align	4
.nv.constant0._Z4testIL_Z13load_volatilePKjEL_Z17store_atomic_exchPjjELi256E14strided_accessILj1024ELj16EE11lower_lanesILj16EEEvv:
	.zero		896


//--------------------- .nv.constant0._Z4testIL_Z13load_volatilePKjEL_Z14store_volatilePjjELi256E14strided_accessILj1024ELj16EE11lower_lanesILj16EEEvv --------------------------
	.section	.nv.constant0._Z4testIL_Z13load_volatilePKjEL_Z14store_volatilePjjELi256E14strided_accessILj1024ELj16EE11lower_lanesILj16EEEvv,"a",@progbits
	.sectionflags	@""
	.align	4
.nv.constant0._Z4testIL_Z13load_volatilePKjEL_Z14store_volatilePjjELi256E14strided_accessILj1024ELj16EE11lower_lanesILj16EEEvv:
	.zero		896


//--------------------- .nv.constant0._Z4testIL_Z12load_relaxedPKjEL_Z13store_relaxedPjjELi256E14strided_accessILj1024ELj8EE11lower_lanesILj8EEEvv --------------------------
	.section	.nv.constant0._Z4testIL_Z12load_relaxedPKjEL_Z13store_relaxedPjjELi256E14strided_accessILj1024ELj8EE11lower_lanesILj8EEEvv,"a",@progbits
	.sectionflags	@""
	.align	4
.nv.constant0._Z4testIL_Z12load_relaxedPKjEL_Z13store_relaxedPjjELi256E14strided_accessILj1024ELj8EE11lower_lanesILj8EEEvv:
	.zero		896


//--------------------- .nv.constant0._Z4testIL_Z15load_atomic_addPKjEL_Z17store_atomic_exchPjjELi256E14strided_accessILj1024ELj8EE11lower_lanesILj8EEEvv --------------------------
	.section	.nv.constant0._Z4testIL_Z15load_atomic_addPKjEL_Z17store_atomic_exchPjjELi256E14strided_accessILj1024ELj8EE11lower_lanesILj8EEEvv,"a",@progbits
	.sectionflags	@""
	.align	4
.nv.constant0._Z4testIL_Z15load_atomic_addPKjEL_Z17store_atomic_exchPjjELi256E14strided_accessILj1024ELj8EE11lower_lanesILj8EEEvv:
	.zero		896


//--------------------- .nv.constant0._Z4testIL_Z15load_atomic_addPKjEL_Z14store_volatilePjjELi256E14strided_accessILj1024ELj8EE11lower_lanesILj8EEEvv --------------------------
	.section	.nv.constant0._Z4testIL_Z15load_atomic_addPKjEL_Z14store_volatilePjjELi256E14strided_accessILj1024ELj8EE11lower_lanesILj8EEEvv,"a",@progbits
	.sectionflags	@""
	.align	4
.nv.constant0._Z4testIL_Z15load_atomic_addPKjEL_Z14store_volatilePjjELi256E14strided_accessILj1024ELj8EE11lower_lanesILj8EEEvv:
	.zero		896


//--------------------- .nv.constant0._Z4testIL_Z13load_volatilePKjEL_Z17store_atomic_exchPjjELi256E14strided_accessILj1024ELj8EE11lower_lanesILj8EEEvv --------------------------
	.section	.nv.constant0._Z4testIL_Z13load_volatilePKjEL_Z17store_atomic_exchPjjELi256E14strided_accessILj1024ELj8EE11lower_lanesILj8EEEvv,"a",@progbits
	.sectionflags	@""
	.align	4
.nv.constant0._Z4testIL_Z13load_volatilePKjEL_Z17store_atomic_exchPjjELi256E14strided_accessILj1024ELj8EE11lower_lanesILj8EEEvv:
	.zero		896


//--------------------- .nv.constant0._Z4testIL_Z13load_volatilePKjEL_Z14store_volatilePjjELi256E14strided_accessILj1024ELj8EE11lower_lanesILj8EEEvv --------------------------
	.section	.nv.constant0._Z4testIL_Z13load_volatilePKjEL_Z14store_volatilePjjELi256E14strided_accessILj1024ELj8EE11lower_lanesILj8EEEvv,"a",@progbits
	.sectionflags	@""
	.align	4
.nv.constant0._Z4testIL_Z13load_volatilePKjEL_Z14store_volatilePjjELi256E14strided_accessILj1024ELj8EE11lower_lanesILj8EEEvv:
	.zero		896


//--------------------- .nv.constant0._Z4testIL_Z12load_relaxedPKjEL_Z13store_relaxedPjjELi256E14strided_accessILj1024ELj4EE11lower_lanesILj4EEEvv --------------------------
	.section	.nv.constant0._Z4testIL_Z12load_relaxedPKjEL_Z13store_relaxedPjjELi256E14strided_accessILj1024ELj4EE11lower_lanesILj4EEEvv,"a",@progbits
	.sectionflags	@""
	.align	4
.nv.constant0._Z4testIL_Z12load_relaxedPKjEL_Z13store_relaxedPjjELi256E14strided_accessILj1024ELj4EE11lower_lanesILj4EEEvv:
	.zero		896


//--------------------- .nv.constant0._Z4testIL_Z15load_atomic_addPKjEL_Z17store_atomic_exchPjjELi256E14strided_accessILj1024ELj4EE11lower_lanesILj4EEEvv --------------------------
	.section	.nv.constant0._Z4testIL_Z15load_atomic_addPKjEL_Z17store_atomic_exchPjjELi256E14strided_accessILj1024ELj4EE11lower_lanesILj4EEEvv,"a",@progbits
	.sectionflags	@""
	.align	4
.nv.constant0._Z4testIL_Z15load_atomic_addPKjEL_Z17store_atomic_exchPjjELi256E14strided_accessILj1024ELj4EE11lower_lanesILj4EEEvv:
	.zero		896


//--------------------- .nv.constant0._Z4testIL_Z15load_atomic_addPKjEL_Z14store_volatilePjjELi256E14strided_accessILj1024ELj4EE11lower_lanesILj4EEEvv --------------------------
	.section	.nv.constant0._Z4testIL_Z15load_atomic_addPKjEL_Z14store_volatilePjjELi256E14strided_accessILj1024ELj4EE11lower_lanesILj4EEEvv,"a",@progbits
	.sectionflags	@""
	.align	4
.nv.constant0._Z4testIL_Z15load_atomic_addPKjEL_Z14store_volatilePjjELi256E14strided_accessILj1024ELj4EE11lower_lanesILj4EEEvv:
	.zero		896


//--------------------- .nv.constant0._Z4testIL_Z13load_volatilePKjEL_Z17store_atomic_exchPjjELi256E14strided_accessILj1024ELj4EE11lower_lanesILj4EEEvv --------------------------
	.section	.nv.constant0._Z4testIL_Z13load_volatilePKjEL_Z17store_atomic_exchPjjELi256E14strided_accessILj1024ELj4EE11lower_lanesILj4EEEvv,"a",@progbits
	.sectionflags	@""
	.align	4
.nv.constant0._Z4testIL_Z13load_volatilePKjEL_Z17store_atomic_exchPjjELi256E14strided_accessILj1024ELj4EE11lower_lanesILj4EEEvv:
	.zero		896


//--------------------- .nv.constant0._Z4testIL_Z13load_volatilePKjEL_Z14store_volatilePjjELi256E14strided_accessILj1024ELj4EE11lower_lanesILj4EEEvv --------------------------
	.section	.nv.constant0._Z4testIL_Z13load_volatilePKjEL_Z14store_volatilePjjELi256E14strided_accessILj1024ELj4EE11lower_lanesILj4EEEvv,"a",@progbits
	.sectionflags	@""
	.align	4
.nv.constant0._Z4testIL_Z13load_volatilePKjEL_Z14store_volatilePjjELi256E14strided_accessILj1024ELj4EE11lower_lanesILj4EEEvv:
	.zero		896


//--------------------- .nv.constant0._Z4testIL_Z12load_relaxedPKjEL_Z13store_relaxedPjjELi256E14strided_accessILj1024ELj2EE11lower_lanesILj2EEEvv --------------------------
	.section	.nv.constant0._Z4testIL_Z12load_relaxedPKjEL_Z13store_relaxedPjjELi256E14strided_accessILj1024ELj2EE11lower_lanesILj2EEEvv,"a",@progbits
	.sectionflags	@""
	.align	4
.nv.constant0._Z4testIL_Z12load_relaxedPKjEL_Z13store_relaxedPjjELi256E14strided_accessILj1024ELj2EE11lower_lanesILj2EEEvv:
	.zero		896


//--------------------- .nv.constant0._Z4testIL_Z15load_atomic_addPKjEL_Z17store_atomic_exchPjjELi256E14strided_accessILj1024ELj2EE11lower_lanesILj2EEEvv --------------------------
	.section	.nv.constant0._Z4testIL_Z15load_atomic_addPKjEL_Z17store_atomic_exchPjjELi256E14strided_accessILj1024ELj2EE11lower_lanesILj2EEEvv,"a",@progbits
	.sectionflags	@""
	.align	4
.nv.constant0._Z4testIL_Z15load_atomic_addPKjEL_Z17store_atomic_exchPjjELi256E14strided_accessILj1024ELj2EE11lower_lanesILj2EEEvv:
	.zero		896


//--------------------- .nv.constant0._Z4testIL_Z15load_atomic_addPKjEL_Z14store_volatilePjjELi256E14strided_accessILj1024ELj2EE11lower_lanesILj2EEEvv --------------------------
	.section	.nv.constant0._Z4testIL_Z15load_atomic_addPKjEL_Z14store_volatilePjjELi256E14strided_accessILj1024ELj2EE11lower_lanesILj2EEEvv,"a",@progbits
	.sectionflags	@""
	.align	4
.nv.constant0._Z4testIL_Z15load_atomic_addPKjEL_Z14store_volatilePjjELi256E14strided_accessILj1024ELj2EE11lower_lanesILj2EEEvv:
	.zero		896


//--------------------- .nv.constant0._Z4testIL_Z13load_volatilePKjEL_Z17store_atomic_exchPjjELi256E14strided_accessILj1024ELj2EE11lower_lanesILj2EEEvv --------------------------
	.section	.nv.constant0._Z4testIL_Z13load_volatilePKjEL_Z17store_atomic_exchPjjELi256E14strided_accessILj1024ELj2EE11lower_lanesILj2EEEvv,"a",@progbits
	.sectionflags	@""
	.align	4
.nv.constant0._Z4testIL_Z13load_volatilePKjEL_Z17store_atomic_exchPjjELi256E14strided_accessILj1024ELj2EE11lower_lanesILj2EEEvv:
	.zero		896


//--------------------- .nv.constant0._Z4testIL_Z13load_volatilePKjEL_Z14store_volatilePjjELi256E14strided_accessILj1024ELj2EE11lower_lanesILj2EEEvv --------------------------
	.section	.nv.constant0._Z4testIL_Z13load_volatilePKjEL_Z14store_volatilePjjELi256E14strided_accessILj1024ELj2EE11lower_lanesILj2EEEvv,"a",@progbits
	.sectionflags	@""
	.align	4
.nv.constant0._Z4testIL_Z13load_volatilePKjEL_Z14store_volatilePjjELi256E14strided_accessILj1024ELj2EE11lower_lanesILj2EEEvv:
	.zero		896


//--------------------- .nv.constant0._Z4testIL_Z12load_relaxedPKjEL_Z13store_relaxedPjjELi256E14strided_accessILj1024ELj1EE11lower_lanesILj1EEEvv --------------------------
	.section	.nv.constant0._Z4testIL_Z12load_relaxedPKjEL_Z13store_relaxedPjjELi256E14strided_accessILj1024ELj1EE11lower_lanesILj1EEEvv,"a",@progbits
	.sectionflags	@""
	.align	4
.nv.constant0._Z4testIL_Z12load_relaxedPKjEL_Z13store_relaxedPjjELi256E14strided_accessILj1024ELj1EE11lower_lanesILj1EEEvv:
	.zero		896


//--------------------- .nv.constant0._Z4testIL_Z15load_atomic_addPKjEL_Z17store_atomic_exchPjjELi256E14strided_accessILj1024ELj1EE11lower_lanesILj1EEEvv --------------------------
	.section	.nv.constant0._Z4testIL_Z15load_atomic_addPKjEL_Z17store_atomic_exchPjjELi256E14strided_accessILj1024ELj1EE11lower_lanesILj1EEEvv,"a",@progbits
	.sectionflags	@""
	.align	4
.nv.constant0._Z4testIL_Z15load_atomic_addPKjEL_Z17store_atomic_exchPjjELi256E14strided_accessILj1024ELj1EE11lower_lanesILj1EEEvv:
	.zero		896


//--------------------- .nv.constant0._Z4testIL_Z15load_atomic_addPKjEL_Z14store_volatilePjjELi256E14strided_accessILj1024ELj1EE11lower_lanesILj1EEEvv --------------------------
	.section	.nv.constant0._Z4testIL_Z15load_atomic_addPKjEL_Z14store_volatilePjjELi256E14strided_accessILj1024ELj1EE11lower_lanesILj1EEEvv,"a",@progbits
	.sectionflags	@""
	.align	4
.nv.constant0._Z4testIL_Z15load_atomic_addPKjEL_Z14store_volatilePjjELi256E14strided_accessILj1024ELj1EE11lower_lanesILj1EEEvv:
	.zero		896


//--------------------- .nv.constant0._Z4testIL_Z13load_volatilePKjEL_Z17store_atomic_exchPjjELi256E14strided_accessILj1024ELj1EE11lower_lanesILj1EEEvv --------------------------
	.section	.nv.constant0._Z4testIL_Z13load_volatilePKjEL_Z17store_atomic_exchPjjELi256E14strided_accessILj1024ELj1EE11lower_lanesILj1EEEvv,"a",@progbits
	.sectionflags	@""
	.align	4
.nv.constant0._Z4testIL_Z13load_volatilePKjEL_Z17store_atomic_exchPjjELi256E14strided_accessILj1024ELj1EE11lower_lanesILj1EEEvv:
	.zero		896


//--------------------- .nv.constant0._Z4testIL_Z13load_volatilePKjEL_Z14store_volatilePjjELi256E14strided_accessILj1024ELj1EE11lower_lanesILj1EEEvv --------------------------
	.section	.nv.constant0._Z4testIL_Z13load_volatilePKjEL_Z14store_volatilePjjELi256E14strided_accessILj1024ELj1EE11lower_lanesILj1EEEvv,"a",@progbits
	.sectionflags	@""
	.align	4
.nv.constant0._Z4testIL_Z13load_volatilePKjEL_Z14store_volatilePjjELi256E14strided_accessILj1024ELj1EE11lower_lanesILj1EEEvv:
	.zero		896


//--------------------- .nv.constant0._Z4testIL_Z12load_relaxedPKjEL_Z13store_relaxedPjjELi256E14single_element10skip_lanesILj32EEEvv --------------------------
	.section	.nv.constant0._Z4testIL_Z12load_relaxedPKjEL_Z13store_relaxedPjjELi256E14single_element10skip_lanesILj32EEEvv,"a",@progbits
	.sectionflags	@""
	.align	4
.nv.constant0._Z4testIL_Z12load_relaxedPKjEL_Z13store_relaxedPjjELi256E14single_element10skip_lanesILj32EEEvv:
	.zero		896


//--------------------- .nv.constant0._Z4testIL_Z15load_atomic_addPKjEL_Z17store_atomic_exchPjjELi256E14single_element10skip_lanesILj32EEEvv --------------------------
	.section	.nv.constant0._Z4testIL_Z15load_atomic_addPKjEL_Z17store_atomic_exchPjjELi256E14single_element10skip_lanesILj32EEEvv,"a",@progbits
	.sectionflags	@""
	.align	4
.nv.constant0._Z4testIL_Z15load_atomic_addPKjEL_Z17store_atomic_exchPjjELi256E14single_element10skip_lanesILj32EEEvv:
	.zero		896


//--------------------- .nv.constant0._Z4testIL_Z15load_atomic_addPKjEL_Z14store_volatilePjjELi256E14single_element10skip_lanesILj32EEEvv --------------------------
	.section	.nv.constant0._Z4testIL_Z15load_atomic_addPKjEL_Z14store_volatilePjjELi256E14single_element10skip_lanesILj32EEEvv,"a",@progbits
	.sectionflags	@""
	.align	4
.nv.constant0._Z4testIL_Z15load_atomic_addPKjEL_Z14store_volatilePjjELi256E14single_element10skip_lanesILj32EEEvv:
	.zero		896


//--------------------- .nv.constant0._Z4testIL_Z13load_volatilePKjEL_Z17store_atomic_exchPjjELi256E14single_element10skip_lanesILj32EEEvv --------------------------
	.section	.nv.constant0._Z4testIL_Z13load_volatilePKjEL_Z17store_atomic_exchPjjELi256E14single_element10skip_lanesILj32EEEvv,"a",@progbits
	.sectionflags	@""
	.align	4
.nv.constant0._Z4testIL_Z13load_volatilePKjEL_Z17store_atomic_exchPjjELi256E14single_element10skip_lanesILj32EEEvv:
	.zero		896


//--------------------- .nv.constant0._Z4testIL_Z13load_volatilePKjEL_Z14store_volatilePjjELi256E14single_element10skip_lanesILj32EEEvv --------------------------
	.section	.nv.constant0._Z4testIL_Z13load_volatilePKjEL_Z14store_volatilePjjELi256E14single_element10skip_lanesILj32EEEvv,"a",@progbits
	.sectionflags	@""
	.align	4
.nv.constant0._Z4testIL_Z13load_volatilePKjEL_Z14store_volatilePjjELi256E14single_element10skip_lanesILj32EEEvv:
	.zero		896


//--------------------- .nv.constant0._Z4testIL_Z12load_relaxedPKjEL_Z13store_relaxedPjjELi256E14single_element10skip_lanesILj16EEEvv --------------------------
	.section	.nv.constant0._Z4testIL_Z12load_relaxedPKjEL_Z13store_relaxedPjjELi256E14single_element10skip_lanesILj16EEEvv,"a",@progbits
	.sectionflags	@""
	.align	4
.nv.constant0._Z4testIL_Z12load_relaxedPKjEL_Z13store_relaxedPjjELi256E14single_element10skip_lanesILj16EEEvv:
	.zero		896


//--------------------- .nv.constant0._Z4testIL_Z15load_atomic_addPKjEL_Z17store_atomic_exchPjjELi256E14single_element10skip_lanesILj16EEEvv --------------------------
	.section	.nv.constant0._Z4testIL_Z15load_atomic_addPKjEL_Z17store_atomic_exchPjjELi256E14single_element10skip_lanesILj16EEEvv,"a",@progbits
	.sectionflags	@""
	.align	4
.nv.constant0._Z4testIL_Z15load_atomic_addPKjEL_Z17store_atomic_exchPjjELi256E14single_element10skip_lanesILj16EEEvv:
	.zero		896


//--------------------- .nv.constant0._Z4testIL_Z15load_atomic_addPKjEL_Z14store_volatilePjjELi256E14single_element10skip_lanesILj16EEEvv --------------------------
	.section	.nv.constant0._Z4testIL_Z15load_atomic_addPKjEL_Z14store_volatilePjjELi256E14single_element10skip_lanesILj16EEEvv,"a",@progbits
	.sectionflags	@""
	.align	4
.nv.constant0._Z4testIL_Z15load_atomic_addPKjEL_Z14store_volatilePjjELi256E14single_element10skip_lanesILj16EEEvv:
	.zero		896


//--------------------- .nv.constant0._Z4testIL_Z13load_volatilePKjEL_Z17store_atomic_exchPjjELi256E14single_element10skip_lanesILj16EEEvv --------------------------
	.section	.nv.constant0._Z4testIL_Z13load_volatilePKjEL_Z17store_atomic_exchPjjELi256E14single_element10skip_lanesILj16EEEvv,"a",@progbits
	.sectionflags	@""
	.align	4
.nv.constant0._Z4testIL_Z13load_volatilePKjEL_Z17store_atomic_exchPjjELi256E14single_element10skip_lanesILj16EEEvv:
	.zero		896


//--------------------- .nv.constant0._Z4testIL_Z13load_volatilePKjEL_Z14store_volatilePjjELi256E14single_element10skip_lanesILj16EEEvv --------------------------
	.section	.nv.constant0._Z4testIL_Z13load_volatilePKjEL_Z14store_volatilePjjELi256E14single_element10skip_lanesILj16EEEvv,"a",@progbits
	.sectionflags	@""
	.align	4
.nv.constant0._Z4testIL_Z13load_volatilePKjEL_Z14store_volatilePjjELi256E14single_element10skip_lanesILj16EEEvv:
	.zero		896


//--------------------- .nv.constant0._Z4testIL_Z12load_relaxedPKjEL_Z13store_relaxedPjjELi256E14single_element10skip_lanesILj8EEEvv --------------------------
	.section	.nv.constant0._Z4testIL_Z12load_relaxedPKjEL_Z13store_relaxedPjjELi256E14single_element10skip_lanesILj8EEEvv,"a",@progbits
	.sectionflags	@""
	.align	4
.nv.constant0._Z4testIL_Z12load_relaxedPKjEL_Z13store_relaxedPjjELi256E14single_element10skip_lanesILj8EEEvv:
	.zero		896


//--------------------- .nv.constant0._Z4testIL_Z15load_atomic_addPKjEL_Z17store_atomic_exchPjjELi256E14single_element10skip_lanesILj8EEEvv --------------------------
	.section	.nv.constant0._Z4testIL_Z15load_atomic_addPKjEL_Z17store_atomic_exchPjjELi256E14single_element10skip_lanesILj8EEEvv,"a",@progbits
	.sectionflags	@""
	.align	4
.nv.constant0._Z4testIL_Z15load_atomic_addPKjEL_Z17store_atomic_exchPjjELi256E14single_element10skip_lanesILj8EEEvv:
	.zero		896


//--------------------- .nv.constant0._Z4testIL_Z15load_atomic_addPKjEL_Z14store_volatilePjjELi256E14single_element10skip_lanesILj8EEEvv --------------------------
	.section	.nv.constant0._Z4testIL_Z15load_atomic_addPKjEL_Z14store_volatilePjjELi256E14single_element10skip_lanesILj8EEEvv,"a",@progbits
	.sectionflags	@""
	.align	4
.nv.constant0._Z4testIL_Z15load_atomic_addPKjEL_Z14store_volatilePjjELi256E14single_element10skip_lanesILj8EEEvv:
	.zero		896


//--------------------- .nv.constant0._Z4testIL_Z13load_volatilePKjEL_Z17store_atomic_exchPjjELi256E14single_element10skip_lanesILj8EEEvv --------------------------
	.section	.nv.constant0._Z4testIL_Z13load_volatilePKjEL_Z17store_atomic_exchPjjELi256E14single_element10skip_lanesILj8EEEvv,"a",@progbits
	.sectionflags	@""
	.align	4
.nv.constant0._Z4testIL_Z13load_volatilePKjEL_Z17store_atomic_exchPjjELi256E14single_element10skip_lanesILj8EEEvv:
	.zero		896


//--------------------- .nv.constant0._Z4testIL_Z13load_volatilePKjEL_Z14store_volatilePjjELi256E14single_element10skip_lanesILj8EEEvv --------------------------
	.section	.nv.constant0._Z4testIL_Z13load_volatilePKjEL_Z14store_volatilePjjELi256E14single_element10skip_lanesILj8EEEvv,"a",@progbits
	.sectionflags	@""
	.align	4
.nv.constant0._Z4testIL_Z13load_volatilePKjEL_Z14store_volatilePjjELi256E14single_element10skip_lanesILj8EEEvv:
	.zero		896


//--------------------- .nv.constant0._Z4testIL_Z12load_relaxedPKjEL_Z13store_relaxedPjjELi256E14single_element10skip_lanesILj4EEEvv --------------------------
	.section	.nv.constant0._Z4testIL_Z12load_relaxedPKjEL_Z13store_relaxedPjjELi256E14single_element10skip_lanesILj4EEEvv,"a",@progbits
	.sectionflags	@""
	.align	4
.nv.constant0._Z4testIL_Z12load_relaxedPKjEL_Z13store_relaxedPjjELi256E14single_element10skip_lanesILj4EEEvv:
	.zero		896


//--------------------- .nv.constant0._Z4testIL_Z15load_atomic_addPKjEL_Z17store_atomic_exchPjjELi256E14single_element10skip_lanesILj4EEEvv --------------------------
	.section	.nv.constant0._Z4testIL_Z15load_atomic_addPKjEL_Z17store_atomic_exchPjjELi256E14single_element10skip_lanesILj4EEEvv,"a",@progbits
	.sectionflags	@""
	.align	4
.nv.constant0._Z4testIL_Z15load_atomic_addPKjEL_Z17store_atomic_exchPjjELi256E14single_element10skip_lanesILj4EEEvv:
	.zero		896


//--------------------- .nv.constant0._Z4testIL_Z15load_atomic_addPKjEL_Z14store_volatilePjjELi256E14single_element10skip_lanesILj4EEEvv --------------------------
	.section	.nv.constant0._Z4testIL_Z15load_atomic_addPKjEL_Z14store_volatilePjjELi256E14single_element10skip_lanesILj4EEEvv,"a",@progbits
	.sectionflags	@""
	.align	4
.nv.constant0._Z4testIL_Z15load_atomic_addPKjEL_Z14store_volatilePjjELi256E14single_element10skip_lanesILj4EEEvv:
	.zero		896


//--------------------- .nv.constant0._Z4testIL_Z13load_volatilePKjEL_Z17store_atomic_exchPjjELi256E14single_element10skip_lanesILj4EEEvv --------------------------
	.section	.nv.constant0._Z4testIL_Z13load_volatilePKjEL_Z17store_atomic_exchPjjELi256E14single_element10skip_lanesILj4EEEvv,"a",@progbits
	.sectionflags	@""
	.align	4
.nv.constant0._Z4testIL_Z13load_volatilePKjEL_Z17store_atomic_exchPjjELi256E14single_element10skip_lanesILj4EEEvv:
	.zero		896


//--------------------- .nv.constant0._Z4testIL_Z13load_volatilePKjEL_Z14store_volatilePjjELi256E14single_element10skip_lanesILj4EEEvv --------------------------
	.section	.nv.constant0._Z4testIL_Z13load_volatilePKjEL_Z14store_volatilePjjELi256E14single_element10skip_lanesILj4EEEvv,"a",@progbits
	.sectionflags	@""
	.align	4
.nv.constant0._Z4testIL_Z13load_volatilePKjEL_Z14store_volatilePjjELi256E14single_element10skip_lanesILj4EEEvv:
	.zero		896


//--------------------- .nv.constant0._Z4testIL_Z12load_relaxedPKjEL_Z13store_relaxedPjjELi256E14single_element10skip_lanesILj2EEEvv --------------------------
	.section	.nv.constant0._Z4testIL_Z12load_relaxedPKjEL_Z13store_relaxedPjjELi256E14single_element10skip_lanesILj2EEEvv,"a",@progbits
	.sectionflags	@""
	.align	4
.nv.constant0._Z4testIL_Z12load_relaxedPKjEL_Z13store_relaxedPjjELi256E14single_element10skip_lanesILj2EEEvv:
	.zero		896


//--------------------- .nv.constant0._Z4testIL_Z15load_atomic_addPKjEL_Z17store_atomic_exchPjjELi256E14single_element10skip_lanesILj2EEEvv --------------------------
	.section	.nv.constant0._Z4testIL_Z15load_atomic_addPKjEL_Z17store_atomic_exchPjjELi256E14single_element10skip_lanesILj2EEEvv,"a",@progbits
	.sectionflags	@""
	.align	4
.nv.constant0._Z4testIL_Z15load_atomic_addPKjEL_Z17store_atomic_exchPjjELi256E14single_element10skip_lanesILj2EEEvv:
	.zero		896


//--------------------- .nv.constant0._Z4testIL_Z15load_atomic_addPKjEL_Z14store_volatilePjjELi256E14single_element10skip_lanesILj2EEEvv --------------------------
	.section	.nv.constant0._Z4testIL_Z15load_atomic_addPKjEL_Z14store_volatilePjjELi256E14single_element10skip_lanesILj2EEEvv,"a",@progbits
	.sectionflags	@""
	.align	4
.nv.constant0._Z4testIL_Z15load_atomic_addPKjEL_Z14store_volatilePjjELi256E14single_element10skip_lanesILj2EEEvv:
	.zero		896


//--------------------- .nv.constant0._Z4testIL_Z13load_volatilePKjEL_Z17store_atomic_exchPjjELi256E14single_element10skip_lanesILj2EEEvv --------------------------
	.section	.nv.constant0._Z4testIL_Z13load_volatilePKjEL_Z17store_atomic_exchPjjELi256E14single_element10skip_lanesILj2EEEvv,"a",@progbits
	.sectionflags	@""
	.align	4
.nv.constant0._Z4testIL_Z13load_volatilePKjEL_Z17store_atomic_exchPjjELi256E14single_element10skip_lanesILj2EEEvv:
	.zero		896


//--------------------- .nv.constant0._Z4testIL_Z13load_volatilePKjEL_Z14store_volatilePjjELi256E14single_element10skip_lanesILj2EEEvv --------------------------
	.section	.nv.constant0._Z4testIL_Z13load_volatilePKjEL_Z14store_volatilePjjELi256E14single_element10skip_lanesILj2EEEvv,"a",@progbits
	.sectionflags	@""
	.align	4
.nv.constant0._Z4testIL_Z13load_volatilePKjEL_Z14store_volatilePjjELi256E14single_element10skip_lanesILj2EEEvv:
	.zero		896


//--------------------- .nv.constant0._Z4testIL_Z12load_relaxedPKjEL_Z13store_relaxedPjjELi256E14single_element10skip_lanesILj1EEEvv --------------------------
	.section	.nv.constant0._Z4testIL_Z12load_relaxedPKjEL_Z13store_relaxedPjjELi256E14single_element10skip_lanesILj1EEEvv,"a",@progbits
	.sectionflags	@""
	.align	4
.nv.constant0._Z4testIL_Z12load_relaxedPKjEL_Z13store_relaxedPjjELi256E14single_element10skip_lanesILj1EEEvv:
	.zero		896


//--------------------- .nv.constant0._Z4testIL_Z15load_atomic_addPKjEL_Z17store_atomic_exchPjjELi256E14single_element10skip_lanesILj1EEEvv --------------------------
	.section	.nv.constant0._Z4testIL_Z15load_atomic_addPKjEL_Z17store_atomic_exchPjjELi256E14single_element10skip_lanesILj1EEEvv,"a",@progbits
	.sectionflags	@""
	.align	4
.nv.constant0._Z4testIL_Z15load_atomic_addPKjEL_Z17store_atomic_exchPjjELi256E14single_element10skip_lanesILj1EEEvv:
	.zero		896


//--------------------- .nv.constant0._Z4testIL_Z15load_atomic_addPKjEL_Z14store_volatilePjjELi256E14single_element10skip_lanesILj1EEEvv --------------------------
	.section	.nv.constant0._Z4testIL_Z15load_atomic_addPKjEL_Z14store_volatilePjjELi256E14single_element10skip_lanesILj1EEEvv,"a",@progbits
	.sectionflags	@""
	.align	4
.nv.constant0._Z4testIL_Z15load_atomic_addPKjEL_Z14store_volatilePjjELi256E14single_element10skip_lanesILj1EEEvv:
	.zero		896


//--------------------- .nv.constant0._Z4testIL_Z13load_volatilePKjEL_Z17store_atomic_exchPjjELi256E14single_element10skip_lanesILj1EEEvv --------------------------
	.section	.nv.constant0._Z4testIL_Z13load_volatilePKjEL_Z17store_atomic_exchPjjELi256E14single_element10skip_lanesILj1EEEvv,"a",@progbits
	.sectionflags	@""
	.align	4
.nv.constant0._Z4testIL_Z13load_volatilePKjEL_Z17store_atomic_exchPjjELi256E14single_element10skip_lanesILj1EEEvv:
	.zero		896


//--------------------- .nv.constant0._Z4testIL_Z13load_volatilePKjEL_Z14store_volatilePjjELi256E14single_element10skip_lanesILj1EEEvv --------------------------
	.section	.nv.constant0._Z4testIL_Z13load_volatilePKjEL_Z14store_volatilePjjELi256E14single_element10skip_lanesILj1EEEvv,"a",@progbits
	.sectionflags	@""
	.align	4
.nv.constant0._Z4testIL_Z13load_volatilePKjEL_Z14store_volatilePjjELi256E14single_element10skip_lanesILj1EEEvv:
	.zero		896


//--------------------- .nv.constant0._Z4testIL_Z12load_relaxedPKjEL_Z13store_relaxedPjjELi256E14single_element11lower_lanesILj32EEEvv --------------------------
	.section	.nv.constant0._Z4testIL_Z12load_relaxedPKjEL_Z13store_relaxedPjjELi256E14single_element11lower_lanesILj32EEEvv,"a",@progbits
	.sectionflags	@""
	.align	4
.nv.constant0._Z4testIL_Z12load_relaxedPKjEL_Z13store_relaxedPjjELi256E14single_element11lower_lanesILj32EEEvv:
	.zero		896


//--------------------- .nv.constant0._Z4testIL_Z15load_atomic_addPKjEL_Z17store_atomic_exchPjjELi256E14single_element11lower_lanesILj32EEEvv --------------------------
	.section	.nv.constant0._Z4testIL_Z15load_atomic_addPKjEL_Z17store_atomic_exchPjjELi256E14single_element11lower_lanesILj32EEEvv,"a",@progbits
	.sectionflags	@""
	.align	4
.nv.constant0._Z4testIL_Z15load_atomic_addPKjEL_Z17store_atomic_exchPjjELi256E14single_element11lower_lanesILj32EEEvv:
	.zero		896


//--------------------- .nv.constant0._Z4testIL_Z15load_atomic_addPKjEL_Z14store_volatilePjjELi256E14single_element11lower_lanesILj32EEEvv --------------------------
	.section	.nv.constant0._Z4testIL_Z15load_atomic_addPKjEL_Z14store_volatilePjjELi256E14single_element11lower_lanesILj32EEEvv,"a",@progbits
	.sectionflags	@""
	.align	4
.nv.constant0._Z4testIL_Z15load_atomic_addPKjEL_Z14store_volatilePjjELi256E14single_element11lower_lanesILj32EEEvv:
	.zero		896


//--------------------- .nv.constant0._Z4testIL_Z13load_volatilePKjEL_Z17store_atomic_exchPjjELi256E14single_element11lower_lanesILj32EEEvv --------------------------
	.section	.nv.constant0._Z4testIL_Z13load_volatilePKjEL_Z17store_atomic_exchPjjELi256E14single_element11lower_lanesILj32EEEvv,"a",@progbits
	.sectionflags	@""
	.align	4
.nv.constant0._Z4testIL_Z13load_volatilePKjEL_Z17store_atomic_exchPjjELi256E14single_element11lower_lanesILj32EEEvv:
	.zero		896


//--------------------- .nv.constant0._Z4testIL_Z13load_volatilePKjEL_Z14store_volatilePjjELi256E14single_element11lower_lanesILj32EEEvv --------------------------
	.section	.nv.constant0._Z4testIL_Z13load_volatilePKjEL_Z14store_volatilePjjELi256E14single_element11lower_lanesILj32EEEvv,"a",@progbits
	.sectionflags	@""
	.align	4
.nv.constant0._Z4testIL_Z13load_volatilePKjEL_Z14store_volatilePjjELi256E14single_element11lower_lanesILj32EEEvv:
	.zero		896


//--------------------- .nv.constant0._Z4testIL_Z12load_relaxedPKjEL_Z13store_relaxedPjjELi256E14single_element11lower_lanesILj16EEEvv --------------------------
	.section	.nv.constant0._Z4testIL_Z12load_relaxedPKjEL_Z13store_relaxedPjjELi256E14single_element11lower_lanesILj16EEEvv,"a",@progbits
	.sectionflags	@""
	.align	4
.nv.constant0._Z4testIL_Z12load_relaxedPKjEL_Z13store_relaxedPjjELi256E14single_element11lower_lanesILj16EEEvv:
	.zero		896


//--------------------- .nv.constant0._Z4testIL_Z15load_atomic_addPKjEL_Z17store_atomic_exchPjjELi256E14single_element11lower_lanesILj16EEEvv --------------------------
	.section	.nv.constant0._Z4testIL_Z15load_atomic_addPKjEL_Z17store_atomic_exchPjjELi256E14single_element11lower_lanesILj16EEEvv,"a",@progbits
	.sectionflags	@""
	.align	4
.nv.constant0._Z4testIL_Z15load_atomic_addPKjEL_Z17store_atomic_exchPjjELi256E14single_element11lower_lanesILj16EEEvv:
	.zero		896


//--------------------- .nv.constant0._Z4testIL_Z15load_atomic_addPKjEL_Z14store_volatilePjjELi256E14single_element11lower_lanesILj16EEEvv --------------------------
	.section	.nv.constant0._Z4testIL_Z15load_atomic_addPKjEL_Z14store_volatilePjjELi256E14single_element11lower_lanesILj16EEEvv,"a",@progbits
	.sectionflags	@""
	.align	4
.nv.constant0._Z4testIL_Z15load_atomic_addPKjEL_Z14store_volatilePjjELi256E14single_element11lower_lanesILj16EEEvv:
	.zero		896


//--------------------- .nv.constant0._Z4testIL_Z13load_volatilePKjEL_Z17store_atomic_exchPjjELi256E14single_element11lower_lanesILj16EEEvv --------------------------
	.section	.nv.constant0._Z4testIL_Z13load_volatilePKjEL_Z17store_atomic_exchPjjELi256E14single_element11lower_lanesILj16EEEvv,"a",@progbits
	.sectionflags	@""
	.align	4
.nv.constant0._Z4testIL_Z13load_volatilePKjEL_Z17store_atomic_exchPjjELi256E14single_element11lower_lanesILj16EEEvv:
	.zero		896


//--------------------- .nv.constant0._Z4testIL_Z13load_volatilePKjEL_Z14store_volatilePjjELi256E14single_element11lower_lanesILj16EEEvv --------------------------
	.section	.nv.constant0._Z4testIL_Z13load_volatilePKjEL_Z14store_volatilePjjELi256E14single_element11lower_lanesILj16EEEvv,"a",@progbits
	.sectionflags	@""
	.align	4
.nv.constant0._Z4testIL_Z13load_volatilePKjEL_Z14store_volatilePjjELi256E14single_element11lower_lanesILj16EEEvv:
	.zero		896


//--------------------- .nv.constant0._Z4testIL_Z12load_relaxedPKjEL_Z13store_relaxedPjjELi256E14single_element11lower_lanesILj8EEEvv --------------------------
	.section	.nv.constant0._Z4testIL_Z12load_relaxedPKjEL_Z13store_relaxedPjjELi256E14single_element11lower_lanesILj8EEEvv,"a",@progbits
	.sectionflags	@""
	.align	4
.nv.constant0._Z4testIL_Z12load_relaxedPKjEL_Z13store_relaxedPjjELi256E14single_element11lower_lanesILj8EEEvv:
	.zero		896


//--------------------- .nv.constant0._Z4testIL_Z15load_atomic_addPKjEL_Z17store_atomic_exchPjjELi256E14single_element11lower_lanesILj8EEEvv --------------------------
	.section	.nv.constant0._Z4testIL_Z15load_atomic_addPKjEL_Z17store_atomic_exchPjjELi256E14single_element11lower_lanesILj8EEEvv,"a",@progbits
	.sectionflags	@""
	.align	4
.nv.constant0._Z4testIL_Z15load_atomic_addPKjEL_Z17store_atomic_exchPjjELi256E14single_element11lower_lanesILj8EEEvv:
	.zero		896


//--------------------- .nv.constant0._Z4testIL_Z15load_atomic_addPKjEL_Z14store_volatilePjjELi256E14single_element11lower_lanesILj8EEEvv --------------------------
	.section	.nv.constant0._Z4testIL_Z15load_atomic_addPKjEL_Z14store_volatilePjjELi256E14single_element11lower_lanesILj8EEEvv,"a",@progbits
	.sectionflags	@""
	.align	4
.nv.constant0._Z4testIL_Z15load_atomic_addPKjEL_Z14store_volatilePjjELi256E14single_element11lower_lanesILj8EEEvv:
	.zero		896


//--------------------- .nv.constant0._Z4testIL_Z13load_volatilePKjEL_Z17store_atomic_exchPjjELi256E14single_element11lower_lanesILj8EEEvv --------------------------
	.section	.nv.constant0._Z4testIL_Z13load_volatilePKjEL_Z17store_atomic_exchPjjELi256E14single_element11lower_lanesILj8EEEvv,"a",@progbits
	.sectionflags	@""
	.align	4
.nv.constant0._Z4testIL_Z13load_volatilePKjEL_Z17store_atomic_exchPjjELi256E14single_element11lower_lanesILj8EEEvv:
	.zero		896


//--------------------- .nv.constant0._Z4testIL_Z13load_volatilePKjEL_Z14store_volatilePjjELi256E14single_element11lower_lanesILj8EEEvv --------------------------
	.section	.nv.constant0._Z4testIL_Z13load_volatilePKjEL_Z14store_volatilePjjELi256E14single_element11lower_lanesILj8EEEvv,"a",@progbits
	.sectionflags	@""
	.align	4
.nv.constant0._Z4testIL_Z13load_volatilePKjEL_Z14store_volatilePjjELi256E14single_element11lower_lanesILj8EEEvv:
	.zero		896


//--------------------- .nv.constant0._Z4testIL_Z12load_relaxedPKjEL_Z13store_relaxedPjjELi256E14single_element11lower_lanesILj4EEEvv --------------------------
	.section	.nv.constant0._Z4testIL_Z12load_relaxedPKjEL_Z13store_relaxedPjjELi256E14single_element11lower_lanesILj4EEEvv,"a",@progbits
	.sectionflags	@""
	.align	4
.nv.constant0._Z4testIL_Z12load_relaxedPKjEL_Z13store_relaxedPjjELi256E14single_element11lower_lanesILj4EEEvv:
	.zero		896


//--------------------- .nv.constant0._Z4testIL_Z15load_atomic_addPKjEL_Z17store_atomic_exchPjjELi256E14single_element11lower_lanesILj4EEEvv --------------------------
	.section	.nv.constant0._Z4testIL_Z15load_atomic_addPKjEL_Z17store_atomic_exchPjjELi256E14single_element11lower_lanesILj4EEEvv,"a",@progbits
	.sectionflags	@""
	.align	4
.nv.constant0._Z4testIL_Z15load_atomic_addPKjEL_Z17store_atomic_exchPjjELi256E14single_element11lower_lanesILj4EEEvv:
	.zero		896


//--------------------- .nv.constant0._Z4testIL_Z15load_atomic_addPKjEL_Z14store_volatilePjjELi256E14single_element11lower_lanesILj4EEEvv --------------------------
	.section	.nv.constant0._Z4testIL_Z15load_atomic_addPKjEL_Z14store_volatilePjjELi256E14single_element11lower_lanesILj4EEEvv,"a",@progbits
	.sectionflags	@""
	.align	4
.nv.constant0._Z4testIL_Z15load_atomic_addPKjEL_Z14store_volatilePjjELi256E14single_element11lower_lanesILj4EEEvv:
	.zero		896


//--------------------- .nv.constant0._Z4testIL_Z13load_volatilePKjEL_Z17store_atomic_exchPjjELi256E14single_element11lower_lanesILj4EEEvv --------------------------
	.section	.nv.constant0._Z4testIL_Z13load_volatilePKjEL_Z17store_atomic_exchPjjELi256E14single_element11lower_lanesILj4EEEvv,"a",@progbits
	.sectionflags	@""
	.align	4
.nv.constant0._Z4testIL_Z13load_volatilePKjEL_Z17store_atomic_exchPjjELi256E14single_element11lower_lanesILj4EEEvv:
	.zero		896


//--------------------- .nv.constant0._Z4testIL_Z13load_volatilePKjEL_Z14store_volatilePjjELi256E14single_element11lower_lanesILj4EEEvv --------------------------
	.section	.nv.constant0._Z4testIL_Z13load_volatilePKjEL_Z14store_volatilePjjELi256E14single_element11lower_lanesILj4EEEvv,"a",@progbits
	.sectionflags	@""
	.align	4
.nv.constant0._Z4testIL_Z13load_volatilePKjEL_Z14store_volatilePjjELi256E14single_element11lower_lanesILj4EEEvv:
	.zero		896


//--------------------- .nv.constant0._Z4testIL_Z12load_relaxedPKjEL_Z13store_relaxedPjjELi256E14single_element11lower_lanesILj2EEEvv --------------------------
	.section	.nv.constant0._Z4testIL_Z12load_relaxedPKjEL_Z13store_relaxedPjjELi256E14single_element11lower_lanesILj2EEEvv,"a",@progbits
	.sectionflags	@""
	.align	4
.nv.constant0._Z4testIL_Z12load_relaxedPKjEL_Z13store_relaxedPjjELi256E14single_element11lower_lanesILj2EEEvv:
	.zero		896


//--------------------- .nv.constant0._Z4testIL_Z15load_atomic_addPKjEL_Z17store_atomic_exchPjjELi256E14single_element11lower_lanesILj2EEEvv --------------------------
	.section	.nv.constant0._Z4testIL_Z15load_atomic_addPKjEL_Z17store_atomic_exchPjjELi256E14single_element11lower_lanesILj2EEEvv,"a",@progbits
	.sectionflags	@""
	.align	4
.nv.constant0._Z4testIL_Z15load_atomic_addPKjEL_Z17store_atomic_exchPjjELi256E14single_element11lower_lanesILj2EEEvv:
	.zero		896


//--------------------- .nv.constant0._Z4testIL_Z15load_atomic_addPKjEL_Z14store_volatilePjjELi256E14single_element11lower_lanesILj2EEEvv --------------------------
	.section	.nv.constant0._Z4testIL_Z15load_atomic_addPKjEL_Z14store_volatilePjjELi256E14single_element11lower_lanesILj2EEEvv,"a",@progbits
	.sectionflags	@""
	.align	4
.nv.constant0._Z4testIL_Z15load_atomic_addPKjEL_Z14store_volatilePjjELi256E14single_element11lower_lanesILj2EEEvv:
	.zero		896


//--------------------- .nv.constant0._Z4testIL_Z13load_volatilePKjEL_Z17store_atomic_exchPjjELi256E14single_element11lower_lanesILj2EEEvv --------------------------
	.section	.nv.constant0._Z4testIL_Z13load_volatilePKjEL_Z17store_atomic_exchPjjELi256E14single_element11lower_lanesILj2EEEvv,"a",@progbits
	.sectionflags	@""
	.align	4
.nv.constant0._Z4testIL_Z13load_volatilePKjEL_Z17store_atomic_exchPjjELi256E14single_element11lower_lanesILj2EEEvv:
	.zero		896


//--------------------- .nv.constant0._Z4testIL_Z13load_volatilePKjEL_Z14store_volatilePjjELi256E14single_element11lower_lanesILj2EEEvv --------------------------
	.section	.nv.constant0._Z4testIL_Z13load_volatilePKjEL_Z14store_volatilePjjELi256E14single_element11lower_lanesILj2EEEvv,"a",@progbits
	.sectionflags	@""
	.align	4
.nv.constant0._Z4testIL_Z13load_volatilePKjEL_Z14store_volatilePjjELi256E14single_element11lower_lanesILj2EEEvv:
	.zero		896


//--------------------- .nv.constant0._Z4testIL_Z12load_relaxedPKjEL_Z13store_relaxedPjjELi256E14single_element11lower_lanesILj1EEEvv --------------------------
	.section	.nv.constant0._Z4testIL_Z12load_relaxedPKjEL_Z13store_relaxedPjjELi256E14single_element11lower_lanesILj1EEEvv,"a",@progbits
	.sectionflags	@""
	.align	4
.nv.constant0._Z4testIL_Z12load_relaxedPKjEL_Z13store_relaxedPjjELi256E14single_element11lower_lanesILj1EEEvv:
	.zero		896


//--------------------- .nv.constant0._Z4testIL_Z15load_atomic_addPKjEL_Z17store_atomic_exchPjjELi256E14single_element11lower_lanesILj1EEEvv --------------------------
	.section	.nv.constant0._Z4testIL_Z15load_atomic_addPKjEL_Z17store_atomic_exchPjjELi256E14single_element11lower_lanesILj1EEEvv,"a",@progbits
	.sectionflags	@""
	.align	4
.nv.constant0._Z4testIL_Z15load_atomic_addPKjEL_Z17store_atomic_exchPjjELi256E14single_element11lower_lanesILj1EEEvv:
	.zero		896


//--------------------- .nv.constant0._Z4testIL_Z15load_atomic_addPKjEL_Z14store_volatilePjjELi256E14single_element11lower_lanesILj1EEEvv --------------------------
	.section	.nv.constant0._Z4testIL_Z15load_atomic_addPKjEL_Z14store_volatilePjjELi256E14single_element11lower_lanesILj1EEEvv,"a",@progbits
	.sectionflags	@""
	.align	4
.nv.constant0._Z4testIL_Z15load_atomic_addPKjEL_Z14store_volatilePjjELi256E14single_element11lower_lanesILj1EEEvv:
	.zero		896


//--------------------- .nv.constant0._Z4testIL_Z13load_volatilePKjEL_Z17store_atomic_exchPjjELi256E14single_element11lower_lanesILj1EEEvv --------------------------
	.section	.nv.constant0._Z4testIL_Z13load_volatilePKjEL_Z17store_atomic_exchPjjELi256E14single_element11lower_lanesILj1EEEvv,"a",@progbits
	.sectionflags	@""
	.align	4
.nv.constant0._Z4testIL_Z13load_volatilePKjEL_Z17store_atomic_exchPjjELi256E14single_element11lower_lanesILj1EEEvv:
	.zero		896


//--------------------- .nv.constant0._Z4testIL_Z13load_volatilePKjEL_Z14store_volatilePjjELi256E14single_element11lower_lanesILj1EEEvv --------------------------
	.section	.nv.constant0._Z4testIL_Z13load_volatilePKjEL_Z14store_volatilePjjELi256E14single_element11lower_lanesILj1EEEvv,"a",@progbits
	.sectionflags	@""
	.align	4
.nv.constant0._Z4testIL_Z13load_volatilePKjEL_Z14store_volatilePjjELi256E14single_element11lower_lanesILj1EEEvv:
	.zero		896


//--------------------- .nv.constant0._Z4testIL_Z12load_relaxedPKjEL_Z13store_relaxedPjjELi256E14single_element9all_lanesEvv --------------------------
	.section	.nv.constant0._Z4testIL_Z12load_relaxedPKjEL_Z13store_relaxedPjjELi256E14single_element9all_lanesEvv,"a",@progbits
	.sectionflags	@""
	.align	4
.nv.constant0._Z4testIL_Z12load_relaxedPKjEL_Z13store_relaxedPjjELi256E14single_element9all_lanesEvv:
	.zero		896


//--------------------- .nv.constant0._Z4testIL_Z15load_atomic_addPKjEL_Z17store_atomic_exchPjjELi256E14single_element9all_lanesEvv --------------------------
	.section	.nv.constant0._Z4testIL_Z15load_atomic_addPKjEL_Z17store_atomic_exchPjjELi256E14single_element9all_lanesEvv,"a",@progbits
	.sectionflags	@""
	.align	4
.nv.constant0._Z4testIL_Z15load_atomic_addPKjEL_Z17store_atomic_exchPjjELi256E14single_element9all_lanesEvv:
	.zero		896


//--------------------- .nv.constant0._Z4testIL_Z15load_atomic_addPKjEL_Z14store_volatilePjjELi256E14single_element9all_lanesEvv --------------------------
	.section	.nv.constant0._Z4testIL_Z15load_atomic_addPKjEL_Z14store_volatilePjjELi256E14single_element9all_lanesEvv,"a",@progbits
	.sectionflags	@""
	.align	4
.nv.constant0._Z4testIL_Z15load_atomic_addPKjEL_Z14store_volatilePjjELi256E14single_element9all_lanesEvv:
	.zero		896


//--------------------- .nv.constant0._Z4testIL_Z13load_volatilePKjEL_Z17store_atomic_exchPjjELi256E14single_element9all_lanesEvv --------------------------
	.section	.nv.constant0._Z4testIL_Z13load_volatilePKjEL_Z17store_atomic_exchPjjELi256E14single_element9all_lanesEvv,"a",@progbits
	.sectionflags	@""
	.align	4
.nv.constant0._Z4testIL_Z13load_volatilePKjEL_Z17store_atomic_exchPjjELi256E14single_element9all_lanesEvv:
	.zero		896


//--------------------- .nv.constant0._Z4testIL_Z13load_volatilePKjEL_Z14store_volatilePjjELi256E14single_element9all_lanesEvv --------------------------
	.section	.nv.constant0._Z4testIL_Z13load_volatilePKjEL_Z14store_volatilePjjELi256E14single_element9all_lanesEvv,"a",@progbits
	.sectionflags	@""
	.align	4
.nv.constant0._Z4testIL_Z13load_volatilePKjEL_Z14store_volatilePjjELi256E14single_element9all_lanesEvv:
	.zero		896


//--------------------- SYMBOLS --------------------------

	.type		.nv.reservedSmem.offset0,@object
	.size		.nv.reservedSmem.offset0,0x4
